// Copyright (c) 2024, Jay Shah, Ganesh Bikshandi, Ying Zhang, Vijay Thakkar, Pradeep Ramani, Tri Dao.
// Splitting the different template instantiations to different files to speed up compilation.
// This file is auto-generated. See "generate_kernels.py"

#include "flash_fwd_launch_template.h"

#ifndef FLASHATTENTION_DISABLE_HDIM128
template void run_mha_fwd_<90, cutlass::half_t, 128, 128, false, false, false, true>(Flash_fwd_params &params, cudaStream_t stream);
#endif


// ===== COMPILED SASS (sm_90a) =====

	.target	sm_90a

	.elftype	@"ET_EXEC"


//--------------------- .note.nv.tkinfo           --------------------------
	.section	.note.nv.tkinfo,"",@"SHT_NOTE"
	.sectionflags	@"SHF_NOTE_NV_TKINFO"
	.tkinfo
        /*0018*/ 	.word	0x00000002
        /*0030*/ 	.string	""
        /*0030*/ 	.string	"ptxas"
        /*0030*/ 	.string	"Cuda compilation tools, release 13.0, V13.0.88"
        /*0030*/ 	.string	"Build cuda_13.0.r13.0/compiler.36424714_0"
        /*0030*/ 	.string	"-arch sm_90a -m 64 "



//--------------------- .note.nv.cuinfo           --------------------------
	.section	.note.nv.cuinfo,"",@"SHT_NOTE"
	.sectionflags	@"SHF_NOTE_NV_CUINFO"
        /*0018*/ 	.short	0x0002
        /*001a*/ 	.short	0x005a
        /*001c*/ 	.short	0x0082
	.zero		2


//--------------------- .nv.info                  --------------------------
	.section	.nv.info,"",@"SHT_CUDA_INFO"
	.align	4


	//----- nvinfo : EIATTR_REGCOUNT
	.align		4
        /*0000*/ 	.byte	0x04, 0x2f
        /*0002*/ 	.short	(.L_22 - .L_21)
	.align		4
.L_21:
        /*0004*/ 	.word	index@(_ZN7cutlass13device_kernelIN5flash11enable_sm90INS1_16FlashAttnFwdSm90INS1_25CollectiveMainloopFwdSm90ILi2EN4cute5tupleIJNS5_1CILi1EEES8_S8_EEENS6_IJNS7_ILi128EEESA_SA_EEELi128ENS_6half_tEfNS_4arch4Sm90ELb1ELb0ELb0ELb1ELb0ELb1ELb0ELb1ELb1ELb1ELb0ELb0EEENS1_21CollectiveEpilogueFwdISB_S9_SC_SE_Li256ELb1ELb1ELb0ELb0EEENS1_36VarlenDynamicPersistentTileSchedulerILi128ELi128ELi256ELi128ELb0ELb1ELb1ELb1ELb1ELb1EEEEEEEEEvNT_6ParamsE)
        /*0008*/ 	.word	0x000000a8


	//----- nvinfo : EIATTR_FRAME_SIZE
	.align		4
.L_22:
        /*000c*/ 	.byte	0x04, 0x11
        /*000e*/ 	.short	(.L_24 - .L_23)
	.align		4
.L_23:
        /*0010*/ 	.word	index@(_ZN7cutlass13device_kernelIN5flash11enable_sm90INS1_16FlashAttnFwdSm90INS1_25CollectiveMainloopFwdSm90ILi2EN4cute5tupleIJNS5_1CILi1EEES8_S8_EEENS6_IJNS7_ILi128EEESA_SA_EEELi128ENS_6half_tEfNS_4arch4Sm90ELb1ELb0ELb0ELb1ELb0ELb1ELb0ELb1ELb1ELb1ELb0ELb0EEENS1_21CollectiveEpilogueFwdISB_S9_SC_SE_Li256ELb1ELb1ELb0ELb0EEENS1_36VarlenDynamicPersistentTileSchedulerILi128ELi128ELi256ELi128ELb0ELb1ELb1ELb1ELb1ELb1EEEEEEEEEvNT_6ParamsE)
        /*0014*/ 	.word	0x00000060


	//----- nvinfo : EIATTR_REGCOUNT
	.align		4
.L_24:
        /*0018*/ 	.byte	0x04, 0x2f
        /*001a*/ 	.short	(.L_26 - .L_25)
	.align		4
.L_25:
        /*001c*/ 	.word	index@(_ZN7cutlass13device_kernelIN5flash11enable_sm90INS1_16FlashAttnFwdSm90INS1_25CollectiveMainloopFwdSm90ILi2EN4cute5tupleIJNS5_1CILi1EEES8_S8_EEENS6_IJNS7_ILi128EEESA_SA_EEELi128ENS_6half_tEfNS_4arch4Sm90ELb1ELb0ELb0ELb1ELb0ELb0ELb0ELb1ELb1ELb1ELb0ELb0EEENS1_21CollectiveEpilogueFwdISB_S9_SC_SE_Li256ELb1ELb1ELb0ELb0EEENS1_36VarlenDynamicPersistentTileSchedulerILi128ELi128ELi256ELi128ELb0ELb1ELb1ELb1ELb1ELb1EEEEEEEEEvNT_6ParamsE)
        /*0020*/ 	.word	0x000000a8


	//----- nvinfo : EIATTR_FRAME_SIZE
	.align		4
.L_26:
        /*0024*/ 	.byte	0x04, 0x11
        /*0026*/ 	.short	(.L_28 - .L_27)
	.align		4
.L_27:
        /*0028*/ 	.word	index@(_ZN7cutlass13device_kernelIN5flash11enable_sm90INS1_16FlashAttnFwdSm90INS1_25CollectiveMainloopFwdSm90ILi2EN4cute5tupleIJNS5_1CILi1EEES8_S8_EEENS6_IJNS7_ILi128EEESA_SA_EEELi128ENS_6half_tEfNS_4arch4Sm90ELb1ELb0ELb0ELb1ELb0ELb0ELb0ELb1ELb1ELb1ELb0ELb0EEENS1_21CollectiveEpilogueFwdISB_S9_SC_SE_Li256ELb1ELb1ELb0ELb0EEENS1_36VarlenDynamicPersistentTileSchedulerILi128ELi128ELi256ELi128ELb0ELb1ELb1ELb1ELb1ELb1EEEEEEEEEvNT_6ParamsE)
        /*002c*/ 	.word	0x00000058


	//----- nvinfo : EIATTR_REGCOUNT
	.align		4
.L_28:
        /*0030*/ 	.byte	0x04, 0x2f
        /*0032*/ 	.short	(.L_30 - .L_29)
	.align		4
.L_29:
        /*0034*/ 	.word	index@(_ZN7cutlass13device_kernelIN5flash11enable_sm90INS1_16FlashAttnFwdSm90INS1_25CollectiveMainloopFwdSm90ILi2EN4cute5tupleIJNS5_1CILi1EEES8_S8_EEENS6_IJNS7_ILi128EEESA_SA_EEELi128ENS_6half_tEfNS_4arch4Sm90ELb1ELb0ELb0ELb0ELb0ELb0ELb0ELb1ELb1ELb1ELb0ELb0EEENS1_21CollectiveEpilogueFwdISB_S9_SC_SE_Li256ELb0ELb1ELb0ELb0EEENS1_30DynamicPersistentTileSchedulerILi256ELi128ELb0ELb1ELb1EEEEEEEEEvNT_6ParamsE)
        /*0038*/ 	.word	0x000000a8


	//----- nvinfo : EIATTR_FRAME_SIZE
	.align		4
.L_30:
        /*003c*/ 	.byte	0x04, 0x11
        /*003e*/ 	.short	(.L_32 - .L_31)
	.align		4
.L_31:
        /*0040*/ 	.word	index@(_ZN7cutlass13device_kernelIN5flash11enable_sm90INS1_16FlashAttnFwdSm90INS1_25CollectiveMainloopFwdSm90ILi2EN4cute5tupleIJNS5_1CILi1EEES8_S8_EEENS6_IJNS7_ILi128EEESA_SA_EEELi128ENS_6half_tEfNS_4arch4Sm90ELb1ELb0ELb0ELb0ELb0ELb0ELb0ELb1ELb1ELb1ELb0ELb0EEENS1_21CollectiveEpilogueFwdISB_S9_SC_SE_Li256ELb0ELb1ELb0ELb0EEENS1_30DynamicPersistentTileSchedulerILi256ELi128ELb0ELb1ELb1EEEEEEEEEvNT_6ParamsE)
        /*0044*/ 	.word	0x00000028


	//----- nvinfo : EIATTR_REGCOUNT
	.align		4
.L_32:
        /*0048*/ 	.byte	0x04, 0x2f
        /*004a*/ 	.short	(.L_34 - .L_33)
	.align		4
.L_33:
        /*004c*/ 	.word	index@(_ZN7cutlass13device_kernelIN5flash11enable_sm90INS1_16FlashAttnFwdSm90INS1_25CollectiveMainloopFwdSm90ILi2EN4cute5tupleIJNS5_1CILi1EEES8_S8_EEENS6_IJNS7_ILi128EEESA_SA_EEELi128ENS_6half_tEfNS_4arch4Sm90ELb0ELb1ELb0ELb1ELb0ELb1ELb0ELb1ELb1ELb1ELb0ELb0EEENS1_21CollectiveEpilogueFwdISB_S9_SC_SE_Li256ELb1ELb1ELb0ELb0EEENS1_36VarlenDynamicPersistentTileSchedulerILi128ELi128ELi256ELi128ELb0ELb1ELb1ELb1ELb0ELb1EEEEEEEEEvNT_6ParamsE)
        /*0050*/ 	.word	0x000000a8


	//----- nvinfo : EIATTR_FRAME_SIZE
	.align		4
.L_34:
        /*0054*/ 	.byte	0x04, 0x11
        /*0056*/ 	.short	(.L_36 - .L_35)
	.align		4
.L_35:
        /*0058*/ 	.word	index@(_ZN7cutlass13device_kernelIN5flash11enable_sm90INS1_16FlashAttnFwdSm90INS1_25CollectiveMainloopFwdSm90ILi2EN4cute5tupleIJNS5_1CILi1EEES8_S8_EEENS6_IJNS7_ILi128EEESA_SA_EEELi128ENS_6half_tEfNS_4arch4Sm90ELb0ELb1ELb0ELb1ELb0ELb1ELb0ELb1ELb1ELb1ELb0ELb0EEENS1_21CollectiveEpilogueFwdISB_S9_SC_SE_Li256ELb1ELb1ELb0ELb0EEENS1_36VarlenDynamicPersistentTileSchedulerILi128ELi128ELi256ELi128ELb0ELb1ELb1ELb1ELb0ELb1EEEEEEEEEvNT_6ParamsE)
        /*005c*/ 	.word	0x00000058


	//----- nvinfo : EIATTR_REGCOUNT
	.align		4
.L_36:
        /*0060*/ 	.byte	0x04, 0x2f
        /*0062*/ 	.short	(.L_38 - .L_37)
	.align		4
.L_37:
        /*0064*/ 	.word	index@(_ZN7cutlass13device_kernelIN5flash11enable_sm90INS1_16FlashAttnFwdSm90INS1_25CollectiveMainloopFwdSm90ILi2EN4cute5tupleIJNS5_1CILi1EEES8_S8_EEENS6_IJNS7_ILi128EEESA_SA_EEELi128ENS_6half_tEfNS_4arch4Sm90ELb0ELb1ELb0ELb1ELb0ELb0ELb0ELb1ELb1ELb1ELb0ELb0EEENS1_21CollectiveEpilogueFwdISB_S9_SC_SE_Li256ELb1ELb1ELb0ELb0EEENS1_36VarlenDynamicPersistentTileSchedulerILi128ELi128ELi256ELi128ELb0ELb1ELb1ELb1ELb0ELb1EEEEEEEEEvNT_6ParamsE)
        /*0068*/ 	.word	0x000000a8


	//----- nvinfo : EIATTR_FRAME_SIZE
	.align		4
.L_38:
        /*006c*/ 	.byte	0x04, 0x11
        /*006e*/ 	.short	(.L_40 - .L_39)
	.align		4
.L_39:
        /*0070*/ 	.word	index@(_ZN7cutlass13device_kernelIN5flash11enable_sm90INS1_16FlashAttnFwdSm90INS1_25CollectiveMainloopFwdSm90ILi2EN4cute5tupleIJNS5_1CILi1EEES8_S8_EEENS6_IJNS7_ILi128EEESA_SA_EEELi128ENS_6half_tEfNS_4arch4Sm90ELb0ELb1ELb0ELb1ELb0ELb0ELb0ELb1ELb1ELb1ELb0ELb0EEENS1_21CollectiveEpilogueFwdISB_S9_SC_SE_Li256ELb1ELb1ELb0ELb0EEENS1_36VarlenDynamicPersistentTileSchedulerILi128ELi128ELi256ELi128ELb0ELb1ELb1ELb1ELb0ELb1EEEEEEEEEvNT_6ParamsE)
        /*0074*/ 	.word	0x00000048


	//----- nvinfo : EIATTR_REGCOUNT
	.align		4
.L_40:
        /*0078*/ 	.byte	0x04, 0x2f
        /*007a*/ 	.short	(.L_42 - .L_41)
	.align		4
.L_41:
        /*007c*/ 	.word	index@(_ZN7cutlass13device_kernelIN5flash11enable_sm90INS1_16FlashAttnFwdSm90INS1_25CollectiveMainloopFwdSm90ILi2EN4cute5tupleIJNS5_1CILi1EEES8_S8_EEENS6_IJNS7_ILi128EEESA_SA_EEELi128ENS_6half_tEfNS_4arch4Sm90ELb0ELb1ELb0ELb0ELb0ELb0ELb0ELb1ELb1ELb1ELb0ELb0EEENS1_21CollectiveEpilogueFwdISB_S9_SC_SE_Li256ELb0ELb1ELb0ELb0EEENS1_30DynamicPersistentTileSchedulerILi256ELi128ELb0ELb1ELb1EEEEEEEEEvNT_6ParamsE)
        /*0080*/ 	.word	0x000000a8


	//----- nvinfo : EIATTR_FRAME_SIZE
	.align		4
.L_42:
        /*0084*/ 	.byte	0x04, 0x11
        /*0086*/ 	.short	(.L_44 - .L_43)
	.align		4
.L_43:
        /*0088*/ 	.word	index@(_ZN7cutlass13device_kernelIN5flash11enable_sm90INS1_16FlashAttnFwdSm90INS1_25CollectiveMainloopFwdSm90ILi2EN4cute5tupleIJNS5_1CILi1EEES8_S8_EEENS6_IJNS7_ILi128EEESA_SA_EEELi128ENS_6half_tEfNS_4arch4Sm90ELb0ELb1ELb0ELb0ELb0ELb0ELb0ELb1ELb1ELb1ELb0ELb0EEENS1_21CollectiveEpilogueFwdISB_S9_SC_SE_Li256ELb0ELb1ELb0ELb0EEENS1_30DynamicPersistentTileSchedulerILi256ELi128ELb0ELb1ELb1EEEEEEEEEvNT_6ParamsE)
        /*008c*/ 	.word	0x00000020


	//----- nvinfo : EIATTR_REGCOUNT
	.align		4
.L_44:
        /*0090*/ 	.byte	0x04, 0x2f
        /*0092*/ 	.short	(.L_46 - .L_45)
	.align		4
.L_45:
        /*0094*/ 	.word	index@(_ZN7cutlass13device_kernelIN5flash11enable_sm90INS1_16FlashAttnFwdSm90INS1_25CollectiveMainloopFwdSm90ILi2EN4cute5tupleIJNS5_1CILi1EEES8_S8_EEENS6_IJNS7_ILi128EEENS7_ILi176EEESA_EEELi128ENS_6half_tEfNS_4arch4Sm90ELb0ELb0ELb0ELb1ELb0ELb1ELb0ELb1ELb1ELb1ELb0ELb0EEENS1_21CollectiveEpilogueFwdINS6_IJSA_SA_SB_EEES9_SD_SF_Li256ELb1ELb1ELb0ELb0EEENS1_36VarlenDynamicPersistentTileSchedulerILi128ELi176ELi256ELi128ELb0ELb1ELb1ELb0ELb1ELb1EEEEEEEEEvNT_6ParamsE)
        /*0098*/ 	.word	0x000000a8


	//----- nvinfo : EIATTR_FRAME_SIZE
	.align		4
.L_46:
        /*009c*/ 	.byte	0x04, 0x11
        /*009e*/ 	.short	(.L_48 - .L_47)
	.align		4
.L_47:
        /*00a0*/ 	.word	index@(_ZN7cutlass13device_kernelIN5flash11enable_sm90INS1_16FlashAttnFwdSm90INS1_25CollectiveMainloopFwdSm90ILi2EN4cute5tupleIJNS5_1CILi1EEES8_S8_EEENS6_IJNS7_ILi128EEENS7_ILi176EEESA_EEELi128ENS_6half_tEfNS_4arch4Sm90ELb0ELb0ELb0ELb1ELb0ELb1ELb0ELb1ELb1ELb1ELb0ELb0EEENS1_21CollectiveEpilogueFwdINS6_IJSA_SA_SB_EEES9_SD_SF_Li256ELb1ELb1ELb0ELb0EEENS1_36VarlenDynamicPersistentTileSchedulerILi128ELi176ELi256ELi128ELb0ELb1ELb1ELb0ELb1ELb1EEEEEEEEEvNT_6ParamsE)
        /*00a4*/ 	.word	0x000000a0


	//----- nvinfo : EIATTR_REGCOUNT
	.align		4
.L_48:
        /*00a8*/ 	.byte	0x04, 0x2f
        /*00aa*/ 	.short	(.L_50 - .L_49)
	.align		4
.L_49:
        /*00ac*/ 	.word	index@(_ZN7cutlass13device_kernelIN5flash11enable_sm90INS1_16FlashAttnFwdSm90INS1_25CollectiveMainloopFwdSm90ILi2EN4cute5tupleIJNS5_1CILi1EEES8_S8_EEENS6_IJNS7_ILi128EEENS7_ILi176EEESA_EEELi128ENS_6half_tEfNS_4arch4Sm90ELb0ELb0ELb0ELb1ELb0ELb0ELb0ELb1ELb1ELb1ELb0ELb0EEENS1_21CollectiveEpilogueFwdINS6_IJSA_SA_SB_EEES9_SD_SF_Li256ELb1ELb1ELb0ELb0EEENS1_36VarlenDynamicPersistentTileSchedulerILi128ELi176ELi256ELi128ELb0ELb1ELb1ELb0ELb1ELb1EEEEEEEEEvNT_6ParamsE)
        /*00b0*/ 	.word	0x000000a8


	//----- nvinfo : EIATTR_FRAME_SIZE
	.align		4
.L_50:
        /*00b4*/ 	.byte	0x04, 0x11
        /*00b6*/ 	.short	(.L_52 - .L_51)
	.align		4
.L_51:
        /*00b8*/ 	.word	index@(_ZN7cutlass13device_kernelIN5flash11enable_sm90INS1_16FlashAttnFwdSm90INS1_25CollectiveMainloopFwdSm90ILi2EN4cute5tupleIJNS5_1CILi1EEES8_S8_EEENS6_IJNS7_ILi128EEENS7_ILi176EEESA_EEELi128ENS_6half_tEfNS_4arch4Sm90ELb0ELb0ELb0ELb1ELb0ELb0ELb0ELb1ELb1ELb1ELb0ELb0EEENS1_21CollectiveEpilogueFwdINS6_IJSA_SA_SB_EEES9_SD_SF_Li256ELb1ELb1ELb0ELb0EEENS1_36VarlenDynamicPersistentTileSchedulerILi128ELi176ELi256ELi128ELb0ELb1ELb1ELb0ELb1ELb1EEEEEEEEEvNT_6ParamsE)
        /*00bc*/ 	.word	0x00000060


	//----- nvinfo : EIATTR_REGCOUNT
	.align		4
.L_52:
        /*00c0*/ 	.byte	0x04, 0x2f
        /*00c2*/ 	.short	(.L_54 - .L_53)
	.align		4
.L_53:
        /*00c4*/ 	.word	index@(_ZN7cutlass13device_kernelIN5flash11enable_sm90INS1_16FlashAttnFwdSm90INS1_25CollectiveMainloopFwdSm90ILi2EN4cute5tupleIJNS5_1CILi2EEENS7_ILi1EEES9_EEENS6_IJNS7_ILi128EEENS7_ILi176EEESB_EEELi128ENS_6half_tEfNS_4arch4Sm90ELb0ELb0ELb0ELb0ELb0ELb0ELb0ELb1ELb1ELb1ELb0ELb0EEENS1_21CollectiveEpilogueFwdINS6_IJSB_SB_SC_EEESA_SE_SG_Li256ELb0ELb1ELb0ELb0EEENS1_29StaticPersistentTileSchedulerILb0EEEEEEEEEvNT_6ParamsE)
        /*00c8*/ 	.word	0x000000a8


	//----- nvinfo : EIATTR_FRAME_SIZE
	.align		4
.L_54:
        /*00cc*/ 	.byte	0x04, 0x11
        /*00ce*/ 	.short	(.L_56 - .L_55)
	.align		4
.L_55:
        /*00d0*/ 	.word	index@(_ZN7cutlass13device_kernelIN5flash11enable_sm90INS1_16FlashAttnFwdSm90INS1_25CollectiveMainloopFwdSm90ILi2EN4cute5tupleIJNS5_1CILi2EEENS7_ILi1EEES9_EEENS6_IJNS7_ILi128EEENS7_ILi176EEESB_EEELi128ENS_6half_tEfNS_4arch4Sm90ELb0ELb0ELb0ELb0ELb0ELb0ELb0ELb1ELb1ELb1ELb0ELb0EEENS1_21CollectiveEpilogueFwdINS6_IJSB_SB_SC_EEESA_SE_SG_Li256ELb0ELb1ELb0ELb0EEENS1_29StaticPersistentTileSchedulerILb0EEEEEEEEEvNT_6ParamsE)
        /*00d4*/ 	.word	0x00000038


	//----- nvinfo : EIATTR_REGCOUNT
	.align		4
.L_56:
        /*00d8*/ 	.byte	0x04, 0x2f
        /*00da*/ 	.short	(.L_58 - .L_57)
	.align		4
.L_57:
        /*00dc*/ 	.word	index@(_ZN7cutlass13device_kernelIN5flash11enable_sm90INS1_16FlashAttnFwdSm90INS1_25CollectiveMainloopFwdSm90ILi2EN4cute5tupleIJNS5_1CILi1EEES8_S8_EEENS6_IJNS7_ILi128EEENS7_ILi176EEESA_EEELi128ENS_6half_tEfNS_4arch4Sm90ELb0ELb0ELb0ELb0ELb0ELb0ELb0ELb1ELb1ELb1ELb0ELb0EEENS1_21CollectiveEpilogueFwdINS6_IJSA_SA_SB_EEES9_SD_SF_Li256ELb0ELb1ELb0ELb0EEENS1_29StaticPersistentTileSchedulerILb0EEEEEEEEEvNT_6ParamsE)
        /*00e0*/ 	.word	0x000000a8


	//----- nvinfo : EIATTR_FRAME_SIZE
	.align		4
.L_58:
        /*00e4*/ 	.byte	0x04, 0x11
        /*00e6*/ 	.short	(.L_60 - .L_59)
	.align		4
.L_59:
        /*00e8*/ 	.word	index@(_ZN7cutlass13device_kernelIN5flash11enable_sm90INS1_16FlashAttnFwdSm90INS1_25CollectiveMainloopFwdSm90ILi2EN4cute5tupleIJNS5_1CILi1EEES8_S8_EEENS6_IJNS7_ILi128EEENS7_ILi176EEESA_EEELi128ENS_6half_tEfNS_4arch4Sm90ELb0ELb0ELb0ELb0ELb0ELb0ELb0ELb1ELb1ELb1ELb0ELb0EEENS1_21CollectiveEpilogueFwdINS6_IJSA_SA_SB_EEES9_SD_SF_Li256ELb0ELb1ELb0ELb0EEENS1_29StaticPersistentTileSchedulerILb0EEEEEEEEEvNT_6ParamsE)
        /*00ec*/ 	.word	0x00000038


	//----- nvinfo : EIATTR_MIN_STACK_SIZE
	.align		4
.L_60:
        /*00f0*/ 	.byte	0x04, 0x12
        /*00f2*/ 	.short	(.L_62 - .L_61)
	.align		4
.L_61:
        /*00f4*/ 	.word	index@(_ZN7cutlass13device_kernelIN5flash11enable_sm90INS1_16FlashAttnFwdSm90INS1_25CollectiveMainloopFwdSm90ILi2EN4cute5tupleIJNS5_1CILi1EEES8_S8_EEENS6_IJNS7_ILi128EEENS7_ILi176EEESA_EEELi128ENS_6half_tEfNS_4arch4Sm90ELb0ELb0ELb0ELb0ELb0ELb0ELb0ELb1ELb1ELb1ELb0ELb0EEENS1_21CollectiveEpilogueFwdINS6_IJSA_SA_SB_EEES9_SD_SF_Li256ELb0ELb1ELb0ELb0EEENS1_29StaticPersistentTileSchedulerILb0EEEEEEEEEvNT_6ParamsE)
        /*00f8*/ 	.word	0x00000038


	//----- nvinfo : EIATTR_MIN_STACK_SIZE
	.align		4
.L_62:
        /*00fc*/ 	.byte	0x04, 0x12
        /*00fe*/ 	.short	(.L_64 - .L_63)
	.align		4
.L_63:
        /*0100*/ 	.word	index@(_ZN7cutlass13device_kernelIN5flash11enable_sm90INS1_16FlashAttnFwdSm90INS1_25CollectiveMainloopFwdSm90ILi2EN4cute5tupleIJNS5_1CILi2EEENS7_ILi1EEES9_EEENS6_IJNS7_ILi128EEENS7_ILi176EEESB_EEELi128ENS_6half_tEfNS_4arch4Sm90ELb0ELb0ELb0ELb0ELb0ELb0ELb0ELb1ELb1ELb1ELb0ELb0EEENS1_21CollectiveEpilogueFwdINS6_IJSB_SB_SC_EEESA_SE_SG_Li256ELb0ELb1ELb0ELb0EEENS1_29StaticPersistentTileSchedulerILb0EEEEEEEEEvNT_6ParamsE)
        /*0104*/ 	.word	0x00000038


	//----- nvinfo : EIATTR_MIN_STACK_SIZE
	.align		4
.L_64:
        /*0108*/ 	.byte	0x04, 0x12
        /*010a*/ 	.short	(.L_66 - .L_65)
	.align		4
.L_65:
        /*010c*/ 	.word	index@(_ZN7cutlass13device_kernelIN5flash11enable_sm90INS1_16FlashAttnFwdSm90INS1_25CollectiveMainloopFwdSm90ILi2EN4cute5tupleIJNS5_1CILi1EEES8_S8_EEENS6_IJNS7_ILi128EEENS7_ILi176EEESA_EEELi128ENS_6half_tEfNS_4arch4Sm90ELb0ELb0ELb0ELb1ELb0ELb0ELb0ELb1ELb1ELb1ELb0ELb0EEENS1_21CollectiveEpilogueFwdINS6_IJSA_SA_SB_EEES9_SD_SF_Li256ELb1ELb1ELb0ELb0EEENS1_36VarlenDynamicPersistentTileSchedulerILi128ELi176ELi256ELi128ELb0ELb1ELb1ELb0ELb1ELb1EEEEEEEEEvNT_6ParamsE)
        /*0110*/ 	.word	0x00000060


	//----- nvinfo : EIATTR_MIN_STACK_SIZE
	.align		4
.L_66:
        /*0114*/ 	.byte	0x04, 0x12
        /*0116*/ 	.short	(.L_68 - .L_67)
	.align		4
.L_67:
        /*0118*/ 	.word	index@(_ZN7cutlass13device_kernelIN5flash11enable_sm90INS1_16FlashAttnFwdSm90INS1_25CollectiveMainloopFwdSm90ILi2EN4cute5tupleIJNS5_1CILi1EEES8_S8_EEENS6_IJNS7_ILi128EEENS7_ILi176EEESA_EEELi128ENS_6half_tEfNS_4arch4Sm90ELb0ELb0ELb0ELb1ELb0ELb1ELb0ELb1ELb1ELb1ELb0ELb0EEENS1_21CollectiveEpilogueFwdINS6_IJSA_SA_SB_EEES9_SD_SF_Li256ELb1ELb1ELb0ELb0EEENS1_36VarlenDynamicPersistentTileSchedulerILi128ELi176ELi256ELi128ELb0ELb1ELb1ELb0ELb1ELb1EEEEEEEEEvNT_6ParamsE)
        /*011c*/ 	.word	0x000000a0


	//----- nvinfo : EIATTR_MIN_STACK_SIZE
	.align		4
.L_68:
        /*0120*/ 	.byte	0x04, 0x12
        /*0122*/ 	.short	(.L_70 - .L_69)
	.align		4
.L_69:
        /*0124*/ 	.word	index@(_ZN7cutlass13device_kernelIN5flash11enable_sm90INS1_16FlashAttnFwdSm90INS1_25CollectiveMainloopFwdSm90ILi2EN4cute5tupleIJNS5_1CILi1EEES8_S8_EEENS6_IJNS7_ILi128EEESA_SA_EEELi128ENS_6half_tEfNS_4arch4Sm90ELb0ELb1ELb0ELb0ELb0ELb0ELb0ELb1ELb1ELb1ELb0ELb0EEENS1_21CollectiveEpilogueFwdISB_S9_SC_SE_Li256ELb0ELb1ELb0ELb0EEENS1_30DynamicPersistentTileSchedulerILi256ELi128ELb0ELb1ELb1EEEEEEEEEvNT_6ParamsE)
        /*0128*/ 	.word	0x00000020


	//----- nvinfo : EIATTR_MIN_STACK_SIZE
	.align		4
.L_70:
        /*012c*/ 	.byte	0x04, 0x12
        /*012e*/ 	.short	(.L_72 - .L_71)
	.align		4
.L_71:
        /*0130*/ 	.word	index@(_ZN7cutlass13device_kernelIN5flash11enable_sm90INS1_16FlashAttnFwdSm90INS1_25CollectiveMainloopFwdSm90ILi2EN4cute5tupleIJNS5_1CILi1EEES8_S8_EEENS6_IJNS7_ILi128EEESA_SA_EEELi128ENS_6half_tEfNS_4arch4Sm90ELb0ELb1ELb0ELb1ELb0ELb0ELb0ELb1ELb1ELb1ELb0ELb0EEENS1_21CollectiveEpilogueFwdISB_S9_SC_SE_Li256ELb1ELb1ELb0ELb0EEENS1_36VarlenDynamicPersistentTileSchedulerILi128ELi128ELi256ELi128ELb0ELb1ELb1ELb1ELb0ELb1EEEEEEEEEvNT_6ParamsE)
        /*0134*/ 	.word	0x00000048


	//----- nvinfo : EIATTR_MIN_STACK_SIZE
	.align		4
.L_72:
        /*0138*/ 	.byte	0x04, 0x12
        /*013a*/ 	.short	(.L_74 - .L_73)
	.align		4
.L_73:
        /*013c*/ 	.word	index@(_ZN7cutlass13device_kernelIN5flash11enable_sm90INS1_16FlashAttnFwdSm90INS1_25CollectiveMainloopFwdSm90ILi2EN4cute5tupleIJNS5_1CILi1EEES8_S8_EEENS6_IJNS7_ILi128EEESA_SA_EEELi128ENS_6half_tEfNS_4arch4Sm90ELb0ELb1ELb0ELb1ELb0ELb1ELb0ELb1ELb1ELb1ELb0ELb0EEENS1_21CollectiveEpilogueFwdISB_S9_SC_SE_Li256ELb1ELb1ELb0ELb0EEENS1_36VarlenDynamicPersistentTileSchedulerILi128ELi128ELi256ELi128ELb0ELb1ELb1ELb1ELb0ELb1EEEEEEEEEvNT_6ParamsE)
        /*0140*/ 	.word	0x00000058


	//----- nvinfo : EIATTR_MIN_STACK_SIZE
	.align		4
.L_74:
        /*0144*/ 	.byte	0x04, 0x12
        /*0146*/ 	.short	(.L_76 - .L_75)
	.align		4
.L_75:
        /*0148*/ 	.word	index@(_ZN7cutlass13device_kernelIN5flash11enable_sm90INS1_16FlashAttnFwdSm90INS1_25CollectiveMainloopFwdSm90ILi2EN4cute5tupleIJNS5_1CILi1EEES8_S8_EEENS6_IJNS7_ILi128EEESA_SA_EEELi128ENS_6half_tEfNS_4arch4Sm90ELb1ELb0ELb0ELb0ELb0ELb0ELb0ELb1ELb1ELb1ELb0ELb0EEENS1_21CollectiveEpilogueFwdISB_S9_SC_SE_Li256ELb0ELb1ELb0ELb0EEENS1_30DynamicPersistentTileSchedulerILi256ELi128ELb0ELb1ELb1EEEEEEEEEvNT_6ParamsE)
        /*014c*/ 	.word	0x00000028


	//----- nvinfo : EIATTR_MIN_STACK_SIZE
	.align		4
.L_76:
        /*0150*/ 	.byte	0x04, 0x12
        /*0152*/ 	.short	(.L_78 - .L_77)
	.align		4
.L_77:
        /*0154*/ 	.word	index@(_ZN7cutlass13device_kernelIN5flash11enable_sm90INS1_16FlashAttnFwdSm90INS1_25CollectiveMainloopFwdSm90ILi2EN4cute5tupleIJNS5_1CILi1EEES8_S8_EEENS6_IJNS7_ILi128EEESA_SA_EEELi128ENS_6half_tEfNS_4arch4Sm90ELb1ELb0ELb0ELb1ELb0ELb0ELb0ELb1ELb1ELb1ELb0ELb0EEENS1_21CollectiveEpilogueFwdISB_S9_SC_SE_Li256ELb1ELb1ELb0ELb0EEENS1_36VarlenDynamicPersistentTileSchedulerILi128ELi128ELi256ELi128ELb0ELb1ELb1ELb1ELb1ELb1EEEEEEEEEvNT_6ParamsE)
        /*0158*/ 	.word	0x00000058


	//----- nvinfo : EIATTR_MIN_STACK_SIZE
	.align		4
.L_78:
        /*015c*/ 	.byte	0x04, 0x12
        /*015e*/ 	.short	(.L_80 - .L_79)
	.align		4
.L_79:
        /*0160*/ 	.word	index@(_ZN7cutlass13device_kernelIN5flash11enable_sm90INS1_16FlashAttnFwdSm90INS1_25CollectiveMainloopFwdSm90ILi2EN4cute5tupleIJNS5_1CILi1EEES8_S8_EEENS6_IJNS7_ILi128EEESA_SA_EEELi128ENS_6half_tEfNS_4arch4Sm90ELb1ELb0ELb0ELb1ELb0ELb1ELb0ELb1ELb1ELb1ELb0ELb0EEENS1_21CollectiveEpilogueFwdISB_S9_SC_SE_Li256ELb1ELb1ELb0ELb0EEENS1_36VarlenDynamicPersistentTileSchedulerILi128ELi128ELi256ELi128ELb0ELb1ELb1ELb1ELb1ELb1EEEEEEEEEvNT_6ParamsE)
        /*0164*/ 	.word	0x00000060
.L_80:


//--------------------- .nv.compat                --------------------------
	.section	.nv.compat,"",@"SHT_CUDA_COMPAT_INFO"
	.align	4
        /*0000*/ 	.byte	0x02, 0x09, 0x01, 0x00, 0x02, 0x02, 0x04, 0x00, 0x02, 0x05, 0x05, 0x00, 0x03, 0x07, 0x01, 0x01
        /*0010*/ 	.byte	0x02, 0x03, 0x01, 0x00, 0x02, 0x06, 0x01, 0x00, 0x04, 0x0b, 0x08, 0x00, 0x00, 0x00, 0x00, 0x00
        /*0020*/ 	.byte	0x00, 0x00, 0x00, 0x00


//--------------------- .nv.info._ZN7cutlass13device_kernelIN5flash11enable_sm90INS1_16FlashAttnFwdSm90INS1_25CollectiveMainloopFwdSm90ILi2EN4cute5tupleIJNS5_1CILi1EEES8_S8_EEENS6_IJNS7_ILi128EEENS7_ILi176EEESA_EEELi128ENS_6half_tEfNS_4arch4Sm90ELb0ELb0ELb0ELb0ELb0ELb0ELb0ELb1ELb1ELb1ELb0ELb0EEENS1_21CollectiveEpilogueFwdINS6_IJSA_SA_SB_EEES9_SD_SF_Li256ELb0ELb1ELb0ELb0EEENS1_29StaticPersistentTileSchedulerILb0EEEEEEEEEvNT_6ParamsE --------------------------
	.section	.nv.info._ZN7cutlass13device_kernelIN5flash11enable_sm90INS1_16FlashAttnFwdSm90INS1_25CollectiveMainloopFwdSm90ILi2EN4cute5tupleIJNS5_1CILi1EEES8_S8_EEENS6_IJNS7_ILi128EEENS7_ILi176EEESA_EEELi128ENS_6half_tEfNS_4arch4Sm90ELb0ELb0ELb0ELb0ELb0ELb0ELb0ELb1ELb1ELb1ELb0ELb0EEENS1_21CollectiveEpilogueFwdINS6_IJSA_SA_SB_EEES9_SD_SF_Li256ELb0ELb1ELb0ELb0EEENS1_29StaticPersistentTileSchedulerILb0EEEEEEEEEvNT_6ParamsE,"",@"SHT_CUDA_INFO"
	.sectionflags	@""
	.align	4


	//----- nvinfo : EIATTR_CUDA_API_VERSION
	.align		4
        /*0000*/ 	.byte	0x04, 0x37
        /*0002*/ 	.short	(.L_82 - .L_81)
.L_81:
        /*0004*/ 	.word	0x00000082


	//----- nvinfo : EIATTR_KPARAM_INFO
	.align		4
.L_82:
        /*0008*/ 	.byte	0x04, 0x17
        /*000a*/ 	.short	(.L_84 - .L_83)
.L_83:
        /*000c*/ 	.word	0x00000000
        /*0010*/ 	.short	0x0000
        /*0012*/ 	.short	0x0070
        /*0014*/ 	.byte	0x00, 0xf0, 0x01, 0x28


	//----- nvinfo : EIATTR_SPARSE_MMA_MASK
	.align		4
.L_84:
        /*0018*/ 	.byte	0x03, 0x50
        /*001a*/ 	.short	0x0000


	//----- nvinfo : EIATTR_MAXREG_COUNT
	.align		4
        /*001c*/ 	.byte	0x03, 0x1b
        /*001e*/ 	.short	0x00a8


	//----- nvinfo : EIATTR_NUM_BARRIERS
	.align		4
        /*0020*/ 	.byte	0x02, 0x4c
        /*0022*/ 	.byte	0x10
	.zero		1


	//----- nvinfo : EIATTR_EXTERNS
	.align		4
        /*0024*/ 	.byte	0x04, 0x0f
        /*0026*/ 	.short	(.L_86 - .L_85)


	//   ....[0]....
	.align		4
.L_85:
        /*0028*/ 	.word	index@(__assertfail)


	//----- nvinfo : EIATTR_ANNOTATIONS
	.align		4
.L_86:
        /*002c*/ 	.byte	0x04, 0x55
        /*002e*/ 	.short	(.L_88 - .L_87)


	//   ....[0]....
.L_87:
        /*0030*/ 	.word	0x00000001
        /*0034*/ 	.byte	0x20, 0x09, 0x00, 0x00, 0x01, 0x00, 0x00, 0x00, 0x10, 0x0a, 0x00, 0x00, 0x01, 0x00, 0x00, 0x00
        /* <DEDUP_REMOVED lines=27> */
        /*01f4*/ 	.byte	0x80, 0x09, 0x01, 0x00, 0x01, 0x00, 0x00, 0x00, 0xd0, 0x09, 0x01, 0x00


	//----- nvinfo : EIATTR_MERCURY_ISA_VERSION
	.align		4
.L_88:
        /*0200*/ 	.byte	0x03, 0x5f
        /*0202*/ 	.short	0x0101


	//----- nvinfo : EIATTR_INT_WARP_WIDE_INSTR_OFFSETS
	.align		4
        /*0204*/ 	.byte	0x04, 0x31
        /*0206*/ 	.short	(.L_90 - .L_89)


	//   ....[0]....
.L_89:
        /*0208*/ 	.word	0x00000120


	//   ....[1]....
        /*020c*/ 	.word	0x000001c0


	//   ....[2]....
        /*0210*/ 	.word	0x00000230


	//----- nvinfo : EIATTR_COOP_GROUP_MASK_REGIDS
	.align		4
.L_90:
        /*0214*/ 	.byte	0x04, 0x29
        /*0216*/ 	.short	(.L_92 - .L_91)


	//   ....[0]....
.L_91:
        /*0218*/ 	.word	0xffffffff


	//   ....[1]....
        /*021c*/ 	.word	0xffffffff


	//   ....[2]....
        /*0220*/ 	.word	0xffffffff


	//   ....[3]....
        /*0224*/ 	.word	0xffffffff


	//   ....[4]....
        /*0228*/ 	.word	0xffffffff


	//   ....[5]....
        /*022c*/ 	.word	0xffffffff


	//   ....[6]....
        /*0230*/ 	.word	0xffffffff


	//   ....[7]....
        /*0234*/ 	.word	0xffffffff


	//   ....[8]....
        /*0238*/ 	.word	0xffffffff


	//   ....[9]....
        /*023c*/ 	.word	0xffffffff


	//   ....[10]....
        /*0240*/ 	.word	0xffffffff


	//   ....[11]....
        /*0244*/ 	.word	0xffffffff


	//   ....[12]....
        /*0248*/ 	.word	0xffffffff


	//   ....[13]....
        /*024c*/ 	.word	0xffffffff


	//   ....[14]....
        /*0250*/ 	.word	0xffffffff


	//   ....[15]....
        /*0254*/ 	.word	0xffffffff


	//   ....[16]....
        /*0258*/ 	.word	0xffffffff


	//   ....[17]....
        /*025c*/ 	.word	0xffffffff


	//   ....[18]....
        /*0260*/ 	.word	0xffffffff


	//   ....[19]....
        /*0264*/ 	.word	0xffffffff


	//   ....[20]....
        /*0268*/ 	.word	0xffffffff


	//   ....[21]....
        /*026c*/ 	.word	0xffffffff


	//   ....[22]....
        /*0270*/ 	.word	0xffffffff


	//   ....[23]....
        /*0274*/ 	.word	0xffffffff


	//   ....[24]....
        /*0278*/ 	.word	0xffffffff


	//   ....[25]....
        /*027c*/ 	.word	0xffffffff


	//   ....[26]....
        /*0280*/ 	.word	0xffffffff


	//   ....[27]....
        /*0284*/ 	.word	0xffffffff


	//   ....[28]....
        /*0288*/ 	.word	0xffffffff


	//   ....[29]....
        /*028c*/ 	.word	0xffffffff


	//   ....[30]....
        /*0290*/ 	.word	0xffffffff


	//   ....[31]....
        /*0294*/ 	.word	0xffffffff


	//   ....[32]....
        /*0298*/ 	.word	0xffffffff


	//   ....[33]....
        /*029c*/ 	.word	0xffffffff


	//   ....[34]....
        /*02a0*/ 	.word	0xffffffff


	//   ....[35]....
        /*02a4*/ 	.word	0xffffffff


	//   ....[36]....
        /*02a8*/ 	.word	0xffffffff


	//   ....[37]....
        /*02ac*/ 	.word	0xffffffff


	//   ....[38]....
        /*02b0*/ 	.word	0xffffffff


	//   ....[39]....
        /*02b4*/ 	.word	0xffffffff


	//   ....[40]....
        /*02b8*/ 	.word	0xffffffff


	//   ....[41]....
        /*02bc*/ 	.word	0xffffffff


	//   ....[42]....
        /*02c0*/ 	.word	0xffffffff


	//   ....[43]....
        /*02c4*/ 	.word	0xffffffff


	//   ....[44]....
        /*02c8*/ 	.word	0xffffffff


	//   ....[45]....
        /*02cc*/ 	.word	0xffffffff


	//   ....[46]....
        /*02d0*/ 	.word	0xffffffff


	//   ....[47]....
        /*02d4*/ 	.word	0xffffffff


	//   ....[48]....
        /*02d8*/ 	.word	0xffffffff


	//   ....[49]....
        /*02dc*/ 	.word	0xffffffff


	//   ....[50]....
        /*02e0*/ 	.word	0x0500000f


	//   ....[51]....
        /*02e4*/ 	.word	0x0500000f


	//   ....[52]....
        /*02e8*/ 	.word	0x0500000f


	//   ....[53]....
        /*02ec*/ 	.word	0x0500000f


	//   ....[54]....
        /*02f0*/ 	.word	0x0500000f


	//   ....[55]....
        /*02f4*/ 	.word	0x0500000f


	//   ....[56]....
        /*02f8*/ 	.word	0x0500000f


	//   ....[57]....
        /*02fc*/ 	.word	0x0500000f


	//   ....[58]....
        /*0300*/ 	.word	0x0500000f


	//   ....[59]....
        /*0304*/ 	.word	0x0500000f


	//   ....[60]....
        /*0308*/ 	.word	0x0500000f


	//   ....[61]....
        /*030c*/ 	.word	0x0500000f


	//   ....[62]....
        /*0310*/ 	.word	0x0500000f


	//   ....[63]....
        /*0314*/ 	.word	0x0500000f


	//   ....[64]....
        /*0318*/ 	.word	0x0500000f


	//   ....[65]....
        /*031c*/ 	.word	0x0500000f


	//   ....[66]....
        /*0320*/ 	.word	0x0500000f


	//   ....[67]....
        /*0324*/ 	.word	0x0500000f


	//----- nvinfo : EIATTR_COOP_GROUP_INSTR_OFFSETS
	.align		4
.L_92:
        /*0328*/ 	.byte	0x04, 0x28
        /*032a*/ 	.short	(.L_94 - .L_93)


	//   ....[0]....
.L_93:
        /*032c*/ 	.word	0x00000060


	//   ....[1]....
        /*0330*/ 	.word	0x00000130


	//   ....[2]....
        /*0334*/ 	.word	0x000001e0


	//   ....[3]....
        /*0338*/ 	.word	0x000003a0


	//   ....[4]....
        /*033c*/ 	.word	0x00000500


	//   ....[5]....
        /*0340*/ 	.word	0x00000620


	//   ....[6]....
        /*0344*/ 	.word	0x00000780


	//   ....[7]....
        /*0348*/ 	.word	0x00000da0


	//   ....[8]....
        /*034c*/ 	.word	0x000044c0


	//   ....[9]....
        /*0350*/ 	.word	0x00004550


	//   ....[10]....
        /*0354*/ 	.word	0x00004cd0


	//   ....[11]....
        /*0358*/ 	.word	0x00004d60


	//   ....[12]....
        /*035c*/ 	.word	0x00008ea0


	//   ....[13]....
        /*0360*/ 	.word	0x00008ec0


	//   ....[14]....
        /*0364*/ 	.word	0x00009950


	//   ....[15]....
        /*0368*/ 	.word	0x000099b0


	//   ....[16]....
        /*036c*/ 	.word	0x0000aeb0


	//   ....[17]....
        /*0370*/ 	.word	0x0000aef0


	//   ....[18]....
        /*0374*/ 	.word	0x0000b000


	//   ....[19]....
        /*0378*/ 	.word	0x0000b020


	//   ....[20]....
        /*037c*/ 	.word	0x0000c320


	//   ....[21]....
        /*0380*/ 	.word	0x0000c380


	//   ....[22]....
        /*0384*/ 	.word	0x0000c3c0


	//   ....[23]....
        /*0388*/ 	.word	0x0000c3f0


	//   ....[24]....
        /*038c*/ 	.word	0x0000c880


	//   ....[25]....
        /*0390*/ 	.word	0x0000c8c0


	//   ....[26]....
        /*0394*/ 	.word	0x0000c9a0


	//   ....[27]....
        /*0398*/ 	.word	0x0000c9c0


	//   ....[28]....
        /*039c*/ 	.word	0x0000ca80


	//   ....[29]....
        /*03a0*/ 	.word	0x0000caa0


	//   ....[30]....
        /*03a4*/ 	.word	0x0000cb70


	//   ....[31]....
        /*03a8*/ 	.word	0x0000cbb0


	//   ....[32]....
        /*03ac*/ 	.word	0x0000d600


	//   ....[33]....
        /*03b0*/ 	.word	0x0000e030


	//   ....[34]....
        /*03b4*/ 	.word	0x0000e040


	//   ....[35]....
        /*03b8*/ 	.word	0x0000e080


	//   ....[36]....
        /*03bc*/ 	.word	0x0000e0c0


	//   ....[37]....
        /*03c0*/ 	.word	0x0000e190


	//   ....[38]....
        /*03c4*/ 	.word	0x0000e1a0


	//   ....[39]....
        /*03c8*/ 	.word	0x0000e220


	//   ....[40]....
        /*03cc*/ 	.word	0x0000e230


	//   ....[41]....
        /*03d0*/ 	.word	0x0000e2b0


	//   ....[42]....
        /*03d4*/ 	.word	0x0000e2c0


	//   ....[43]....
        /*03d8*/ 	.word	0x0000e340


	//   ....[44]....
        /*03dc*/ 	.word	0x0000e350


	//   ....[45]....
        /*03e0*/ 	.word	0x0000e3d0


	//   ....[46]....
        /*03e4*/ 	.word	0x0000e3e0


	//   ....[47]....
        /*03e8*/ 	.word	0x0000e3f0


	//   ....[48]....
        /*03ec*/ 	.word	0x0000e430


	//   ....[49]....
        /*03f0*/ 	.word	0x00010900


	//   ....[50]....
        /*03f4*/ 	.word	0x00010df0


	//   ....[51]....
        /*03f8*/ 	.word	0x00010f60


	//   ....[52]....
        /*03fc*/ 	.word	0x00010fc0


	//   ....[53]....
        /*0400*/ 	.word	0x00011110


	//   ....[54]....
        /*0404*/ 	.word	0x00011160


	//   ....[55]....
        /*0408*/ 	.word	0x00011290


	//   ....[56]....
        /*040c*/ 	.word	0x000112e0


	//   ....[57]....
        /*0410*/ 	.word	0x000113f0


	//   ....[58]....
        /*0414*/ 	.word	0x00011440


	//   ....[59]....
        /*0418*/ 	.word	0x00011550


	//   ....[60]....
        /*041c*/ 	.word	0x000115a0


	//   ....[61]....
        /*0420*/ 	.word	0x000116b0


	//   ....[62]....
        /*0424*/ 	.word	0x00011700


	//   ....[63]....
        /*0428*/ 	.word	0x00011800


	//   ....[64]....
        /*042c*/ 	.word	0x00011850


	//   ....[65]....
        /*0430*/ 	.word	0x00011940


	//   ....[66]....
        /*0434*/ 	.word	0x00011990


	//   ....[67]....
        /*0438*/ 	.word	0x00011d30


	//----- nvinfo : EIATTR_REG_RECONFIG
	.align		4
.L_94:
        /*043c*/ 	.byte	0x01, 0x54
	.zero		2


	//----- nvinfo : EIATTR_SYSCALL_OFFSETS
	.align		4
        /*0440*/ 	.byte	0x04, 0x46
        /*0442*/ 	.short	(.L_96 - .L_95)


	//   ....[0]....
.L_95:
        /*0444*/ 	.word	0x00001160


	//   ....[1]....
        /*0448*/ 	.word	0x0000d210


	//   ....[2]....
        /*044c*/ 	.word	0x0000d350


	//   ....[3]....
        /*0450*/ 	.word	0x0000d440


	//   ....[4]....
        /*0454*/ 	.word	0x0000dbf0


	//----- nvinfo : EIATTR_MBARRIER_INSTR_OFFSETS
	.align		4
.L_96:
        /*0458*/ 	.byte	0x04, 0x39
        /*045a*/ 	.short	(.L_98 - .L_97)


	//   ....[0]....
.L_97:
        /*045c*/ 	.word	0x00000250
        /*0460*/ 	.word	0x000000ff
        /*0464*/ 	.word	0x00034800
        /*0468*/ 	.short	0x0100
        /*046a*/ 	.byte	0x08
	.zero		1


	//   ....[1]....
        /*046c*/ 	.word	0x00000260
        /*0470*/ 	.word	0x000000ff
        /*0474*/ 	.word	0x00034820
        /*0478*/ 	.short	0x0100
        /*047a*/ 	.byte	0x08
	.zero		1


	//   ....[2]....
        /*047c*/ 	.word	0x00000350
        /*0480*/ 	.word	0x000000ff
        /*0484*/ 	.word	0x00034830
        /*0488*/ 	.short	0x0100
        /*048a*/ 	.byte	0x08
	.zero		1


	//   ....[3]....
        /*048c*/ 	.word	0x00000360
        /*0490*/ 	.word	0x000000ff
        /*0494*/ 	.word	0x00034840
        /*0498*/ 	.short	0x0100
        /*049a*/ 	.byte	0x08
	.zero		1


	//   ....[4]....
        /*049c*/ 	.word	0x00000370
        /*04a0*/ 	.word	0x000000ff
        /*04a4*/ 	.word	0x00034838
        /*04a8*/ 	.short	0x0100
        /*04aa*/ 	.byte	0x08
	.zero		1


	//   ....[5]....
        /*04ac*/ 	.word	0x00000380
        /*04b0*/ 	.word	0x000000ff
        /*04b4*/ 	.word	0x00034848
        /*04b8*/ 	.short	0x0100
        /*04ba*/ 	.byte	0x08
	.zero		1


	//   ....[6]....
        /*04bc*/ 	.word	0x000004b0
        /*04c0*/ 	.word	0x000000ff
        /*04c4*/ 	.word	0x00034850
        /*04c8*/ 	.short	0x0100
        /*04ca*/ 	.byte	0x08
	.zero		1


	//   ....[7]....
        /*04cc*/ 	.word	0x000004c0
        /*04d0*/ 	.word	0x000000ff
        /*04d4*/ 	.word	0x00034860
        /*04d8*/ 	.short	0x0100
        /*04da*/ 	.byte	0x08
	.zero		1


	//   ....[8]....
        /*04dc*/ 	.word	0x000004d0
        /*04e0*/ 	.word	0x000000ff
        /*04e4*/ 	.word	0x00034858
        /*04e8*/ 	.short	0x0100
        /*04ea*/ 	.byte	0x08
	.zero		1


	//   ....[9]....
        /*04ec*/ 	.word	0x000004e0
        /*04f0*/ 	.word	0x000000ff
        /*04f4*/ 	.word	0x00034868
        /*04f8*/ 	.short	0x0100
        /*04fa*/ 	.byte	0x08
	.zero		1


	//   ....[10]....
        /*04fc*/ 	.word	0x000005d0
        /*0500*/ 	.word	0x000000ff
        /*0504*/ 	.word	0x00034870
        /*0508*/ 	.short	0x0100
        /*050a*/ 	.byte	0x06
	.zero		1


	//   ....[11]....
        /*050c*/ 	.word	0x000005e0
        /*0510*/ 	.word	0x000000ff
        /*0514*/ 	.word	0x00034880
        /*0518*/ 	.short	0x0100
        /*051a*/ 	.byte	0x06
	.zero		1


	//   ....[12]....
        /*051c*/ 	.word	0x000005f0
        /*0520*/ 	.word	0x000000ff
        /*0524*/ 	.word	0x00034878
        /*0528*/ 	.short	0x0100
        /*052a*/ 	.byte	0x06
	.zero		1


	//   ....[13]....
        /*052c*/ 	.word	0x00000600
        /*0530*/ 	.word	0x000000ff
        /*0534*/ 	.word	0x00034888
        /*0538*/ 	.short	0x0100
        /*053a*/ 	.byte	0x06
	.zero		1


	//   ....[14]....
        /*053c*/ 	.word	0x00000730
        /*0540*/ 	.word	0x000000ff
        /*0544*/ 	.word	0x00034890
        /*0548*/ 	.short	0x0100
        /*054a*/ 	.byte	0x08
	.zero		1


	//   ....[15]....
        /*054c*/ 	.word	0x00000740
        /*0550*/ 	.word	0x000000ff
        /*0554*/ 	.word	0x000348a0
        /*0558*/ 	.short	0x0100
        /*055a*/ 	.byte	0x08
	.zero		1


	//   ....[16]....
        /*055c*/ 	.word	0x00000750
        /*0560*/ 	.word	0x000000ff
        /*0564*/ 	.word	0x00034898
        /*0568*/ 	.short	0x0100
        /*056a*/ 	.byte	0x08
	.zero		1


	//   ....[17]....
        /*056c*/ 	.word	0x00000760
        /*0570*/ 	.word	0x000000ff
        /*0574*/ 	.word	0x000348a8
        /*0578*/ 	.short	0x0100
        /*057a*/ 	.byte	0x08
	.zero		1


	//   ....[18]....
        /*057c*/ 	.word	0x00000890
        /*0580*/ 	.word	0x000000ff
        /*0584*/ 	.word	0x000348b0
        /*0588*/ 	.short	0x0100
        /*058a*/ 	.byte	0x08
	.zero		1


	//   ....[19]....
        /*058c*/ 	.word	0x000008a0
        /*0590*/ 	.word	0x000000ff
        /*0594*/ 	.word	0x000348c0
        /*0598*/ 	.short	0x0100
        /*059a*/ 	.byte	0x08
	.zero		1


	//   ....[20]....
        /*059c*/ 	.word	0x000008b0
        /*05a0*/ 	.word	0x000000ff
        /*05a4*/ 	.word	0x000348b8
        /*05a8*/ 	.short	0x0100
        /*05aa*/ 	.byte	0x08
	.zero		1


	//   ....[21]....
        /*05ac*/ 	.word	0x000008c0
        /*05b0*/ 	.word	0x000000ff
        /*05b4*/ 	.word	0x000348c8
        /*05b8*/ 	.short	0x0100
        /*05ba*/ 	.byte	0x08
	.zero		1


	//   ....[22]....
        /*05bc*/ 	.word	0x000011a0
        /*05c0*/ 	.word	0x000000ff
        /*05c4*/ 	.word	0x00034800
        /*05c8*/ 	.short	0x010a
        /*05ca*/ 	.byte	0x3d
	.zero		1


	//   ....[23]....
        /*05cc*/ 	.word	0x00001230
        /*05d0*/ 	.word	0x0000000b
        /*05d4*/ 	.word	0x00034830
        /*05d8*/ 	.short	0x010a
        /*05da*/ 	.byte	0x3f
	.zero		1


	//   ....[24]....
        /*05dc*/ 	.word	0x000012b0
        /*05e0*/ 	.word	0x0000000b
        /*05e4*/ 	.word	0x00034830
        /*05e8*/ 	.short	0x010a
        /*05ea*/ 	.byte	0x3f
	.zero		1


	//   ....[25]....
        /*05ec*/ 	.word	0x00004560
        /*05f0*/ 	.word	0x0000000b
        /*05f4*/ 	.word	0x00000000
        /*05f8*/ 	.short	0x0101
        /*05fa*/ 	.byte	0x3f
	.zero		1


	//   ....[26]....
        /*05fc*/ 	.word	0x00006320
        /*0600*/ 	.word	0x000000ff
        /*0604*/ 	.word	0x00034830
        /*0608*/ 	.short	0x010a
        /*060a*/ 	.byte	0x06
	.zero		1


	//   ....[27]....
        /*060c*/ 	.word	0x00006360
        /*0610*/ 	.word	0x000000ff
        /*0614*/ 	.word	0x00034830
        /*0618*/ 	.short	0x010a
        /*061a*/ 	.byte	0x06
	.zero		1


	//   ....[28]....
        /*061c*/ 	.word	0x00008a30
        /*0620*/ 	.word	0x000000ff
        /*0624*/ 	.word	0x00034850
        /*0628*/ 	.short	0x010a
        /*062a*/ 	.byte	0x06
	.zero		1


	//   ....[29]....
        /*062c*/ 	.word	0x00008a70
        /*0630*/ 	.word	0x000000ff
        /*0634*/ 	.word	0x00034850
        /*0638*/ 	.short	0x010a
        /*063a*/ 	.byte	0x06
	.zero		1


	//   ....[30]....
        /*063c*/ 	.word	0x0000a120
        /*0640*/ 	.word	0x00000083
        /*0644*/ 	.word	0x00000000
        /*0648*/ 	.short	0x0101
        /*064a*/ 	.byte	0x3f
	.zero		1


	//   ....[31]....
        /*064c*/ 	.word	0x0000a200
        /*0650*/ 	.word	0x0000007b
        /*0654*/ 	.word	0x00000000
        /*0658*/ 	.short	0x0101
        /*065a*/ 	.byte	0x3f
	.zero		1


	//   ....[32]....
        /*065c*/ 	.word	0x0000ae00
        /*0660*/ 	.word	0x000000ff
        /*0664*/ 	.word	0x00034850
        /*0668*/ 	.short	0x010a
        /*066a*/ 	.byte	0x08
	.zero		1


	//   ....[33]....
        /*066c*/ 	.word	0x0000ae40
        /*0670*/ 	.word	0x000000ff
        /*0674*/ 	.word	0x00034850
        /*0678*/ 	.short	0x010a
        /*067a*/ 	.byte	0x08
	.zero		1


	//   ....[34]....
        /*067c*/ 	.word	0x0000bc70
        /*0680*/ 	.word	0x00000068
        /*0684*/ 	.word	0x00000000
        /*0688*/ 	.short	0x0101
        /*068a*/ 	.byte	0x3f
	.zero		1


	//   ....[35]....
        /*068c*/ 	.word	0x0000c8a0
        /*0690*/ 	.word	0x000000ff
        /*0694*/ 	.word	0x00000000
        /*0698*/ 	.short	0x0101
        /*069a*/ 	.byte	0x3d
	.zero		1


	//   ....[36]....
        /*069c*/ 	.word	0x0000d840
        /*06a0*/ 	.word	0x00000000
        /*06a4*/ 	.word	0x00034840
        /*06a8*/ 	.short	0x010a
        /*06aa*/ 	.byte	0x3f
	.zero		1


	//   ....[37]....
        /*06ac*/ 	.word	0x0000e540
        /*06b0*/ 	.word	0x000000ff
        /*06b4*/ 	.word	0x00034800
        /*06b8*/ 	.short	0x0107
        /*06ba*/ 	.byte	0x24
	.zero		1


	//   ....[38]....
        /*06bc*/ 	.word	0x0000e5b0
        /*06c0*/ 	.word	0x000000ff
        /*06c4*/ 	.word	0x00034800
        /*06c8*/ 	.short	0x0101
        /*06ca*/ 	.byte	0x24
	.zero		1


	//   ....[39]....
        /*06cc*/ 	.word	0x0000e5e0
        /*06d0*/ 	.word	0x000000ff
        /*06d4*/ 	.word	0x00034820
        /*06d8*/ 	.short	0x010a
        /*06da*/ 	.byte	0x24
	.zero		1


	//   ....[40]....
        /*06dc*/ 	.word	0x0000e910
        /*06e0*/ 	.word	0x00000003
        /*06e4*/ 	.word	0x00034840
        /*06e8*/ 	.short	0x010a
        /*06ea*/ 	.byte	0x3f
	.zero		1


	//   ....[41]....
        /*06ec*/ 	.word	0x0000eca0
        /*06f0*/ 	.word	0x00000003
        /*06f4*/ 	.word	0x00000060
        /*06f8*/ 	.short	0x010a
        /*06fa*/ 	.byte	0x3f
	.zero		1


	//   ....[42]....
        /*06fc*/ 	.word	0x0000f300
        /*0700*/ 	.word	0x00000003
        /*0704*/ 	.word	0x00034840
        /*0708*/ 	.short	0x010a
        /*070a*/ 	.byte	0x3f
	.zero		1


	//   ....[43]....
        /*070c*/ 	.word	0x0000f690
        /*0710*/ 	.word	0x00000002
        /*0714*/ 	.word	0x00000060
        /*0718*/ 	.short	0x010a
        /*071a*/ 	.byte	0x3f
	.zero		1


	//   ....[44]....
        /*071c*/ 	.word	0x0000fc30
        /*0720*/ 	.word	0x00000002
        /*0724*/ 	.word	0x00034840
        /*0728*/ 	.short	0x010a
        /*072a*/ 	.byte	0x3f
	.zero		1


	//   ....[45]....
        /*072c*/ 	.word	0x0000ffc0
        /*0730*/ 	.word	0x00000002
        /*0734*/ 	.word	0x00000060
        /*0738*/ 	.short	0x010a
        /*073a*/ 	.byte	0x3f
	.zero		1


	//   ....[46]....
        /*073c*/ 	.word	0x00010400
        /*0740*/ 	.word	0x00000000
        /*0744*/ 	.word	0x00034860
        /*0748*/ 	.short	0x010a
        /*074a*/ 	.byte	0x3f
	.zero		1


	//   ....[47]....
        /*074c*/ 	.word	0x00010880
        /*0750*/ 	.word	0x00000000
        /*0754*/ 	.word	0x00034820
        /*0758*/ 	.short	0x010a
        /*075a*/ 	.byte	0x3f
	.zero		1


	//   ....[48]....
        /*075c*/ 	.word	0x00010a50
        /*0760*/ 	.word	0x00000006
        /*0764*/ 	.word	0x00000000
        /*0768*/ 	.short	0x010a
        /*076a*/ 	.byte	0x3f
	.zero		1


	//   ....[49]....
        /*076c*/ 	.word	0x00010aa0
        /*0770*/ 	.word	0x00000003
        /*0774*/ 	.word	0x00000000
        /*0778*/ 	.short	0x010a
        /*077a*/ 	.byte	0x3f
	.zero		1


	//   ....[50]....
        /*077c*/ 	.word	0x00010b00
        /*0780*/ 	.word	0x00000012
        /*0784*/ 	.word	0x00000000
        /*0788*/ 	.short	0x010a
        /*078a*/ 	.byte	0x3f
	.zero		1


	//   ....[51]....
        /*078c*/ 	.word	0x00010b30
        /*0790*/ 	.word	0x00000003
        /*0794*/ 	.word	0x00000000
        /*0798*/ 	.short	0x010a
        /*079a*/ 	.byte	0x3f
	.zero		1


	//   ....[52]....
        /*079c*/ 	.word	0x00010ba0
        /*07a0*/ 	.word	0x00000003
        /*07a4*/ 	.word	0x00034800
        /*07a8*/ 	.short	0x010a
        /*07aa*/ 	.byte	0x3f
	.zero		1


	//   ....[53]....
        /*07ac*/ 	.word	0x00010bf0
        /*07b0*/ 	.word	0x0000000b
        /*07b4*/ 	.word	0x00034830
        /*07b8*/ 	.short	0x010a
        /*07ba*/ 	.byte	0x3f
	.zero		1


	//   ....[54]....
        /*07bc*/ 	.word	0x00010c50
        /*07c0*/ 	.word	0x0000000a
        /*07c4*/ 	.word	0x00034830
        /*07c8*/ 	.short	0x010a
        /*07ca*/ 	.byte	0x3f
	.zero		1


	//   ....[55]....
        /*07cc*/ 	.word	0x00010cb0
        /*07d0*/ 	.word	0x0000000a
        /*07d4*/ 	.word	0x00034850
        /*07d8*/ 	.short	0x010a
        /*07da*/ 	.byte	0x3f
	.zero		1


	//   ....[56]....
        /*07dc*/ 	.word	0x00010d10
        /*07e0*/ 	.word	0x00000005
        /*07e4*/ 	.word	0x00034850
        /*07e8*/ 	.short	0x010a
        /*07ea*/ 	.byte	0x3f
	.zero		1


	//   ....[57]....
        /*07ec*/ 	.word	0x00010eb0
        /*07f0*/ 	.word	0x00000000
        /*07f4*/ 	.word	0x00034840
        /*07f8*/ 	.short	0x010a
        /*07fa*/ 	.byte	0x3f
	.zero		1


	//   ....[58]....
        /*07fc*/ 	.word	0x000119d0
        /*0800*/ 	.word	0x0000000b
        /*0804*/ 	.word	0x00034820
        /*0808*/ 	.short	0x010a
        /*080a*/ 	.byte	0x3f
	.zero		1


	//   ....[59]....
        /*080c*/ 	.word	0x00011a20
        /*0810*/ 	.word	0x00000003
        /*0814*/ 	.word	0x00034840
        /*0818*/ 	.short	0x010a
        /*081a*/ 	.byte	0x3f
	.zero		1


	//   ....[60]....
        /*081c*/ 	.word	0x00011a70
        /*0820*/ 	.word	0x00000003
        /*0824*/ 	.word	0x00000060
        /*0828*/ 	.short	0x010a
        /*082a*/ 	.byte	0x3f
	.zero		1


	//   ....[61]....
        /*082c*/ 	.word	0x00011ac0
        /*0830*/ 	.word	0x00000003
        /*0834*/ 	.word	0x00034840
        /*0838*/ 	.short	0x010a
        /*083a*/ 	.byte	0x3f
	.zero		1


	//   ....[62]....
        /*083c*/ 	.word	0x00011b10
        /*0840*/ 	.word	0x00000002
        /*0844*/ 	.word	0x00000060
        /*0848*/ 	.short	0x010a
        /*084a*/ 	.byte	0x3f
	.zero		1


	//   ....[63]....
        /*084c*/ 	.word	0x00011b60
        /*0850*/ 	.word	0x00000002
        /*0854*/ 	.word	0x00034840
        /*0858*/ 	.short	0x010a
        /*085a*/ 	.byte	0x3f
	.zero		1


	//   ....[64]....
        /*085c*/ 	.word	0x00011bb0
        /*0860*/ 	.word	0x00000002
        /*0864*/ 	.word	0x00000060
        /*0868*/ 	.short	0x010a
        /*086a*/ 	.byte	0x3f
	.zero		1


	//   ....[65]....
        /*086c*/ 	.word	0x00011c00
        /*0870*/ 	.word	0x00000000
        /*0874*/ 	.word	0x00034860
        /*0878*/ 	.short	0x010a
        /*087a*/ 	.byte	0x3f
	.zero		1


	//   ....[66]....
        /*087c*/ 	.word	0x00011c50
        /*0880*/ 	.word	0x00000000
        /*0884*/ 	.word	0x00034820
        /*0888*/ 	.short	0x010a
        /*088a*/ 	.byte	0x3f
	.zero		1


	//   ....[67]....
        /*088c*/ 	.word	0x00011df0
        /*0890*/ 	.word	0x00000006
        /*0894*/ 	.word	0x00000000
        /*0898*/ 	.short	0x010a
        /*089a*/ 	.byte	0x3f
	.zero		1


	//   ....[68]....
        /*089c*/ 	.word	0x00011e40
        /*08a0*/ 	.word	0x00000003
        /*08a4*/ 	.word	0x00000000
        /*08a8*/ 	.short	0x010a
        /*08aa*/ 	.byte	0x3f
	.zero		1


	//   ....[69]....
        /*08ac*/ 	.word	0x00011e90
        /*08b0*/ 	.word	0x00000012
        /*08b4*/ 	.word	0x00000000
        /*08b8*/ 	.short	0x010a
        /*08ba*/ 	.byte	0x3f
	.zero		1


	//----- nvinfo : EIATTR_NUM_MBARRIERS
	.align		4
.L_98:
        /*08bc*/ 	.byte	0x03, 0x38
        /*08be*/ 	.short	0x0016


	//----- nvinfo : EIATTR_EXIT_INSTR_OFFSETS
	.align		4
        /*08c0*/ 	.byte	0x04, 0x1c
        /*08c2*/ 	.short	(.L_100 - .L_99)


	//   ....[0]....
.L_99:
        /*08c4*/ 	.word	0x00000a00


	//   ....[1]....
        /*08c8*/ 	.word	0x0000ccb0


	//   ....[2]....
        /*08cc*/ 	.word	0x00010b80


	//----- nvinfo : EIATTR_MAX_THREADS
	.align		4
.L_100:
        /*08d0*/ 	.byte	0x04, 0x05
        /*08d2*/ 	.short	(.L_102 - .L_101)
.L_101:
        /*08d4*/ 	.word	0x00000180
        /*08d8*/ 	.word	0x00000001
        /*08dc*/ 	.word	0x00000001


	//----- nvinfo : EIATTR_CRS_STACK_SIZE
	.align		4
.L_102:
        /*08e0*/ 	.byte	0x04, 0x1e
        /*08e2*/ 	.short	(.L_104 - .L_103)
.L_103:
        /*08e4*/ 	.word	0x00000000


	//----- nvinfo : EIATTR_CBANK_PARAM_SIZE
	.align		4
.L_104:
        /*08e8*/ 	.byte	0x03, 0x19
        /*08ea*/ 	.short	0x0a70


	//----- nvinfo : EIATTR_PARAM_CBANK
	.align		4
        /*08ec*/ 	.byte	0x04, 0x0a
        /*08ee*/ 	.short	(.L_106 - .L_105)
	.align		4
.L_105:
        /*08f0*/ 	.word	index@(.nv.constant0._ZN7cutlass13device_kernelIN5flash11enable_sm90INS1_16FlashAttnFwdSm90INS1_25CollectiveMainloopFwdSm90ILi2EN4cute5tupleIJNS5_1CILi1EEES8_S8_EEENS6_IJNS7_ILi128EEENS7_ILi176EEESA_EEELi128ENS_6half_tEfNS_4arch4Sm90ELb0ELb0ELb0ELb0ELb0ELb0ELb0ELb1ELb1ELb1ELb0ELb0EEENS1_21CollectiveEpilogueFwdINS6_IJSA_SA_SB_EEES9_SD_SF_Li256ELb0ELb1ELb0ELb0EEENS1_29StaticPersistentTileSchedulerILb0EEEEEEEEEvNT_6ParamsE)
        /*08f4*/ 	.short	0x0210
        /*08f6*/ 	.short	0x0a70


	//----- nvinfo : EIATTR_SW_WAR
	.align		4
.L_106:
        /*08f8*/ 	.byte	0x04, 0x36
        /*08fa*/ 	.short	(.L_108 - .L_107)
.L_107:
        /*08fc*/ 	.word	0x00000008
.L_108:


//--------------------- .nv.info._ZN7cutlass13device_kernelIN5flash11enable_sm90INS1_16FlashAttnFwdSm90INS1_25CollectiveMainloopFwdSm90ILi2EN4cute5tupleIJNS5_1CILi2EEENS7_ILi1EEES9_EEENS6_IJNS7_ILi128EEENS7_ILi176EEESB_EEELi128ENS_6half_tEfNS_4arch4Sm90ELb0ELb0ELb0ELb0ELb0ELb0ELb0ELb1ELb1ELb1ELb0ELb0EEENS1_21CollectiveEpilogueFwdINS6_IJSB_SB_SC_EEESA_SE_SG_Li256ELb0ELb1ELb0ELb0EEENS1_29StaticPersistentTileSchedulerILb0EEEEEEEEEvNT_6ParamsE --------------------------
	.section	.nv.info._ZN7cutlass13device_kernelIN5flash11enable_sm90INS1_16FlashAttnFwdSm90INS1_25CollectiveMainloopFwdSm90ILi2EN4cute5tupleIJNS5_1CILi2EEENS7_ILi1EEES9_EEENS6_IJNS7_ILi128EEENS7_ILi176EEESB_EEELi128ENS_6half_tEfNS_4arch4Sm90ELb0ELb0ELb0ELb0ELb0ELb0ELb0ELb1ELb1ELb1ELb0ELb0EEENS1_21CollectiveEpilogueFwdINS6_IJSB_SB_SC_EEESA_SE_SG_Li256ELb0ELb1ELb0ELb0EEENS1_29StaticPersistentTileSchedulerILb0EEEEEEEEEvNT_6ParamsE,"",@"SHT_CUDA_INFO"
	.sectionflags	@""
	.align	4


	//----- nvinfo : EIATTR_CUDA_API_VERSION
	.align		4
        /*0000*/ 	.byte	0x04, 0x37
        /*0002*/ 	.short	(.L_110 - .L_109)
.L_109:
        /*0004*/ 	.word	0x00000082


	//----- nvinfo : EIATTR_KPARAM_INFO
	.align		4
.L_110:
        /*0008*/ 	.byte	0x04, 0x17
        /*000a*/ 	.short	(.L_112 - .L_111)
.L_111:
        /*000c*/ 	.word	0x00000000
        /*0010*/ 	.short	0x0000
        /*0012*/ 	.short	0x0070
        /*0014*/ 	.byte	0x00, 0xf0, 0x01, 0x28


	//----- nvinfo : EIATTR_SPARSE_MMA_MASK
	.align		4
.L_112:
        /*0018*/ 	.byte	0x03, 0x50
        /*001a*/ 	.short	0x0000


	//----- nvinfo : EIATTR_MAXREG_COUNT
	.align		4
        /*001c*/ 	.byte	0x03, 0x1b
        /*001e*/ 	.short	0x00a8


	//----- nvinfo : EIATTR_NUM_BARRIERS
	.align		4
        /*0020*/ 	.byte	0x02, 0x4c
        /*0022*/ 	.byte	0x10
	.zero		1


	//----- nvinfo : EIATTR_EXTERNS
	.align		4
        /*0024*/ 	.byte	0x04, 0x0f
        /*0026*/ 	.short	(.L_114 - .L_113)


	//   ....[0]....
	.align		4
.L_113:
        /*0028*/ 	.word	index@(__assertfail)


	//----- nvinfo : EIATTR_ANNOTATIONS
	.align		4
.L_114:
        /*002c*/ 	.byte	0x04, 0x55
        /*002e*/ 	.short	(.L_116 - .L_115)


	//   ....[0]....
.L_115:
        /* <DEDUP_REMOVED lines=33> */
        /*0234*/ 	.byte	0xe0, 0x12, 0x01, 0x00


	//----- nvinfo : EIATTR_MERCURY_ISA_VERSION
	.align		4
.L_116:
        /*0238*/ 	.byte	0x03, 0x5f
        /*023a*/ 	.short	0x0101


	//----- nvinfo : EIATTR_INT_WARP_WIDE_INSTR_OFFSETS
	.align		4
        /*023c*/ 	.byte	0x04, 0x31
        /*023e*/ 	.short	(.L_118 - .L_117)


	//   ....[0]....
.L_117:
        /*0240*/ 	.word	0x00000120


	//   ....[1]....
        /*0244*/ 	.word	0x000001c0


	//   ....[2]....
        /*0248*/ 	.word	0x00000230


	//----- nvinfo : EIATTR_COOP_GROUP_MASK_REGIDS
	.align		4
.L_118:
        /*024c*/ 	.byte	0x04, 0x29
        /*024e*/ 	.short	(.L_120 - .L_119)


	//   ....[0]....
.L_119:
        /*0250*/ 	.word	0xffffffff


	//   ....[1]....
        /*0254*/ 	.word	0xffffffff


	//   ....[2]....
        /*0258*/ 	.word	0xffffffff


	//   ....[3]....
        /*025c*/ 	.word	0xffffffff


	//   ....[4]....
        /*0260*/ 	.word	0xffffffff


	//   ....[5]....
        /*0264*/ 	.word	0xffffffff


	//   ....[6]....
        /*0268*/ 	.word	0xffffffff


	//   ....[7]....
        /*026c*/ 	.word	0xffffffff


	//   ....[8]....
        /*0270*/ 	.word	0xffffffff


	//   ....[9]....
        /*0274*/ 	.word	0xffffffff


	//   ....[10]....
        /*0278*/ 	.word	0xffffffff


	//   ....[11]....
        /*027c*/ 	.word	0xffffffff


	//   ....[12]....
        /*0280*/ 	.word	0xffffffff


	//   ....[13]....
        /*0284*/ 	.word	0xffffffff


	//   ....[14]....
        /*0288*/ 	.word	0xffffffff


	//   ....[15]....
        /*028c*/ 	.word	0xffffffff


	//   ....[16]....
        /*0290*/ 	.word	0xffffffff


	//   ....[17]....
        /*0294*/ 	.word	0xffffffff


	//   ....[18]....
        /*0298*/ 	.word	0xffffffff


	//   ....[19]....
        /*029c*/ 	.word	0xffffffff


	//   ....[20]....
        /*02a0*/ 	.word	0xffffffff


	//   ....[21]....
        /*02a4*/ 	.word	0xffffffff


	//   ....[22]....
        /*02a8*/ 	.word	0xffffffff


	//   ....[23]....
        /*02ac*/ 	.word	0xffffffff


	//   ....[24]....
        /*02b0*/ 	.word	0xffffffff


	//   ....[25]....
        /*02b4*/ 	.word	0xffffffff


	//   ....[26]....
        /*02b8*/ 	.word	0xffffffff


	//   ....[27]....
        /*02bc*/ 	.word	0xffffffff


	//   ....[28]....
        /*02c0*/ 	.word	0xffffffff


	//   ....[29]....
        /*02c4*/ 	.word	0xffffffff


	//   ....[30]....
        /*02c8*/ 	.word	0xffffffff


	//   ....[31]....
        /*02cc*/ 	.word	0xffffffff


	//   ....[32]....
        /*02d0*/ 	.word	0xffffffff


	//   ....[33]....
        /*02d4*/ 	.word	0xffffffff


	//   ....[34]....
        /*02d8*/ 	.word	0xffffffff


	//   ....[35]....
        /*02dc*/ 	.word	0xffffffff


	//   ....[36]....
        /*02e0*/ 	.word	0xffffffff


	//   ....[37]....
        /*02e4*/ 	.word	0xffffffff


	//   ....[38]....
        /*02e8*/ 	.word	0xffffffff


	//   ....[39]....
        /*02ec*/ 	.word	0xffffffff


	//   ....[40]....
        /*02f0*/ 	.word	0xffffffff


	//   ....[41]....
        /*02f4*/ 	.word	0xffffffff


	//   ....[42]....
        /*02f8*/ 	.word	0xffffffff


	//   ....[43]....
        /*02fc*/ 	.word	0xffffffff


	//   ....[44]....
        /*0300*/ 	.word	0xffffffff


	//   ....[45]....
        /*0304*/ 	.word	0xffffffff


	//   ....[46]....
        /*0308*/ 	.word	0xffffffff


	//   ....[47]....
        /*030c*/ 	.word	0xffffffff


	//   ....[48]....
        /*0310*/ 	.word	0xffffffff


	//   ....[49]....
        /*0314*/ 	.word	0xffffffff


	//   ....[50]....
        /*0318*/ 	.word	0xffffffff


	//   ....[51]....
        /*031c*/ 	.word	0x0500000f


	//   ....[52]....
        /*0320*/ 	.word	0x0500000f


	//   ....[53]....
        /*0324*/ 	.word	0x0500000f


	//   ....[54]....
        /*0328*/ 	.word	0x0500000f


	//   ....[55]....
        /*032c*/ 	.word	0x0500000f


	//   ....[56]....
        /*0330*/ 	.word	0x0500000f


	//   ....[57]....
        /*0334*/ 	.word	0x0500000f


	//   ....[58]....
        /*0338*/ 	.word	0x0500000f


	//   ....[59]....
        /*033c*/ 	.word	0x0500000f


	//   ....[60]....
        /*0340*/ 	.word	0x0500000f


	//   ....[61]....
        /*0344*/ 	.word	0x0500000f


	//   ....[62]....
        /*0348*/ 	.word	0x0500000f


	//   ....[63]....
        /*034c*/ 	.word	0x0500000f


	//   ....[64]....
        /*0350*/ 	.word	0x0500000f


	//   ....[65]....
        /*0354*/ 	.word	0x0500000f


	//   ....[66]....
        /*0358*/ 	.word	0x0500000f


	//   ....[67]....
        /*035c*/ 	.word	0x0500000f


	//   ....[68]....
        /*0360*/ 	.word	0x0500000f


	//----- nvinfo : EIATTR_COOP_GROUP_INSTR_OFFSETS
	.align		4
.L_120:
        /*0364*/ 	.byte	0x04, 0x28
        /*0366*/ 	.short	(.L_122 - .L_121)


	//   ....[0]....
.L_121:
        /*0368*/ 	.word	0x00000060


	//   ....[1]....
        /*036c*/ 	.word	0x00000130


	//   ....[2]....
        /*0370*/ 	.word	0x000001d0


	//   ....[3]....
        /*0374*/ 	.word	0x000003b0


	//   ....[4]....
        /*0378*/ 	.word	0x000005e0


	//   ....[5]....
        /*037c*/ 	.word	0x00000810


	//   ....[6]....
        /*0380*/ 	.word	0x00000aa0


	//   ....[7]....
        /*0384*/ 	.word	0x00000dc0


	//   ....[8]....
        /*0388*/ 	.word	0x000012b0


	//   ....[9]....
        /*038c*/ 	.word	0x000049c0


	//   ....[10]....
        /*0390*/ 	.word	0x00004a80


	//   ....[11]....
        /*0394*/ 	.word	0x00005200


	//   ....[12]....
        /*0398*/ 	.word	0x00005260


	//   ....[13]....
        /*039c*/ 	.word	0x000096a0


	//   ....[14]....
        /*03a0*/ 	.word	0x000096b0


	//   ....[15]....
        /*03a4*/ 	.word	0x000096f0


	//   ....[16]....
        /*03a8*/ 	.word	0x00009700


	//   ....[17]....
        /*03ac*/ 	.word	0x0000b140


	//   ....[18]....
        /*03b0*/ 	.word	0x0000b170


	//   ....[19]....
        /*03b4*/ 	.word	0x0000b240


	//   ....[20]....
        /*03b8*/ 	.word	0x0000b250


	//   ....[21]....
        /*03bc*/ 	.word	0x0000c490


	//   ....[22]....
        /*03c0*/ 	.word	0x0000c4c0


	//   ....[23]....
        /*03c4*/ 	.word	0x0000c4f0


	//   ....[24]....
        /*03c8*/ 	.word	0x0000c520


	//   ....[25]....
        /*03cc*/ 	.word	0x0000cbb0


	//   ....[26]....
        /*03d0*/ 	.word	0x0000cbe0


	//   ....[27]....
        /*03d4*/ 	.word	0x0000ccc0


	//   ....[28]....
        /*03d8*/ 	.word	0x0000cce0


	//   ....[29]....
        /*03dc*/ 	.word	0x0000cda0


	//   ....[30]....
        /*03e0*/ 	.word	0x0000cdc0


	//   ....[31]....
        /*03e4*/ 	.word	0x0000ce90


	//   ....[32]....
        /*03e8*/ 	.word	0x0000ced0


	//   ....[33]....
        /*03ec*/ 	.word	0x0000d9c0


	//   ....[34]....
        /*03f0*/ 	.word	0x0000e490


	//   ....[35]....
        /*03f4*/ 	.word	0x0000e4c0


	//   ....[36]....
        /*03f8*/ 	.word	0x0000e590


	//   ....[37]....
        /*03fc*/ 	.word	0x0000e5a0


	//   ....[38]....
        /*0400*/ 	.word	0x0000e630


	//   ....[39]....
        /*0404*/ 	.word	0x0000e640


	//   ....[40]....
        /*0408*/ 	.word	0x0000e6d0


	//   ....[41]....
        /*040c*/ 	.word	0x0000e6e0


	//   ....[42]....
        /*0410*/ 	.word	0x0000e770


	//   ....[43]....
        /*0414*/ 	.word	0x0000e780


	//   ....[44]....
        /*0418*/ 	.word	0x0000e810


	//   ....[45]....
        /*041c*/ 	.word	0x0000e820


	//   ....[46]....
        /*0420*/ 	.word	0x0000e8b0


	//   ....[47]....
        /*0424*/ 	.word	0x0000e8c0


	//   ....[48]....
        /*0428*/ 	.word	0x0000e8d0


	//   ....[49]....
        /*042c*/ 	.word	0x0000e920


	//   ....[50]....
        /*0430*/ 	.word	0x00011210


	//   ....[51]....
        /*0434*/ 	.word	0x00011700


	//   ....[52]....
        /*0438*/ 	.word	0x00011870


	//   ....[53]....
        /*043c*/ 	.word	0x000118d0


	//   ....[54]....
        /*0440*/ 	.word	0x00011a50


	//   ....[55]....
        /*0444*/ 	.word	0x00011aa0


	//   ....[56]....
        /*0448*/ 	.word	0x00011bc0


	//   ....[57]....
        /*044c*/ 	.word	0x00011c10


	//   ....[58]....
        /*0450*/ 	.word	0x00011d30


	//   ....[59]....
        /*0454*/ 	.word	0x00011d80


	//   ....[60]....
        /*0458*/ 	.word	0x00011ea0


	//   ....[61]....
        /*045c*/ 	.word	0x00011ef0


	//   ....[62]....
        /*0460*/ 	.word	0x00012010


	//   ....[63]....
        /*0464*/ 	.word	0x00012060


	//   ....[64]....
        /*0468*/ 	.word	0x00012180


	//   ....[65]....
        /*046c*/ 	.word	0x000121d0


	//   ....[66]....
        /*0470*/ 	.word	0x000122d0


	//   ....[67]....
        /*0474*/ 	.word	0x00012320


	//   ....[68]....
        /*0478*/ 	.word	0x000126d0


	//----- nvinfo : EIATTR_REG_RECONFIG
	.align		4
.L_122:
        /*047c*/ 	.byte	0x01, 0x54
	.zero		2


	//----- nvinfo : EIATTR_SYSCALL_OFFSETS
	.align		4
        /*0480*/ 	.byte	0x04, 0x46
        /*0482*/ 	.short	(.L_124 - .L_123)


	//   ....[0]....
.L_123:
        /*0484*/ 	.word	0x00001670


	//   ....[1]....
        /*0488*/ 	.word	0x0000d5e0


	//   ....[2]....
        /*048c*/ 	.word	0x0000d720


	//   ....[3]....
        /*0490*/ 	.word	0x0000d810


	//   ....[4]....
        /*0494*/ 	.word	0x0000e050


	//----- nvinfo : EIATTR_MBARRIER_INSTR_OFFSETS
	.align		4
.L_124:
        /*0498*/ 	.byte	0x04, 0x39
        /*049a*/ 	.short	(.L_126 - .L_125)


	//   ....[0]....
.L_125:
        /*049c*/ 	.word	0x00000250
        /*04a0*/ 	.word	0x000000ff
        /*04a4*/ 	.word	0x00034800
        /*04a8*/ 	.short	0x0100
        /*04aa*/ 	.byte	0x08
	.zero		1


	//   ....[1]....
        /*04ac*/ 	.word	0x00000260
        /*04b0*/ 	.word	0x000000ff
        /*04b4*/ 	.word	0x00034820
        /*04b8*/ 	.short	0x0100
        /*04ba*/ 	.byte	0x08
	.zero		1


	//   ....[2]....
        /*04bc*/ 	.word	0x00000350
        /*04c0*/ 	.word	0x000000ff
        /*04c4*/ 	.word	0x00034830
        /*04c8*/ 	.short	0x0100
        /*04ca*/ 	.byte	0x08
	.zero		1


	//   ....[3]....
        /*04cc*/ 	.word	0x00000360
        /*04d0*/ 	.word	0x000000ff
        /*04d4*/ 	.word	0x00034840
        /*04d8*/ 	.short	0x0100
        /*04da*/ 	.byte	0x08
	.zero		1


	//   ....[4]....
        /*04dc*/ 	.word	0x00000370
        /*04e0*/ 	.word	0x000000ff
        /*04e4*/ 	.word	0x00034838
        /*04e8*/ 	.short	0x0100
        /*04ea*/ 	.byte	0x08
	.zero		1


	//   ....[5]....
        /*04ec*/ 	.word	0x00000380
        /*04f0*/ 	.word	0x000000ff
        /*04f4*/ 	.word	0x00034848
        /*04f8*/ 	.short	0x0100
        /*04fa*/ 	.byte	0x08
	.zero		1


	//   ....[6]....
        /*04fc*/ 	.word	0x00000590
        /*0500*/ 	.word	0x000000ff
        /*0504*/ 	.word	0x00034850
        /*0508*/ 	.short	0x0100
        /*050a*/ 	.byte	0x08
	.zero		1


	//   ....[7]....
        /*050c*/ 	.word	0x000005a0
        /*0510*/ 	.word	0x000000ff
        /*0514*/ 	.word	0x00034860
        /*0518*/ 	.short	0x0100
        /*051a*/ 	.byte	0x08
	.zero		1


	//   ....[8]....
        /*051c*/ 	.word	0x000005b0
        /*0520*/ 	.word	0x000000ff
        /*0524*/ 	.word	0x00034858
        /*0528*/ 	.short	0x0100
        /*052a*/ 	.byte	0x08
	.zero		1


	//   ....[9]....
        /*052c*/ 	.word	0x000005c0
        /*0530*/ 	.word	0x000000ff
        /*0534*/ 	.word	0x00034868
        /*0538*/ 	.short	0x0100
        /*053a*/ 	.byte	0x08
	.zero		1


	//   ....[10]....
        /*053c*/ 	.word	0x000007c0
        /*0540*/ 	.word	0x000000ff
        /*0544*/ 	.word	0x00034870
        /*0548*/ 	.short	0x0100
        /*054a*/ 	.byte	0x08
	.zero		1


	//   ....[11]....
        /*054c*/ 	.word	0x000007d0
        /*0550*/ 	.word	0x000000ff
        /*0554*/ 	.word	0x00034880
        /*0558*/ 	.short	0x0100
        /*055a*/ 	.byte	0x08
	.zero		1


	//   ....[12]....
        /*055c*/ 	.word	0x000007e0
        /*0560*/ 	.word	0x000000ff
        /*0564*/ 	.word	0x00034878
        /*0568*/ 	.short	0x0100
        /*056a*/ 	.byte	0x08
	.zero		1


	//   ....[13]....
        /*056c*/ 	.word	0x000007f0
        /*0570*/ 	.word	0x000000ff
        /*0574*/ 	.word	0x00034888
        /*0578*/ 	.short	0x0100
        /*057a*/ 	.byte	0x08
	.zero		1


	//   ....[14]....
        /*057c*/ 	.word	0x00000a50
        /*0580*/ 	.word	0x000000ff
        /*0584*/ 	.word	0x00034890
        /*0588*/ 	.short	0x0100
        /*058a*/ 	.byte	0x08
	.zero		1


	//   ....[15]....
        /*058c*/ 	.word	0x00000a60
        /*0590*/ 	.word	0x000000ff
        /*0594*/ 	.word	0x000348a0
        /*0598*/ 	.short	0x0100
        /*059a*/ 	.byte	0x08
	.zero		1


	//   ....[16]....
        /*059c*/ 	.word	0x00000a70
        /*05a0*/ 	.word	0x000000ff
        /*05a4*/ 	.word	0x00034898
        /*05a8*/ 	.short	0x0100
        /*05aa*/ 	.byte	0x08
	.zero		1


	//   ....[17]....
        /*05ac*/ 	.word	0x00000a80
        /*05b0*/ 	.word	0x000000ff
        /*05b4*/ 	.word	0x000348a8
        /*05b8*/ 	.short	0x0100
        /*05ba*/ 	.byte	0x08
	.zero		1


	//   ....[18]....
        /*05bc*/ 	.word	0x00000d20
        /*05c0*/ 	.word	0x000000ff
        /*05c4*/ 	.word	0x000348b0
        /*05c8*/ 	.short	0x0100
        /*05ca*/ 	.byte	0x08
	.zero		1


	//   ....[19]....
        /*05cc*/ 	.word	0x00000d30
        /*05d0*/ 	.word	0x000000ff
        /*05d4*/ 	.word	0x000348c0
        /*05d8*/ 	.short	0x0100
        /*05da*/ 	.byte	0x08
	.zero		1


	//   ....[20]....
        /*05dc*/ 	.word	0x00000d40
        /*05e0*/ 	.word	0x000000ff
        /*05e4*/ 	.word	0x000348b8
        /*05e8*/ 	.short	0x0100
        /*05ea*/ 	.byte	0x08
	.zero		1


	//   ....[21]....
        /*05ec*/ 	.word	0x00000d50
        /*05f0*/ 	.word	0x000000ff
        /*05f4*/ 	.word	0x000348c8
        /*05f8*/ 	.short	0x0100
        /*05fa*/ 	.byte	0x08
	.zero		1


	//   ....[22]....
        /*05fc*/ 	.word	0x000016b0
        /*0600*/ 	.word	0x000000ff
        /*0604*/ 	.word	0x00034800
        /*0608*/ 	.short	0x010a
        /*060a*/ 	.byte	0x3d
	.zero		1


	//   ....[23]....
        /*060c*/ 	.word	0x00001740
        /*0610*/ 	.word	0x0000000c
        /*0614*/ 	.word	0x00034830
        /*0618*/ 	.short	0x010a
        /*061a*/ 	.byte	0x3f
	.zero		1


	//   ....[24]....
        /*061c*/ 	.word	0x00001780
        /*0620*/ 	.word	0x0000000c
        /*0624*/ 	.word	0x00034830
        /*0628*/ 	.short	0x010a
        /*062a*/ 	.byte	0x3f
	.zero		1


	//   ....[25]....
        /*062c*/ 	.word	0x000059b0
        /*0630*/ 	.word	0x0000000d
        /*0634*/ 	.word	0x00000000
        /*0638*/ 	.short	0x0101
        /*063a*/ 	.byte	0x3f
	.zero		1


	//   ....[26]....
        /*063c*/ 	.word	0x00006570
        /*0640*/ 	.word	0x000000ff
        /*0644*/ 	.word	0x00034830
        /*0648*/ 	.short	0x010a
        /*064a*/ 	.byte	0x06
	.zero		1


	//   ....[27]....
        /*064c*/ 	.word	0x000065b0
        /*0650*/ 	.word	0x000000ff
        /*0654*/ 	.word	0x00034830
        /*0658*/ 	.short	0x010a
        /*065a*/ 	.byte	0x06
	.zero		1


	//   ....[28]....
        /*065c*/ 	.word	0x00008c80
        /*0660*/ 	.word	0x000000ff
        /*0664*/ 	.word	0x00034850
        /*0668*/ 	.short	0x010a
        /*066a*/ 	.byte	0x06
	.zero		1


	//   ....[29]....
        /*066c*/ 	.word	0x00008cc0
        /*0670*/ 	.word	0x000000ff
        /*0674*/ 	.word	0x00034850
        /*0678*/ 	.short	0x010a
        /*067a*/ 	.byte	0x06
	.zero		1


	//   ....[30]....
        /*067c*/ 	.word	0x0000a6f0
        /*0680*/ 	.word	0x0000000c
        /*0684*/ 	.word	0x00000000
        /*0688*/ 	.short	0x0101
        /*068a*/ 	.byte	0x3f
	.zero		1


	//   ....[31]....
        /*068c*/ 	.word	0x0000aa50
        /*0690*/ 	.word	0x0000005b
        /*0694*/ 	.word	0x00000000
        /*0698*/ 	.short	0x0101
        /*069a*/ 	.byte	0x3f
	.zero		1


	//   ....[32]....
        /*069c*/ 	.word	0x0000b0b0
        /*06a0*/ 	.word	0x000000ff
        /*06a4*/ 	.word	0x00034850
        /*06a8*/ 	.short	0x010a
        /*06aa*/ 	.byte	0x07
	.zero		1


	//   ....[33]....
        /*06ac*/ 	.word	0x0000b0f0
        /*06b0*/ 	.word	0x000000ff
        /*06b4*/ 	.word	0x00034850
        /*06b8*/ 	.short	0x010a
        /*06ba*/ 	.byte	0x07
	.zero		1


	//   ....[34]....
        /*06bc*/ 	.word	0x0000b9e0
        /*06c0*/ 	.word	0x00000003
        /*06c4*/ 	.word	0x00000000
        /*06c8*/ 	.short	0x0101
        /*06ca*/ 	.byte	0x3f
	.zero		1


	//   ....[35]....
        /*06cc*/ 	.word	0x0000cb80
        /*06d0*/ 	.word	0x000000ff
        /*06d4*/ 	.word	0x00000000
        /*06d8*/ 	.short	0x0101
        /*06da*/ 	.byte	0x04
	.zero		1


	//   ....[36]....
        /*06dc*/ 	.word	0x0000cbf0
        /*06e0*/ 	.word	0x000000ff
        /*06e4*/ 	.word	0x00000000
        /*06e8*/ 	.short	0x0101
        /*06ea*/ 	.byte	0x3d
	.zero		1


	//   ....[37]....
        /*06ec*/ 	.word	0x0000dbe0
        /*06f0*/ 	.word	0x00000002
        /*06f4*/ 	.word	0x00034840
        /*06f8*/ 	.short	0x010a
        /*06fa*/ 	.byte	0x3f
	.zero		1


	//   ....[38]....
        /*06fc*/ 	.word	0x0000ea30
        /*0700*/ 	.word	0x000000ff
        /*0704*/ 	.word	0x00034800
        /*0708*/ 	.short	0x0107
        /*070a*/ 	.byte	0x24
	.zero		1


	//   ....[39]....
        /*070c*/ 	.word	0x0000eaa0
        /*0710*/ 	.word	0x000000ff
        /*0714*/ 	.word	0x00034800
        /*0718*/ 	.short	0x0101
        /*071a*/ 	.byte	0x24
	.zero		1


	//   ....[40]....
        /*071c*/ 	.word	0x0000eac0
        /*0720*/ 	.word	0x000000ff
        /*0724*/ 	.word	0x00034820
        /*0728*/ 	.short	0x010a
        /*072a*/ 	.byte	0x24
	.zero		1


	//   ....[41]....
        /*072c*/ 	.word	0x0000ede0
        /*0730*/ 	.word	0x00000003
        /*0734*/ 	.word	0x00034840
        /*0738*/ 	.short	0x010a
        /*073a*/ 	.byte	0x3f
	.zero		1


	//   ....[42]....
        /*073c*/ 	.word	0x0000f220
        /*0740*/ 	.word	0x00000002
        /*0744*/ 	.word	0x00034860
        /*0748*/ 	.short	0x010a
        /*074a*/ 	.byte	0x3f
	.zero		1


	//   ....[43]....
        /*074c*/ 	.word	0x0000f8f0
        /*0750*/ 	.word	0x00000003
        /*0754*/ 	.word	0x00034840
        /*0758*/ 	.short	0x010a
        /*075a*/ 	.byte	0x3f
	.zero		1


	//   ....[44]....
        /*075c*/ 	.word	0x0000fd30
        /*0760*/ 	.word	0x00000002
        /*0764*/ 	.word	0x00034860
        /*0768*/ 	.short	0x010a
        /*076a*/ 	.byte	0x3f
	.zero		1


	//   ....[45]....
        /*076c*/ 	.word	0x00010360
        /*0770*/ 	.word	0x00000003
        /*0774*/ 	.word	0x00034840
        /*0778*/ 	.short	0x010a
        /*077a*/ 	.byte	0x3f
	.zero		1


	//   ....[46]....
        /*077c*/ 	.word	0x00010790
        /*0780*/ 	.word	0x00000002
        /*0784*/ 	.word	0x00034860
        /*0788*/ 	.short	0x010a
        /*078a*/ 	.byte	0x3f
	.zero		1


	//   ....[47]....
        /*078c*/ 	.word	0x00010c30
        /*0790*/ 	.word	0x00000000
        /*0794*/ 	.word	0x00034860
        /*0798*/ 	.short	0x010a
        /*079a*/ 	.byte	0x3f
	.zero		1


	//   ....[48]....
        /*079c*/ 	.word	0x00011190
        /*07a0*/ 	.word	0x00000000
        /*07a4*/ 	.word	0x00034820
        /*07a8*/ 	.short	0x010a
        /*07aa*/ 	.byte	0x3f
	.zero		1


	//   ....[49]....
        /*07ac*/ 	.word	0x00011380
        /*07b0*/ 	.word	0x00000006
        /*07b4*/ 	.word	0x00000000
        /*07b8*/ 	.short	0x010a
        /*07ba*/ 	.byte	0x3f
	.zero		1


	//   ....[50]....
        /*07bc*/ 	.word	0x000113b0
        /*07c0*/ 	.word	0x00000007
        /*07c4*/ 	.word	0x00000000
        /*07c8*/ 	.short	0x010a
        /*07ca*/ 	.byte	0x3f
	.zero		1


	//   ....[51]....
        /*07cc*/ 	.word	0x00011410
        /*07d0*/ 	.word	0x00000004
        /*07d4*/ 	.word	0x00000000
        /*07d8*/ 	.short	0x010a
        /*07da*/ 	.byte	0x3f
	.zero		1


	//   ....[52]....
        /*07dc*/ 	.word	0x00011440
        /*07e0*/ 	.word	0x00000003
        /*07e4*/ 	.word	0x00000000
        /*07e8*/ 	.short	0x010a
        /*07ea*/ 	.byte	0x3f
	.zero		1


	//   ....[53]....
        /*07ec*/ 	.word	0x000114b0
        /*07f0*/ 	.word	0x00000003
        /*07f4*/ 	.word	0x00034800
        /*07f8*/ 	.short	0x010a
        /*07fa*/ 	.byte	0x3f
	.zero		1


	//   ....[54]....
        /*07fc*/ 	.word	0x00011500
        /*0800*/ 	.word	0x0000000c
        /*0804*/ 	.word	0x00034830
        /*0808*/ 	.short	0x010a
        /*080a*/ 	.byte	0x3f
	.zero		1


	//   ....[55]....
        /*080c*/ 	.word	0x00011560
        /*0810*/ 	.word	0x0000000a
        /*0814*/ 	.word	0x00034830
        /*0818*/ 	.short	0x010a
        /*081a*/ 	.byte	0x3f
	.zero		1


	//   ....[56]....
        /*081c*/ 	.word	0x000115c0
        /*0820*/ 	.word	0x0000000a
        /*0824*/ 	.word	0x00034850
        /*0828*/ 	.short	0x010a
        /*082a*/ 	.byte	0x3f
	.zero		1


	//   ....[57]....
        /*082c*/ 	.word	0x00011620
        /*0830*/ 	.word	0x00000005
        /*0834*/ 	.word	0x00034850
        /*0838*/ 	.short	0x010a
        /*083a*/ 	.byte	0x3f
	.zero		1


	//   ....[58]....
        /*083c*/ 	.word	0x000117c0
        /*0840*/ 	.word	0x00000002
        /*0844*/ 	.word	0x00034840
        /*0848*/ 	.short	0x010a
        /*084a*/ 	.byte	0x3f
	.zero		1


	//   ....[59]....
        /*084c*/ 	.word	0x00012370
        /*0850*/ 	.word	0x00000003
        /*0854*/ 	.word	0x00034820
        /*0858*/ 	.short	0x010a
        /*085a*/ 	.byte	0x3f
	.zero		1


	//   ....[60]....
        /*085c*/ 	.word	0x000123c0
        /*0860*/ 	.word	0x00000003
        /*0864*/ 	.word	0x00034840
        /*0868*/ 	.short	0x010a
        /*086a*/ 	.byte	0x3f
	.zero		1


	//   ....[61]....
        /*086c*/ 	.word	0x00012410
        /*0870*/ 	.word	0x00000002
        /*0874*/ 	.word	0x00034860
        /*0878*/ 	.short	0x010a
        /*087a*/ 	.byte	0x3f
	.zero		1


	//   ....[62]....
        /*087c*/ 	.word	0x00012460
        /*0880*/ 	.word	0x00000003
        /*0884*/ 	.word	0x00034840
        /*0888*/ 	.short	0x010a
        /*088a*/ 	.byte	0x3f
	.zero		1


	//   ....[63]....
        /*088c*/ 	.word	0x000124b0
        /*0890*/ 	.word	0x00000002
        /*0894*/ 	.word	0x00034860
        /*0898*/ 	.short	0x010a
        /*089a*/ 	.byte	0x3f
	.zero		1


	//   ....[64]....
        /*089c*/ 	.word	0x00012500
        /*08a0*/ 	.word	0x00000003
        /*08a4*/ 	.word	0x00034840
        /*08a8*/ 	.short	0x010a
        /*08aa*/ 	.byte	0x3f
	.zero		1


	//   ....[65]....
        /*08ac*/ 	.word	0x00012550
        /*08b0*/ 	.word	0x00000002
        /*08b4*/ 	.word	0x00034860
        /*08b8*/ 	.short	0x010a
        /*08ba*/ 	.byte	0x3f
	.zero		1


	//   ....[66]....
        /*08bc*/ 	.word	0x000125a0
        /*08c0*/ 	.word	0x00000000
        /*08c4*/ 	.word	0x00034860
        /*08c8*/ 	.short	0x010a
        /*08ca*/ 	.byte	0x3f
	.zero		1


	//   ....[67]....
        /*08cc*/ 	.word	0x000125f0
        /*08d0*/ 	.word	0x00000000
        /*08d4*/ 	.word	0x00034820
        /*08d8*/ 	.short	0x010a
        /*08da*/ 	.byte	0x3f
	.zero		1


	//   ....[68]....
        /*08dc*/ 	.word	0x00012790
        /*08e0*/ 	.word	0x00000006
        /*08e4*/ 	.word	0x00000000
        /*08e8*/ 	.short	0x010a
        /*08ea*/ 	.byte	0x3f
	.zero		1


	//   ....[69]....
        /*08ec*/ 	.word	0x000127e0
        /*08f0*/ 	.word	0x00000007
        /*08f4*/ 	.word	0x00000000
        /*08f8*/ 	.short	0x010a
        /*08fa*/ 	.byte	0x3f
	.zero		1


	//   ....[70]....
        /*08fc*/ 	.word	0x00012830
        /*0900*/ 	.word	0x00000004
        /*0904*/ 	.word	0x00000000
        /*0908*/ 	.short	0x010a
        /*090a*/ 	.byte	0x3f
	.zero		1


	//----- nvinfo : EIATTR_NUM_MBARRIERS
	.align		4
.L_126:
        /*090c*/ 	.byte	0x03, 0x38
        /*090e*/ 	.short	0x0016


	//----- nvinfo : EIATTR_EXIT_INSTR_OFFSETS
	.align		4
        /*0910*/ 	.byte	0x04, 0x1c
        /*0912*/ 	.short	(.L_128 - .L_127)


	//   ....[0]....
.L_127:
        /*0914*/ 	.word	0x00000f10


	//   ....[1]....
        /*0918*/ 	.word	0x0000cfd0


	//   ....[2]....
        /*091c*/ 	.word	0x00011490


	//----- nvinfo : EIATTR_MAX_THREADS
	.align		4
.L_128:
        /*0920*/ 	.byte	0x04, 0x05
        /*0922*/ 	.short	(.L_130 - .L_129)
.L_129:
        /*0924*/ 	.word	0x00000180
        /*0928*/ 	.word	0x00000001
        /*092c*/ 	.word	0x00000001


	//----- nvinfo : EIATTR_CRS_STACK_SIZE
	.align		4
.L_130:
        /*0930*/ 	.byte	0x04, 0x1e
        /*0932*/ 	.short	(.L_132 - .L_131)
.L_131:
        /*0934*/ 	.word	0x00000000


	//----- nvinfo : EIATTR_CBANK_PARAM_SIZE
	.align		4
.L_132:
        /*0938*/ 	.byte	0x03, 0x19
        /*093a*/ 	.short	0x0a70


	//----- nvinfo : EIATTR_PARAM_CBANK
	.align		4
        /*093c*/ 	.byte	0x04, 0x0a
        /*093e*/ 	.short	(.L_134 - .L_133)
	.align		4
.L_133:
        /*0940*/ 	.word	index@(.nv.constant0._ZN7cutlass13device_kernelIN5flash11enable_sm90INS1_16FlashAttnFwdSm90INS1_25CollectiveMainloopFwdSm90ILi2EN4cute5tupleIJNS5_1CILi2EEENS7_ILi1EEES9_EEENS6_IJNS7_ILi128EEENS7_ILi176EEESB_EEELi128ENS_6half_tEfNS_4arch4Sm90ELb0ELb0ELb0ELb0ELb0ELb0ELb0ELb1ELb1ELb1ELb0ELb0EEENS1_21CollectiveEpilogueFwdINS6_IJSB_SB_SC_EEESA_SE_SG_Li256ELb0ELb1ELb0ELb0EEENS1_29StaticPersistentTileSchedulerILb0EEEEEEEEEvNT_6ParamsE)
        /*0944*/ 	.short	0x0210
        /*0946*/ 	.short	0x0a70


	//----- nvinfo : EIATTR_SW_WAR
	.align		4
.L_134:
        /*0948*/ 	.byte	0x04, 0x36
        /*094a*/ 	.short	(.L_136 - .L_135)
.L_135:
        /*094c*/ 	.word	0x00000008
.L_136:


//--------------------- .nv.info._ZN7cutlass13device_kernelIN5flash11enable_sm90INS1_16FlashAttnFwdSm90INS1_25CollectiveMainloopFwdSm90ILi2EN4cute5tupleIJNS5_1CILi1EEES8_S8_EEENS6_IJNS7_ILi128EEENS7_ILi176EEESA_EEELi128ENS_6half_tEfNS_4arch4Sm90ELb0ELb0ELb0ELb1ELb0ELb0ELb0ELb1ELb1ELb1ELb0ELb0EEENS1_21CollectiveEpilogueFwdINS6_IJSA_SA_SB_EEES9_SD_SF_Li256ELb1ELb1ELb0ELb0EEENS1_36VarlenDynamicPersistentTileSchedulerILi128ELi176ELi256ELi128ELb0ELb1ELb1ELb0ELb1ELb1EEEEEEEEEvNT_6ParamsE --------------------------
	.section	.nv.info._ZN7cutlass13device_kernelIN5flash11enable_sm90INS1_16FlashAttnFwdSm90INS1_25CollectiveMainloopFwdSm90ILi2EN4cute5tupleIJNS5_1CILi1EEES8_S8_EEENS6_IJNS7_ILi128EEENS7_ILi176EEESA_EEELi128ENS_6half_tEfNS_4arch4Sm90ELb0ELb0ELb0ELb1ELb0ELb0ELb0ELb1ELb1ELb1ELb0ELb0EEENS1_21CollectiveEpilogueFwdINS6_IJSA_SA_SB_EEES9_SD_SF_Li256ELb1ELb1ELb0ELb0EEENS1_36VarlenDynamicPersistentTileSchedulerILi128ELi176ELi256ELi128ELb0ELb1ELb1ELb0ELb1ELb1EEEEEEEEEvNT_6ParamsE,"",@"SHT_CUDA_INFO"
	.sectionflags	@""
	.align	4


	//----- nvinfo : EIATTR_CUDA_API_VERSION
	.align		4
        /*0000*/ 	.byte	0x04, 0x37
        /*0002*/ 	.short	(.L_138 - .L_137)
.L_137:
        /*0004*/ 	.word	0x00000082


	//----- nvinfo : EIATTR_KPARAM_INFO
	.align		4
.L_138:
        /*0008*/ 	.byte	0x04, 0x17
        /*000a*/ 	.short	(.L_140 - .L_139)
.L_139:
        /*000c*/ 	.word	0x00000000
        /*0010*/ 	.short	0x0000
        /*0012*/ 	.short	0x0070
        /*0014*/ 	.byte	0x00, 0xf0, 0x01, 0x2a


	//----- nvinfo : EIATTR_SPARSE_MMA_MASK
	.align		4
.L_140:
        /*0018*/ 	.byte	0x03, 0x50
        /*001a*/ 	.short	0x0000


	//----- nvinfo : EIATTR_MAXREG_COUNT
	.align		4
        /*001c*/ 	.byte	0x03, 0x1b
        /*001e*/ 	.short	0x00a8


	//----- nvinfo : EIATTR_NUM_BARRIERS
	.align		4
        /*0020*/ 	.byte	0x02, 0x4c
        /*0022*/ 	.byte	0x10
	.zero		1


	//----- nvinfo : EIATTR_EXTERNS
	.align		4
        /*0024*/ 	.byte	0x04, 0x0f
        /*0026*/ 	.short	(.L_142 - .L_141)


	//   ....[0]....
	.align		4
.L_141:
        /*0028*/ 	.word	index@(__assertfail)


	//----- nvinfo : EIATTR_ANNOTATIONS
	.align		4
.L_142:
        /*002c*/ 	.byte	0x04, 0x55
        /*002e*/ 	.short	(.L_144 - .L_143)


	//   ....[0]....
.L_143:
        /* <DEDUP_REMOVED lines=78> */


	//----- nvinfo : EIATTR_MERCURY_ISA_VERSION
	.align		4
.L_144:
        /*04f8*/ 	.byte	0x03, 0x5f
        /*04fa*/ 	.short	0x0101


	//----- nvinfo : EIATTR_UNUSED_LOAD_BYTE_OFFSET
	.align		4
        /*04fc*/ 	.byte	0x04, 0x44
        /*04fe*/ 	.short	(.L_146 - .L_145)


	//   ....[0]....
.L_145:
        /*0500*/ 	.word	0x00000a30
        /*0504*/ 	.word	0x0000fff0


	//   ....[1]....
        /*0508*/ 	.word	0x0000be00
        /*050c*/ 	.word	0x0000fff0


	//----- nvinfo : EIATTR_INT_WARP_WIDE_INSTR_OFFSETS
	.align		4
.L_146:
        /*0510*/ 	.byte	0x04, 0x31
        /*0512*/ 	.short	(.L_148 - .L_147)


	//   ....[0]....
.L_147:
        /*0514*/ 	.word	0x00000120


	//   ....[1]....
        /*0518*/ 	.word	0x000001c0


	//   ....[2]....
        /*051c*/ 	.word	0x00000230


	//   ....[3]....
        /*0520*/ 	.word	0x0000ede0


	//   ....[4]....
        /*0524*/ 	.word	0x0000ee70


	//   ....[5]....
        /*0528*/ 	.word	0x000126f0


	//   ....[6]....
        /*052c*/ 	.word	0x00012780


	//----- nvinfo : EIATTR_COOP_GROUP_MASK_REGIDS
	.align		4
.L_148:
        /*0530*/ 	.byte	0x04, 0x29
        /*0532*/ 	.short	(.L_150 - .L_149)


	//   ....[0]....
.L_149:
        /*0534*/ 	.word	0xffffffff


	//   ....[1]....
        /*0538*/ 	.word	0xffffffff


	//   ....[2]....
        /*053c*/ 	.word	0xffffffff


	//   ....[3]....
        /*0540*/ 	.word	0xffffffff


	//   ....[4]....
        /*0544*/ 	.word	0xffffffff


	//   ....[5]....
        /*0548*/ 	.word	0xffffffff


	//   ....[6]....
        /*054c*/ 	.word	0xffffffff


	//   ....[7]....
        /*0550*/ 	.word	0xffffffff


	//   ....[8]....
        /*0554*/ 	.word	0xffffffff


	//   ....[9]....
        /*0558*/ 	.word	0xffffffff


	//   ....[10]....
        /*055c*/ 	.word	0xffffffff


	//   ....[11]....
        /*0560*/ 	.word	0xffffffff


	//   ....[12]....
        /*0564*/ 	.word	0xffffffff


	//   ....[13]....
        /*0568*/ 	.word	0xffffffff


	//   ....[14]....
        /*056c*/ 	.word	0xffffffff


	//   ....[15]....
        /*0570*/ 	.word	0xffffffff


	//   ....[16]....
        /*0574*/ 	.word	0xffffffff


	//   ....[17]....
        /*0578*/ 	.word	0xffffffff


	//   ....[18]....
        /*057c*/ 	.word	0xffffffff


	//   ....[19]....
        /*0580*/ 	.word	0xffffffff


	//   ....[20]....
        /*0584*/ 	.word	0xffffffff


	//   ....[21]....
        /*0588*/ 	.word	0xffffffff


	//   ....[22]....
        /*058c*/ 	.word	0xffffffff


	//   ....[23]....
        /*0590*/ 	.word	0xffffffff


	//   ....[24]....
        /*0594*/ 	.word	0xffffffff


	//   ....[25]....
        /*0598*/ 	.word	0xffffffff


	//   ....[26]....
        /*059c*/ 	.word	0xffffffff


	//   ....[27]....
        /*05a0*/ 	.word	0xffffffff


	//   ....[28]....
        /*05a4*/ 	.word	0xffffffff


	//   ....[29]....
        /*05a8*/ 	.word	0xffffffff


	//   ....[30]....
        /*05ac*/ 	.word	0xffffffff


	//   ....[31]....
        /*05b0*/ 	.word	0xffffffff


	//   ....[32]....
        /*05b4*/ 	.word	0xffffffff


	//   ....[33]....
        /*05b8*/ 	.word	0xffffffff


	//   ....[34]....
        /*05bc*/ 	.word	0xffffffff


	//   ....[35]....
        /*05c0*/ 	.word	0xffffffff


	//   ....[36]....
        /*05c4*/ 	.word	0xffffffff


	//   ....[37]....
        /*05c8*/ 	.word	0xffffffff


	//   ....[38]....
        /*05cc*/ 	.word	0xffffffff


	//   ....[39]....
        /*05d0*/ 	.word	0xffffffff


	//   ....[40]....
        /*05d4*/ 	.word	0xffffffff


	//   ....[41]....
        /*05d8*/ 	.word	0xffffffff


	//   ....[42]....
        /*05dc*/ 	.word	0xffffffff


	//   ....[43]....
        /*05e0*/ 	.word	0xffffffff


	//   ....[44]....
        /*05e4*/ 	.word	0xffffffff


	//   ....[45]....
        /*05e8*/ 	.word	0xffffffff


	//   ....[46]....
        /*05ec*/ 	.word	0xffffffff


	//   ....[47]....
        /*05f0*/ 	.word	0xffffffff


	//   ....[48]....
        /*05f4*/ 	.word	0xffffffff


	//   ....[49]....
        /*05f8*/ 	.word	0xffffffff


	//   ....[50]....
        /*05fc*/ 	.word	0xffffffff


	//   ....[51]....
        /*0600*/ 	.word	0xffffffff


	//   ....[52]....
        /*0604*/ 	.word	0xffffffff


	//   ....[53]....
        /*0608*/ 	.word	0xffffffff


	//   ....[54]....
        /*060c*/ 	.word	0xffffffff


	//   ....[55]....
        /*0610*/ 	.word	0xffffffff


	//   ....[56]....
        /*0614*/ 	.word	0xffffffff


	//   ....[57]....
        /*0618*/ 	.word	0xffffffff


	//   ....[58]....
        /*061c*/ 	.word	0xffffffff


	//   ....[59]....
        /*0620*/ 	.word	0xffffffff


	//   ....[60]....
        /*0624*/ 	.word	0xffffffff


	//   ....[61]....
        /*0628*/ 	.word	0xffffffff


	//   ....[62]....
        /*062c*/ 	.word	0xffffffff


	//   ....[63]....
        /*0630*/ 	.word	0xffffffff


	//   ....[64]....
        /*0634*/ 	.word	0xffffffff


	//   ....[65]....
        /*0638*/ 	.word	0xffffffff


	//   ....[66]....
        /*063c*/ 	.word	0xffffffff


	//   ....[67]....
        /*0640*/ 	.word	0xffffffff


	//   ....[68]....
        /*0644*/ 	.word	0xffffffff


	//   ....[69]....
        /*0648*/ 	.word	0xffffffff


	//   ....[70]....
        /*064c*/ 	.word	0xffffffff


	//   ....[71]....
        /*0650*/ 	.word	0xffffffff


	//   ....[72]....
        /*0654*/ 	.word	0xffffffff


	//   ....[73]....
        /*0658*/ 	.word	0xffffffff


	//   ....[74]....
        /*065c*/ 	.word	0xffffffff


	//   ....[75]....
        /*0660*/ 	.word	0xffffffff


	//   ....[76]....
        /*0664*/ 	.word	0xffffffff


	//   ....[77]....
        /*0668*/ 	.word	0xffffffff


	//   ....[78]....
        /*066c*/ 	.word	0xffffffff


	//   ....[79]....
        /*0670*/ 	.word	0xffffffff


	//   ....[80]....
        /*0674*/ 	.word	0xffffffff


	//   ....[81]....
        /*0678*/ 	.word	0xffffffff


	//   ....[82]....
        /*067c*/ 	.word	0xffffffff


	//   ....[83]....
        /*0680*/ 	.word	0xffffffff


	//   ....[84]....
        /*0684*/ 	.word	0xffffffff


	//   ....[85]....
        /*0688*/ 	.word	0xffffffff


	//   ....[86]....
        /*068c*/ 	.word	0xffffffff


	//   ....[87]....
        /*0690*/ 	.word	0xffffffff


	//   ....[88]....
        /*0694*/ 	.word	0xffffffff


	//   ....[89]....
        /*0698*/ 	.word	0xffffffff


	//   ....[90]....
        /*069c*/ 	.word	0xffffffff


	//   ....[91]....
        /*06a0*/ 	.word	0x0500000f


	//   ....[92]....
        /*06a4*/ 	.word	0x0500000f


	//   ....[93]....
        /*06a8*/ 	.word	0x0500000f


	//   ....[94]....
        /*06ac*/ 	.word	0x0500000f


	//   ....[95]....
        /*06b0*/ 	.word	0x0500000f


	//   ....[96]....
        /*06b4*/ 	.word	0x0500000f


	//   ....[97]....
        /*06b8*/ 	.word	0x0500000f


	//   ....[98]....
        /*06bc*/ 	.word	0x0500000f


	//   ....[99]....
        /*06c0*/ 	.word	0x0500000f


	//   ....[100]....
        /*06c4*/ 	.word	0x0500000f


	//   ....[101]....
        /*06c8*/ 	.word	0x0500000f


	//   ....[102]....
        /*06cc*/ 	.word	0x0500000f


	//   ....[103]....
        /*06d0*/ 	.word	0x0500000f


	//   ....[104]....
        /*06d4*/ 	.word	0x0500000f


	//   ....[105]....
        /*06d8*/ 	.word	0x0500000f


	//   ....[106]....
        /*06dc*/ 	.word	0x0500000f


	//   ....[107]....
        /*06e0*/ 	.word	0x0500000f


	//   ....[108]....
        /*06e4*/ 	.word	0x0500000f


	//   ....[109]....
        /*06e8*/ 	.word	0x0500000f


	//   ....[110]....
        /*06ec*/ 	.word	0x0500000f


	//   ....[111]....
        /*06f0*/ 	.word	0x0500000f


	//   ....[112]....
        /*06f4*/ 	.word	0x0500000f


	//   ....[113]....
        /*06f8*/ 	.word	0x0500000f


	//   ....[114]....
        /*06fc*/ 	.word	0x0500000f


	//   ....[115]....
        /*0700*/ 	.word	0x0500000f


	//   ....[116]....
        /*0704*/ 	.word	0x0500000f


	//   ....[117]....
        /*0708*/ 	.word	0x0500000f


	//   ....[118]....
        /*070c*/ 	.word	0x0500000f


	//   ....[119]....
        /*0710*/ 	.word	0x0500000f


	//   ....[120]....
        /*0714*/ 	.word	0x0500000f


	//   ....[121]....
        /*0718*/ 	.word	0x0500000f


	//   ....[122]....
        /*071c*/ 	.word	0x0500000f


	//   ....[123]....
        /*0720*/ 	.word	0x0500000f


	//   ....[124]....
        /*0724*/ 	.word	0x0500000f


	//   ....[125]....
        /*0728*/ 	.word	0x0500000f


	//----- nvinfo : EIATTR_COOP_GROUP_INSTR_OFFSETS
	.align		4
.L_150:
        /*072c*/ 	.byte	0x04, 0x28
        /*072e*/ 	.short	(.L_152 - .L_151)


	//   ....[0]....
.L_151:
        /*0730*/ 	.word	0x00000060


	//   ....[1]....
        /*0734*/ 	.word	0x00000130


	//   ....[2]....
        /*0738*/ 	.word	0x000001e0


	//   ....[3]....
        /*073c*/ 	.word	0x000003a0


	//   ....[4]....
        /*0740*/ 	.word	0x00000500


	//   ....[5]....
        /*0744*/ 	.word	0x00000620


	//   ....[6]....
        /*0748*/ 	.word	0x00000780


	//   ....[7]....
        /*074c*/ 	.word	0x00001320


	//   ....[8]....
        /*0750*/ 	.word	0x000048e0


	//   ....[9]....
        /*0754*/ 	.word	0x00004960


	//   ....[10]....
        /*0758*/ 	.word	0x000050b0


	//   ....[11]....
        /*075c*/ 	.word	0x00005150


	//   ....[12]....
        /*0760*/ 	.word	0x000092e0


	//   ....[13]....
        /*0764*/ 	.word	0x00009310


	//   ....[14]....
        /*0768*/ 	.word	0x00009da0


	//   ....[15]....
        /*076c*/ 	.word	0x00009e00


	//   ....[16]....
        /*0770*/ 	.word	0x0000b2b0


	//   ....[17]....
        /*0774*/ 	.word	0x0000b330


	//   ....[18]....
        /*0778*/ 	.word	0x0000b7f0


	//   ....[19]....
        /*077c*/ 	.word	0x0000b800


	//   ....[20]....
        /*0780*/ 	.word	0x0000c860


	//   ....[21]....
        /*0784*/ 	.word	0x0000c8a0


	//   ....[22]....
        /*0788*/ 	.word	0x0000c8e0


	//   ....[23]....
        /*078c*/ 	.word	0x0000c910


	//   ....[24]....
        /*0790*/ 	.word	0x0000ce80


	//   ....[25]....
        /*0794*/ 	.word	0x0000cec0


	//   ....[26]....
        /*0798*/ 	.word	0x0000cf80


	//   ....[27]....
        /*079c*/ 	.word	0x0000cfa0


	//   ....[28]....
        /*07a0*/ 	.word	0x0000d060


	//   ....[29]....
        /*07a4*/ 	.word	0x0000d080


	//   ....[30]....
        /*07a8*/ 	.word	0x0000d150


	//   ....[31]....
        /*07ac*/ 	.word	0x0000d170


	//   ....[32]....
        /*07b0*/ 	.word	0x0000d980


	//   ....[33]....
        /*07b4*/ 	.word	0x0000d9a0


	//   ....[34]....
        /*07b8*/ 	.word	0x0000da60


	//   ....[35]....
        /*07bc*/ 	.word	0x0000da80


	//   ....[36]....
        /*07c0*/ 	.word	0x0000db40


	//   ....[37]....
        /*07c4*/ 	.word	0x0000db60


	//   ....[38]....
        /*07c8*/ 	.word	0x0000dc30


	//   ....[39]....
        /*07cc*/ 	.word	0x0000dc50


	//   ....[40]....
        /*07d0*/ 	.word	0x0000dd90


	//   ....[41]....
        /*07d4*/ 	.word	0x0000df80


	//   ....[42]....
        /*07d8*/ 	.word	0x0000dfb0


	//   ....[43]....
        /*07dc*/ 	.word	0x0000dfe0


	//   ....[44]....
        /*07e0*/ 	.word	0x0000e010


	//   ....[45]....
        /*07e4*/ 	.word	0x0000e040


	//   ....[46]....
        /*07e8*/ 	.word	0x0000e070


	//   ....[47]....
        /*07ec*/ 	.word	0x0000e1e0


	//   ....[48]....
        /*07f0*/ 	.word	0x0000e210


	//   ....[49]....
        /*07f4*/ 	.word	0x0000e240


	//   ....[50]....
        /*07f8*/ 	.word	0x0000e270


	//   ....[51]....
        /*07fc*/ 	.word	0x0000e2a0


	//   ....[52]....
        /*0800*/ 	.word	0x0000e2d0


	//   ....[53]....
        /*0804*/ 	.word	0x0000e370


	//   ....[54]....
        /*0808*/ 	.word	0x0000e3a0


	//   ....[55]....
        /*080c*/ 	.word	0x0000e430


	//   ....[56]....
        /*0810*/ 	.word	0x0000f3f0


	//   ....[57]....
        /*0814*/ 	.word	0x00010030


	//   ....[58]....
        /*0818*/ 	.word	0x00010040


	//   ....[59]....
        /*081c*/ 	.word	0x00010060


	//   ....[60]....
        /*0820*/ 	.word	0x000100a0


	//   ....[61]....
        /*0824*/ 	.word	0x000101b0


	//   ....[62]....
        /*0828*/ 	.word	0x000101c0


	//   ....[63]....
        /*082c*/ 	.word	0x00010250


	//   ....[64]....
        /*0830*/ 	.word	0x00010260


	//   ....[65]....
        /*0834*/ 	.word	0x000102f0


	//   ....[66]....
        /*0838*/ 	.word	0x00010300


	//   ....[67]....
        /*083c*/ 	.word	0x00010390


	//   ....[68]....
        /*0840*/ 	.word	0x000103a0


	//   ....[69]....
        /*0844*/ 	.word	0x00010430


	//   ....[70]....
        /*0848*/ 	.word	0x00010440


	//   ....[71]....
        /*084c*/ 	.word	0x00010450


	//   ....[72]....
        /*0850*/ 	.word	0x00010460


	//   ....[73]....
        /*0854*/ 	.word	0x00012e10


	//   ....[74]....
        /*0858*/ 	.word	0x00012e70


	//   ....[75]....
        /*085c*/ 	.word	0x00012ea0


	//   ....[76]....
        /*0860*/ 	.word	0x00012ed0


	//   ....[77]....
        /*0864*/ 	.word	0x00012f00


	//   ....[78]....
        /*0868*/ 	.word	0x00012f30


	//   ....[79]....
        /*086c*/ 	.word	0x00012f60


	//   ....[80]....
        /*0870*/ 	.word	0x00012f70


	//   ....[81]....
        /*0874*/ 	.word	0x000130f0


	//   ....[82]....
        /*0878*/ 	.word	0x00013120


	//   ....[83]....
        /*087c*/ 	.word	0x00013150


	//   ....[84]....
        /*0880*/ 	.word	0x00013180


	//   ....[85]....
        /*0884*/ 	.word	0x000131b0


	//   ....[86]....
        /*0888*/ 	.word	0x000131e0


	//   ....[87]....
        /*088c*/ 	.word	0x000132a0


	//   ....[88]....
        /*0890*/ 	.word	0x000132c0


	//   ....[89]....
        /*0894*/ 	.word	0x00013330


	//   ....[90]....
        /*0898*/ 	.word	0x000137c0


	//   ....[91]....
        /*089c*/ 	.word	0x00013ca0


	//   ....[92]....
        /*08a0*/ 	.word	0x00013e70


	//   ....[93]....
        /*08a4*/ 	.word	0x00013ec0


	//   ....[94]....
        /*08a8*/ 	.word	0x00013f20


	//   ....[95]....
        /*08ac*/ 	.word	0x00013fc0


	//   ....[96]....
        /*08b0*/ 	.word	0x00014080


	//   ....[97]....
        /*08b4*/ 	.word	0x000141a0


	//   ....[98]....
        /*08b8*/ 	.word	0x00014200


	//   ....[99]....
        /*08bc*/ 	.word	0x00014300


	//   ....[100]....
        /*08c0*/ 	.word	0x00014360


	//   ....[101]....
        /*08c4*/ 	.word	0x00014460


	//   ....[102]....
        /*08c8*/ 	.word	0x000144c0


	//   ....[103]....
        /*08cc*/ 	.word	0x000145c0


	//   ....[104]....
        /*08d0*/ 	.word	0x00014620


	//   ....[105]....
        /*08d4*/ 	.word	0x00014710


	//   ....[106]....
        /*08d8*/ 	.word	0x00014770


	//   ....[107]....
        /*08dc*/ 	.word	0x00014850


	//   ....[108]....
        /*08e0*/ 	.word	0x00014b80


	//   ....[109]....
        /*08e4*/ 	.word	0x00014c20


	//   ....[110]....
        /*08e8*/ 	.word	0x00014d40


	//   ....[111]....
        /*08ec*/ 	.word	0x00014db0


	//   ....[112]....
        /*08f0*/ 	.word	0x00014e30


	//   ....[113]....
        /*08f4*/ 	.word	0x00014eb0


	//   ....[114]....
        /*08f8*/ 	.word	0x00014f30


	//   ....[115]....
        /*08fc*/ 	.word	0x00014fc0


	//   ....[116]....
        /*0900*/ 	.word	0x00015060


	//   ....[117]....
        /*0904*/ 	.word	0x00015100


	//   ....[118]....
        /*0908*/ 	.word	0x00015170


	//   ....[119]....
        /*090c*/ 	.word	0x000151e0


	//   ....[120]....
        /*0910*/ 	.word	0x00015250


	//   ....[121]....
        /*0914*/ 	.word	0x000152d0


	//   ....[122]....
        /*0918*/ 	.word	0x00015350


	//   ....[123]....
        /*091c*/ 	.word	0x000153f0


	//   ....[124]....
        /*0920*/ 	.word	0x00015480


	//   ....[125]....
        /*0924*/ 	.word	0x000155b0


	//----- nvinfo : EIATTR_REG_RECONFIG
	.align		4
.L_152:
        /*0928*/ 	.byte	0x01, 0x54
	.zero		2


	//----- nvinfo : EIATTR_SYSCALL_OFFSETS
	.align		4
        /*092c*/ 	.byte	0x04, 0x46
        /*092e*/ 	.short	(.L_154 - .L_153)


	//   ....[0]....
.L_153:
        /*0930*/ 	.word	0x00001510


	//   ....[1]....
        /*0934*/ 	.word	0x0000efe0


	//   ....[2]....
        /*0938*/ 	.word	0x0000f140


	//   ....[3]....
        /*093c*/ 	.word	0x0000f240


	//   ....[4]....
        /*0940*/ 	.word	0x0000fc00


	//----- nvinfo : EIATTR_MBARRIER_INSTR_OFFSETS
	.align		4
.L_154:
        /*0944*/ 	.byte	0x04, 0x39
        /*0946*/ 	.short	(.L_156 - .L_155)


	//   ....[0]....
.L_155:
        /*0948*/ 	.word	0x00000250
        /*094c*/ 	.word	0x000000ff
        /*0950*/ 	.word	0x00034800
        /*0954*/ 	.short	0x0100
        /*0956*/ 	.byte	0x08
	.zero		1


	//   ....[1]....
        /*0958*/ 	.word	0x00000260
        /*095c*/ 	.word	0x000000ff
        /*0960*/ 	.word	0x00034820
        /*0964*/ 	.short	0x0100
        /*0966*/ 	.byte	0x08
	.zero		1


	//   ....[2]....
        /*0968*/ 	.word	0x00000350
        /*096c*/ 	.word	0x000000ff
        /*0970*/ 	.word	0x00034830
        /*0974*/ 	.short	0x0100
        /*0976*/ 	.byte	0x08
	.zero		1


	//   ....[3]....
        /*0978*/ 	.word	0x00000360
        /*097c*/ 	.word	0x000000ff
        /*0980*/ 	.word	0x00034840
        /*0984*/ 	.short	0x0100
        /*0986*/ 	.byte	0x08
	.zero		1


	//   ....[4]....
        /*0988*/ 	.word	0x00000370
        /*098c*/ 	.word	0x000000ff
        /*0990*/ 	.word	0x00034838
        /*0994*/ 	.short	0x0100
        /*0996*/ 	.byte	0x08
	.zero		1


	//   ....[5]....
        /*0998*/ 	.word	0x00000380
        /*099c*/ 	.word	0x000000ff
        /*09a0*/ 	.word	0x00034848
        /*09a4*/ 	.short	0x0100
        /*09a6*/ 	.byte	0x08
	.zero		1


	//   ....[6]....
        /*09a8*/ 	.word	0x000004b0
        /*09ac*/ 	.word	0x000000ff
        /*09b0*/ 	.word	0x00034850
        /*09b4*/ 	.short	0x0100
        /*09b6*/ 	.byte	0x08
	.zero		1


	//   ....[7]....
        /*09b8*/ 	.word	0x000004c0
        /*09bc*/ 	.word	0x000000ff
        /*09c0*/ 	.word	0x00034860
        /*09c4*/ 	.short	0x0100
        /*09c6*/ 	.byte	0x08
	.zero		1


	//   ....[8]....
        /*09c8*/ 	.word	0x000004d0
        /*09cc*/ 	.word	0x000000ff
        /*09d0*/ 	.word	0x00034858
        /*09d4*/ 	.short	0x0100
        /*09d6*/ 	.byte	0x08
	.zero		1


	//   ....[9]....
        /*09d8*/ 	.word	0x000004e0
        /*09dc*/ 	.word	0x000000ff
        /*09e0*/ 	.word	0x00034868
        /*09e4*/ 	.short	0x0100
        /*09e6*/ 	.byte	0x08
	.zero		1


	//   ....[10]....
        /*09e8*/ 	.word	0x000005d0
        /*09ec*/ 	.word	0x000000ff
        /*09f0*/ 	.word	0x00034870
        /*09f4*/ 	.short	0x0100
        /*09f6*/ 	.byte	0x06
	.zero		1


	//   ....[11]....
        /*09f8*/ 	.word	0x000005e0
        /*09fc*/ 	.word	0x000000ff
        /*0a00*/ 	.word	0x00034880
        /*0a04*/ 	.short	0x0100
        /*0a06*/ 	.byte	0x06
	.zero		1


	//   ....[12]....
        /*0a08*/ 	.word	0x000005f0
        /*0a0c*/ 	.word	0x000000ff
        /*0a10*/ 	.word	0x00034878
        /*0a14*/ 	.short	0x0100
        /*0a16*/ 	.byte	0x06
	.zero		1


	//   ....[13]....
        /*0a18*/ 	.word	0x00000600
        /*0a1c*/ 	.word	0x000000ff
        /*0a20*/ 	.word	0x00034888
        /*0a24*/ 	.short	0x0100
        /*0a26*/ 	.byte	0x06
	.zero		1


	//   ....[14]....
        /*0a28*/ 	.word	0x00000730
        /*0a2c*/ 	.word	0x000000ff
        /*0a30*/ 	.word	0x00034890
        /*0a34*/ 	.short	0x0100
        /*0a36*/ 	.byte	0x08
	.zero		1


	//   ....[15]....
        /*0a38*/ 	.word	0x00000740
        /*0a3c*/ 	.word	0x000000ff
        /*0a40*/ 	.word	0x000348a0
        /*0a44*/ 	.short	0x0100
        /*0a46*/ 	.byte	0x08
	.zero		1


	//   ....[16]....
        /*0a48*/ 	.word	0x00000750
        /*0a4c*/ 	.word	0x000000ff
        /*0a50*/ 	.word	0x00034898
        /*0a54*/ 	.short	0x0100
        /*0a56*/ 	.byte	0x08
	.zero		1


	//   ....[17]....
        /*0a58*/ 	.word	0x00000760
        /*0a5c*/ 	.word	0x000000ff
        /*0a60*/ 	.word	0x000348a8
        /*0a64*/ 	.short	0x0100
        /*0a66*/ 	.byte	0x08
	.zero		1


	//   ....[18]....
        /*0a68*/ 	.word	0x00000890
        /*0a6c*/ 	.word	0x000000ff
        /*0a70*/ 	.word	0x000348b0
        /*0a74*/ 	.short	0x0100
        /*0a76*/ 	.byte	0x08
	.zero		1


	//   ....[19]....
        /*0a78*/ 	.word	0x000008a0
        /*0a7c*/ 	.word	0x000000ff
        /*0a80*/ 	.word	0x000348c0
        /*0a84*/ 	.short	0x0100
        /*0a86*/ 	.byte	0x08
	.zero		1


	//   ....[20]....
        /*0a88*/ 	.word	0x000008b0
        /*0a8c*/ 	.word	0x000000ff
        /*0a90*/ 	.word	0x000348b8
        /*0a94*/ 	.short	0x0100
        /*0a96*/ 	.byte	0x08
	.zero		1


	//   ....[21]....
        /*0a98*/ 	.word	0x000008c0
        /*0a9c*/ 	.word	0x000000ff
        /*0aa0*/ 	.word	0x000348c8
        /*0aa4*/ 	.short	0x0100
        /*0aa6*/ 	.byte	0x08
	.zero		1


	//   ....[22]....
        /*0aa8*/ 	.word	0x000015c0
        /*0aac*/ 	.word	0x00000000
        /*0ab0*/ 	.word	0x00034800
        /*0ab4*/ 	.short	0x010a
        /*0ab6*/ 	.byte	0x3f
	.zero		1


	//   ....[23]....
        /*0ab8*/ 	.word	0x00001630
        /*0abc*/ 	.word	0x0000000c
        /*0ac0*/ 	.word	0x00034830
        /*0ac4*/ 	.short	0x010a
        /*0ac6*/ 	.byte	0x3f
	.zero		1


	//   ....[24]....
        /*0ac8*/ 	.word	0x000016a0
        /*0acc*/ 	.word	0x0000000c
        /*0ad0*/ 	.word	0x00034830
        /*0ad4*/ 	.short	0x010a
        /*0ad6*/ 	.byte	0x3f
	.zero		1


	//   ....[25]....
        /*0ad8*/ 	.word	0x000054f0
        /*0adc*/ 	.word	0x00000028
        /*0ae0*/ 	.word	0x00000000
        /*0ae4*/ 	.short	0x0101
        /*0ae6*/ 	.byte	0x3f
	.zero		1


	//   ....[26]....
        /*0ae8*/ 	.word	0x00006720
        /*0aec*/ 	.word	0x00000000
        /*0af0*/ 	.word	0x00034830
        /*0af4*/ 	.short	0x010a
        /*0af6*/ 	.byte	0x3f
	.zero		1


	//   ....[27]....
        /*0af8*/ 	.word	0x00006760
        /*0afc*/ 	.word	0x00000000
        /*0b00*/ 	.word	0x00034830
        /*0b04*/ 	.short	0x010a
        /*0b06*/ 	.byte	0x3f
	.zero		1


	//   ....[28]....
        /*0b08*/ 	.word	0x00008e30
        /*0b0c*/ 	.word	0x000000ff
        /*0b10*/ 	.word	0x00034850
        /*0b14*/ 	.short	0x010a
        /*0b16*/ 	.byte	0x06
	.zero		1


	//   ....[29]....
        /*0b18*/ 	.word	0x00008e70
        /*0b1c*/ 	.word	0x000000ff
        /*0b20*/ 	.word	0x00034850
        /*0b24*/ 	.short	0x010a
        /*0b26*/ 	.byte	0x06
	.zero		1


	//   ....[30]....
        /*0b28*/ 	.word	0x0000a910
        /*0b2c*/ 	.word	0x00000085
        /*0b30*/ 	.word	0x00000000
        /*0b34*/ 	.short	0x0101
        /*0b36*/ 	.byte	0x3f
	.zero		1


	//   ....[31]....
        /*0b38*/ 	.word	0x0000aaa0
        /*0b3c*/ 	.word	0x00000083
        /*0b40*/ 	.word	0x00000000
        /*0b44*/ 	.short	0x0101
        /*0b46*/ 	.byte	0x3f
	.zero		1


	//   ....[32]....
        /*0b48*/ 	.word	0x0000b210
        /*0b4c*/ 	.word	0x00000008
        /*0b50*/ 	.word	0x00034850
        /*0b54*/ 	.short	0x010a
        /*0b56*/ 	.byte	0x3f
	.zero		1


	//   ....[33]....
        /*0b58*/ 	.word	0x0000b250
        /*0b5c*/ 	.word	0x00000008
        /*0b60*/ 	.word	0x00034850
        /*0b64*/ 	.short	0x010a
        /*0b66*/ 	.byte	0x3f
	.zero		1


	//   ....[34]....
        /*0b68*/ 	.word	0x0000ba20
        /*0b6c*/ 	.word	0x00000008
        /*0b70*/ 	.word	0x00000000
        /*0b74*/ 	.short	0x0101
        /*0b76*/ 	.byte	0x3f
	.zero		1


	//   ....[35]....
        /*0b78*/ 	.word	0x0000ceb0
        /*0b7c*/ 	.word	0x00000012
        /*0b80*/ 	.word	0x00000000
        /*0b84*/ 	.short	0x0101
        /*0b86*/ 	.byte	0x3f
	.zero		1


	//   ....[36]....
        /*0b88*/ 	.word	0x0000f690
        /*0b8c*/ 	.word	0x00000000
        /*0b90*/ 	.word	0x00034840
        /*0b94*/ 	.short	0x010a
        /*0b96*/ 	.byte	0x3f
	.zero		1


	//   ....[37]....
        /*0b98*/ 	.word	0x000105b0
        /*0b9c*/ 	.word	0x00000009
        /*0ba0*/ 	.word	0x00034800
        /*0ba4*/ 	.short	0x0107
        /*0ba6*/ 	.byte	0x3f
	.zero		1


	//   ....[38]....
        /*0ba8*/ 	.word	0x000106c0
        /*0bac*/ 	.word	0x00000002
        /*0bb0*/ 	.word	0x00034800
        /*0bb4*/ 	.short	0x0101
        /*0bb6*/ 	.byte	0x3f
	.zero		1


	//   ....[39]....
        /*0bb8*/ 	.word	0x000106e0
        /*0bbc*/ 	.word	0x00000002
        /*0bc0*/ 	.word	0x00034820
        /*0bc4*/ 	.short	0x010a
        /*0bc6*/ 	.byte	0x3f
	.zero		1


	//   ....[40]....
        /*0bc8*/ 	.word	0x00010a60
        /*0bcc*/ 	.word	0x00000003
        /*0bd0*/ 	.word	0x00034840
        /*0bd4*/ 	.short	0x010a
        /*0bd6*/ 	.byte	0x3f
	.zero		1


	//   ....[41]....
        /*0bd8*/ 	.word	0x00010e20
        /*0bdc*/ 	.word	0x00000003
        /*0be0*/ 	.word	0x00000060
        /*0be4*/ 	.short	0x010a
        /*0be6*/ 	.byte	0x3f
	.zero		1


	//   ....[42]....
        /*0be8*/ 	.word	0x00011510
        /*0bec*/ 	.word	0x00000003
        /*0bf0*/ 	.word	0x00034840
        /*0bf4*/ 	.short	0x010a
        /*0bf6*/ 	.byte	0x3f
	.zero		1


	//   ....[43]....
        /*0bf8*/ 	.word	0x000118d0
        /*0bfc*/ 	.word	0x00000002
        /*0c00*/ 	.word	0x00000060
        /*0c04*/ 	.short	0x010a
        /*0c06*/ 	.byte	0x3f
	.zero		1


	//   ....[44]....
        /*0c08*/ 	.word	0x00011ef0
        /*0c0c*/ 	.word	0x00000002
        /*0c10*/ 	.word	0x00034840
        /*0c14*/ 	.short	0x010a
        /*0c16*/ 	.byte	0x3f
	.zero		1


	//   ....[45]....
        /*0c18*/ 	.word	0x000122b0
        /*0c1c*/ 	.word	0x00000002
        /*0c20*/ 	.word	0x00000060
        /*0c24*/ 	.short	0x010a
        /*0c26*/ 	.byte	0x3f
	.zero		1


	//   ....[46]....
        /*0c28*/ 	.word	0x00012860
        /*0c2c*/ 	.word	0x00000002
        /*0c30*/ 	.word	0x00034860
        /*0c34*/ 	.short	0x010a
        /*0c36*/ 	.byte	0x3f
	.zero		1


	//   ....[47]....
        /*0c38*/ 	.word	0x00013740
        /*0c3c*/ 	.word	0x00000000
        /*0c40*/ 	.word	0x00034820
        /*0c44*/ 	.short	0x010a
        /*0c46*/ 	.byte	0x3f
	.zero		1


	//   ....[48]....
        /*0c48*/ 	.word	0x00013900
        /*0c4c*/ 	.word	0x00000006
        /*0c50*/ 	.word	0x00000000
        /*0c54*/ 	.short	0x010a
        /*0c56*/ 	.byte	0x3f
	.zero		1


	//   ....[49]....
        /*0c58*/ 	.word	0x00013970
        /*0c5c*/ 	.word	0x00000007
        /*0c60*/ 	.word	0x00000000
        /*0c64*/ 	.short	0x010a
        /*0c66*/ 	.byte	0x3f
	.zero		1


	//   ....[50]....
        /*0c68*/ 	.word	0x000139e0
        /*0c6c*/ 	.word	0x00000004
        /*0c70*/ 	.word	0x00000000
        /*0c74*/ 	.short	0x010a
        /*0c76*/ 	.byte	0x3f
	.zero		1


	//   ....[51]....
        /*0c78*/ 	.word	0x00013a10
        /*0c7c*/ 	.word	0x00000003
        /*0c80*/ 	.word	0x00000000
        /*0c84*/ 	.short	0x010a
        /*0c86*/ 	.byte	0x3f
	.zero		1


	//   ....[52]....
        /*0c88*/ 	.word	0x00013a70
        /*0c8c*/ 	.word	0x00000000
        /*0c90*/ 	.word	0x00034800
        /*0c94*/ 	.short	0x010a
        /*0c96*/ 	.byte	0x3f
	.zero		1


	//   ....[53]....
        /*0c98*/ 	.word	0x00013ac0
        /*0c9c*/ 	.word	0x0000000c
        /*0ca0*/ 	.word	0x00034830
        /*0ca4*/ 	.short	0x010a
        /*0ca6*/ 	.byte	0x3f
	.zero		1


	//   ....[54]....
        /*0ca8*/ 	.word	0x00013b10
        /*0cac*/ 	.word	0x00000000
        /*0cb0*/ 	.word	0x00034830
        /*0cb4*/ 	.short	0x010a
        /*0cb6*/ 	.byte	0x3f
	.zero		1


	//   ....[55]....
        /*0cb8*/ 	.word	0x00013b70
        /*0cbc*/ 	.word	0x0000000b
        /*0cc0*/ 	.word	0x00034850
        /*0cc4*/ 	.short	0x010a
        /*0cc6*/ 	.byte	0x3f
	.zero		1


	//   ....[56]....
        /*0cc8*/ 	.word	0x00013bc0
        /*0ccc*/ 	.word	0x00000008
        /*0cd0*/ 	.word	0x00034850
        /*0cd4*/ 	.short	0x010a
        /*0cd6*/ 	.byte	0x3f
	.zero		1


	//   ....[57]....
        /*0cd8*/ 	.word	0x00013d60
        /*0cdc*/ 	.word	0x00000000
        /*0ce0*/ 	.word	0x00034840
        /*0ce4*/ 	.short	0x010a
        /*0ce6*/ 	.byte	0x3f
	.zero		1


	//   ....[58]....
        /*0ce8*/ 	.word	0x000148a0
        /*0cec*/ 	.word	0x00000002
        /*0cf0*/ 	.word	0x00034820
        /*0cf4*/ 	.short	0x010a
        /*0cf6*/ 	.byte	0x3f
	.zero		1


	//   ....[59]....
        /*0cf8*/ 	.word	0x000148f0
        /*0cfc*/ 	.word	0x00000003
        /*0d00*/ 	.word	0x00034840
        /*0d04*/ 	.short	0x010a
        /*0d06*/ 	.byte	0x3f
	.zero		1


	//   ....[60]....
        /*0d08*/ 	.word	0x00014940
        /*0d0c*/ 	.word	0x00000003
        /*0d10*/ 	.word	0x00000060
        /*0d14*/ 	.short	0x010a
        /*0d16*/ 	.byte	0x3f
	.zero		1


	//   ....[61]....
        /*0d18*/ 	.word	0x00014990
        /*0d1c*/ 	.word	0x00000003
        /*0d20*/ 	.word	0x00034840
        /*0d24*/ 	.short	0x010a
        /*0d26*/ 	.byte	0x3f
	.zero		1


	//   ....[62]....
        /*0d28*/ 	.word	0x000149e0
        /*0d2c*/ 	.word	0x00000002
        /*0d30*/ 	.word	0x00000060
        /*0d34*/ 	.short	0x010a
        /*0d36*/ 	.byte	0x3f
	.zero		1


	//   ....[63]....
        /*0d38*/ 	.word	0x00014a30
        /*0d3c*/ 	.word	0x00000002
        /*0d40*/ 	.word	0x00034840
        /*0d44*/ 	.short	0x010a
        /*0d46*/ 	.byte	0x3f
	.zero		1


	//   ....[64]....
        /*0d48*/ 	.word	0x00014a80
        /*0d4c*/ 	.word	0x00000002
        /*0d50*/ 	.word	0x00000060
        /*0d54*/ 	.short	0x010a
        /*0d56*/ 	.byte	0x3f
	.zero		1


	//   ....[65]....
        /*0d58*/ 	.word	0x00014ad0
        /*0d5c*/ 	.word	0x00000002
        /*0d60*/ 	.word	0x00034860
        /*0d64*/ 	.short	0x010a
        /*0d66*/ 	.byte	0x3f
	.zero		1


	//   ....[66]....
        /*0d68*/ 	.word	0x000154d0
        /*0d6c*/ 	.word	0x00000000
        /*0d70*/ 	.word	0x00034820
        /*0d74*/ 	.short	0x010a
        /*0d76*/ 	.byte	0x3f
	.zero		1


	//   ....[67]....
        /*0d78*/ 	.word	0x00015670
        /*0d7c*/ 	.word	0x00000006
        /*0d80*/ 	.word	0x00000000
        /*0d84*/ 	.short	0x010a
        /*0d86*/ 	.byte	0x3f
	.zero		1


	//   ....[68]....
        /*0d88*/ 	.word	0x000156c0
        /*0d8c*/ 	.word	0x00000007
        /*0d90*/ 	.word	0x00000000
        /*0d94*/ 	.short	0x010a
        /*0d96*/ 	.byte	0x3f
	.zero		1


	//   ....[69]....
        /*0d98*/ 	.word	0x00015710
        /*0d9c*/ 	.word	0x00000004
        /*0da0*/ 	.word	0x00000000
        /*0da4*/ 	.short	0x010a
        /*0da6*/ 	.byte	0x3f
	.zero		1


	//----- nvinfo : EIATTR_NUM_MBARRIERS
	.align		4
.L_156:
        /*0da8*/ 	.byte	0x03, 0x38
        /*0daa*/ 	.short	0x0016


	//----- nvinfo : EIATTR_EXIT_INSTR_OFFSETS
	.align		4
        /*0dac*/ 	.byte	0x04, 0x1c
        /*0dae*/ 	.short	(.L_158 - .L_157)


	//   ....[0]....
.L_157:
        /*0db0*/ 	.word	0x00000a70


	//   ....[1]....
        /*0db4*/ 	.word	0x0000dd40


	//   ....[2]....
        /*0db8*/ 	.word	0x00013a60


	//----- nvinfo : EIATTR_MAX_THREADS
	.align		4
.L_158:
        /*0dbc*/ 	.byte	0x04, 0x05
        /*0dbe*/ 	.short	(.L_160 - .L_159)
.L_159:
        /*0dc0*/ 	.word	0x00000180
        /*0dc4*/ 	.word	0x00000001
        /*0dc8*/ 	.word	0x00000001


	//----- nvinfo : EIATTR_CRS_STACK_SIZE
	.align		4
.L_160:
        /*0dcc*/ 	.byte	0x04, 0x1e
        /*0dce*/ 	.short	(.L_162 - .L_161)
.L_161:
        /*0dd0*/ 	.word	0x00000000


	//----- nvinfo : EIATTR_CBANK_PARAM_SIZE
	.align		4
.L_162:
        /*0dd4*/ 	.byte	0x03, 0x19
        /*0dd6*/ 	.short	0x0af0


	//----- nvinfo : EIATTR_PARAM_CBANK
	.align		4
        /*0dd8*/ 	.byte	0x04, 0x0a
        /*0dda*/ 	.short	(.L_164 - .L_163)
	.align		4
.L_163:
        /*0ddc*/ 	.word	index@(.nv.constant0._ZN7cutlass13device_kernelIN5flash11enable_sm90INS1_16FlashAttnFwdSm90INS1_25CollectiveMainloopFwdSm90ILi2EN4cute5tupleIJNS5_1CILi1EEES8_S8_EEENS6_IJNS7_ILi128EEENS7_ILi176EEESA_EEELi128ENS_6half_tEfNS_4arch4Sm90ELb0ELb0ELb0ELb1ELb0ELb0ELb0ELb1ELb1ELb1ELb0ELb0EEENS1_21CollectiveEpilogueFwdINS6_IJSA_SA_SB_EEES9_SD_SF_Li256ELb1ELb1ELb0ELb0EEENS1_36VarlenDynamicPersistentTileSchedulerILi128ELi176ELi256ELi128ELb0ELb1ELb1ELb0ELb1ELb1EEEEEEEEEvNT_6ParamsE)
        /*0de0*/ 	.short	0x0210
        /*0de2*/ 	.short	0x0af0


	//----- nvinfo : EIATTR_SW_WAR
	.align		4
.L_164:
        /*0de4*/ 	.byte	0x04, 0x36
        /*0de6*/ 	.short	(.L_166 - .L_165)
.L_165:
        /*0de8*/ 	.word	0x00000008
.L_166:


//--------------------- .nv.info._ZN7cutlass13device_kernelIN5flash11enable_sm90INS1_16FlashAttnFwdSm90INS1_25CollectiveMainloopFwdSm90ILi2EN4cute5tupleIJNS5_1CILi1EEES8_S8_EEENS6_IJNS7_ILi128EEENS7_ILi176EEESA_EEELi128ENS_6half_tEfNS_4arch4Sm90ELb0ELb0ELb0ELb1ELb0ELb1ELb0ELb1ELb1ELb1ELb0ELb0EEENS1_21CollectiveEpilogueFwdINS6_IJSA_SA_SB_EEES9_SD_SF_Li256ELb1ELb1ELb0ELb0EEENS1_36VarlenDynamicPersistentTileSchedulerILi128ELi176ELi256ELi128ELb0ELb1ELb1ELb0ELb1ELb1EEEEEEEEEvNT_6ParamsE --------------------------
	.section	.nv.info._ZN7cutlass13device_kernelIN5flash11enable_sm90INS1_16FlashAttnFwdSm90INS1_25CollectiveMainloopFwdSm90ILi2EN4cute5tupleIJNS5_1CILi1EEES8_S8_EEENS6_IJNS7_ILi128EEENS7_ILi176EEESA_EEELi128ENS_6half_tEfNS_4arch4Sm90ELb0ELb0ELb0ELb1ELb0ELb1ELb0ELb1ELb1ELb1ELb0ELb0EEENS1_21CollectiveEpilogueFwdINS6_IJSA_SA_SB_EEES9_SD_SF_Li256ELb1ELb1ELb0ELb0EEENS1_36VarlenDynamicPersistentTileSchedulerILi128ELi176ELi256ELi128ELb0ELb1ELb1ELb0ELb1ELb1EEEEEEEEEvNT_6ParamsE,"",@"SHT_CUDA_INFO"
	.sectionflags	@""
	.align	4


	//----- nvinfo : EIATTR_CUDA_API_VERSION
	.align		4
        /*0000*/ 	.byte	0x04, 0x37
        /*0002*/ 	.short	(.L_168 - .L_167)
.L_167:
        /*0004*/ 	.word	0x00000082


	//----- nvinfo : EIATTR_KPARAM_INFO
	.align		4
.L_168:
        /*0008*/ 	.byte	0x04, 0x17
        /*000a*/ 	.short	(.L_170 - .L_169)
.L_169:
        /*000c*/ 	.word	0x00000000
        /*0010*/ 	.short	0x0000
        /*0012*/ 	.short	0x0070
        /*0014*/ 	.byte	0x00, 0xf0, 0x01, 0x2a


	//----- nvinfo : EIATTR_SPARSE_MMA_MASK
	.align		4
.L_170:
        /*0018*/ 	.byte	0x03, 0x50
        /*001a*/ 	.short	0x0000


	//----- nvinfo : EIATTR_MAXREG_COUNT
	.align		4
        /*001c*/ 	.byte	0x03, 0x1b
        /*001e*/ 	.short	0x00a8


	//----- nvinfo : EIATTR_NUM_BARRIERS
	.align		4
        /*0020*/ 	.byte	0x02, 0x4c
        /*0022*/ 	.byte	0x10
	.zero		1


	//----- nvinfo : EIATTR_EXTERNS
	.align		4
        /*0024*/ 	.byte	0x04, 0x0f
        /*0026*/ 	.short	(.L_172 - .L_171)


	//   ....[0]....
	.align		4
.L_171:
        /*0028*/ 	.word	index@(__assertfail)


	//----- nvinfo : EIATTR_ANNOTATIONS
	.align		4
.L_172:
        /*002c*/ 	.byte	0x04, 0x55
        /*002e*/ 	.short	(.L_174 - .L_173)


	//   ....[0]....
.L_173:
        /* <DEDUP_REMOVED lines=132> */


	//----- nvinfo : EIATTR_MERCURY_ISA_VERSION
	.align		4
.L_174:
        /*0860*/ 	.byte	0x03, 0x5f
        /*0862*/ 	.short	0x0101


	//----- nvinfo : EIATTR_UNUSED_LOAD_BYTE_OFFSET
	.align		4
        /*0864*/ 	.byte	0x04, 0x44
        /*0866*/ 	.short	(.L_176 - .L_175)


	//   ....[0]....
.L_175:
        /*0868*/ 	.word	0x00000ab0
        /*086c*/ 	.word	0x0000fff0


	//   ....[1]....
        /*0870*/ 	.word	0x0001cb40
        /*0874*/ 	.word	0x0000fff0


	//----- nvinfo : EIATTR_INT_WARP_WIDE_INSTR_OFFSETS
	.align		4
.L_176:
        /*0878*/ 	.byte	0x04, 0x31
        /*087a*/ 	.short	(.L_178 - .L_177)


	//   ....[0]....
.L_177:
        /*087c*/ 	.word	0x00000180


	//   ....[1]....
        /*0880*/ 	.word	0x00000220


	//   ....[2]....
        /*0884*/ 	.word	0x00000290


	//   ....[3]....
        /*0888*/ 	.word	0x00021210


	//   ....[4]....
        /*088c*/ 	.word	0x000212b0


	//   ....[5]....
        /*0890*/ 	.word	0x00024bb0


	//   ....[6]....
        /*0894*/ 	.word	0x00024c20


	//----- nvinfo : EIATTR_COOP_GROUP_MASK_REGIDS
	.align		4
.L_178:
        /*0898*/ 	.byte	0x04, 0x29
        /*089a*/ 	.short	(.L_180 - .L_179)


	//   ....[0]....
.L_179:
        /*089c*/ 	.word	0xffffffff


	//   ....[1]....
        /*08a0*/ 	.word	0xffffffff


	//   ....[2]....
        /*08a4*/ 	.word	0xffffffff


	//   ....[3]....
        /*08a8*/ 	.word	0xffffffff


	//   ....[4]....
        /*08ac*/ 	.word	0xffffffff


	//   ....[5]....
        /*08b0*/ 	.word	0xffffffff


	//   ....[6]....
        /*08b4*/ 	.word	0xffffffff


	//   ....[7]....
        /*08b8*/ 	.word	0xffffffff


	//   ....[8]....
        /*08bc*/ 	.word	0xffffffff


	//   ....[9]....
        /*08c0*/ 	.word	0xffffffff


	//   ....[10]....
        /*08c4*/ 	.word	0xffffffff


	//   ....[11]....
        /*08c8*/ 	.word	0xffffffff


	//   ....[12]....
        /*08cc*/ 	.word	0xffffffff


	//   ....[13]....
        /*08d0*/ 	.word	0xffffffff


	//   ....[14]....
        /*08d4*/ 	.word	0xffffffff


	//   ....[15]....
        /*08d8*/ 	.word	0xffffffff


	//   ....[16]....
        /*08dc*/ 	.word	0xffffffff


	//   ....[17]....
        /*08e0*/ 	.word	0xffffffff


	//   ....[18]....
        /*08e4*/ 	.word	0xffffffff


	//   ....[19]....
        /*08e8*/ 	.word	0xffffffff


	//   ....[20]....
        /*08ec*/ 	.word	0xffffffff


	//   ....[21]....
        /*08f0*/ 	.word	0xffffffff


	//   ....[22]....
        /*08f4*/ 	.word	0xffffffff


	//   ....[23]....
        /*08f8*/ 	.word	0xffffffff


	//   ....[24]....
        /*08fc*/ 	.word	0xffffffff


	//   ....[25]....
        /*0900*/ 	.word	0xffffffff


	//   ....[26]....
        /*0904*/ 	.word	0xffffffff


	//   ....[27]....
        /*0908*/ 	.word	0xffffffff


	//   ....[28]....
        /*090c*/ 	.word	0xffffffff


	//   ....[29]....
        /*0910*/ 	.word	0xffffffff


	//   ....[30]....
        /*0914*/ 	.word	0xffffffff


	//   ....[31]....
        /*0918*/ 	.word	0xffffffff


	//   ....[32]....
        /*091c*/ 	.word	0xffffffff


	//   ....[33]....
        /*0920*/ 	.word	0xffffffff


	//   ....[34]....
        /*0924*/ 	.word	0xffffffff


	//   ....[35]....
        /*0928*/ 	.word	0xffffffff


	//   ....[36]....
        /*092c*/ 	.word	0xffffffff


	//   ....[37]....
        /*0930*/ 	.word	0xffffffff


	//   ....[38]....
        /*0934*/ 	.word	0xffffffff


	//   ....[39]....
        /*0938*/ 	.word	0xffffffff


	//   ....[40]....
        /*093c*/ 	.word	0xffffffff


	//   ....[41]....
        /*0940*/ 	.word	0xffffffff


	//   ....[42]....
        /*0944*/ 	.word	0xffffffff


	//   ....[43]....
        /*0948*/ 	.word	0xffffffff


	//   ....[44]....
        /*094c*/ 	.word	0xffffffff


	//   ....[45]....
        /*0950*/ 	.word	0xffffffff


	//   ....[46]....
        /*0954*/ 	.word	0xffffffff


	//   ....[47]....
        /*0958*/ 	.word	0xffffffff


	//   ....[48]....
        /*095c*/ 	.word	0xffffffff


	//   ....[49]....
        /*0960*/ 	.word	0xffffffff


	//   ....[50]....
        /*0964*/ 	.word	0xffffffff


	//   ....[51]....
        /*0968*/ 	.word	0xffffffff


	//   ....[52]....
        /*096c*/ 	.word	0xffffffff


	//   ....[53]....
        /*0970*/ 	.word	0xffffffff


	//   ....[54]....
        /*0974*/ 	.word	0xffffffff


	//   ....[55]....
        /*0978*/ 	.word	0xffffffff


	//   ....[56]....
        /*097c*/ 	.word	0xffffffff


	//   ....[57]....
        /*0980*/ 	.word	0xffffffff


	//   ....[58]....
        /*0984*/ 	.word	0xffffffff


	//   ....[59]....
        /*0988*/ 	.word	0xffffffff


	//   ....[60]....
        /*098c*/ 	.word	0xffffffff


	//   ....[61]....
        /*0990*/ 	.word	0xffffffff


	//   ....[62]....
        /*0994*/ 	.word	0xffffffff


	//   ....[63]....
        /*0998*/ 	.word	0xffffffff


	//   ....[64]....
        /*099c*/ 	.word	0xffffffff


	//   ....[65]....
        /*09a0*/ 	.word	0xffffffff


	//   ....[66]....
        /*09a4*/ 	.word	0xffffffff


	//   ....[67]....
        /*09a8*/ 	.word	0xffffffff


	//   ....[68]....
        /*09ac*/ 	.word	0xffffffff


	//   ....[69]....
        /*09b0*/ 	.word	0xffffffff


	//   ....[70]....
        /*09b4*/ 	.word	0xffffffff


	//   ....[71]....
        /*09b8*/ 	.word	0xffffffff


	//   ....[72]....
        /*09bc*/ 	.word	0xffffffff


	//   ....[73]....
        /*09c0*/ 	.word	0xffffffff


	//   ....[74]....
        /*09c4*/ 	.word	0xffffffff


	//   ....[75]....
        /*09c8*/ 	.word	0xffffffff


	//   ....[76]....
        /*09cc*/ 	.word	0xffffffff


	//   ....[77]....
        /*09d0*/ 	.word	0xffffffff


	//   ....[78]....
        /*09d4*/ 	.word	0xffffffff


	//   ....[79]....
        /*09d8*/ 	.word	0xffffffff


	//   ....[80]....
        /*09dc*/ 	.word	0xffffffff


	//   ....[81]....
        /*09e0*/ 	.word	0xffffffff


	//   ....[82]....
        /*09e4*/ 	.word	0xffffffff


	//   ....[83]....
        /*09e8*/ 	.word	0xffffffff


	//   ....[84]....
        /*09ec*/ 	.word	0xffffffff


	//   ....[85]....
        /*09f0*/ 	.word	0xffffffff


	//   ....[86]....
        /*09f4*/ 	.word	0xffffffff


	//   ....[87]....
        /*09f8*/ 	.word	0xffffffff


	//   ....[88]....
        /*09fc*/ 	.word	0xffffffff


	//   ....[89]....
        /*0a00*/ 	.word	0xffffffff


	//   ....[90]....
        /*0a04*/ 	.word	0xffffffff


	//   ....[91]....
        /*0a08*/ 	.word	0xffffffff


	//   ....[92]....
        /*0a0c*/ 	.word	0xffffffff


	//   ....[93]....
        /*0a10*/ 	.word	0xffffffff


	//   ....[94]....
        /*0a14*/ 	.word	0xffffffff


	//   ....[95]....
        /*0a18*/ 	.word	0xffffffff


	//   ....[96]....
        /*0a1c*/ 	.word	0xffffffff


	//   ....[97]....
        /*0a20*/ 	.word	0xffffffff


	//   ....[98]....
        /*0a24*/ 	.word	0xffffffff


	//   ....[99]....
        /*0a28*/ 	.word	0xffffffff


	//   ....[100]....
        /*0a2c*/ 	.word	0x0500000f


	//   ....[101]....
        /*0a30*/ 	.word	0x0500000f


	//   ....[102]....
        /*0a34*/ 	.word	0x0500000f


	//   ....[103]....
        /*0a38*/ 	.word	0x0500000f


	//   ....[104]....
        /*0a3c*/ 	.word	0x0500000f


	//   ....[105]....
        /*0a40*/ 	.word	0x0500000f


	//   ....[106]....
        /*0a44*/ 	.word	0x0500000f


	//   ....[107]....
        /*0a48*/ 	.word	0x0500000f


	//   ....[108]....
        /*0a4c*/ 	.word	0x0500000f


	//   ....[109]....
        /*0a50*/ 	.word	0x0500000f


	//   ....[110]....
        /*0a54*/ 	.word	0x0500000f


	//   ....[111]....
        /*0a58*/ 	.word	0x0500000f


	//   ....[112]....
        /*0a5c*/ 	.word	0x0500000f


	//   ....[113]....
        /*0a60*/ 	.word	0x0500000f


	//   ....[114]....
        /*0a64*/ 	.word	0x0500000f


	//   ....[115]....
        /*0a68*/ 	.word	0x0500000f


	//   ....[116]....
        /*0a6c*/ 	.word	0x0500000f


	//   ....[117]....
        /*0a70*/ 	.word	0x0500000f


	//   ....[118]....
        /*0a74*/ 	.word	0x0500000f


	//   ....[119]....
        /*0a78*/ 	.word	0x0500000f


	//   ....[120]....
        /*0a7c*/ 	.word	0x0500000f


	//   ....[121]....
        /*0a80*/ 	.word	0x0500000f


	//   ....[122]....
        /*0a84*/ 	.word	0x0500000f


	//   ....[123]....
        /*0a88*/ 	.word	0x0500000f


	//   ....[124]....
        /*0a8c*/ 	.word	0x0500000f


	//   ....[125]....
        /*0a90*/ 	.word	0x0500000f


	//   ....[126]....
        /*0a94*/ 	.word	0x0500000f


	//   ....[127]....
        /*0a98*/ 	.word	0x0500000f


	//   ....[128]....
        /*0a9c*/ 	.word	0x0500000f


	//   ....[129]....
        /*0aa0*/ 	.word	0x0500000f


	//   ....[130]....
        /*0aa4*/ 	.word	0x0500000f


	//   ....[131]....
        /*0aa8*/ 	.word	0x0500000f


	//   ....[132]....
        /*0aac*/ 	.word	0x0500000f


	//   ....[133]....
        /*0ab0*/ 	.word	0x0500000f


	//   ....[134]....
        /*0ab4*/ 	.word	0x0500000f


	//   ....[135]....
        /*0ab8*/ 	.word	0x0500000f


	//   ....[136]....
        /*0abc*/ 	.word	0x0500000f


	//   ....[137]....
        /*0ac0*/ 	.word	0x0500000f


	//   ....[138]....
        /*0ac4*/ 	.word	0x0500000f


	//   ....[139]....
        /*0ac8*/ 	.word	0x0500000f


	//   ....[140]....
        /*0acc*/ 	.word	0x0500000f


	//   ....[141]....
        /*0ad0*/ 	.word	0x0500000f


	//   ....[142]....
        /*0ad4*/ 	.word	0x0500000f


	//   ....[143]....
        /*0ad8*/ 	.word	0x0500000f


	//   ....[144]....
        /*0adc*/ 	.word	0x0500000f


	//   ....[145]....
        /*0ae0*/ 	.word	0x0500000f


	//   ....[146]....
        /*0ae4*/ 	.word	0x0500000f


	//   ....[147]....
        /*0ae8*/ 	.word	0x0500000f


	//   ....[148]....
        /*0aec*/ 	.word	0x0500000f


	//   ....[149]....
        /*0af0*/ 	.word	0x0500000f


	//   ....[150]....
        /*0af4*/ 	.word	0x0500000f


	//   ....[151]....
        /*0af8*/ 	.word	0x0500000f


	//   ....[152]....
        /*0afc*/ 	.word	0x0500000f


	//----- nvinfo : EIATTR_COOP_GROUP_INSTR_OFFSETS
	.align		4
.L_180:
        /*0b00*/ 	.byte	0x04, 0x28
        /*0b02*/ 	.short	(.L_182 - .L_181)


	//   ....[0]....
.L_181:
        /*0b04*/ 	.word	0x00000060


	//   ....[1]....
        /*0b08*/ 	.word	0x00000190


	//   ....[2]....
        /*0b0c*/ 	.word	0x00000240


	//   ....[3]....
        /*0b10*/ 	.word	0x00000400


	//   ....[4]....
        /*0b14*/ 	.word	0x00000560


	//   ....[5]....
        /*0b18*/ 	.word	0x00000680


	//   ....[6]....
        /*0b1c*/ 	.word	0x000007e0


	//   ....[7]....
        /*0b20*/ 	.word	0x0000c530


	//   ....[8]....
        /*0b24*/ 	.word	0x0000caf0


	//   ....[9]....
        /*0b28*/ 	.word	0x0000cb00


	//   ....[10]....
        /*0b2c*/ 	.word	0x0000cb10


	//   ....[11]....
        /*0b30*/ 	.word	0x0000cb20


	//   ....[12]....
        /*0b34*/ 	.word	0x0000e5a0


	//   ....[13]....
        /*0b38*/ 	.word	0x0000e5b0


	//   ....[14]....
        /*0b3c*/ 	.word	0x0000e5c0


	//   ....[15]....
        /*0b40*/ 	.word	0x0000e5d0


	//   ....[16]....
        /*0b44*/ 	.word	0x00014300


	//   ....[17]....
        /*0b48*/ 	.word	0x00014320


	//   ....[18]....
        /*0b4c*/ 	.word	0x00014730


	//   ....[19]....
        /*0b50*/ 	.word	0x00014770


	//   ....[20]....
        /*0b54*/ 	.word	0x00019f50


	//   ....[21]....
        /*0b58*/ 	.word	0x00019f70


	//   ....[22]....
        /*0b5c*/ 	.word	0x0001a940


	//   ....[23]....
        /*0b60*/ 	.word	0x0001a9b0


	//   ....[24]....
        /*0b64*/ 	.word	0x0001c010


	//   ....[25]....
        /*0b68*/ 	.word	0x0001c4f0


	//   ....[26]....
        /*0b6c*/ 	.word	0x0001c500


	//   ....[27]....
        /*0b70*/ 	.word	0x0001c530


	//   ....[28]....
        /*0b74*/ 	.word	0x0001d720


	//   ....[29]....
        /*0b78*/ 	.word	0x0001d750


	//   ....[30]....
        /*0b7c*/ 	.word	0x0001d7b0


	//   ....[31]....
        /*0b80*/ 	.word	0x0001d7f0


	//   ....[32]....
        /*0b84*/ 	.word	0x0001dd50


	//   ....[33]....
        /*0b88*/ 	.word	0x0001dd70


	//   ....[34]....
        /*0b8c*/ 	.word	0x0001de40


	//   ....[35]....
        /*0b90*/ 	.word	0x0001de60


	//   ....[36]....
        /*0b94*/ 	.word	0x0001df30


	//   ....[37]....
        /*0b98*/ 	.word	0x0001df50


	//   ....[38]....
        /*0b9c*/ 	.word	0x0001e030


	//   ....[39]....
        /*0ba0*/ 	.word	0x0001e050


	//   ....[40]....
        /*0ba4*/ 	.word	0x0001e8f0


	//   ....[41]....
        /*0ba8*/ 	.word	0x0001e900


	//   ....[42]....
        /*0bac*/ 	.word	0x0001ea20


	//   ....[43]....
        /*0bb0*/ 	.word	0x0001ea30


	//   ....[44]....
        /*0bb4*/ 	.word	0x0001eb50


	//   ....[45]....
        /*0bb8*/ 	.word	0x0001eb60


	//   ....[46]....
        /*0bbc*/ 	.word	0x0001ec80


	//   ....[47]....
        /*0bc0*/ 	.word	0x0001ec90


	//   ....[48]....
        /*0bc4*/ 	.word	0x0001ee10


	//   ....[49]....
        /*0bc8*/ 	.word	0x0001eff0


	//   ....[50]....
        /*0bcc*/ 	.word	0x0001f020


	//   ....[51]....
        /*0bd0*/ 	.word	0x0001f050


	//   ....[52]....
        /*0bd4*/ 	.word	0x0001f080


	//   ....[53]....
        /*0bd8*/ 	.word	0x0001f0b0


	//   ....[54]....
        /*0bdc*/ 	.word	0x0001f0e0


	//   ....[55]....
        /*0be0*/ 	.word	0x0001f260


	//   ....[56]....
        /*0be4*/ 	.word	0x0001f290


	//   ....[57]....
        /*0be8*/ 	.word	0x0001f2c0


	//   ....[58]....
        /*0bec*/ 	.word	0x0001f2f0


	//   ....[59]....
        /*0bf0*/ 	.word	0x0001f320


	//   ....[60]....
        /*0bf4*/ 	.word	0x0001f350


	//   ....[61]....
        /*0bf8*/ 	.word	0x0001f3e0


	//   ....[62]....
        /*0bfc*/ 	.word	0x0001f410


	//   ....[63]....
        /*0c00*/ 	.word	0x0001f4a0


	//   ....[64]....
        /*0c04*/ 	.word	0x00020060


	//   ....[65]....
        /*0c08*/ 	.word	0x00021840


	//   ....[66]....
        /*0c0c*/ 	.word	0x000224b0


	//   ....[67]....
        /*0c10*/ 	.word	0x000224e0


	//   ....[68]....
        /*0c14*/ 	.word	0x00022500


	//   ....[69]....
        /*0c18*/ 	.word	0x00022520


	//   ....[70]....
        /*0c1c*/ 	.word	0x00022630


	//   ....[71]....
        /*0c20*/ 	.word	0x00022640


	//   ....[72]....
        /*0c24*/ 	.word	0x000226d0


	//   ....[73]....
        /*0c28*/ 	.word	0x000226e0


	//   ....[74]....
        /*0c2c*/ 	.word	0x00022770


	//   ....[75]....
        /*0c30*/ 	.word	0x00022780


	//   ....[76]....
        /*0c34*/ 	.word	0x00022810


	//   ....[77]....
        /*0c38*/ 	.word	0x00022820


	//   ....[78]....
        /*0c3c*/ 	.word	0x000228b0


	//   ....[79]....
        /*0c40*/ 	.word	0x000228c0


	//   ....[80]....
        /*0c44*/ 	.word	0x00022910


	//   ....[81]....
        /*0c48*/ 	.word	0x00022940


	//   ....[82]....
        /*0c4c*/ 	.word	0x000252f0


	//   ....[83]....
        /*0c50*/ 	.word	0x00025320


	//   ....[84]....
        /*0c54*/ 	.word	0x00025360


	//   ....[85]....
        /*0c58*/ 	.word	0x00025390


	//   ....[86]....
        /*0c5c*/ 	.word	0x000253c0


	//   ....[87]....
        /*0c60*/ 	.word	0x000253f0


	//   ....[88]....
        /*0c64*/ 	.word	0x00025420


	//   ....[89]....
        /*0c68*/ 	.word	0x00025450


	//   ....[90]....
        /*0c6c*/ 	.word	0x000255e0


	//   ....[91]....
        /*0c70*/ 	.word	0x00025610


	//   ....[92]....
        /*0c74*/ 	.word	0x00025640


	//   ....[93]....
        /*0c78*/ 	.word	0x00025670


	//   ....[94]....
        /*0c7c*/ 	.word	0x000256a0


	//   ....[95]....
        /*0c80*/ 	.word	0x000256d0


	//   ....[96]....
        /*0c84*/ 	.word	0x00025790


	//   ....[97]....
        /*0c88*/ 	.word	0x000257b0


	//   ....[98]....
        /*0c8c*/ 	.word	0x00025820


	//   ....[99]....
        /*0c90*/ 	.word	0x00025cb0


	//   ....[100]....
        /*0c94*/ 	.word	0x00026140


	//   ....[101]....
        /*0c98*/ 	.word	0x000261f0


	//   ....[102]....
        /*0c9c*/ 	.word	0x00026280


	//   ....[103]....
        /*0ca0*/ 	.word	0x000262d0


	//   ....[104]....
        /*0ca4*/ 	.word	0x00026320


	//   ....[105]....
        /*0ca8*/ 	.word	0x00026400


	//   ....[106]....
        /*0cac*/ 	.word	0x00026490


	//   ....[107]....
        /*0cb0*/ 	.word	0x000264e0


	//   ....[108]....
        /*0cb4*/ 	.word	0x00026530


	//   ....[109]....
        /*0cb8*/ 	.word	0x00026740


	//   ....[110]....
        /*0cbc*/ 	.word	0x00026790


	//   ....[111]....
        /*0cc0*/ 	.word	0x00026820


	//   ....[112]....
        /*0cc4*/ 	.word	0x000268b0


	//   ....[113]....
        /*0cc8*/ 	.word	0x00026940


	//   ....[114]....
        /*0ccc*/ 	.word	0x000269d0


	//   ....[115]....
        /*0cd0*/ 	.word	0x00026a60


	//   ....[116]....
        /*0cd4*/ 	.word	0x00026af0


	//   ....[117]....
        /*0cd8*/ 	.word	0x00026bb0


	//   ....[118]....
        /*0cdc*/ 	.word	0x00026ea0


	//   ....[119]....
        /*0ce0*/ 	.word	0x00027010


	//   ....[120]....
        /*0ce4*/ 	.word	0x00027060


	//   ....[121]....
        /*0ce8*/ 	.word	0x000271f0


	//   ....[122]....
        /*0cec*/ 	.word	0x00027240


	//   ....[123]....
        /*0cf0*/ 	.word	0x00027370


	//   ....[124]....
        /*0cf4*/ 	.word	0x000273c0


	//   ....[125]....
        /*0cf8*/ 	.word	0x000274e0


	//   ....[126]....
        /*0cfc*/ 	.word	0x00027530


	//   ....[127]....
        /*0d00*/ 	.word	0x00027650


	//   ....[128]....
        /*0d04*/ 	.word	0x000276a0


	//   ....[129]....
        /*0d08*/ 	.word	0x000277c0


	//   ....[130]....
        /*0d0c*/ 	.word	0x00027810


	//   ....[131]....
        /*0d10*/ 	.word	0x00027910


	//   ....[132]....
        /*0d14*/ 	.word	0x00027980


	//   ....[133]....
        /*0d18*/ 	.word	0x00027a80


	//   ....[134]....
        /*0d1c*/ 	.word	0x00027ad0


	//   ....[135]....
        /*0d20*/ 	.word	0x00027e00


	//   ....[136]....
        /*0d24*/ 	.word	0x00027ea0


	//   ....[137]....
        /*0d28*/ 	.word	0x00027fd0


	//   ....[138]....
        /*0d2c*/ 	.word	0x00028050


	//   ....[139]....
        /*0d30*/ 	.word	0x000280d0


	//   ....[140]....
        /*0d34*/ 	.word	0x00028150


	//   ....[141]....
        /*0d38*/ 	.word	0x000281d0


	//   ....[142]....
        /*0d3c*/ 	.word	0x00028260


	//   ....[143]....
        /*0d40*/ 	.word	0x00028300


	//   ....[144]....
        /*0d44*/ 	.word	0x000283b0


	//   ....[145]....
        /*0d48*/ 	.word	0x00028430


	//   ....[146]....
        /*0d4c*/ 	.word	0x000284b0


	//   ....[147]....
        /*0d50*/ 	.word	0x00028530


	//   ....[148]....
        /*0d54*/ 	.word	0x000285c0


	//   ....[149]....
        /*0d58*/ 	.word	0x00028640


	//   ....[150]....
        /*0d5c*/ 	.word	0x000286e0


	//   ....[151]....
        /*0d60*/ 	.word	0x00028770


	//   ....[152]....
        /*0d64*/ 	.word	0x000288a0


	//----- nvinfo : EIATTR_REG_RECONFIG
	.align		4
.L_182:
        /*0d68*/ 	.byte	0x01, 0x54
	.zero		2


	//----- nvinfo : EIATTR_SYSCALL_OFFSETS
	.align		4
        /*0d6c*/ 	.byte	0x04, 0x46
        /*0d6e*/ 	.short	(.L_184 - .L_183)


	//   ....[0]....
.L_183:
        /*0d70*/ 	.word	0x00001b10


	//   ....[1]....
        /*0d74*/ 	.word	0x00001c60


	//   ....[2]....
        /*0d78*/ 	.word	0x0000c6e0


	//   ....[3]....
        /*0d7c*/ 	.word	0x0000ca50


	//   ....[4]....
        /*0d80*/ 	.word	0x00021420


	//   ....[5]....
        /*0d84*/ 	.word	0x00021580


	//   ....[6]....
        /*0d88*/ 	.word	0x00021680


	//   ....[7]....
        /*0d8c*/ 	.word	0x00022060


	//----- nvinfo : EIATTR_MBARRIER_INSTR_OFFSETS
	.align		4
.L_184:
        /*0d90*/ 	.byte	0x04, 0x39
        /*0d92*/ 	.short	(.L_186 - .L_185)


	//   ....[0]....
.L_185:
        /*0d94*/ 	.word	0x000002b0
        /*0d98*/ 	.word	0x000000ff
        /*0d9c*/ 	.word	0x00034800
        /*0da0*/ 	.short	0x0100
        /*0da2*/ 	.byte	0x08
	.zero		1


	//   ....[1]....
        /*0da4*/ 	.word	0x000002c0
        /*0da8*/ 	.word	0x000000ff
        /*0dac*/ 	.word	0x00034820
        /*0db0*/ 	.short	0x0100
        /*0db2*/ 	.byte	0x08
	.zero		1


	//   ....[2]....
        /*0db4*/ 	.word	0x000003b0
        /*0db8*/ 	.word	0x000000ff
        /*0dbc*/ 	.word	0x00034830
        /*0dc0*/ 	.short	0x0100
        /*0dc2*/ 	.byte	0x08
	.zero		1


	//   ....[3]....
        /*0dc4*/ 	.word	0x000003c0
        /*0dc8*/ 	.word	0x000000ff
        /*0dcc*/ 	.word	0x00034840
        /*0dd0*/ 	.short	0x0100
        /*0dd2*/ 	.byte	0x08
	.zero		1


	//   ....[4]....
        /*0dd4*/ 	.word	0x000003d0
        /*0dd8*/ 	.word	0x000000ff
        /*0ddc*/ 	.word	0x00034838
        /*0de0*/ 	.short	0x0100
        /*0de2*/ 	.byte	0x08
	.zero		1


	//   ....[5]....
        /*0de4*/ 	.word	0x000003e0
        /*0de8*/ 	.word	0x000000ff
        /*0dec*/ 	.word	0x00034848
        /*0df0*/ 	.short	0x0100
        /*0df2*/ 	.byte	0x08
	.zero		1


	//   ....[6]....
        /*0df4*/ 	.word	0x00000510
        /*0df8*/ 	.word	0x000000ff
        /*0dfc*/ 	.word	0x00034850
        /*0e00*/ 	.short	0x0100
        /*0e02*/ 	.byte	0x08
	.zero		1


	//   ....[7]....
        /*0e04*/ 	.word	0x00000520
        /*0e08*/ 	.word	0x000000ff
        /*0e0c*/ 	.word	0x00034860
        /*0e10*/ 	.short	0x0100
        /*0e12*/ 	.byte	0x08
	.zero		1


	//   ....[8]....
        /*0e14*/ 	.word	0x00000530
        /*0e18*/ 	.word	0x000000ff
        /*0e1c*/ 	.word	0x00034858
        /*0e20*/ 	.short	0x0100
        /*0e22*/ 	.byte	0x08
	.zero		1


	//   ....[9]....
        /*0e24*/ 	.word	0x00000540
        /*0e28*/ 	.word	0x000000ff
        /*0e2c*/ 	.word	0x00034868
        /*0e30*/ 	.short	0x0100
        /*0e32*/ 	.byte	0x08
	.zero		1


	//   ....[10]....
        /*0e34*/ 	.word	0x00000630
        /*0e38*/ 	.word	0x000000ff
        /*0e3c*/ 	.word	0x00034870
        /*0e40*/ 	.short	0x0100
        /*0e42*/ 	.byte	0x06
	.zero		1


	//   ....[11]....
        /*0e44*/ 	.word	0x00000640
        /*0e48*/ 	.word	0x000000ff
        /*0e4c*/ 	.word	0x00034880
        /*0e50*/ 	.short	0x0100
        /*0e52*/ 	.byte	0x06
	.zero		1


	//   ....[12]....
        /*0e54*/ 	.word	0x00000650
        /*0e58*/ 	.word	0x000000ff
        /*0e5c*/ 	.word	0x00034878
        /*0e60*/ 	.short	0x0100
        /*0e62*/ 	.byte	0x06
	.zero		1


	//   ....[13]....
        /*0e64*/ 	.word	0x00000660
        /*0e68*/ 	.word	0x000000ff
        /*0e6c*/ 	.word	0x00034888
        /*0e70*/ 	.short	0x0100
        /*0e72*/ 	.byte	0x06
	.zero		1


	//   ....[14]....
        /*0e74*/ 	.word	0x00000790
        /*0e78*/ 	.word	0x000000ff
        /*0e7c*/ 	.word	0x00034890
        /*0e80*/ 	.short	0x0100
        /*0e82*/ 	.byte	0x08
	.zero		1


	//   ....[15]....
        /*0e84*/ 	.word	0x000007a0
        /*0e88*/ 	.word	0x000000ff
        /*0e8c*/ 	.word	0x000348a0
        /*0e90*/ 	.short	0x0100
        /*0e92*/ 	.byte	0x08
	.zero		1


	//   ....[16]....
        /*0e94*/ 	.word	0x000007b0
        /*0e98*/ 	.word	0x000000ff
        /*0e9c*/ 	.word	0x00034898
        /*0ea0*/ 	.short	0x0100
        /*0ea2*/ 	.byte	0x08
	.zero		1


	//   ....[17]....
        /*0ea4*/ 	.word	0x000007c0
        /*0ea8*/ 	.word	0x000000ff
        /*0eac*/ 	.word	0x000348a8
        /*0eb0*/ 	.short	0x0100
        /*0eb2*/ 	.byte	0x08
	.zero		1


	//   ....[18]....
        /*0eb4*/ 	.word	0x000008f0
        /*0eb8*/ 	.word	0x000000ff
        /*0ebc*/ 	.word	0x000348b0
        /*0ec0*/ 	.short	0x0100
        /*0ec2*/ 	.byte	0x08
	.zero		1


	//   ....[19]....
        /*0ec4*/ 	.word	0x00000900
        /*0ec8*/ 	.word	0x000000ff
        /*0ecc*/ 	.word	0x000348c0
        /*0ed0*/ 	.short	0x0100
        /*0ed2*/ 	.byte	0x08
	.zero		1


	//   ....[20]....
        /*0ed4*/ 	.word	0x00000910
        /*0ed8*/ 	.word	0x000000ff
        /*0edc*/ 	.word	0x000348b8
        /*0ee0*/ 	.short	0x0100
        /*0ee2*/ 	.byte	0x08
	.zero		1


	//   ....[21]....
        /*0ee4*/ 	.word	0x00000920
        /*0ee8*/ 	.word	0x000000ff
        /*0eec*/ 	.word	0x000348c8
        /*0ef0*/ 	.short	0x0100
        /*0ef2*/ 	.byte	0x08
	.zero		1


	//   ....[22]....
        /*0ef4*/ 	.word	0x00003e90
        /*0ef8*/ 	.word	0x00000003
        /*0efc*/ 	.word	0x00034890
        /*0f00*/ 	.short	0x010a
        /*0f02*/ 	.byte	0x3f
	.zero		1


	//   ....[23]....
        /*0f04*/ 	.word	0x000078c0
        /*0f08*/ 	.word	0x00000003
        /*0f0c*/ 	.word	0x00034890
        /*0f10*/ 	.short	0x010a
        /*0f12*/ 	.byte	0x3f
	.zero		1


	//   ....[24]....
        /*0f14*/ 	.word	0x0000add0
        /*0f18*/ 	.word	0x00000003
        /*0f1c*/ 	.word	0x00034890
        /*0f20*/ 	.short	0x010a
        /*0f22*/ 	.byte	0x3f
	.zero		1


	//   ....[25]....
        /*0f24*/ 	.word	0x0000b7a0
        /*0f28*/ 	.word	0x0000002c
        /*0f2c*/ 	.word	0x00000000
        /*0f30*/ 	.short	0x0101
        /*0f32*/ 	.byte	0x3f
	.zero		1


	//   ....[26]....
        /*0f34*/ 	.word	0x0000b7e0
        /*0f38*/ 	.word	0x00000003
        /*0f3c*/ 	.word	0x000348b0
        /*0f40*/ 	.short	0x010a
        /*0f42*/ 	.byte	0x3f
	.zero		1


	//   ....[27]....
        /*0f44*/ 	.word	0x0000c140
        /*0f48*/ 	.word	0x00000003
        /*0f4c*/ 	.word	0x00000000
        /*0f50*/ 	.short	0x0101
        /*0f52*/ 	.byte	0x3f
	.zero		1


	//   ....[28]....
        /*0f54*/ 	.word	0x0000c770
        /*0f58*/ 	.word	0x00000002
        /*0f5c*/ 	.word	0x00034800
        /*0f60*/ 	.short	0x010a
        /*0f62*/ 	.byte	0x3f
	.zero		1


	//   ....[29]....
        /*0f64*/ 	.word	0x0000c7c0
        /*0f68*/ 	.word	0x00000002
        /*0f6c*/ 	.word	0x00034800
        /*0f70*/ 	.short	0x010a
        /*0f72*/ 	.byte	0x3f
	.zero		1


	//   ....[30]....
        /*0f74*/ 	.word	0x0000cdc0
        /*0f78*/ 	.word	0x00000002
        /*0f7c*/ 	.word	0x00034800
        /*0f80*/ 	.short	0x010a
        /*0f82*/ 	.byte	0x3f
	.zero		1


	//   ....[31]....
        /*0f84*/ 	.word	0x0000e830
        /*0f88*/ 	.word	0x00000002
        /*0f8c*/ 	.word	0x00034800
        /*0f90*/ 	.short	0x010a
        /*0f92*/ 	.byte	0x3f
	.zero		1


	//   ....[32]....
        /*0f94*/ 	.word	0x000104e0
        /*0f98*/ 	.word	0x00000000
        /*0f9c*/ 	.word	0x00034830
        /*0fa0*/ 	.short	0x010a
        /*0fa2*/ 	.byte	0x3f
	.zero		1


	//   ....[33]....
        /*0fa4*/ 	.word	0x00010560
        /*0fa8*/ 	.word	0x00000000
        /*0fac*/ 	.word	0x00034830
        /*0fb0*/ 	.short	0x010a
        /*0fb2*/ 	.byte	0x3f
	.zero		1


	//   ....[34]....
        /*0fb4*/ 	.word	0x00015050
        /*0fb8*/ 	.word	0x00000032
        /*0fbc*/ 	.word	0x00000000
        /*0fc0*/ 	.short	0x0101
        /*0fc2*/ 	.byte	0x3f
	.zero		1


	//   ....[35]....
        /*0fc4*/ 	.word	0x00016250
        /*0fc8*/ 	.word	0x00000007
        /*0fcc*/ 	.word	0x00034830
        /*0fd0*/ 	.short	0x010a
        /*0fd2*/ 	.byte	0x3f
	.zero		1


	//   ....[36]....
        /*0fd4*/ 	.word	0x000162a0
        /*0fd8*/ 	.word	0x00000007
        /*0fdc*/ 	.word	0x00034830
        /*0fe0*/ 	.short	0x010a
        /*0fe2*/ 	.byte	0x3f
	.zero		1


	//   ....[37]....
        /*0fe4*/ 	.word	0x00019a10
        /*0fe8*/ 	.word	0x00000007
        /*0fec*/ 	.word	0x00034850
        /*0ff0*/ 	.short	0x010a
        /*0ff2*/ 	.byte	0x3f
	.zero		1


	//   ....[38]....
        /*0ff4*/ 	.word	0x00019a50
        /*0ff8*/ 	.word	0x00000007
        /*0ffc*/ 	.word	0x00034850
        /*1000*/ 	.short	0x010a
        /*1002*/ 	.byte	0x3f
	.zero		1


	//   ....[39]....
        /*1004*/ 	.word	0x0001b210
        /*1008*/ 	.word	0x00000082
        /*100c*/ 	.word	0x00000000
        /*1010*/ 	.short	0x0101
        /*1012*/ 	.byte	0x3f
	.zero		1


	//   ....[40]....
        /*1014*/ 	.word	0x0001b360
        /*1018*/ 	.word	0x00000082
        /*101c*/ 	.word	0x00000000
        /*1020*/ 	.short	0x0101
        /*1022*/ 	.byte	0x3f
	.zero		1


	//   ....[41]....
        /*1024*/ 	.word	0x0001bef0
        /*1028*/ 	.word	0x0000000b
        /*102c*/ 	.word	0x00034850
        /*1030*/ 	.short	0x010a
        /*1032*/ 	.byte	0x3f
	.zero		1


	//   ....[42]....
        /*1034*/ 	.word	0x0001bf70
        /*1038*/ 	.word	0x0000000b
        /*103c*/ 	.word	0x00034850
        /*1040*/ 	.short	0x010a
        /*1042*/ 	.byte	0x3f
	.zero		1


	//   ....[43]....
        /*1044*/ 	.word	0x0001c830
        /*1048*/ 	.word	0x0000000a
        /*104c*/ 	.word	0x00000000
        /*1050*/ 	.short	0x0101
        /*1052*/ 	.byte	0x3f
	.zero		1


	//   ....[44]....
        /*1054*/ 	.word	0x0001dd60
        /*1058*/ 	.word	0x00000000
        /*105c*/ 	.word	0x00000000
        /*1060*/ 	.short	0x0101
        /*1062*/ 	.byte	0x3f
	.zero		1


	//   ....[45]....
        /*1064*/ 	.word	0x00020150
        /*1068*/ 	.word	0x00000004
        /*106c*/ 	.word	0x00034820
        /*1070*/ 	.short	0x010a
        /*1072*/ 	.byte	0x3f
	.zero		1


	//   ....[46]....
        /*1074*/ 	.word	0x00020230
        /*1078*/ 	.word	0x00000004
        /*107c*/ 	.word	0x000348a0
        /*1080*/ 	.short	0x010a
        /*1082*/ 	.byte	0x3f
	.zero		1


	//   ....[47]....
        /*1084*/ 	.word	0x00020580
        /*1088*/ 	.word	0x00000004
        /*108c*/ 	.word	0x000348c0
        /*1090*/ 	.short	0x010a
        /*1092*/ 	.byte	0x3f
	.zero		1


	//   ....[48]....
        /*1094*/ 	.word	0x00020a30
        /*1098*/ 	.word	0x00000006
        /*109c*/ 	.word	0x000348a0
        /*10a0*/ 	.short	0x010a
        /*10a2*/ 	.byte	0x3f
	.zero		1


	//   ....[49]....
        /*10a4*/ 	.word	0x00020d70
        /*10a8*/ 	.word	0x00000006
        /*10ac*/ 	.word	0x000348c0
        /*10b0*/ 	.short	0x010a
        /*10b2*/ 	.byte	0x3f
	.zero		1


	//   ....[50]....
        /*10b4*/ 	.word	0x00021af0
        /*10b8*/ 	.word	0x00000000
        /*10bc*/ 	.word	0x00034840
        /*10c0*/ 	.short	0x010a
        /*10c2*/ 	.byte	0x3f
	.zero		1


	//   ....[51]....
        /*10c4*/ 	.word	0x00022a40
        /*10c8*/ 	.word	0x00000009
        /*10cc*/ 	.word	0x00034800
        /*10d0*/ 	.short	0x0107
        /*10d2*/ 	.byte	0x3f
	.zero		1


	//   ....[52]....
        /*10d4*/ 	.word	0x00022b50
        /*10d8*/ 	.word	0x00000002
        /*10dc*/ 	.word	0x00034800
        /*10e0*/ 	.short	0x0101
        /*10e2*/ 	.byte	0x3f
	.zero		1


	//   ....[53]....
        /*10e4*/ 	.word	0x00022b70
        /*10e8*/ 	.word	0x00000002
        /*10ec*/ 	.word	0x00034820
        /*10f0*/ 	.short	0x010a
        /*10f2*/ 	.byte	0x3f
	.zero		1


	//   ....[54]....
        /*10f4*/ 	.word	0x00022f00
        /*10f8*/ 	.word	0x00000003
        /*10fc*/ 	.word	0x00034840
        /*1100*/ 	.short	0x010a
        /*1102*/ 	.byte	0x3f
	.zero		1


	//   ....[55]....
        /*1104*/ 	.word	0x000232c0
        /*1108*/ 	.word	0x00000003
        /*110c*/ 	.word	0x00000060
        /*1110*/ 	.short	0x010a
        /*1112*/ 	.byte	0x3f
	.zero		1


	//   ....[56]....
        /*1114*/ 	.word	0x000239c0
        /*1118*/ 	.word	0x00000003
        /*111c*/ 	.word	0x00034840
        /*1120*/ 	.short	0x010a
        /*1122*/ 	.byte	0x3f
	.zero		1


	//   ....[57]....
        /*1124*/ 	.word	0x00023d80
        /*1128*/ 	.word	0x00000002
        /*112c*/ 	.word	0x00000060
        /*1130*/ 	.short	0x010a
        /*1132*/ 	.byte	0x3f
	.zero		1


	//   ....[58]....
        /*1134*/ 	.word	0x000243b0
        /*1138*/ 	.word	0x00000002
        /*113c*/ 	.word	0x00034840
        /*1140*/ 	.short	0x010a
        /*1142*/ 	.byte	0x3f
	.zero		1


	//   ....[59]....
        /*1144*/ 	.word	0x00024770
        /*1148*/ 	.word	0x00000002
        /*114c*/ 	.word	0x00000060
        /*1150*/ 	.short	0x010a
        /*1152*/ 	.byte	0x3f
	.zero		1


	//   ....[60]....
        /*1154*/ 	.word	0x00024d30
        /*1158*/ 	.word	0x00000002
        /*115c*/ 	.word	0x00034860
        /*1160*/ 	.short	0x010a
        /*1162*/ 	.byte	0x3f
	.zero		1


	//   ....[61]....
        /*1164*/ 	.word	0x00025c30
        /*1168*/ 	.word	0x00000000
        /*116c*/ 	.word	0x00034820
        /*1170*/ 	.short	0x010a
        /*1172*/ 	.byte	0x3f
	.zero		1


	//   ....[62]....
        /*1174*/ 	.word	0x00025de0
        /*1178*/ 	.word	0x00000006
        /*117c*/ 	.word	0x00000000
        /*1180*/ 	.short	0x010a
        /*1182*/ 	.byte	0x3f
	.zero		1


	//   ....[63]....
        /*1184*/ 	.word	0x00025e50
        /*1188*/ 	.word	0x00000007
        /*118c*/ 	.word	0x00000000
        /*1190*/ 	.short	0x010a
        /*1192*/ 	.byte	0x3f
	.zero		1


	//   ....[64]....
        /*1194*/ 	.word	0x00025ec0
        /*1198*/ 	.word	0x00000004
        /*119c*/ 	.word	0x00000000
        /*11a0*/ 	.short	0x010a
        /*11a2*/ 	.byte	0x3f
	.zero		1


	//   ....[65]....
        /*11a4*/ 	.word	0x00025ef0
        /*11a8*/ 	.word	0x00000003
        /*11ac*/ 	.word	0x00000000
        /*11b0*/ 	.short	0x010a
        /*11b2*/ 	.byte	0x3f
	.zero		1


	//   ....[66]....
        /*11b4*/ 	.word	0x00025f50
        /*11b8*/ 	.word	0x00000003
        /*11bc*/ 	.word	0x00034890
        /*11c0*/ 	.short	0x010a
        /*11c2*/ 	.byte	0x3f
	.zero		1


	//   ....[67]....
        /*11c4*/ 	.word	0x00025fa0
        /*11c8*/ 	.word	0x00000003
        /*11cc*/ 	.word	0x00034890
        /*11d0*/ 	.short	0x010a
        /*11d2*/ 	.byte	0x3f
	.zero		1


	//   ....[68]....
        /*11d4*/ 	.word	0x00025ff0
        /*11d8*/ 	.word	0x00000003
        /*11dc*/ 	.word	0x00034890
        /*11e0*/ 	.short	0x010a
        /*11e2*/ 	.byte	0x3f
	.zero		1


	//   ....[69]....
        /*11e4*/ 	.word	0x00026040
        /*11e8*/ 	.word	0x00000003
        /*11ec*/ 	.word	0x000348b0
        /*11f0*/ 	.short	0x010a
        /*11f2*/ 	.byte	0x3f
	.zero		1


	//   ....[70]....
        /*11f4*/ 	.word	0x00026350
        /*11f8*/ 	.word	0x00000002
        /*11fc*/ 	.word	0x00034800
        /*1200*/ 	.short	0x010a
        /*1202*/ 	.byte	0x3f
	.zero		1


	//   ....[71]....
        /*1204*/ 	.word	0x00026560
        /*1208*/ 	.word	0x00000002
        /*120c*/ 	.word	0x00034800
        /*1210*/ 	.short	0x010a
        /*1212*/ 	.byte	0x3f
	.zero		1


	//   ....[72]....
        /*1214*/ 	.word	0x000265b0
        /*1218*/ 	.word	0x00000000
        /*121c*/ 	.word	0x00034830
        /*1220*/ 	.short	0x010a
        /*1222*/ 	.byte	0x3f
	.zero		1


	//   ....[73]....
        /*1224*/ 	.word	0x00026600
        /*1228*/ 	.word	0x00000007
        /*122c*/ 	.word	0x00034830
        /*1230*/ 	.short	0x010a
        /*1232*/ 	.byte	0x3f
	.zero		1


	//   ....[74]....
        /*1234*/ 	.word	0x00026650
        /*1238*/ 	.word	0x00000007
        /*123c*/ 	.word	0x00034850
        /*1240*/ 	.short	0x010a
        /*1242*/ 	.byte	0x3f
	.zero		1


	//   ....[75]....
        /*1244*/ 	.word	0x000266a0
        /*1248*/ 	.word	0x0000000b
        /*124c*/ 	.word	0x00034850
        /*1250*/ 	.short	0x010a
        /*1252*/ 	.byte	0x3f
	.zero		1


	//   ....[76]....
        /*1254*/ 	.word	0x00026c80
        /*1258*/ 	.word	0x00000003
        /*125c*/ 	.word	0x00034820
        /*1260*/ 	.short	0x010a
        /*1262*/ 	.byte	0x3f
	.zero		1


	//   ....[77]....
        /*1264*/ 	.word	0x00026cd0
        /*1268*/ 	.word	0x00000004
        /*126c*/ 	.word	0x000348a0
        /*1270*/ 	.short	0x010a
        /*1272*/ 	.byte	0x3f
	.zero		1


	//   ....[78]....
        /*1274*/ 	.word	0x00026d20
        /*1278*/ 	.word	0x00000004
        /*127c*/ 	.word	0x000348c0
        /*1280*/ 	.short	0x010a
        /*1282*/ 	.byte	0x3f
	.zero		1


	//   ....[79]....
        /*1284*/ 	.word	0x00026d70
        /*1288*/ 	.word	0x00000006
        /*128c*/ 	.word	0x000348a0
        /*1290*/ 	.short	0x010a
        /*1292*/ 	.byte	0x3f
	.zero		1


	//   ....[80]....
        /*1294*/ 	.word	0x00026dc0
        /*1298*/ 	.word	0x00000006
        /*129c*/ 	.word	0x000348c0
        /*12a0*/ 	.short	0x010a
        /*12a2*/ 	.byte	0x3f
	.zero		1


	//   ....[81]....
        /*12a4*/ 	.word	0x00026f60
        /*12a8*/ 	.word	0x00000000
        /*12ac*/ 	.word	0x00034840
        /*12b0*/ 	.short	0x010a
        /*12b2*/ 	.byte	0x3f
	.zero		1


	//   ....[82]....
        /*12b4*/ 	.word	0x00027b20
        /*12b8*/ 	.word	0x00000002
        /*12bc*/ 	.word	0x00034820
        /*12c0*/ 	.short	0x010a
        /*12c2*/ 	.byte	0x3f
	.zero		1


	//   ....[83]....
        /*12c4*/ 	.word	0x00027b70
        /*12c8*/ 	.word	0x00000003
        /*12cc*/ 	.word	0x00034840
        /*12d0*/ 	.short	0x010a
        /*12d2*/ 	.byte	0x3f
	.zero		1


	//   ....[84]....
        /*12d4*/ 	.word	0x00027bc0
        /*12d8*/ 	.word	0x00000003
        /*12dc*/ 	.word	0x00000060
        /*12e0*/ 	.short	0x010a
        /*12e2*/ 	.byte	0x3f
	.zero		1


	//   ....[85]....
        /*12e4*/ 	.word	0x00027c10
        /*12e8*/ 	.word	0x00000003
        /*12ec*/ 	.word	0x00034840
        /*12f0*/ 	.short	0x010a
        /*12f2*/ 	.byte	0x3f
	.zero		1


	//   ....[86]....
        /*12f4*/ 	.word	0x00027c60
        /*12f8*/ 	.word	0x00000002
        /*12fc*/ 	.word	0x00000060
        /*1300*/ 	.short	0x010a
        /*1302*/ 	.byte	0x3f
	.zero		1


	//   ....[87]....
        /*1304*/ 	.word	0x00027cb0
        /*1308*/ 	.word	0x00000002
        /*130c*/ 	.word	0x00034840
        /*1310*/ 	.short	0x010a
        /*1312*/ 	.byte	0x3f
	.zero		1


	//   ....[88]....
        /*1314*/ 	.word	0x00027d00
        /*1318*/ 	.word	0x00000002
        /*131c*/ 	.word	0x00000060
        /*1320*/ 	.short	0x010a
        /*1322*/ 	.byte	0x3f
	.zero		1


	//   ....[89]....
        /*1324*/ 	.word	0x00027d50
        /*1328*/ 	.word	0x00000002
        /*132c*/ 	.word	0x00034860
        /*1330*/ 	.short	0x010a
        /*1332*/ 	.byte	0x3f
	.zero		1


	//   ....[90]....
        /*1334*/ 	.word	0x000287c0
        /*1338*/ 	.word	0x00000000
        /*133c*/ 	.word	0x00034820
        /*1340*/ 	.short	0x010a
        /*1342*/ 	.byte	0x3f
	.zero		1


	//   ....[91]....
        /*1344*/ 	.word	0x00028960
        /*1348*/ 	.word	0x00000006
        /*134c*/ 	.word	0x00000000
        /*1350*/ 	.short	0x010a
        /*1352*/ 	.byte	0x3f
	.zero		1


	//   ....[92]....
        /*1354*/ 	.word	0x000289b0
        /*1358*/ 	.word	0x00000007
        /*135c*/ 	.word	0x00000000
        /*1360*/ 	.short	0x010a
        /*1362*/ 	.byte	0x3f
	.zero		1


	//   ....[93]....
        /*1364*/ 	.word	0x00028a00
        /*1368*/ 	.word	0x00000004
        /*136c*/ 	.word	0x00000000
        /*1370*/ 	.short	0x010a
        /*1372*/ 	.byte	0x3f
	.zero		1


	//----- nvinfo : EIATTR_NUM_MBARRIERS
	.align		4
.L_186:
        /*1374*/ 	.byte	0x03, 0x38
        /*1376*/ 	.short	0x0016


	//----- nvinfo : EIATTR_EXIT_INSTR_OFFSETS
	.align		4
        /*1378*/ 	.byte	0x04, 0x1c
        /*137a*/ 	.short	(.L_188 - .L_187)


	//   ....[0]....
.L_187:
        /*137c*/ 	.word	0x00025f40


	//----- nvinfo : EIATTR_MAX_THREADS
	.align		4
.L_188:
        /*1380*/ 	.byte	0x04, 0x05
        /*1382*/ 	.short	(.L_190 - .L_189)
.L_189:
        /*1384*/ 	.word	0x00000180
        /*1388*/ 	.word	0x00000001
        /*138c*/ 	.word	0x00000001


	//----- nvinfo : EIATTR_CRS_STACK_SIZE
	.align		4
.L_190:
        /*1390*/ 	.byte	0x04, 0x1e
        /*1392*/ 	.short	(.L_192 - .L_191)
.L_191:
        /*1394*/ 	.word	0x00000000


	//----- nvinfo : EIATTR_CBANK_PARAM_SIZE
	.align		4
.L_192:
        /*1398*/ 	.byte	0x03, 0x19
        /*139a*/ 	.short	0x0af0


	//----- nvinfo : EIATTR_PARAM_CBANK
	.align		4
        /*139c*/ 	.byte	0x04, 0x0a
        /*139e*/ 	.short	(.L_194 - .L_193)
	.align		4
.L_193:
        /*13a0*/ 	.word	index@(.nv.constant0._ZN7cutlass13device_kernelIN5flash11enable_sm90INS1_16FlashAttnFwdSm90INS1_25CollectiveMainloopFwdSm90ILi2EN4cute5tupleIJNS5_1CILi1EEES8_S8_EEENS6_IJNS7_ILi128EEENS7_ILi176EEESA_EEELi128ENS_6half_tEfNS_4arch4Sm90ELb0ELb0ELb0ELb1ELb0ELb1ELb0ELb1ELb1ELb1ELb0ELb0EEENS1_21CollectiveEpilogueFwdINS6_IJSA_SA_SB_EEES9_SD_SF_Li256ELb1ELb1ELb0ELb0EEENS1_36VarlenDynamicPersistentTileSchedulerILi128ELi176ELi256ELi128ELb0ELb1ELb1ELb0ELb1ELb1EEEEEEEEEvNT_6ParamsE)
        /*13a4*/ 	.short	0x0210
        /*13a6*/ 	.short	0x0af0


	//----- nvinfo : EIATTR_SW_WAR
	.align		4
.L_194:
        /*13a8*/ 	.byte	0x04, 0x36
        /*13aa*/ 	.short	(.L_196 - .L_195)
.L_195:
        /*13ac*/ 	.word	0x00000008
.L_196:


//--------------------- .nv.info._ZN7cutlass13device_kernelIN5flash11enable_sm90INS1_16FlashAttnFwdSm90INS1_25CollectiveMainloopFwdSm90ILi2EN4cute5tupleIJNS5_1CILi1EEES8_S8_EEENS6_IJNS7_ILi128EEESA_SA_EEELi128ENS_6half_tEfNS_4arch4Sm90ELb0ELb1ELb0ELb0ELb0ELb0ELb0ELb1ELb1ELb1ELb0ELb0EEENS1_21CollectiveEpilogueFwdISB_S9_SC_SE_Li256ELb0ELb1ELb0ELb0EEENS1_30DynamicPersistentTileSchedulerILi256ELi128ELb0ELb1ELb1EEEEEEEEEvNT_6ParamsE --------------------------
	.section	.nv.info._ZN7cutlass13device_kernelIN5flash11enable_sm90INS1_16FlashAttnFwdSm90INS1_25CollectiveMainloopFwdSm90ILi2EN4cute5tupleIJNS5_1CILi1EEES8_S8_EEENS6_IJNS7_ILi128EEESA_SA_EEELi128ENS_6half_tEfNS_4arch4Sm90ELb0ELb1ELb0ELb0ELb0ELb0ELb0ELb1ELb1ELb1ELb0ELb0EEENS1_21CollectiveEpilogueFwdISB_S9_SC_SE_Li256ELb0ELb1ELb0ELb0EEENS1_30DynamicPersistentTileSchedulerILi256ELi128ELb0ELb1ELb1EEEEEEEEEvNT_6ParamsE,"",@"SHT_CUDA_INFO"
	.sectionflags	@""
	.align	4


	//----- nvinfo : EIATTR_CUDA_API_VERSION
	.align		4
        /*0000*/ 	.byte	0x04, 0x37
        /*0002*/ 	.short	(.L_198 - .L_197)
.L_197:
        /*0004*/ 	.word	0x00000082


	//----- nvinfo : EIATTR_KPARAM_INFO
	.align		4
.L_198:
        /*0008*/ 	.byte	0x04, 0x17
        /*000a*/ 	.short	(.L_200 - .L_199)
.L_199:
        /*000c*/ 	.word	0x00000000
        /*0010*/ 	.short	0x0000
        /*0012*/ 	.short	0x0070
        /*0014*/ 	.byte	0x00, 0xf0, 0x01, 0x2a


	//----- nvinfo : EIATTR_SPARSE_MMA_MASK
	.align		4
.L_200:
        /*0018*/ 	.byte	0x03, 0x50
        /*001a*/ 	.short	0x0000


	//----- nvinfo : EIATTR_MAXREG_COUNT
	.align		4
        /*001c*/ 	.byte	0x03, 0x1b
        /*001e*/ 	.short	0x00a8


	//----- nvinfo : EIATTR_NUM_BARRIERS
	.align		4
        /*0020*/ 	.byte	0x02, 0x4c
        /*0022*/ 	.byte	0x10
	.zero		1


	//----- nvinfo : EIATTR_EXTERNS
	.align		4
        /*0024*/ 	.byte	0x04, 0x0f
        /*0026*/ 	.short	(.L_202 - .L_201)


	//   ....[0]....
	.align		4
.L_201:
        /*0028*/ 	.word	index@(__assertfail)


	//----- nvinfo : EIATTR_ANNOTATIONS
	.align		4
.L_202:
        /*002c*/ 	.byte	0x04, 0x55
        /*002e*/ 	.short	(.L_204 - .L_203)


	//   ....[0]....
.L_203:
        /* <DEDUP_REMOVED lines=24> */


	//----- nvinfo : EIATTR_MERCURY_ISA_VERSION
	.align		4
.L_204:
        /*01a0*/ 	.byte	0x03, 0x5f
        /*01a2*/ 	.short	0x0101


	//----- nvinfo : EIATTR_INT_WARP_WIDE_INSTR_OFFSETS
	.align		4
        /*01a4*/ 	.byte	0x04, 0x31
        /*01a6*/ 	.short	(.L_206 - .L_205)


	//   ....[0]....
.L_205:
        /*01a8*/ 	.word	0x00000130


	//   ....[1]....
        /*01ac*/ 	.word	0x00000170


	//   ....[2]....
        /*01b0*/ 	.word	0x000001e0


	//   ....[3]....
        /*01b4*/ 	.word	0x00010290


	//   ....[4]....
        /*01b8*/ 	.word	0x00010320


	//   ....[5]....
        /*01bc*/ 	.word	0x00013680


	//   ....[6]....
        /*01c0*/ 	.word	0x00013710


	//----- nvinfo : EIATTR_COOP_GROUP_MASK_REGIDS
	.align		4
.L_206:
        /*01c4*/ 	.byte	0x04, 0x29
        /*01c6*/ 	.short	(.L_208 - .L_207)


	//   ....[0]....
.L_207:
        /*01c8*/ 	.word	0xffffffff


	//   ....[1]....
        /*01cc*/ 	.word	0xffffffff


	//   ....[2]....
        /*01d0*/ 	.word	0xffffffff


	//   ....[3]....
        /*01d4*/ 	.word	0xffffffff


	//   ....[4]....
        /*01d8*/ 	.word	0xffffffff


	//   ....[5]....
        /*01dc*/ 	.word	0xffffffff


	//   ....[6]....
        /*01e0*/ 	.word	0xffffffff


	//   ....[7]....
        /*01e4*/ 	.word	0xffffffff


	//   ....[8]....
        /*01e8*/ 	.word	0xffffffff


	//   ....[9]....
        /*01ec*/ 	.word	0xffffffff


	//   ....[10]....
        /*01f0*/ 	.word	0xffffffff


	//   ....[11]....
        /*01f4*/ 	.word	0xffffffff


	//   ....[12]....
        /*01f8*/ 	.word	0xffffffff


	//   ....[13]....
        /*01fc*/ 	.word	0xffffffff


	//   ....[14]....
        /*0200*/ 	.word	0xffffffff


	//   ....[15]....
        /*0204*/ 	.word	0xffffffff


	//   ....[16]....
        /*0208*/ 	.word	0xffffffff


	//   ....[17]....
        /*020c*/ 	.word	0xffffffff


	//   ....[18]....
        /*0210*/ 	.word	0xffffffff


	//   ....[19]....
        /*0214*/ 	.word	0xffffffff


	//   ....[20]....
        /*0218*/ 	.word	0xffffffff


	//   ....[21]....
        /*021c*/ 	.word	0xffffffff


	//   ....[22]....
        /*0220*/ 	.word	0xffffffff


	//   ....[23]....
        /*0224*/ 	.word	0xffffffff


	//   ....[24]....
        /*0228*/ 	.word	0xffffffff


	//   ....[25]....
        /*022c*/ 	.word	0xffffffff


	//   ....[26]....
        /*0230*/ 	.word	0xffffffff


	//   ....[27]....
        /*0234*/ 	.word	0xffffffff


	//   ....[28]....
        /*0238*/ 	.word	0xffffffff


	//   ....[29]....
        /*023c*/ 	.word	0xffffffff


	//   ....[30]....
        /*0240*/ 	.word	0xffffffff


	//   ....[31]....
        /*0244*/ 	.word	0xffffffff


	//   ....[32]....
        /*0248*/ 	.word	0xffffffff


	//   ....[33]....
        /*024c*/ 	.word	0xffffffff


	//   ....[34]....
        /*0250*/ 	.word	0xffffffff


	//   ....[35]....
        /*0254*/ 	.word	0xffffffff


	//   ....[36]....
        /*0258*/ 	.word	0xffffffff


	//   ....[37]....
        /*025c*/ 	.word	0xffffffff


	//   ....[38]....
        /*0260*/ 	.word	0xffffffff


	//   ....[39]....
        /*0264*/ 	.word	0xffffffff


	//   ....[40]....
        /*0268*/ 	.word	0xffffffff


	//   ....[41]....
        /*026c*/ 	.word	0xffffffff


	//   ....[42]....
        /*0270*/ 	.word	0xffffffff


	//   ....[43]....
        /*0274*/ 	.word	0xffffffff


	//   ....[44]....
        /*0278*/ 	.word	0xffffffff


	//   ....[45]....
        /*027c*/ 	.word	0xffffffff


	//   ....[46]....
        /*0280*/ 	.word	0xffffffff


	//   ....[47]....
        /*0284*/ 	.word	0xffffffff


	//   ....[48]....
        /*0288*/ 	.word	0xffffffff


	//   ....[49]....
        /*028c*/ 	.word	0xffffffff


	//   ....[50]....
        /*0290*/ 	.word	0xffffffff


	//   ....[51]....
        /*0294*/ 	.word	0xffffffff


	//   ....[52]....
        /*0298*/ 	.word	0xffffffff


	//   ....[53]....
        /*029c*/ 	.word	0xffffffff


	//   ....[54]....
        /*02a0*/ 	.word	0xffffffff


	//   ....[55]....
        /*02a4*/ 	.word	0xffffffff


	//   ....[56]....
        /*02a8*/ 	.word	0xffffffff


	//   ....[57]....
        /*02ac*/ 	.word	0xffffffff


	//   ....[58]....
        /*02b0*/ 	.word	0xffffffff


	//   ....[59]....
        /*02b4*/ 	.word	0xffffffff


	//   ....[60]....
        /*02b8*/ 	.word	0xffffffff


	//   ....[61]....
        /*02bc*/ 	.word	0xffffffff


	//   ....[62]....
        /*02c0*/ 	.word	0xffffffff


	//   ....[63]....
        /*02c4*/ 	.word	0xffffffff


	//   ....[64]....
        /*02c8*/ 	.word	0xffffffff


	//   ....[65]....
        /*02cc*/ 	.word	0xffffffff


	//   ....[66]....
        /*02d0*/ 	.word	0xffffffff


	//   ....[67]....
        /*02d4*/ 	.word	0xffffffff


	//   ....[68]....
        /*02d8*/ 	.word	0xffffffff


	//   ....[69]....
        /*02dc*/ 	.word	0xffffffff


	//   ....[70]....
        /*02e0*/ 	.word	0xffffffff


	//   ....[71]....
        /*02e4*/ 	.word	0xffffffff


	//   ....[72]....
        /*02e8*/ 	.word	0xffffffff


	//   ....[73]....
        /*02ec*/ 	.word	0xffffffff


	//   ....[74]....
        /*02f0*/ 	.word	0x0500000f


	//   ....[75]....
        /*02f4*/ 	.word	0x0500000f


	//   ....[76]....
        /*02f8*/ 	.word	0x0500000f


	//   ....[77]....
        /*02fc*/ 	.word	0x0500000f


	//   ....[78]....
        /*0300*/ 	.word	0x0500000f


	//   ....[79]....
        /*0304*/ 	.word	0x0500000f


	//   ....[80]....
        /*0308*/ 	.word	0x0500000f


	//   ....[81]....
        /*030c*/ 	.word	0x0500000f


	//   ....[82]....
        /*0310*/ 	.word	0x0500000f


	//   ....[83]....
        /*0314*/ 	.word	0x0500000f


	//   ....[84]....
        /*0318*/ 	.word	0x0500000f


	//   ....[85]....
        /*031c*/ 	.word	0x0500000f


	//   ....[86]....
        /*0320*/ 	.word	0x0500000f


	//   ....[87]....
        /*0324*/ 	.word	0x0500000f


	//   ....[88]....
        /*0328*/ 	.word	0x0500000f


	//   ....[89]....
        /*032c*/ 	.word	0x0500000f


	//   ....[90]....
        /*0330*/ 	.word	0x0500000f


	//   ....[91]....
        /*0334*/ 	.word	0x0500000f


	//   ....[92]....
        /*0338*/ 	.word	0x0500000f


	//----- nvinfo : EIATTR_COOP_GROUP_INSTR_OFFSETS
	.align		4
.L_208:
        /*033c*/ 	.byte	0x04, 0x28
        /*033e*/ 	.short	(.L_210 - .L_209)


	//   ....[0]....
.L_209:
        /*0340*/ 	.word	0x00000070


	//   ....[1]....
        /*0344*/ 	.word	0x00000140


	//   ....[2]....
        /*0348*/ 	.word	0x00000190


	//   ....[3]....
        /*034c*/ 	.word	0x000003c0


	//   ....[4]....
        /*0350*/ 	.word	0x00000520


	//   ....[5]....
        /*0354*/ 	.word	0x00000640


	//   ....[6]....
        /*0358*/ 	.word	0x000007a0


	//   ....[7]....
        /*035c*/ 	.word	0x000017b0


	//   ....[8]....
        /*0360*/ 	.word	0x00001f10


	//   ....[9]....
        /*0364*/ 	.word	0x00002c30


	//   ....[10]....
        /*0368*/ 	.word	0x000033a0


	//   ....[11]....
        /*036c*/ 	.word	0x000037b0


	//   ....[12]....
        /*0370*/ 	.word	0x00003dd0


	//   ....[13]....
        /*0374*/ 	.word	0x00003e40


	//   ....[14]....
        /*0378*/ 	.word	0x000055a0


	//   ....[15]....
        /*037c*/ 	.word	0x000057a0


	//   ....[16]....
        /*0380*/ 	.word	0x00006300


	//   ....[17]....
        /*0384*/ 	.word	0x00006320


	//   ....[18]....
        /*0388*/ 	.word	0x00006d90


	//   ....[19]....
        /*038c*/ 	.word	0x00006e20


	//   ....[20]....
        /*0390*/ 	.word	0x000087c0


	//   ....[21]....
        /*0394*/ 	.word	0x00008800


	//   ....[22]....
        /*0398*/ 	.word	0x00008cc0


	//   ....[23]....
        /*039c*/ 	.word	0x00008d90


	//   ....[24]....
        /*03a0*/ 	.word	0x0000a660


	//   ....[25]....
        /*03a4*/ 	.word	0x0000aaf0


	//   ....[26]....
        /*03a8*/ 	.word	0x0000b6e0


	//   ....[27]....
        /*03ac*/ 	.word	0x0000b7e0


	//   ....[28]....
        /*03b0*/ 	.word	0x0000c040


	//   ....[29]....
        /*03b4*/ 	.word	0x0000c0d0


	//   ....[30]....
        /*03b8*/ 	.word	0x0000d1c0


	//   ....[31]....
        /*03bc*/ 	.word	0x0000d200


	//   ....[32]....
        /*03c0*/ 	.word	0x0000d2f0


	//   ....[33]....
        /*03c4*/ 	.word	0x0000d300


	//   ....[34]....
        /*03c8*/ 	.word	0x0000e440


	//   ....[35]....
        /*03cc*/ 	.word	0x0000e4a0


	//   ....[36]....
        /*03d0*/ 	.word	0x0000e4f0


	//   ....[37]....
        /*03d4*/ 	.word	0x0000e550


	//   ....[38]....
        /*03d8*/ 	.word	0x0000ea30


	//   ....[39]....
        /*03dc*/ 	.word	0x0000ea40


	//   ....[40]....
        /*03e0*/ 	.word	0x0000eb00


	//   ....[41]....
        /*03e4*/ 	.word	0x0000eb20


	//   ....[42]....
        /*03e8*/ 	.word	0x0000ebe0


	//   ....[43]....
        /*03ec*/ 	.word	0x0000ec00


	//   ....[44]....
        /*03f0*/ 	.word	0x0000ecd0


	//   ....[45]....
        /*03f4*/ 	.word	0x0000ecf0


	//   ....[46]....
        /*03f8*/ 	.word	0x0000f390


	//   ....[47]....
        /*03fc*/ 	.word	0x0000f3b0


	//   ....[48]....
        /*0400*/ 	.word	0x0000f470


	//   ....[49]....
        /*0404*/ 	.word	0x0000f490


	//   ....[50]....
        /*0408*/ 	.word	0x0000f550


	//   ....[51]....
        /*040c*/ 	.word	0x0000f570


	//   ....[52]....
        /*0410*/ 	.word	0x0000f640


	//   ....[53]....
        /*0414*/ 	.word	0x0000f660


	//   ....[54]....
        /*0418*/ 	.word	0x0000f7e0


	//   ....[55]....
        /*041c*/ 	.word	0x00010890


	//   ....[56]....
        /*0420*/ 	.word	0x00011280


	//   ....[57]....
        /*0424*/ 	.word	0x00011290


	//   ....[58]....
        /*0428*/ 	.word	0x00011300


	//   ....[59]....
        /*042c*/ 	.word	0x00011340


	//   ....[60]....
        /*0430*/ 	.word	0x000113e0


	//   ....[61]....
        /*0434*/ 	.word	0x000113f0


	//   ....[62]....
        /*0438*/ 	.word	0x00011470


	//   ....[63]....
        /*043c*/ 	.word	0x00011480


	//   ....[64]....
        /*0440*/ 	.word	0x00011500


	//   ....[65]....
        /*0444*/ 	.word	0x00011510


	//   ....[66]....
        /*0448*/ 	.word	0x00011590


	//   ....[67]....
        /*044c*/ 	.word	0x000115a0


	//   ....[68]....
        /*0450*/ 	.word	0x00011620


	//   ....[69]....
        /*0454*/ 	.word	0x00011630


	//   ....[70]....
        /*0458*/ 	.word	0x00011640


	//   ....[71]....
        /*045c*/ 	.word	0x00011650


	//   ....[72]....
        /*0460*/ 	.word	0x00013c60


	//   ....[73]....
        /*0464*/ 	.word	0x00013e50


	//   ....[74]....
        /*0468*/ 	.word	0x00014480


	//   ....[75]....
        /*046c*/ 	.word	0x00014600


	//   ....[76]....
        /*0470*/ 	.word	0x00014650


	//   ....[77]....
        /*0474*/ 	.word	0x000146e0


	//   ....[78]....
        /*0478*/ 	.word	0x000147c0


	//   ....[79]....
        /*047c*/ 	.word	0x00014820


	//   ....[80]....
        /*0480*/ 	.word	0x00014930


	//   ....[81]....
        /*0484*/ 	.word	0x00014990


	//   ....[82]....
        /*0488*/ 	.word	0x00014a80


	//   ....[83]....
        /*048c*/ 	.word	0x00014ae0


	//   ....[84]....
        /*0490*/ 	.word	0x00014bd0


	//   ....[85]....
        /*0494*/ 	.word	0x00014c30


	//   ....[86]....
        /*0498*/ 	.word	0x00014d20


	//   ....[87]....
        /*049c*/ 	.word	0x00014d80


	//   ....[88]....
        /*04a0*/ 	.word	0x00014e60


	//   ....[89]....
        /*04a4*/ 	.word	0x00014ec0


	//   ....[90]....
        /*04a8*/ 	.word	0x00014f90


	//   ....[91]....
        /*04ac*/ 	.word	0x000152b0


	//   ....[92]....
        /*04b0*/ 	.word	0x000153d0


	//----- nvinfo : EIATTR_REG_RECONFIG
	.align		4
.L_210:
        /*04b4*/ 	.byte	0x01, 0x54
	.zero		2


	//----- nvinfo : EIATTR_SYSCALL_OFFSETS
	.align		4
        /*04b8*/ 	.byte	0x04, 0x46
        /*04ba*/ 	.short	(.L_212 - .L_211)


	//   ....[0]....
.L_211:
        /*04bc*/ 	.word	0x00001990


	//   ....[1]....
        /*04c0*/ 	.word	0x00010490


	//   ....[2]....
        /*04c4*/ 	.word	0x000105e0


	//   ....[3]....
        /*04c8*/ 	.word	0x000106d0


	//   ....[4]....
        /*04cc*/ 	.word	0x00010e80


	//----- nvinfo : EIATTR_MBARRIER_INSTR_OFFSETS
	.align		4
.L_212:
        /*04d0*/ 	.byte	0x04, 0x39
        /*04d2*/ 	.short	(.L_214 - .L_213)


	//   ....[0]....
.L_213:
        /*04d4*/ 	.word	0x00000270
        /*04d8*/ 	.word	0x000000ff
        /*04dc*/ 	.word	0x00028800
        /*04e0*/ 	.short	0x0100
        /*04e2*/ 	.byte	0x08
	.zero		1


	//   ....[1]....
        /*04e4*/ 	.word	0x00000280
        /*04e8*/ 	.word	0x000000ff
        /*04ec*/ 	.word	0x00028820
        /*04f0*/ 	.short	0x0100
        /*04f2*/ 	.byte	0x08
	.zero		1


	//   ....[2]....
        /*04f4*/ 	.word	0x00000370
        /*04f8*/ 	.word	0x000000ff
        /*04fc*/ 	.word	0x00028830
        /*0500*/ 	.short	0x0100
        /*0502*/ 	.byte	0x08
	.zero		1


	//   ....[3]....
        /*0504*/ 	.word	0x00000380
        /*0508*/ 	.word	0x000000ff
        /*050c*/ 	.word	0x00028840
        /*0510*/ 	.short	0x0100
        /*0512*/ 	.byte	0x08
	.zero		1


	//   ....[4]....
        /*0514*/ 	.word	0x00000390
        /*0518*/ 	.word	0x000000ff
        /*051c*/ 	.word	0x00028838
        /*0520*/ 	.short	0x0100
        /*0522*/ 	.byte	0x08
	.zero		1


	//   ....[5]....
        /*0524*/ 	.word	0x000003a0
        /*0528*/ 	.word	0x000000ff
        /*052c*/ 	.word	0x00028848
        /*0530*/ 	.short	0x0100
        /*0532*/ 	.byte	0x08
	.zero		1


	//   ....[6]....
        /*0534*/ 	.word	0x000004d0
        /*0538*/ 	.word	0x000000ff
        /*053c*/ 	.word	0x00028850
        /*0540*/ 	.short	0x0100
        /*0542*/ 	.byte	0x08
	.zero		1


	//   ....[7]....
        /*0544*/ 	.word	0x000004e0
        /*0548*/ 	.word	0x000000ff
        /*054c*/ 	.word	0x00028860
        /*0550*/ 	.short	0x0100
        /*0552*/ 	.byte	0x08
	.zero		1


	//   ....[8]....
        /*0554*/ 	.word	0x000004f0
        /*0558*/ 	.word	0x000000ff
        /*055c*/ 	.word	0x00028858
        /*0560*/ 	.short	0x0100
        /*0562*/ 	.byte	0x08
	.zero		1


	//   ....[9]....
        /*0564*/ 	.word	0x00000500
        /*0568*/ 	.word	0x000000ff
        /*056c*/ 	.word	0x00028868
        /*0570*/ 	.short	0x0100
        /*0572*/ 	.byte	0x08
	.zero		1


	//   ....[10]....
        /*0574*/ 	.word	0x000005f0
        /*0578*/ 	.word	0x000000ff
        /*057c*/ 	.word	0x00028870
        /*0580*/ 	.short	0x0100
        /*0582*/ 	.byte	0x06
	.zero		1


	//   ....[11]....
        /*0584*/ 	.word	0x00000600
        /*0588*/ 	.word	0x000000ff
        /*058c*/ 	.word	0x00028880
        /*0590*/ 	.short	0x0100
        /*0592*/ 	.byte	0x06
	.zero		1


	//   ....[12]....
        /*0594*/ 	.word	0x00000610
        /*0598*/ 	.word	0x000000ff
        /*059c*/ 	.word	0x00028878
        /*05a0*/ 	.short	0x0100
        /*05a2*/ 	.byte	0x06
	.zero		1


	//   ....[13]....
        /*05a4*/ 	.word	0x00000620
        /*05a8*/ 	.word	0x000000ff
        /*05ac*/ 	.word	0x00028888
        /*05b0*/ 	.short	0x0100
        /*05b2*/ 	.byte	0x06
	.zero		1


	//   ....[14]....
        /*05b4*/ 	.word	0x00000750
        /*05b8*/ 	.word	0x000000ff
        /*05bc*/ 	.word	0x00028890
        /*05c0*/ 	.short	0x0100
        /*05c2*/ 	.byte	0x08
	.zero		1


	//   ....[15]....
        /*05c4*/ 	.word	0x00000760
        /*05c8*/ 	.word	0x000000ff
        /*05cc*/ 	.word	0x000288a0
        /*05d0*/ 	.short	0x0100
        /*05d2*/ 	.byte	0x08
	.zero		1


	//   ....[16]....
        /*05d4*/ 	.word	0x00000770
        /*05d8*/ 	.word	0x000000ff
        /*05dc*/ 	.word	0x00028898
        /*05e0*/ 	.short	0x0100
        /*05e2*/ 	.byte	0x08
	.zero		1


	//   ....[17]....
        /*05e4*/ 	.word	0x00000780
        /*05e8*/ 	.word	0x000000ff
        /*05ec*/ 	.word	0x000288a8
        /*05f0*/ 	.short	0x0100
        /*05f2*/ 	.byte	0x08
	.zero		1


	//   ....[18]....
        /*05f4*/ 	.word	0x000008b0
        /*05f8*/ 	.word	0x000000ff
        /*05fc*/ 	.word	0x000288b0
        /*0600*/ 	.short	0x0100
        /*0602*/ 	.byte	0x08
	.zero		1


	//   ....[19]....
        /*0604*/ 	.word	0x000008c0
        /*0608*/ 	.word	0x000000ff
        /*060c*/ 	.word	0x000288c0
        /*0610*/ 	.short	0x0100
        /*0612*/ 	.byte	0x08
	.zero		1


	//   ....[20]....
        /*0614*/ 	.word	0x000008d0
        /*0618*/ 	.word	0x000000ff
        /*061c*/ 	.word	0x000288b8
        /*0620*/ 	.short	0x0100
        /*0622*/ 	.byte	0x08
	.zero		1


	//   ....[21]....
        /*0624*/ 	.word	0x000008e0
        /*0628*/ 	.word	0x000000ff
        /*062c*/ 	.word	0x000288c8
        /*0630*/ 	.short	0x0100
        /*0632*/ 	.byte	0x08
	.zero		1


	//   ....[22]....
        /*0634*/ 	.word	0x00001a10
        /*0638*/ 	.word	0x000000ff
        /*063c*/ 	.word	0x00028800
        /*0640*/ 	.short	0x010a
        /*0642*/ 	.byte	0x29
	.zero		1


	//   ....[23]....
        /*0644*/ 	.word	0x00001a90
        /*0648*/ 	.word	0x00000009
        /*064c*/ 	.word	0x00028830
        /*0650*/ 	.short	0x010a
        /*0652*/ 	.byte	0x3f
	.zero		1


	//   ....[24]....
        /*0654*/ 	.word	0x00001af0
        /*0658*/ 	.word	0x00000009
        /*065c*/ 	.word	0x00028830
        /*0660*/ 	.short	0x010a
        /*0662*/ 	.byte	0x3f
	.zero		1


	//   ....[25]....
        /*0664*/ 	.word	0x00002070
        /*0668*/ 	.word	0x00000000
        /*066c*/ 	.word	0x00000000
        /*0670*/ 	.short	0x0101
        /*0672*/ 	.byte	0x3f
	.zero		1


	//   ....[26]....
        /*0674*/ 	.word	0x00004dc0
        /*0678*/ 	.word	0x000000ff
        /*067c*/ 	.word	0x00028830
        /*0680*/ 	.short	0x010a
        /*0682*/ 	.byte	0x06
	.zero		1


	//   ....[27]....
        /*0684*/ 	.word	0x00004e00
        /*0688*/ 	.word	0x000000ff
        /*068c*/ 	.word	0x00028830
        /*0690*/ 	.short	0x010a
        /*0692*/ 	.byte	0x06
	.zero		1


	//   ....[28]....
        /*0694*/ 	.word	0x00005120
        /*0698*/ 	.word	0x000000ff
        /*069c*/ 	.word	0x00028850
        /*06a0*/ 	.short	0x010a
        /*06a2*/ 	.byte	0x06
	.zero		1


	//   ....[29]....
        /*06a4*/ 	.word	0x00005160
        /*06a8*/ 	.word	0x000000ff
        /*06ac*/ 	.word	0x00028850
        /*06b0*/ 	.short	0x010a
        /*06b2*/ 	.byte	0x06
	.zero		1


	//   ....[30]....
        /*06b4*/ 	.word	0x000055e0
        /*06b8*/ 	.word	0x00000009
        /*06bc*/ 	.word	0x00000000
        /*06c0*/ 	.short	0x0101
        /*06c2*/ 	.byte	0x3f
	.zero		1


	//   ....[31]....
        /*06c4*/ 	.word	0x00007250
        /*06c8*/ 	.word	0x0000001f
        /*06cc*/ 	.word	0x00000000
        /*06d0*/ 	.short	0x0101
        /*06d2*/ 	.byte	0x3f
	.zero		1


	//   ....[32]....
        /*06d4*/ 	.word	0x00008120
        /*06d8*/ 	.word	0x000000ff
        /*06dc*/ 	.word	0x00028830
        /*06e0*/ 	.short	0x010a
        /*06e2*/ 	.byte	0x06
	.zero		1


	//   ....[33]....
        /*06e4*/ 	.word	0x00008160
        /*06e8*/ 	.word	0x000000ff
        /*06ec*/ 	.word	0x00028830
        /*06f0*/ 	.short	0x010a
        /*06f2*/ 	.byte	0x06
	.zero		1


	//   ....[34]....
        /*06f4*/ 	.word	0x00008480
        /*06f8*/ 	.word	0x000000ff
        /*06fc*/ 	.word	0x00028850
        /*0700*/ 	.short	0x010a
        /*0702*/ 	.byte	0x06
	.zero		1


	//   ....[35]....
        /*0704*/ 	.word	0x000084c0
        /*0708*/ 	.word	0x000000ff
        /*070c*/ 	.word	0x00028850
        /*0710*/ 	.short	0x010a
        /*0712*/ 	.byte	0x06
	.zero		1


	//   ....[36]....
        /*0714*/ 	.word	0x00009870
        /*0718*/ 	.word	0x0000001b
        /*071c*/ 	.word	0x00000000
        /*0720*/ 	.short	0x0101
        /*0722*/ 	.byte	0x3f
	.zero		1


	//   ....[37]....
        /*0724*/ 	.word	0x00009a20
        /*0728*/ 	.word	0x0000001f
        /*072c*/ 	.word	0x00000000
        /*0730*/ 	.short	0x0101
        /*0732*/ 	.byte	0x3f
	.zero		1


	//   ....[38]....
        /*0734*/ 	.word	0x0000a150
        /*0738*/ 	.word	0x000000ff
        /*073c*/ 	.word	0x00028830
        /*0740*/ 	.short	0x010a
        /*0742*/ 	.byte	0x06
	.zero		1


	//   ....[39]....
        /*0744*/ 	.word	0x0000a190
        /*0748*/ 	.word	0x000000ff
        /*074c*/ 	.word	0x00028830
        /*0750*/ 	.short	0x010a
        /*0752*/ 	.byte	0x06
	.zero		1


	//   ....[40]....
        /*0754*/ 	.word	0x0000a4b0
        /*0758*/ 	.word	0x000000ff
        /*075c*/ 	.word	0x00028850
        /*0760*/ 	.short	0x010a
        /*0762*/ 	.byte	0x06
	.zero		1


	//   ....[41]....
        /*0764*/ 	.word	0x0000a4f0
        /*0768*/ 	.word	0x000000ff
        /*076c*/ 	.word	0x00028850
        /*0770*/ 	.short	0x010a
        /*0772*/ 	.byte	0x06
	.zero		1


	//   ....[42]....
        /*0774*/ 	.word	0x0000a8f0
        /*0778*/ 	.word	0x00000009
        /*077c*/ 	.word	0x00000000
        /*0780*/ 	.short	0x0101
        /*0782*/ 	.byte	0x3f
	.zero		1


	//   ....[43]....
        /*0784*/ 	.word	0x0000c4a0
        /*0788*/ 	.word	0x00000033
        /*078c*/ 	.word	0x00000000
        /*0790*/ 	.short	0x0101
        /*0792*/ 	.byte	0x3f
	.zero		1


	//   ....[44]....
        /*0794*/ 	.word	0x0000d130
        /*0798*/ 	.word	0x000000ff
        /*079c*/ 	.word	0x00028850
        /*07a0*/ 	.short	0x010a
        /*07a2*/ 	.byte	0x05
	.zero		1


	//   ....[45]....
        /*07a4*/ 	.word	0x0000d170
        /*07a8*/ 	.word	0x000000ff
        /*07ac*/ 	.word	0x00028850
        /*07b0*/ 	.short	0x010a
        /*07b2*/ 	.byte	0x05
	.zero		1


	//   ....[46]....
        /*07b4*/ 	.word	0x0000d690
        /*07b8*/ 	.word	0x00000000
        /*07bc*/ 	.word	0x00000000
        /*07c0*/ 	.short	0x0101
        /*07c2*/ 	.byte	0x3f
	.zero		1


	//   ....[47]....
        /*07c4*/ 	.word	0x0000ea20
        /*07c8*/ 	.word	0x00000000
        /*07cc*/ 	.word	0x00000000
        /*07d0*/ 	.short	0x0101
        /*07d2*/ 	.byte	0x3f
	.zero		1


	//   ....[48]....
        /*07d4*/ 	.word	0x00010ac0
        /*07d8*/ 	.word	0x00000003
        /*07dc*/ 	.word	0x00028840
        /*07e0*/ 	.short	0x010a
        /*07e2*/ 	.byte	0x3f
	.zero		1


	//   ....[49]....
        /*07e4*/ 	.word	0x00011770
        /*07e8*/ 	.word	0x00000011
        /*07ec*/ 	.word	0x00028800
        /*07f0*/ 	.short	0x0107
        /*07f2*/ 	.byte	0x3f
	.zero		1


	//   ....[50]....
        /*07f4*/ 	.word	0x00011880
        /*07f8*/ 	.word	0x00000011
        /*07fc*/ 	.word	0x00028800
        /*0800*/ 	.short	0x0101
        /*0802*/ 	.byte	0x3f
	.zero		1


	//   ....[51]....
        /*0804*/ 	.word	0x000118a0
        /*0808*/ 	.word	0x00000011
        /*080c*/ 	.word	0x00028820
        /*0810*/ 	.short	0x010a
        /*0812*/ 	.byte	0x3f
	.zero		1


	//   ....[52]....
        /*0814*/ 	.word	0x00011bd0
        /*0818*/ 	.word	0x00000007
        /*081c*/ 	.word	0x00028840
        /*0820*/ 	.short	0x010a
        /*0822*/ 	.byte	0x3f
	.zero		1


	//   ....[53]....
        /*0824*/ 	.word	0x00011f60
        /*0828*/ 	.word	0x00000007
        /*082c*/ 	.word	0x00000060
        /*0830*/ 	.short	0x010a
        /*0832*/ 	.byte	0x3f
	.zero		1


	//   ....[54]....
        /*0834*/ 	.word	0x000125c0
        /*0838*/ 	.word	0x00000003
        /*083c*/ 	.word	0x00028840
        /*0840*/ 	.short	0x010a
        /*0842*/ 	.byte	0x3f
	.zero		1


	//   ....[55]....
        /*0844*/ 	.word	0x00012950
        /*0848*/ 	.word	0x00000002
        /*084c*/ 	.word	0x00000060
        /*0850*/ 	.short	0x010a
        /*0852*/ 	.byte	0x3f
	.zero		1


	//   ....[56]....
        /*0854*/ 	.word	0x00012ef0
        /*0858*/ 	.word	0x00000002
        /*085c*/ 	.word	0x00028840
        /*0860*/ 	.short	0x010a
        /*0862*/ 	.byte	0x3f
	.zero		1


	//   ....[57]....
        /*0864*/ 	.word	0x00013280
        /*0868*/ 	.word	0x00000002
        /*086c*/ 	.word	0x00000060
        /*0870*/ 	.short	0x010a
        /*0872*/ 	.byte	0x3f
	.zero		1


	//   ....[58]....
        /*0874*/ 	.word	0x000137d0
        /*0878*/ 	.word	0x00000003
        /*087c*/ 	.word	0x00028860
        /*0880*/ 	.short	0x010a
        /*0882*/ 	.byte	0x3f
	.zero		1


	//   ....[59]....
        /*0884*/ 	.word	0x00013dd0
        /*0888*/ 	.word	0x00000000
        /*088c*/ 	.word	0x00028820
        /*0890*/ 	.short	0x010a
        /*0892*/ 	.byte	0x3f
	.zero		1


	//   ....[60]....
        /*0894*/ 	.word	0x00013fa0
        /*0898*/ 	.word	0x00000006
        /*089c*/ 	.word	0x00000000
        /*08a0*/ 	.short	0x010a
        /*08a2*/ 	.byte	0x3f
	.zero		1


	//   ....[61]....
        /*08a4*/ 	.word	0x00013ff0
        /*08a8*/ 	.word	0x00000003
        /*08ac*/ 	.word	0x00000000
        /*08b0*/ 	.short	0x010a
        /*08b2*/ 	.byte	0x3f
	.zero		1


	//   ....[62]....
        /*08b4*/ 	.word	0x00014050
        /*08b8*/ 	.word	0x00000012
        /*08bc*/ 	.word	0x00000000
        /*08c0*/ 	.short	0x010a
        /*08c2*/ 	.byte	0x3f
	.zero		1


	//   ....[63]....
        /*08c4*/ 	.word	0x00014080
        /*08c8*/ 	.word	0x00000003
        /*08cc*/ 	.word	0x00000000
        /*08d0*/ 	.short	0x010a
        /*08d2*/ 	.byte	0x3f
	.zero		1


	//   ....[64]....
        /*08d4*/ 	.word	0x000140f0
        /*08d8*/ 	.word	0x00000003
        /*08dc*/ 	.word	0x00028800
        /*08e0*/ 	.short	0x010a
        /*08e2*/ 	.byte	0x3f
	.zero		1


	//   ....[65]....
        /*08e4*/ 	.word	0x00014140
        /*08e8*/ 	.word	0x00000009
        /*08ec*/ 	.word	0x00028830
        /*08f0*/ 	.short	0x010a
        /*08f2*/ 	.byte	0x3f
	.zero		1


	//   ....[66]....
        /*08f4*/ 	.word	0x000141a0
        /*08f8*/ 	.word	0x00000005
        /*08fc*/ 	.word	0x00028830
        /*0900*/ 	.short	0x010a
        /*0902*/ 	.byte	0x3f
	.zero		1


	//   ....[67]....
        /*0904*/ 	.word	0x00014200
        /*0908*/ 	.word	0x00000005
        /*090c*/ 	.word	0x00028850
        /*0910*/ 	.short	0x010a
        /*0912*/ 	.byte	0x3f
	.zero		1


	//   ....[68]....
        /*0914*/ 	.word	0x00014260
        /*0918*/ 	.word	0x00000007
        /*091c*/ 	.word	0x00028830
        /*0920*/ 	.short	0x010a
        /*0922*/ 	.byte	0x3f
	.zero		1


	//   ....[69]....
        /*0924*/ 	.word	0x000142c0
        /*0928*/ 	.word	0x00000007
        /*092c*/ 	.word	0x00028850
        /*0930*/ 	.short	0x010a
        /*0932*/ 	.byte	0x3f
	.zero		1


	//   ....[70]....
        /*0934*/ 	.word	0x00014320
        /*0938*/ 	.word	0x00000007
        /*093c*/ 	.word	0x00028830
        /*0940*/ 	.short	0x010a
        /*0942*/ 	.byte	0x3f
	.zero		1


	//   ....[71]....
        /*0944*/ 	.word	0x00014380
        /*0948*/ 	.word	0x00000007
        /*094c*/ 	.word	0x00028850
        /*0950*/ 	.short	0x010a
        /*0952*/ 	.byte	0x3f
	.zero		1


	//   ....[72]....
        /*0954*/ 	.word	0x000143e0
        /*0958*/ 	.word	0x00000005
        /*095c*/ 	.word	0x00028850
        /*0960*/ 	.short	0x010a
        /*0962*/ 	.byte	0x3f
	.zero		1


	//   ....[73]....
        /*0964*/ 	.word	0x00014530
        /*0968*/ 	.word	0x00000003
        /*096c*/ 	.word	0x00028840
        /*0970*/ 	.short	0x010a
        /*0972*/ 	.byte	0x3f
	.zero		1


	//   ....[74]....
        /*0974*/ 	.word	0x00014fd0
        /*0978*/ 	.word	0x00000011
        /*097c*/ 	.word	0x00028820
        /*0980*/ 	.short	0x010a
        /*0982*/ 	.byte	0x3f
	.zero		1


	//   ....[75]....
        /*0984*/ 	.word	0x00015020
        /*0988*/ 	.word	0x00000007
        /*098c*/ 	.word	0x00028840
        /*0990*/ 	.short	0x010a
        /*0992*/ 	.byte	0x3f
	.zero		1


	//   ....[76]....
        /*0994*/ 	.word	0x00015070
        /*0998*/ 	.word	0x00000007
        /*099c*/ 	.word	0x00000060
        /*09a0*/ 	.short	0x010a
        /*09a2*/ 	.byte	0x3f
	.zero		1


	//   ....[77]....
        /*09a4*/ 	.word	0x000150c0
        /*09a8*/ 	.word	0x00000003
        /*09ac*/ 	.word	0x00028840
        /*09b0*/ 	.short	0x010a
        /*09b2*/ 	.byte	0x3f
	.zero		1


	//   ....[78]....
        /*09b4*/ 	.word	0x00015110
        /*09b8*/ 	.word	0x00000002
        /*09bc*/ 	.word	0x00000060
        /*09c0*/ 	.short	0x010a
        /*09c2*/ 	.byte	0x3f
	.zero		1


	//   ....[79]....
        /*09c4*/ 	.word	0x00015160
        /*09c8*/ 	.word	0x00000002
        /*09cc*/ 	.word	0x00028840
        /*09d0*/ 	.short	0x010a
        /*09d2*/ 	.byte	0x3f
	.zero		1


	//   ....[80]....
        /*09d4*/ 	.word	0x000151b0
        /*09d8*/ 	.word	0x00000002
        /*09dc*/ 	.word	0x00000060
        /*09e0*/ 	.short	0x010a
        /*09e2*/ 	.byte	0x3f
	.zero		1


	//   ....[81]....
        /*09e4*/ 	.word	0x00015200
        /*09e8*/ 	.word	0x00000003
        /*09ec*/ 	.word	0x00028860
        /*09f0*/ 	.short	0x010a
        /*09f2*/ 	.byte	0x3f
	.zero		1


	//   ....[82]....
        /*09f4*/ 	.word	0x000152f0
        /*09f8*/ 	.word	0x00000000
        /*09fc*/ 	.word	0x00028820
        /*0a00*/ 	.short	0x010a
        /*0a02*/ 	.byte	0x3f
	.zero		1


	//   ....[83]....
        /*0a04*/ 	.word	0x00015490
        /*0a08*/ 	.word	0x00000006
        /*0a0c*/ 	.word	0x00000000
        /*0a10*/ 	.short	0x010a
        /*0a12*/ 	.byte	0x3f
	.zero		1


	//   ....[84]....
        /*0a14*/ 	.word	0x000154e0
        /*0a18*/ 	.word	0x00000003
        /*0a1c*/ 	.word	0x00000000
        /*0a20*/ 	.short	0x010a
        /*0a22*/ 	.byte	0x3f
	.zero		1


	//   ....[85]....
        /*0a24*/ 	.word	0x00015530
        /*0a28*/ 	.word	0x00000012
        /*0a2c*/ 	.word	0x00000000
        /*0a30*/ 	.short	0x010a
        /*0a32*/ 	.byte	0x3f
	.zero		1


	//----- nvinfo : EIATTR_NUM_MBARRIERS
	.align		4
.L_214:
        /*0a34*/ 	.byte	0x03, 0x38
        /*0a36*/ 	.short	0x0016


	//----- nvinfo : EIATTR_EXIT_INSTR_OFFSETS
	.align		4
        /*0a38*/ 	.byte	0x04, 0x1c
        /*0a3a*/ 	.short	(.L_216 - .L_215)


	//   ....[0]....
.L_215:
        /*0a3c*/ 	.word	0x00000a40


	//   ....[1]....
        /*0a40*/ 	.word	0x0000f760


	//   ....[2]....
        /*0a44*/ 	.word	0x000140d0


	//----- nvinfo : EIATTR_MAX_THREADS
	.align		4
.L_216:
        /*0a48*/ 	.byte	0x04, 0x05
        /*0a4a*/ 	.short	(.L_218 - .L_217)
.L_217:
        /*0a4c*/ 	.word	0x00000180
        /*0a50*/ 	.word	0x00000001
        /*0a54*/ 	.word	0x00000001


	//----- nvinfo : EIATTR_CRS_STACK_SIZE
	.align		4
.L_218:
        /*0a58*/ 	.byte	0x04, 0x1e
        /*0a5a*/ 	.short	(.L_220 - .L_219)
.L_219:
        /*0a5c*/ 	.word	0x00000000


	//----- nvinfo : EIATTR_CBANK_PARAM_SIZE
	.align		4
.L_220:
        /*0a60*/ 	.byte	0x03, 0x19
        /*0a62*/ 	.short	0x0af0


	//----- nvinfo : EIATTR_PARAM_CBANK
	.align		4
        /*0a64*/ 	.byte	0x04, 0x0a
        /*0a66*/ 	.short	(.L_222 - .L_221)
	.align		4
.L_221:
        /*0a68*/ 	.word	index@(.nv.constant0._ZN7cutlass13device_kernelIN5flash11enable_sm90INS1_16FlashAttnFwdSm90INS1_25CollectiveMainloopFwdSm90ILi2EN4cute5tupleIJNS5_1CILi1EEES8_S8_EEENS6_IJNS7_ILi128EEESA_SA_EEELi128ENS_6half_tEfNS_4arch4Sm90ELb0ELb1ELb0ELb0ELb0ELb0ELb0ELb1ELb1ELb1ELb0ELb0EEENS1_21CollectiveEpilogueFwdISB_S9_SC_SE_Li256ELb0ELb1ELb0ELb0EEENS1_30DynamicPersistentTileSchedulerILi256ELi128ELb0ELb1ELb1EEEEEEEEEvNT_6ParamsE)
        /*0a6c*/ 	.short	0x0210
        /*0a6e*/ 	.short	0x0af0


	//----- nvinfo : EIATTR_SW_WAR
	.align		4
.L_222:
        /*0a70*/ 	.byte	0x04, 0x36
        /*0a72*/ 	.short	(.L_224 - .L_223)
.L_223:
        /*0a74*/ 	.word	0x00000008
.L_224:


//--------------------- .nv.info._ZN7cutlass13device_kernelIN5flash11enable_sm90INS1_16FlashAttnFwdSm90INS1_25CollectiveMainloopFwdSm90ILi2EN4cute5tupleIJNS5_1CILi1EEES8_S8_EEENS6_IJNS7_ILi128EEESA_SA_EEELi128ENS_6half_tEfNS_4arch4Sm90ELb0ELb1ELb0ELb1ELb0ELb0ELb0ELb1ELb1ELb1ELb0ELb0EEENS1_21CollectiveEpilogueFwdISB_S9_SC_SE_Li256ELb1ELb1ELb0ELb0EEENS1_36VarlenDynamicPersistentTileSchedulerILi128ELi128ELi256ELi128ELb0ELb1ELb1ELb1ELb0ELb1EEEEEEEEEvNT_6ParamsE --------------------------
	.section	.nv.info._ZN7cutlass13device_kernelIN5flash11enable_sm90INS1_16FlashAttnFwdSm90INS1_25CollectiveMainloopFwdSm90ILi2EN4cute5tupleIJNS5_1CILi1EEES8_S8_EEENS6_IJNS7_ILi128EEESA_SA_EEELi128ENS_6half_tEfNS_4arch4Sm90ELb0ELb1ELb0ELb1ELb0ELb0ELb0ELb1ELb1ELb1ELb0ELb0EEENS1_21CollectiveEpilogueFwdISB_S9_SC_SE_Li256ELb1ELb1ELb0ELb0EEENS1_36VarlenDynamicPersistentTileSchedulerILi128ELi128ELi256ELi128ELb0ELb1ELb1ELb1ELb0ELb1EEEEEEEEEvNT_6ParamsE,"",@"SHT_CUDA_INFO"
	.sectionflags	@""
	.align	4


	//----- nvinfo : EIATTR_CUDA_API_VERSION
	.align		4
        /*0000*/ 	.byte	0x04, 0x37
        /*0002*/ 	.short	(.L_226 - .L_225)
.L_225:
        /*0004*/ 	.word	0x00000082


	//----- nvinfo : EIATTR_KPARAM_INFO
	.align		4
.L_226:
        /*0008*/ 	.byte	0x04, 0x17
        /*000a*/ 	.short	(.L_228 - .L_227)
.L_227:
        /*000c*/ 	.word	0x00000000
        /*0010*/ 	.short	0x0000
        /*0012*/ 	.short	0x0070
        /*0014*/ 	.byte	0x00, 0xf0, 0x01, 0x2a


	//----- nvinfo : EIATTR_SPARSE_MMA_MASK
	.align		4
.L_228:
        /*0018*/ 	.byte	0x03, 0x50
        /*001a*/ 	.short	0x0000


	//----- nvinfo : EIATTR_MAXREG_COUNT
	.align		4
        /*001c*/ 	.byte	0x03, 0x1b
        /*001e*/ 	.short	0x00a8


	//----- nvinfo : EIATTR_NUM_BARRIERS
	.align		4
        /*0020*/ 	.byte	0x02, 0x4c
        /*0022*/ 	.byte	0x10
	.zero		1


	//----- nvinfo : EIATTR_EXTERNS
	.align		4
        /*0024*/ 	.byte	0x04, 0x0f
        /*0026*/ 	.short	(.L_230 - .L_229)


	//   ....[0]....
	.align		4
.L_229:
        /*0028*/ 	.word	index@(__assertfail)


	//----- nvinfo : EIATTR_ANNOTATIONS
	.align		4
.L_230:
        /*002c*/ 	.byte	0x04, 0x55
        /*002e*/ 	.short	(.L_232 - .L_231)


	//   ....[0]....
.L_231:
        /* <DEDUP_REMOVED lines=62> */


	//----- nvinfo : EIATTR_MERCURY_ISA_VERSION
	.align		4
.L_232:
        /*03f8*/ 	.byte	0x03, 0x5f
        /*03fa*/ 	.short	0x0101


	//----- nvinfo : EIATTR_UNUSED_LOAD_BYTE_OFFSET
	.align		4
        /*03fc*/ 	.byte	0x04, 0x44
        /*03fe*/ 	.short	(.L_234 - .L_233)


	//   ....[0]....
.L_233:
        /*0400*/ 	.word	0x00000a40
        /*0404*/ 	.word	0x0000fff0


	//   ....[1]....
        /*0408*/ 	.word	0x0000dc60
        /*040c*/ 	.word	0x0000fff0


	//----- nvinfo : EIATTR_INT_WARP_WIDE_INSTR_OFFSETS
	.align		4
.L_234:
        /*0410*/ 	.byte	0x04, 0x31
        /*0412*/ 	.short	(.L_236 - .L_235)


	//   ....[0]....
.L_235:
        /*0414*/ 	.word	0x00000130


	//   ....[1]....
        /*0418*/ 	.word	0x00000170


	//   ....[2]....
        /*041c*/ 	.word	0x000001e0


	//   ....[3]....
        /*0420*/ 	.word	0x00011390


	//   ....[4]....
        /*0424*/ 	.word	0x00011420


	//   ....[5]....
        /*0428*/ 	.word	0x00014bc0


	//   ....[6]....
        /*042c*/ 	.word	0x00014c50


	//----- nvinfo : EIATTR_COOP_GROUP_MASK_REGIDS
	.align		4
.L_236:
        /*0430*/ 	.byte	0x04, 0x29
        /*0432*/ 	.short	(.L_238 - .L_237)


	//   ....[0]....
.L_237:
        /*0434*/ 	.word	0xffffffff


	//   ....[1]....
        /*0438*/ 	.word	0xffffffff


	//   ....[2]....
        /*043c*/ 	.word	0xffffffff


	//   ....[3]....
        /*0440*/ 	.word	0xffffffff


	//   ....[4]....
        /*0444*/ 	.word	0xffffffff


	//   ....[5]....
        /*0448*/ 	.word	0xffffffff


	//   ....[6]....
        /*044c*/ 	.word	0xffffffff


	//   ....[7]....
        /*0450*/ 	.word	0xffffffff


	//   ....[8]....
        /*0454*/ 	.word	0xffffffff


	//   ....[9]....
        /*0458*/ 	.word	0xffffffff


	//   ....[10]....
        /*045c*/ 	.word	0xffffffff


	//   ....[11]....
        /*0460*/ 	.word	0xffffffff


	//   ....[12]....
        /*0464*/ 	.word	0xffffffff


	//   ....[13]....
        /*0468*/ 	.word	0xffffffff


	//   ....[14]....
        /*046c*/ 	.word	0xffffffff


	//   ....[15]....
        /*0470*/ 	.word	0xffffffff


	//   ....[16]....
        /*0474*/ 	.word	0xffffffff


	//   ....[17]....
        /*0478*/ 	.word	0xffffffff


	//   ....[18]....
        /*047c*/ 	.word	0xffffffff


	//   ....[19]....
        /*0480*/ 	.word	0xffffffff


	//   ....[20]....
        /*0484*/ 	.word	0xffffffff


	//   ....[21]....
        /*0488*/ 	.word	0xffffffff


	//   ....[22]....
        /*048c*/ 	.word	0xffffffff


	//   ....[23]....
        /*0490*/ 	.word	0xffffffff


	//   ....[24]....
        /*0494*/ 	.word	0xffffffff


	//   ....[25]....
        /*0498*/ 	.word	0xffffffff


	//   ....[26]....
        /*049c*/ 	.word	0xffffffff


	//   ....[27]....
        /*04a0*/ 	.word	0xffffffff


	//   ....[28]....
        /*04a4*/ 	.word	0xffffffff


	//   ....[29]....
        /*04a8*/ 	.word	0xffffffff


	//   ....[30]....
        /*04ac*/ 	.word	0xffffffff


	//   ....[31]....
        /*04b0*/ 	.word	0xffffffff


	//   ....[32]....
        /*04b4*/ 	.word	0xffffffff


	//   ....[33]....
        /*04b8*/ 	.word	0xffffffff


	//   ....[34]....
        /*04bc*/ 	.word	0xffffffff


	//   ....[35]....
        /*04c0*/ 	.word	0xffffffff


	//   ....[36]....
        /*04c4*/ 	.word	0xffffffff


	//   ....[37]....
        /*04c8*/ 	.word	0xffffffff


	//   ....[38]....
        /*04cc*/ 	.word	0xffffffff


	//   ....[39]....
        /*04d0*/ 	.word	0xffffffff


	//   ....[40]....
        /*04d4*/ 	.word	0xffffffff


	//   ....[41]....
        /*04d8*/ 	.word	0xffffffff


	//   ....[42]....
        /*04dc*/ 	.word	0xffffffff


	//   ....[43]....
        /*04e0*/ 	.word	0xffffffff


	//   ....[44]....
        /*04e4*/ 	.word	0xffffffff


	//   ....[45]....
        /*04e8*/ 	.word	0xffffffff


	//   ....[46]....
        /*04ec*/ 	.word	0xffffffff


	//   ....[47]....
        /*04f0*/ 	.word	0xffffffff


	//   ....[48]....
        /*04f4*/ 	.word	0xffffffff


	//   ....[49]....
        /*04f8*/ 	.word	0xffffffff


	//   ....[50]....
        /*04fc*/ 	.word	0xffffffff


	//   ....[51]....
        /*0500*/ 	.word	0xffffffff


	//   ....[52]....
        /*0504*/ 	.word	0xffffffff


	//   ....[53]....
        /*0508*/ 	.word	0xffffffff


	//   ....[54]....
        /*050c*/ 	.word	0xffffffff


	//   ....[55]....
        /*0510*/ 	.word	0xffffffff


	//   ....[56]....
        /*0514*/ 	.word	0xffffffff


	//   ....[57]....
        /*0518*/ 	.word	0xffffffff


	//   ....[58]....
        /*051c*/ 	.word	0xffffffff


	//   ....[59]....
        /*0520*/ 	.word	0xffffffff


	//   ....[60]....
        /*0524*/ 	.word	0xffffffff


	//   ....[61]....
        /*0528*/ 	.word	0xffffffff


	//   ....[62]....
        /*052c*/ 	.word	0xffffffff


	//   ....[63]....
        /*0530*/ 	.word	0xffffffff


	//   ....[64]....
        /*0534*/ 	.word	0xffffffff


	//   ....[65]....
        /*0538*/ 	.word	0xffffffff


	//   ....[66]....
        /*053c*/ 	.word	0xffffffff


	//   ....[67]....
        /*0540*/ 	.word	0xffffffff


	//   ....[68]....
        /*0544*/ 	.word	0xffffffff


	//   ....[69]....
        /*0548*/ 	.word	0xffffffff


	//   ....[70]....
        /*054c*/ 	.word	0xffffffff


	//   ....[71]....
        /*0550*/ 	.word	0xffffffff


	//   ....[72]....
        /*0554*/ 	.word	0xffffffff


	//   ....[73]....
        /*0558*/ 	.word	0xffffffff


	//   ....[74]....
        /*055c*/ 	.word	0xffffffff


	//   ....[75]....
        /*0560*/ 	.word	0xffffffff


	//   ....[76]....
        /*0564*/ 	.word	0xffffffff


	//   ....[77]....
        /*0568*/ 	.word	0xffffffff


	//   ....[78]....
        /*056c*/ 	.word	0xffffffff


	//   ....[79]....
        /*0570*/ 	.word	0xffffffff


	//   ....[80]....
        /*0574*/ 	.word	0xffffffff


	//   ....[81]....
        /*0578*/ 	.word	0xffffffff


	//   ....[82]....
        /*057c*/ 	.word	0xffffffff


	//   ....[83]....
        /*0580*/ 	.word	0xffffffff


	//   ....[84]....
        /*0584*/ 	.word	0xffffffff


	//   ....[85]....
        /*0588*/ 	.word	0xffffffff


	//   ....[86]....
        /*058c*/ 	.word	0xffffffff


	//   ....[87]....
        /*0590*/ 	.word	0xffffffff


	//   ....[88]....
        /*0594*/ 	.word	0xffffffff


	//   ....[89]....
        /*0598*/ 	.word	0xffffffff


	//   ....[90]....
        /*059c*/ 	.word	0xffffffff


	//   ....[91]....
        /*05a0*/ 	.word	0xffffffff


	//   ....[92]....
        /*05a4*/ 	.word	0xffffffff


	//   ....[93]....
        /*05a8*/ 	.word	0xffffffff


	//   ....[94]....
        /*05ac*/ 	.word	0xffffffff


	//   ....[95]....
        /*05b0*/ 	.word	0xffffffff


	//   ....[96]....
        /*05b4*/ 	.word	0xffffffff


	//   ....[97]....
        /*05b8*/ 	.word	0xffffffff


	//   ....[98]....
        /*05bc*/ 	.word	0xffffffff


	//   ....[99]....
        /*05c0*/ 	.word	0xffffffff


	//   ....[100]....
        /*05c4*/ 	.word	0xffffffff


	//   ....[101]....
        /*05c8*/ 	.word	0xffffffff


	//   ....[102]....
        /*05cc*/ 	.word	0xffffffff


	//   ....[103]....
        /*05d0*/ 	.word	0xffffffff


	//   ....[104]....
        /*05d4*/ 	.word	0xffffffff


	//   ....[105]....
        /*05d8*/ 	.word	0x0500000f


	//   ....[106]....
        /*05dc*/ 	.word	0x0500000f


	//   ....[107]....
        /*05e0*/ 	.word	0x0500000f


	//   ....[108]....
        /*05e4*/ 	.word	0x0500000f


	//   ....[109]....
        /*05e8*/ 	.word	0x0500000f


	//   ....[110]....
        /*05ec*/ 	.word	0x0500000f


	//   ....[111]....
        /*05f0*/ 	.word	0x0500000f


	//   ....[112]....
        /*05f4*/ 	.word	0x0500000f


	//   ....[113]....
        /*05f8*/ 	.word	0x0500000f


	//   ....[114]....
        /*05fc*/ 	.word	0x0500000f


	//   ....[115]....
        /*0600*/ 	.word	0x0500000f


	//   ....[116]....
        /*0604*/ 	.word	0x0500000f


	//   ....[117]....
        /*0608*/ 	.word	0x0500000f


	//   ....[118]....
        /*060c*/ 	.word	0x0500000f


	//   ....[119]....
        /*0610*/ 	.word	0x0500000f


	//   ....[120]....
        /*0614*/ 	.word	0x0500000f


	//   ....[121]....
        /*0618*/ 	.word	0x0500000f


	//   ....[122]....
        /*061c*/ 	.word	0x0500000f


	//   ....[123]....
        /*0620*/ 	.word	0x0500000f


	//   ....[124]....
        /*0624*/ 	.word	0x0500000f


	//   ....[125]....
        /*0628*/ 	.word	0x0500000f


	//   ....[126]....
        /*062c*/ 	.word	0x0500000f


	//   ....[127]....
        /*0630*/ 	.word	0x0500000f


	//   ....[128]....
        /*0634*/ 	.word	0x0500000f


	//   ....[129]....
        /*0638*/ 	.word	0x0500000f


	//   ....[130]....
        /*063c*/ 	.word	0x0500000f


	//   ....[131]....
        /*0640*/ 	.word	0x0500000f


	//   ....[132]....
        /*0644*/ 	.word	0x0500000f


	//   ....[133]....
        /*0648*/ 	.word	0x0500000f


	//   ....[134]....
        /*064c*/ 	.word	0x0500000f


	//   ....[135]....
        /*0650*/ 	.word	0x0500000f


	//   ....[136]....
        /*0654*/ 	.word	0x0500000f


	//   ....[137]....
        /*0658*/ 	.word	0x0500000f


	//   ....[138]....
        /*065c*/ 	.word	0x0500000f


	//   ....[139]....
        /*0660*/ 	.word	0x0500000f


	//----- nvinfo : EIATTR_COOP_GROUP_INSTR_OFFSETS
	.align		4
.L_238:
        /*0664*/ 	.byte	0x04, 0x28
        /*0666*/ 	.short	(.L_240 - .L_239)


	//   ....[0]....
.L_239:
        /*0668*/ 	.word	0x00000070


	//   ....[1]....
        /*066c*/ 	.word	0x00000140


	//   ....[2]....
        /*0670*/ 	.word	0x00000190


	//   ....[3]....
        /*0674*/ 	.word	0x000003c0


	//   ....[4]....
        /*0678*/ 	.word	0x00000520


	//   ....[5]....
        /*067c*/ 	.word	0x00000640


	//   ....[6]....
        /*0680*/ 	.word	0x000007a0


	//   ....[7]....
        /*0684*/ 	.word	0x00001950


	//   ....[8]....
        /*0688*/ 	.word	0x00002090


	//   ....[9]....
        /*068c*/ 	.word	0x00002410


	//   ....[10]....
        /*0690*/ 	.word	0x00003820


	//   ....[11]....
        /*0694*/ 	.word	0x000038c0


	//   ....[12]....
        /*0698*/ 	.word	0x00003f40


	//   ....[13]....
        /*069c*/ 	.word	0x00003fa0


	//   ....[14]....
        /*06a0*/ 	.word	0x000056d0


	//   ....[15]....
        /*06a4*/ 	.word	0x00005900


	//   ....[16]....
        /*06a8*/ 	.word	0x00006460


	//   ....[17]....
        /*06ac*/ 	.word	0x00006480


	//   ....[18]....
        /*06b0*/ 	.word	0x00006ef0


	//   ....[19]....
        /*06b4*/ 	.word	0x00006f60


	//   ....[20]....
        /*06b8*/ 	.word	0x00008950


	//   ....[21]....
        /*06bc*/ 	.word	0x00008970


	//   ....[22]....
        /*06c0*/ 	.word	0x00008c30


	//   ....[23]....
        /*06c4*/ 	.word	0x00008c80


	//   ....[24]....
        /*06c8*/ 	.word	0x0000aa20


	//   ....[25]....
        /*06cc*/ 	.word	0x0000ac60


	//   ....[26]....
        /*06d0*/ 	.word	0x0000b820


	//   ....[27]....
        /*06d4*/ 	.word	0x0000b840


	//   ....[28]....
        /*06d8*/ 	.word	0x0000c240


	//   ....[29]....
        /*06dc*/ 	.word	0x0000c310


	//   ....[30]....
        /*06e0*/ 	.word	0x0000d330


	//   ....[31]....
        /*06e4*/ 	.word	0x0000d370


	//   ....[32]....
        /*06e8*/ 	.word	0x0000d450


	//   ....[33]....
        /*06ec*/ 	.word	0x0000d470


	//   ....[34]....
        /*06f0*/ 	.word	0x0000e780


	//   ....[35]....
        /*06f4*/ 	.word	0x0000e7c0


	//   ....[36]....
        /*06f8*/ 	.word	0x0000e800


	//   ....[37]....
        /*06fc*/ 	.word	0x0000e840


	//   ....[38]....
        /*0700*/ 	.word	0x0000edf0


	//   ....[39]....
        /*0704*/ 	.word	0x0000ee00


	//   ....[40]....
        /*0708*/ 	.word	0x0000eec0


	//   ....[41]....
        /*070c*/ 	.word	0x0000eee0


	//   ....[42]....
        /*0710*/ 	.word	0x0000efa0


	//   ....[43]....
        /*0714*/ 	.word	0x0000efc0


	//   ....[44]....
        /*0718*/ 	.word	0x0000f090


	//   ....[45]....
        /*071c*/ 	.word	0x0000f0b0


	//   ....[46]....
        /*0720*/ 	.word	0x0000f980


	//   ....[47]....
        /*0724*/ 	.word	0x0000f9a0


	//   ....[48]....
        /*0728*/ 	.word	0x0000fa60


	//   ....[49]....
        /*072c*/ 	.word	0x0000fa80


	//   ....[50]....
        /*0730*/ 	.word	0x0000fb40


	//   ....[51]....
        /*0734*/ 	.word	0x0000fb60


	//   ....[52]....
        /*0738*/ 	.word	0x0000fc30


	//   ....[53]....
        /*073c*/ 	.word	0x0000fc50


	//   ....[54]....
        /*0740*/ 	.word	0x0000fdb0


	//   ....[55]....
        /*0744*/ 	.word	0x0000ff90


	//   ....[56]....
        /*0748*/ 	.word	0x0000ffc0


	//   ....[57]....
        /*074c*/ 	.word	0x0000fff0


	//   ....[58]....
        /*0750*/ 	.word	0x00010020


	//   ....[59]....
        /*0754*/ 	.word	0x00010050


	//   ....[60]....
        /*0758*/ 	.word	0x00010080


	//   ....[61]....
        /*075c*/ 	.word	0x000101f0


	//   ....[62]....
        /*0760*/ 	.word	0x00010220


	//   ....[63]....
        /*0764*/ 	.word	0x00010250


	//   ....[64]....
        /*0768*/ 	.word	0x00010280


	//   ....[65]....
        /*076c*/ 	.word	0x000102b0


	//   ....[66]....
        /*0770*/ 	.word	0x000102e0


	//   ....[67]....
        /*0774*/ 	.word	0x00010380


	//   ....[68]....
        /*0778*/ 	.word	0x000103e0


	//   ....[69]....
        /*077c*/ 	.word	0x00010470


	//   ....[70]....
        /*0780*/ 	.word	0x00011950


	//   ....[71]....
        /*0784*/ 	.word	0x00012520


	//   ....[72]....
        /*0788*/ 	.word	0x00012540


	//   ....[73]....
        /*078c*/ 	.word	0x00012580


	//   ....[74]....
        /*0790*/ 	.word	0x00012590


	//   ....[75]....
        /*0794*/ 	.word	0x000126a0


	//   ....[76]....
        /*0798*/ 	.word	0x000126b0


	//   ....[77]....
        /*079c*/ 	.word	0x00012740


	//   ....[78]....
        /*07a0*/ 	.word	0x00012750


	//   ....[79]....
        /*07a4*/ 	.word	0x000127e0


	//   ....[80]....
        /*07a8*/ 	.word	0x000127f0


	//   ....[81]....
        /*07ac*/ 	.word	0x00012880


	//   ....[82]....
        /*07b0*/ 	.word	0x00012890


	//   ....[83]....
        /*07b4*/ 	.word	0x00012920


	//   ....[84]....
        /*07b8*/ 	.word	0x00012930


	//   ....[85]....
        /*07bc*/ 	.word	0x00012980


	//   ....[86]....
        /*07c0*/ 	.word	0x000129b0


	//   ....[87]....
        /*07c4*/ 	.word	0x000152c0


	//   ....[88]....
        /*07c8*/ 	.word	0x00015320


	//   ....[89]....
        /*07cc*/ 	.word	0x00015350


	//   ....[90]....
        /*07d0*/ 	.word	0x00015360


	//   ....[91]....
        /*07d4*/ 	.word	0x00015390


	//   ....[92]....
        /*07d8*/ 	.word	0x000153c0


	//   ....[93]....
        /*07dc*/ 	.word	0x000153f0


	//   ....[94]....
        /*07e0*/ 	.word	0x00015420


	//   ....[95]....
        /*07e4*/ 	.word	0x000155a0


	//   ....[96]....
        /*07e8*/ 	.word	0x000155d0


	//   ....[97]....
        /*07ec*/ 	.word	0x00015600


	//   ....[98]....
        /*07f0*/ 	.word	0x00015630


	//   ....[99]....
        /*07f4*/ 	.word	0x00015660


	//   ....[100]....
        /*07f8*/ 	.word	0x00015690


	//   ....[101]....
        /*07fc*/ 	.word	0x00015750


	//   ....[102]....
        /*0800*/ 	.word	0x00015770


	//   ....[103]....
        /*0804*/ 	.word	0x000157e0


	//   ....[104]....
        /*0808*/ 	.word	0x00015ea0


	//   ....[105]....
        /*080c*/ 	.word	0x00016530


	//   ....[106]....
        /*0810*/ 	.word	0x00016700


	//   ....[107]....
        /*0814*/ 	.word	0x00016750


	//   ....[108]....
        /*0818*/ 	.word	0x000167b0


	//   ....[109]....
        /*081c*/ 	.word	0x00016850


	//   ....[110]....
        /*0820*/ 	.word	0x00016910


	//   ....[111]....
        /*0824*/ 	.word	0x00016a20


	//   ....[112]....
        /*0828*/ 	.word	0x00016a80


	//   ....[113]....
        /*082c*/ 	.word	0x00016b80


	//   ....[114]....
        /*0830*/ 	.word	0x00016be0


	//   ....[115]....
        /*0834*/ 	.word	0x00016ce0


	//   ....[116]....
        /*0838*/ 	.word	0x00016d40


	//   ....[117]....
        /*083c*/ 	.word	0x00016e40


	//   ....[118]....
        /*0840*/ 	.word	0x00016ea0


	//   ....[119]....
        /*0844*/ 	.word	0x00016f80


	//   ....[120]....
        /*0848*/ 	.word	0x00017000


	//   ....[121]....
        /*084c*/ 	.word	0x000170e0


	//   ....[122]....
        /*0850*/ 	.word	0x00017410


	//   ....[123]....
        /*0854*/ 	.word	0x000174b0


	//   ....[124]....
        /*0858*/ 	.word	0x000175d0


	//   ....[125]....
        /*085c*/ 	.word	0x00017640


	//   ....[126]....
        /*0860*/ 	.word	0x000176b0


	//   ....[127]....
        /*0864*/ 	.word	0x00017720


	//   ....[128]....
        /*0868*/ 	.word	0x00017790


	//   ....[129]....
        /*086c*/ 	.word	0x00017810


	//   ....[130]....
        /*0870*/ 	.word	0x000178a0


	//   ....[131]....
        /*0874*/ 	.word	0x00017940


	//   ....[132]....
        /*0878*/ 	.word	0x000179b0


	//   ....[133]....
        /*087c*/ 	.word	0x00017a20


	//   ....[134]....
        /*0880*/ 	.word	0x00017a90


	//   ....[135]....
        /*0884*/ 	.word	0x00017b10


	//   ....[136]....
        /*0888*/ 	.word	0x00017b80


	//   ....[137]....
        /*088c*/ 	.word	0x00017c20


	//   ....[138]....
        /*0890*/ 	.word	0x00017cb0


	//   ....[139]....
        /*0894*/ 	.word	0x00017de0


	//----- nvinfo : EIATTR_REG_RECONFIG
	.align		4
.L_240:
        /*0898*/ 	.byte	0x01, 0x54
	.zero		2


	//----- nvinfo : EIATTR_SYSCALL_OFFSETS
	.align		4
        /*089c*/ 	.byte	0x04, 0x46
        /*089e*/ 	.short	(.L_242 - .L_241)


	//   ....[0]....
.L_241:
        /*08a0*/ 	.word	0x00001b30


	//   ....[1]....
        /*08a4*/ 	.word	0x00011590


	//   ....[2]....
        /*08a8*/ 	.word	0x000116e0


	//   ....[3]....
        /*08ac*/ 	.word	0x000117d0


	//   ....[4]....
        /*08b0*/ 	.word	0x00012090


	//----- nvinfo : EIATTR_MBARRIER_INSTR_OFFSETS
	.align		4
.L_242:
        /*08b4*/ 	.byte	0x04, 0x39
        /*08b6*/ 	.short	(.L_244 - .L_243)


	//   ....[0]....
.L_243:
        /*08b8*/ 	.word	0x00000270
        /*08bc*/ 	.word	0x000000ff
        /*08c0*/ 	.word	0x00028800
        /*08c4*/ 	.short	0x0100
        /*08c6*/ 	.byte	0x08
	.zero		1


	//   ....[1]....
        /*08c8*/ 	.word	0x00000280
        /*08cc*/ 	.word	0x000000ff
        /*08d0*/ 	.word	0x00028820
        /*08d4*/ 	.short	0x0100
        /*08d6*/ 	.byte	0x08
	.zero		1


	//   ....[2]....
        /*08d8*/ 	.word	0x00000370
        /*08dc*/ 	.word	0x000000ff
        /*08e0*/ 	.word	0x00028830
        /*08e4*/ 	.short	0x0100
        /*08e6*/ 	.byte	0x08
	.zero		1


	//   ....[3]....
        /*08e8*/ 	.word	0x00000380
        /*08ec*/ 	.word	0x000000ff
        /*08f0*/ 	.word	0x00028840
        /*08f4*/ 	.short	0x0100
        /*08f6*/ 	.byte	0x08
	.zero		1


	//   ....[4]....
        /*08f8*/ 	.word	0x00000390
        /*08fc*/ 	.word	0x000000ff
        /*0900*/ 	.word	0x00028838
        /*0904*/ 	.short	0x0100
        /*0906*/ 	.byte	0x08
	.zero		1


	//   ....[5]....
        /*0908*/ 	.word	0x000003a0
        /*090c*/ 	.word	0x000000ff
        /*0910*/ 	.word	0x00028848
        /*0914*/ 	.short	0x0100
        /*0916*/ 	.byte	0x08
	.zero		1


	//   ....[6]....
        /*0918*/ 	.word	0x000004d0
        /*091c*/ 	.word	0x000000ff
        /*0920*/ 	.word	0x00028850
        /*0924*/ 	.short	0x0100
        /*0926*/ 	.byte	0x08
	.zero		1


	//   ....[7]....
        /*0928*/ 	.word	0x000004e0
        /*092c*/ 	.word	0x000000ff
        /*0930*/ 	.word	0x00028860
        /*0934*/ 	.short	0x0100
        /*0936*/ 	.byte	0x08
	.zero		1


	//   ....[8]....
        /*0938*/ 	.word	0x000004f0
        /*093c*/ 	.word	0x000000ff
        /*0940*/ 	.word	0x00028858
        /*0944*/ 	.short	0x0100
        /*0946*/ 	.byte	0x08
	.zero		1


	//   ....[9]....
        /*0948*/ 	.word	0x00000500
        /*094c*/ 	.word	0x000000ff
        /*0950*/ 	.word	0x00028868
        /*0954*/ 	.short	0x0100
        /*0956*/ 	.byte	0x08
	.zero		1


	//   ....[10]....
        /*0958*/ 	.word	0x000005f0
        /*095c*/ 	.word	0x000000ff
        /*0960*/ 	.word	0x00028870
        /*0964*/ 	.short	0x0100
        /*0966*/ 	.byte	0x06
	.zero		1


	//   ....[11]....
        /*0968*/ 	.word	0x00000600
        /*096c*/ 	.word	0x000000ff
        /*0970*/ 	.word	0x00028880
        /*0974*/ 	.short	0x0100
        /*0976*/ 	.byte	0x06
	.zero		1


	//   ....[12]....
        /*0978*/ 	.word	0x00000610
        /*097c*/ 	.word	0x000000ff
        /*0980*/ 	.word	0x00028878
        /*0984*/ 	.short	0x0100
        /*0986*/ 	.byte	0x06
	.zero		1


	//   ....[13]....
        /*0988*/ 	.word	0x00000620
        /*098c*/ 	.word	0x000000ff
        /*0990*/ 	.word	0x00028888
        /*0994*/ 	.short	0x0100
        /*0996*/ 	.byte	0x06
	.zero		1


	//   ....[14]....
        /*0998*/ 	.word	0x00000750
        /*099c*/ 	.word	0x000000ff
        /*09a0*/ 	.word	0x00028890
        /*09a4*/ 	.short	0x0100
        /*09a6*/ 	.byte	0x08
	.zero		1


	//   ....[15]....
        /*09a8*/ 	.word	0x00000760
        /*09ac*/ 	.word	0x000000ff
        /*09b0*/ 	.word	0x000288a0
        /*09b4*/ 	.short	0x0100
        /*09b6*/ 	.byte	0x08
	.zero		1


	//   ....[16]....
        /*09b8*/ 	.word	0x00000770
        /*09bc*/ 	.word	0x000000ff
        /*09c0*/ 	.word	0x00028898
        /*09c4*/ 	.short	0x0100
        /*09c6*/ 	.byte	0x08
	.zero		1


	//   ....[17]....
        /*09c8*/ 	.word	0x00000780
        /*09cc*/ 	.word	0x000000ff
        /*09d0*/ 	.word	0x000288a8
        /*09d4*/ 	.short	0x0100
        /*09d6*/ 	.byte	0x08
	.zero		1


	//   ....[18]....
        /*09d8*/ 	.word	0x000008b0
        /*09dc*/ 	.word	0x000000ff
        /*09e0*/ 	.word	0x000288b0
        /*09e4*/ 	.short	0x0100
        /*09e6*/ 	.byte	0x08
	.zero		1


	//   ....[19]....
        /*09e8*/ 	.word	0x000008c0
        /*09ec*/ 	.word	0x000000ff
        /*09f0*/ 	.word	0x000288c0
        /*09f4*/ 	.short	0x0100
        /*09f6*/ 	.byte	0x08
	.zero		1


	//   ....[20]....
        /*09f8*/ 	.word	0x000008d0
        /*09fc*/ 	.word	0x000000ff
        /*0a00*/ 	.word	0x000288b8
        /*0a04*/ 	.short	0x0100
        /*0a06*/ 	.byte	0x08
	.zero		1


	//   ....[21]....
        /*0a08*/ 	.word	0x000008e0
        /*0a0c*/ 	.word	0x000000ff
        /*0a10*/ 	.word	0x000288c8
        /*0a14*/ 	.short	0x0100
        /*0a16*/ 	.byte	0x08
	.zero		1


	//   ....[22]....
        /*0a18*/ 	.word	0x00001bb0
        /*0a1c*/ 	.word	0x000000ff
        /*0a20*/ 	.word	0x00028800
        /*0a24*/ 	.short	0x010a
        /*0a26*/ 	.byte	0x29
	.zero		1


	//   ....[23]....
        /*0a28*/ 	.word	0x00001c30
        /*0a2c*/ 	.word	0x00000005
        /*0a30*/ 	.word	0x00028830
        /*0a34*/ 	.short	0x010a
        /*0a36*/ 	.byte	0x3f
	.zero		1


	//   ....[24]....
        /*0a38*/ 	.word	0x00001c90
        /*0a3c*/ 	.word	0x00000005
        /*0a40*/ 	.word	0x00028830
        /*0a44*/ 	.short	0x010a
        /*0a46*/ 	.byte	0x3f
	.zero		1


	//   ....[25]....
        /*0a48*/ 	.word	0x000021f0
        /*0a4c*/ 	.word	0x00000000
        /*0a50*/ 	.word	0x00000000
        /*0a54*/ 	.short	0x0101
        /*0a56*/ 	.byte	0x3f
	.zero		1


	//   ....[26]....
        /*0a58*/ 	.word	0x00004f40
        /*0a5c*/ 	.word	0x000000ff
        /*0a60*/ 	.word	0x00028830
        /*0a64*/ 	.short	0x010a
        /*0a66*/ 	.byte	0x06
	.zero		1


	//   ....[27]....
        /*0a68*/ 	.word	0x00004f80
        /*0a6c*/ 	.word	0x000000ff
        /*0a70*/ 	.word	0x00028830
        /*0a74*/ 	.short	0x010a
        /*0a76*/ 	.byte	0x06
	.zero		1


	//   ....[28]....
        /*0a78*/ 	.word	0x000052a0
        /*0a7c*/ 	.word	0x000000ff
        /*0a80*/ 	.word	0x00028850
        /*0a84*/ 	.short	0x010a
        /*0a86*/ 	.byte	0x06
	.zero		1


	//   ....[29]....
        /*0a88*/ 	.word	0x000052e0
        /*0a8c*/ 	.word	0x000000ff
        /*0a90*/ 	.word	0x00028850
        /*0a94*/ 	.short	0x010a
        /*0a96*/ 	.byte	0x06
	.zero		1


	//   ....[30]....
        /*0a98*/ 	.word	0x00005700
        /*0a9c*/ 	.word	0x00000006
        /*0aa0*/ 	.word	0x00000000
        /*0aa4*/ 	.short	0x0101
        /*0aa6*/ 	.byte	0x3f
	.zero		1


	//   ....[31]....
        /*0aa8*/ 	.word	0x00007420
        /*0aac*/ 	.word	0x0000001c
        /*0ab0*/ 	.word	0x00000000
        /*0ab4*/ 	.short	0x0101
        /*0ab6*/ 	.byte	0x3f
	.zero		1


	//   ....[32]....
        /*0ab8*/ 	.word	0x000082a0
        /*0abc*/ 	.word	0x000000ff
        /*0ac0*/ 	.word	0x00028830
        /*0ac4*/ 	.short	0x010a
        /*0ac6*/ 	.byte	0x06
	.zero		1


	//   ....[33]....
        /*0ac8*/ 	.word	0x000082e0
        /*0acc*/ 	.word	0x000000ff
        /*0ad0*/ 	.word	0x00028830
        /*0ad4*/ 	.short	0x010a
        /*0ad6*/ 	.byte	0x06
	.zero		1


	//   ....[34]....
        /*0ad8*/ 	.word	0x00008600
        /*0adc*/ 	.word	0x000000ff
        /*0ae0*/ 	.word	0x00028850
        /*0ae4*/ 	.short	0x010a
        /*0ae6*/ 	.byte	0x06
	.zero		1


	//   ....[35]....
        /*0ae8*/ 	.word	0x00008640
        /*0aec*/ 	.word	0x000000ff
        /*0af0*/ 	.word	0x00028850
        /*0af4*/ 	.short	0x010a
        /*0af6*/ 	.byte	0x06
	.zero		1


	//   ....[36]....
        /*0af8*/ 	.word	0x000099c0
        /*0afc*/ 	.word	0x0000001b
        /*0b00*/ 	.word	0x00000000
        /*0b04*/ 	.short	0x0101
        /*0b06*/ 	.byte	0x3f
	.zero		1


	//   ....[37]....
        /*0b08*/ 	.word	0x00009b70
        /*0b0c*/ 	.word	0x0000001f
        /*0b10*/ 	.word	0x00000000
        /*0b14*/ 	.short	0x0101
        /*0b16*/ 	.byte	0x3f
	.zero		1


	//   ....[38]....
        /*0b18*/ 	.word	0x0000a2c0
        /*0b1c*/ 	.word	0x000000ff
        /*0b20*/ 	.word	0x00028830
        /*0b24*/ 	.short	0x010a
        /*0b26*/ 	.byte	0x06
	.zero		1


	//   ....[39]....
        /*0b28*/ 	.word	0x0000a300
        /*0b2c*/ 	.word	0x000000ff
        /*0b30*/ 	.word	0x00028830
        /*0b34*/ 	.short	0x010a
        /*0b36*/ 	.byte	0x06
	.zero		1


	//   ....[40]....
        /*0b38*/ 	.word	0x0000a620
        /*0b3c*/ 	.word	0x000000ff
        /*0b40*/ 	.word	0x00028850
        /*0b44*/ 	.short	0x010a
        /*0b46*/ 	.byte	0x06
	.zero		1


	//   ....[41]....
        /*0b48*/ 	.word	0x0000a660
        /*0b4c*/ 	.word	0x000000ff
        /*0b50*/ 	.word	0x00028850
        /*0b54*/ 	.short	0x010a
        /*0b56*/ 	.byte	0x06
	.zero		1


	//   ....[42]....
        /*0b58*/ 	.word	0x0000aa60
        /*0b5c*/ 	.word	0x00000004
        /*0b60*/ 	.word	0x00000000
        /*0b64*/ 	.short	0x0101
        /*0b66*/ 	.byte	0x3f
	.zero		1


	//   ....[43]....
        /*0b68*/ 	.word	0x0000c760
        /*0b6c*/ 	.word	0x0000001e
        /*0b70*/ 	.word	0x00000000
        /*0b74*/ 	.short	0x0101
        /*0b76*/ 	.byte	0x3f
	.zero		1


	//   ....[44]....
        /*0b78*/ 	.word	0x0000d2a0
        /*0b7c*/ 	.word	0x000000ff
        /*0b80*/ 	.word	0x00028850
        /*0b84*/ 	.short	0x010a
        /*0b86*/ 	.byte	0x05
	.zero		1


	//   ....[45]....
        /*0b88*/ 	.word	0x0000d2e0
        /*0b8c*/ 	.word	0x000000ff
        /*0b90*/ 	.word	0x00028850
        /*0b94*/ 	.short	0x010a
        /*0b96*/ 	.byte	0x05
	.zero		1


	//   ....[46]....
        /*0b98*/ 	.word	0x0000d800
        /*0b9c*/ 	.word	0x00000004
        /*0ba0*/ 	.word	0x00000000
        /*0ba4*/ 	.short	0x0101
        /*0ba6*/ 	.byte	0x3f
	.zero		1


	//   ....[47]....
        /*0ba8*/ 	.word	0x0000ede0
        /*0bac*/ 	.word	0x00000000
        /*0bb0*/ 	.word	0x00000000
        /*0bb4*/ 	.short	0x0101
        /*0bb6*/ 	.byte	0x3f
	.zero		1


	//   ....[48]....
        /*0bb8*/ 	.word	0x00011be0
        /*0bbc*/ 	.word	0x00000000
        /*0bc0*/ 	.word	0x00028840
        /*0bc4*/ 	.short	0x010a
        /*0bc6*/ 	.byte	0x3f
	.zero		1


	//   ....[49]....
        /*0bc8*/ 	.word	0x00012aa0
        /*0bcc*/ 	.word	0x00000009
        /*0bd0*/ 	.word	0x00028800
        /*0bd4*/ 	.short	0x0107
        /*0bd6*/ 	.byte	0x3f
	.zero		1


	//   ....[50]....
        /*0bd8*/ 	.word	0x00012bb0
        /*0bdc*/ 	.word	0x00000002
        /*0be0*/ 	.word	0x00028800
        /*0be4*/ 	.short	0x0101
        /*0be6*/ 	.byte	0x3f
	.zero		1


	//   ....[51]....
        /*0be8*/ 	.word	0x00012bd0
        /*0bec*/ 	.word	0x00000002
        /*0bf0*/ 	.word	0x00028820
        /*0bf4*/ 	.short	0x010a
        /*0bf6*/ 	.byte	0x3f
	.zero		1


	//   ....[52]....
        /*0bf8*/ 	.word	0x00012f50
        /*0bfc*/ 	.word	0x00000003
        /*0c00*/ 	.word	0x00028840
        /*0c04*/ 	.short	0x010a
        /*0c06*/ 	.byte	0x3f
	.zero		1


	//   ....[53]....
        /*0c08*/ 	.word	0x00013310
        /*0c0c*/ 	.word	0x00000003
        /*0c10*/ 	.word	0x00000060
        /*0c14*/ 	.short	0x010a
        /*0c16*/ 	.byte	0x3f
	.zero		1


	//   ....[54]....
        /*0c18*/ 	.word	0x00013a00
        /*0c1c*/ 	.word	0x00000003
        /*0c20*/ 	.word	0x00028840
        /*0c24*/ 	.short	0x010a
        /*0c26*/ 	.byte	0x3f
	.zero		1


	//   ....[55]....
        /*0c28*/ 	.word	0x00013dc0
        /*0c2c*/ 	.word	0x00000002
        /*0c30*/ 	.word	0x00000060
        /*0c34*/ 	.short	0x010a
        /*0c36*/ 	.byte	0x3f
	.zero		1


	//   ....[56]....
        /*0c38*/ 	.word	0x000143d0
        /*0c3c*/ 	.word	0x00000002
        /*0c40*/ 	.word	0x00028840
        /*0c44*/ 	.short	0x010a
        /*0c46*/ 	.byte	0x3f
	.zero		1


	//   ....[57]....
        /*0c48*/ 	.word	0x00014790
        /*0c4c*/ 	.word	0x00000002
        /*0c50*/ 	.word	0x00000060
        /*0c54*/ 	.short	0x010a
        /*0c56*/ 	.byte	0x3f
	.zero		1


	//   ....[58]....
        /*0c58*/ 	.word	0x00014d30
        /*0c5c*/ 	.word	0x00000000
        /*0c60*/ 	.word	0x00028860
        /*0c64*/ 	.short	0x010a
        /*0c66*/ 	.byte	0x3f
	.zero		1


	//   ....[59]....
        /*0c68*/ 	.word	0x00015e20
        /*0c6c*/ 	.word	0x00000000
        /*0c70*/ 	.word	0x00028820
        /*0c74*/ 	.short	0x010a
        /*0c76*/ 	.byte	0x3f
	.zero		1


	//   ....[60]....
        /*0c78*/ 	.word	0x00015fe0
        /*0c7c*/ 	.word	0x00000006
        /*0c80*/ 	.word	0x00000000
        /*0c84*/ 	.short	0x010a
        /*0c86*/ 	.byte	0x3f
	.zero		1


	//   ....[61]....
        /*0c88*/ 	.word	0x00016050
        /*0c8c*/ 	.word	0x00000007
        /*0c90*/ 	.word	0x00000000
        /*0c94*/ 	.short	0x010a
        /*0c96*/ 	.byte	0x3f
	.zero		1


	//   ....[62]....
        /*0c98*/ 	.word	0x000160c0
        /*0c9c*/ 	.word	0x00000004
        /*0ca0*/ 	.word	0x00000000
        /*0ca4*/ 	.short	0x010a
        /*0ca6*/ 	.byte	0x3f
	.zero		1


	//   ....[63]....
        /*0ca8*/ 	.word	0x000160f0
        /*0cac*/ 	.word	0x00000003
        /*0cb0*/ 	.word	0x00000000
        /*0cb4*/ 	.short	0x010a
        /*0cb6*/ 	.byte	0x3f
	.zero		1


	//   ....[64]....
        /*0cb8*/ 	.word	0x00016160
        /*0cbc*/ 	.word	0x00000003
        /*0cc0*/ 	.word	0x00028800
        /*0cc4*/ 	.short	0x010a
        /*0cc6*/ 	.byte	0x3f
	.zero		1


	//   ....[65]....
        /*0cc8*/ 	.word	0x000161b0
        /*0ccc*/ 	.word	0x00000005
        /*0cd0*/ 	.word	0x00028830
        /*0cd4*/ 	.short	0x010a
        /*0cd6*/ 	.byte	0x3f
	.zero		1


	//   ....[66]....
        /*0cd8*/ 	.word	0x00016210
        /*0cdc*/ 	.word	0x00000009
        /*0ce0*/ 	.word	0x00028830
        /*0ce4*/ 	.short	0x010a
        /*0ce6*/ 	.byte	0x3f
	.zero		1


	//   ....[67]....
        /*0ce8*/ 	.word	0x00016270
        /*0cec*/ 	.word	0x00000009
        /*0cf0*/ 	.word	0x00028850
        /*0cf4*/ 	.short	0x010a
        /*0cf6*/ 	.byte	0x3f
	.zero		1


	//   ....[68]....
        /*0cf8*/ 	.word	0x000162d0
        /*0cfc*/ 	.word	0x00000007
        /*0d00*/ 	.word	0x00028830
        /*0d04*/ 	.short	0x010a
        /*0d06*/ 	.byte	0x3f
	.zero		1


	//   ....[69]....
        /*0d08*/ 	.word	0x00016330
        /*0d0c*/ 	.word	0x00000007
        /*0d10*/ 	.word	0x00028850
        /*0d14*/ 	.short	0x010a
        /*0d16*/ 	.byte	0x3f
	.zero		1


	//   ....[70]....
        /*0d18*/ 	.word	0x00016390
        /*0d1c*/ 	.word	0x00000007
        /*0d20*/ 	.word	0x00028830
        /*0d24*/ 	.short	0x010a
        /*0d26*/ 	.byte	0x3f
	.zero		1


	//   ....[71]....
        /*0d28*/ 	.word	0x000163f0
        /*0d2c*/ 	.word	0x00000007
        /*0d30*/ 	.word	0x00028850
        /*0d34*/ 	.short	0x010a
        /*0d36*/ 	.byte	0x3f
	.zero		1


	//   ....[72]....
        /*0d38*/ 	.word	0x00016450
        /*0d3c*/ 	.word	0x00000006
        /*0d40*/ 	.word	0x00028850
        /*0d44*/ 	.short	0x010a
        /*0d46*/ 	.byte	0x3f
	.zero		1


	//   ....[73]....
        /*0d48*/ 	.word	0x000165f0
        /*0d4c*/ 	.word	0x00000000
        /*0d50*/ 	.word	0x00028840
        /*0d54*/ 	.short	0x010a
        /*0d56*/ 	.byte	0x3f
	.zero		1


	//   ....[74]....
        /*0d58*/ 	.word	0x00017130
        /*0d5c*/ 	.word	0x00000002
        /*0d60*/ 	.word	0x00028820
        /*0d64*/ 	.short	0x010a
        /*0d66*/ 	.byte	0x3f
	.zero		1


	//   ....[75]....
        /*0d68*/ 	.word	0x00017180
        /*0d6c*/ 	.word	0x00000003
        /*0d70*/ 	.word	0x00028840
        /*0d74*/ 	.short	0x010a
        /*0d76*/ 	.byte	0x3f
	.zero		1


	//   ....[76]....
        /*0d78*/ 	.word	0x000171d0
        /*0d7c*/ 	.word	0x00000003
        /*0d80*/ 	.word	0x00000060
        /*0d84*/ 	.short	0x010a
        /*0d86*/ 	.byte	0x3f
	.zero		1


	//   ....[77]....
        /*0d88*/ 	.word	0x00017220
        /*0d8c*/ 	.word	0x00000003
        /*0d90*/ 	.word	0x00028840
        /*0d94*/ 	.short	0x010a
        /*0d96*/ 	.byte	0x3f
	.zero		1


	//   ....[78]....
        /*0d98*/ 	.word	0x00017270
        /*0d9c*/ 	.word	0x00000002
        /*0da0*/ 	.word	0x00000060
        /*0da4*/ 	.short	0x010a
        /*0da6*/ 	.byte	0x3f
	.zero		1


	//   ....[79]....
        /*0da8*/ 	.word	0x000172c0
        /*0dac*/ 	.word	0x00000002
        /*0db0*/ 	.word	0x00028840
        /*0db4*/ 	.short	0x010a
        /*0db6*/ 	.byte	0x3f
	.zero		1


	//   ....[80]....
        /*0db8*/ 	.word	0x00017310
        /*0dbc*/ 	.word	0x00000002
        /*0dc0*/ 	.word	0x00000060
        /*0dc4*/ 	.short	0x010a
        /*0dc6*/ 	.byte	0x3f
	.zero		1


	//   ....[81]....
        /*0dc8*/ 	.word	0x00017360
        /*0dcc*/ 	.word	0x00000000
        /*0dd0*/ 	.word	0x00028860
        /*0dd4*/ 	.short	0x010a
        /*0dd6*/ 	.byte	0x3f
	.zero		1


	//   ....[82]....
        /*0dd8*/ 	.word	0x00017d00
        /*0ddc*/ 	.word	0x00000000
        /*0de0*/ 	.word	0x00028820
        /*0de4*/ 	.short	0x010a
        /*0de6*/ 	.byte	0x3f
	.zero		1


	//   ....[83]....
        /*0de8*/ 	.word	0x00017ea0
        /*0dec*/ 	.word	0x00000006
        /*0df0*/ 	.word	0x00000000
        /*0df4*/ 	.short	0x010a
        /*0df6*/ 	.byte	0x3f
	.zero		1


	//   ....[84]....
        /*0df8*/ 	.word	0x00017ef0
        /*0dfc*/ 	.word	0x00000007
        /*0e00*/ 	.word	0x00000000
        /*0e04*/ 	.short	0x010a
        /*0e06*/ 	.byte	0x3f
	.zero		1


	//   ....[85]....
        /*0e08*/ 	.word	0x00017f40
        /*0e0c*/ 	.word	0x00000004
        /*0e10*/ 	.word	0x00000000
        /*0e14*/ 	.short	0x010a
        /*0e16*/ 	.byte	0x3f
	.zero		1


	//----- nvinfo : EIATTR_NUM_MBARRIERS
	.align		4
.L_244:
        /*0e18*/ 	.byte	0x03, 0x38
        /*0e1a*/ 	.short	0x0016


	//----- nvinfo : EIATTR_EXIT_INSTR_OFFSETS
	.align		4
        /*0e1c*/ 	.byte	0x04, 0x1c
        /*0e1e*/ 	.short	(.L_246 - .L_245)


	//   ....[0]....
.L_245:
        /*0e20*/ 	.word	0x00000a80


	//   ....[1]....
        /*0e24*/ 	.word	0x0000fd50


	//   ....[2]....
        /*0e28*/ 	.word	0x00016140


	//----- nvinfo : EIATTR_MAX_THREADS
	.align		4
.L_246:
        /*0e2c*/ 	.byte	0x04, 0x05
        /*0e2e*/ 	.short	(.L_248 - .L_247)
.L_247:
        /*0e30*/ 	.word	0x00000180
        /*0e34*/ 	.word	0x00000001
        /*0e38*/ 	.word	0x00000001


	//----- nvinfo : EIATTR_CRS_STACK_SIZE
	.align		4
.L_248:
        /*0e3c*/ 	.byte	0x04, 0x1e
        /*0e3e*/ 	.short	(.L_250 - .L_249)
.L_249:
        /*0e40*/ 	.word	0x00000000


	//----- nvinfo : EIATTR_CBANK_PARAM_SIZE
	.align		4
.L_250:
        /*0e44*/ 	.byte	0x03, 0x19
        /*0e46*/ 	.short	0x0af0


	//----- nvinfo : EIATTR_PARAM_CBANK
	.align		4
        /*0e48*/ 	.byte	0x04, 0x0a
        /*0e4a*/ 	.short	(.L_252 - .L_251)
	.align		4
.L_251:
        /*0e4c*/ 	.word	index@(.nv.constant0._ZN7cutlass13device_kernelIN5flash11enable_sm90INS1_16FlashAttnFwdSm90INS1_25CollectiveMainloopFwdSm90ILi2EN4cute5tupleIJNS5_1CILi1EEES8_S8_EEENS6_IJNS7_ILi128EEESA_SA_EEELi128ENS_6half_tEfNS_4arch4Sm90ELb0ELb1ELb0ELb1ELb0ELb0ELb0ELb1ELb1ELb1ELb0ELb0EEENS1_21CollectiveEpilogueFwdISB_S9_SC_SE_Li256ELb1ELb1ELb0ELb0EEENS1_36VarlenDynamicPersistentTileSchedulerILi128ELi128ELi256ELi128ELb0ELb1ELb1ELb1ELb0ELb1EEEEEEEEEvNT_6ParamsE)
        /*0e50*/ 	.short	0x0210
        /*0e52*/ 	.short	0x0af0


	//----- nvinfo : EIATTR_SW_WAR
	.align		4
.L_252:
        /*0e54*/ 	.byte	0x04, 0x36
        /*0e56*/ 	.short	(.L_254 - .L_253)
.L_253:
        /*0e58*/ 	.word	0x00000008
.L_254:


//--------------------- .nv.info._ZN7cutlass13device_kernelIN5flash11enable_sm90INS1_16FlashAttnFwdSm90INS1_25CollectiveMainloopFwdSm90ILi2EN4cute5tupleIJNS5_1CILi1EEES8_S8_EEENS6_IJNS7_ILi128EEESA_SA_EEELi128ENS_6half_tEfNS_4arch4Sm90ELb0ELb1ELb0ELb1ELb0ELb1ELb0ELb1ELb1ELb1ELb0ELb0EEENS1_21CollectiveEpilogueFwdISB_S9_SC_SE_Li256ELb1ELb1ELb0ELb0EEENS1_36VarlenDynamicPersistentTileSchedulerILi128ELi128ELi256ELi128ELb0ELb1ELb1ELb1ELb0ELb1EEEEEEEEEvNT_6ParamsE --------------------------
	.section	.nv.info._ZN7cutlass13device_kernelIN5flash11enable_sm90INS1_16FlashAttnFwdSm90INS1_25CollectiveMainloopFwdSm90ILi2EN4cute5tupleIJNS5_1CILi1EEES8_S8_EEENS6_IJNS7_ILi128EEESA_SA_EEELi128ENS_6half_tEfNS_4arch4Sm90ELb0ELb1ELb0ELb1ELb0ELb1ELb0ELb1ELb1ELb1ELb0ELb0EEENS1_21CollectiveEpilogueFwdISB_S9_SC_SE_Li256ELb1ELb1ELb0ELb0EEENS1_36VarlenDynamicPersistentTileSchedulerILi128ELi128ELi256ELi128ELb0ELb1ELb1ELb1ELb0ELb1EEEEEEEEEvNT_6ParamsE,"",@"SHT_CUDA_INFO"
	.sectionflags	@""
	.align	4


	//----- nvinfo : EIATTR_CUDA_API_VERSION
	.align		4
        /*0000*/ 	.byte	0x04, 0x37
        /*0002*/ 	.short	(.L_256 - .L_255)
.L_255:
        /*0004*/ 	.word	0x00000082


	//----- nvinfo : EIATTR_KPARAM_INFO
	.align		4
.L_256:
        /*0008*/ 	.byte	0x04, 0x17
        /*000a*/ 	.short	(.L_258 - .L_257)
.L_257:
        /*000c*/ 	.word	0x00000000
        /*0010*/ 	.short	0x0000
        /*0012*/ 	.short	0x0070
        /*0014*/ 	.byte	0x00, 0xf0, 0x01, 0x2a


	//----- nvinfo : EIATTR_SPARSE_MMA_MASK
	.align		4
.L_258:
        /*0018*/ 	.byte	0x03, 0x50
        /*001a*/ 	.short	0x0000


	//----- nvinfo : EIATTR_MAXREG_COUNT
	.align		4
        /*001c*/ 	.byte	0x03, 0x1b
        /*001e*/ 	.short	0x00a8


	//----- nvinfo : EIATTR_NUM_BARRIERS
	.align		4
        /*0020*/ 	.byte	0x02, 0x4c
        /*0022*/ 	.byte	0x10
	.zero		1


	//----- nvinfo : EIATTR_EXTERNS
	.align		4
        /*0024*/ 	.byte	0x04, 0x0f
        /*0026*/ 	.short	(.L_260 - .L_259)


	//   ....[0]....
	.align		4
.L_259:
        /*0028*/ 	.word	index@(__assertfail)


	//----- nvinfo : EIATTR_ANNOTATIONS
	.align		4
.L_260:
        /*002c*/ 	.byte	0x04, 0x55
        /*002e*/ 	.short	(.L_262 - .L_261)


	//   ....[0]....
.L_261:
        /* <DEDUP_REMOVED lines=75> */


	//----- nvinfo : EIATTR_MERCURY_ISA_VERSION
	.align		4
.L_262:
        /*04d0*/ 	.byte	0x03, 0x5f
        /*04d2*/ 	.short	0x0101


	//----- nvinfo : EIATTR_UNUSED_LOAD_BYTE_OFFSET
	.align		4
        /*04d4*/ 	.byte	0x04, 0x44
        /*04d6*/ 	.short	(.L_264 - .L_263)


	//   ....[0]....
.L_263:
        /*04d8*/ 	.word	0x00000ab0
        /*04dc*/ 	.word	0x0000fff0


	//   ....[1]....
        /*04e0*/ 	.word	0x0001a7f0
        /*04e4*/ 	.word	0x0000fff0


	//----- nvinfo : EIATTR_INT_WARP_WIDE_INSTR_OFFSETS
	.align		4
.L_264:
        /*04e8*/ 	.byte	0x04, 0x31
        /*04ea*/ 	.short	(.L_266 - .L_265)


	//   ....[0]....
.L_265:
        /*04ec*/ 	.word	0x00000180


	//   ....[1]....
        /*04f0*/ 	.word	0x00000220


	//   ....[2]....
        /*04f4*/ 	.word	0x00000290


	//   ....[3]....
        /*04f8*/ 	.word	0x0001f5a0


	//   ....[4]....
        /*04fc*/ 	.word	0x0001f630


	//   ....[5]....
        /*0500*/ 	.word	0x00022dc0


	//   ....[6]....
        /*0504*/ 	.word	0x00022e20


	//----- nvinfo : EIATTR_COOP_GROUP_MASK_REGIDS
	.align		4
.L_266:
        /*0508*/ 	.byte	0x04, 0x29
        /*050a*/ 	.short	(.L_268 - .L_267)


	//   ....[0]....
.L_267:
        /*050c*/ 	.word	0xffffffff


	//   ....[1]....
        /*0510*/ 	.word	0xffffffff


	//   ....[2]....
        /*0514*/ 	.word	0xffffffff


	//   ....[3]....
        /*0518*/ 	.word	0xffffffff


	//   ....[4]....
        /*051c*/ 	.word	0xffffffff


	//   ....[5]....
        /*0520*/ 	.word	0xffffffff


	//   ....[6]....
        /*0524*/ 	.word	0xffffffff


	//   ....[7]....
        /*0528*/ 	.word	0xffffffff


	//   ....[8]....
        /*052c*/ 	.word	0xffffffff


	//   ....[9]....
        /*0530*/ 	.word	0xffffffff


	//   ....[10]....
        /*0534*/ 	.word	0xffffffff


	//   ....[11]....
        /*0538*/ 	.word	0xffffffff


	//   ....[12]....
        /*053c*/ 	.word	0xffffffff


	//   ....[13]....
        /*0540*/ 	.word	0xffffffff


	//   ....[14]....
        /*0544*/ 	.word	0xffffffff


	//   ....[15]....
        /*0548*/ 	.word	0xffffffff


	//   ....[16]....
        /*054c*/ 	.word	0xffffffff


	//   ....[17]....
        /*0550*/ 	.word	0xffffffff


	//   ....[18]....
        /*0554*/ 	.word	0xffffffff


	//   ....[19]....
        /*0558*/ 	.word	0xffffffff


	//   ....[20]....
        /*055c*/ 	.word	0xffffffff


	//   ....[21]....
        /*0560*/ 	.word	0xffffffff


	//   ....[22]....
        /*0564*/ 	.word	0xffffffff


	//   ....[23]....
        /*0568*/ 	.word	0xffffffff


	//   ....[24]....
        /*056c*/ 	.word	0xffffffff


	//   ....[25]....
        /*0570*/ 	.word	0xffffffff


	//   ....[26]....
        /*0574*/ 	.word	0xffffffff


	//   ....[27]....
        /*0578*/ 	.word	0xffffffff


	//   ....[28]....
        /*057c*/ 	.word	0xffffffff


	//   ....[29]....
        /*0580*/ 	.word	0xffffffff


	//   ....[30]....
        /*0584*/ 	.word	0xffffffff


	//   ....[31]....
        /*0588*/ 	.word	0xffffffff


	//   ....[32]....
        /*058c*/ 	.word	0xffffffff


	//   ....[33]....
        /*0590*/ 	.word	0xffffffff


	//   ....[34]....
        /*0594*/ 	.word	0xffffffff


	//   ....[35]....
        /*0598*/ 	.word	0xffffffff


	//   ....[36]....
        /*059c*/ 	.word	0xffffffff


	//   ....[37]....
        /*05a0*/ 	.word	0xffffffff


	//   ....[38]....
        /*05a4*/ 	.word	0xffffffff


	//   ....[39]....
        /*05a8*/ 	.word	0xffffffff


	//   ....[40]....
        /*05ac*/ 	.word	0xffffffff


	//   ....[41]....
        /*05b0*/ 	.word	0xffffffff


	//   ....[42]....
        /*05b4*/ 	.word	0xffffffff


	//   ....[43]....
        /*05b8*/ 	.word	0xffffffff


	//   ....[44]....
        /*05bc*/ 	.word	0xffffffff


	//   ....[45]....
        /*05c0*/ 	.word	0xffffffff


	//   ....[46]....
        /*05c4*/ 	.word	0xffffffff


	//   ....[47]....
        /*05c8*/ 	.word	0xffffffff


	//   ....[48]....
        /*05cc*/ 	.word	0xffffffff


	//   ....[49]....
        /*05d0*/ 	.word	0xffffffff


	//   ....[50]....
        /*05d4*/ 	.word	0xffffffff


	//   ....[51]....
        /*05d8*/ 	.word	0xffffffff


	//   ....[52]....
        /*05dc*/ 	.word	0xffffffff


	//   ....[53]....
        /*05e0*/ 	.word	0xffffffff


	//   ....[54]....
        /*05e4*/ 	.word	0xffffffff


	//   ....[55]....
        /*05e8*/ 	.word	0xffffffff


	//   ....[56]....
        /*05ec*/ 	.word	0xffffffff


	//   ....[57]....
        /*05f0*/ 	.word	0xffffffff


	//   ....[58]....
        /*05f4*/ 	.word	0xffffffff


	//   ....[59]....
        /*05f8*/ 	.word	0xffffffff


	//   ....[60]....
        /*05fc*/ 	.word	0xffffffff


	//   ....[61]....
        /*0600*/ 	.word	0xffffffff


	//   ....[62]....
        /*0604*/ 	.word	0xffffffff


	//   ....[63]....
        /*0608*/ 	.word	0xffffffff


	//   ....[64]....
        /*060c*/ 	.word	0xffffffff


	//   ....[65]....
        /*0610*/ 	.word	0xffffffff


	//   ....[66]....
        /*0614*/ 	.word	0xffffffff


	//   ....[67]....
        /*0618*/ 	.word	0xffffffff


	//   ....[68]....
        /*061c*/ 	.word	0xffffffff


	//   ....[69]....
        /*0620*/ 	.word	0xffffffff


	//   ....[70]....
        /*0624*/ 	.word	0xffffffff


	//   ....[71]....
        /*0628*/ 	.word	0xffffffff


	//   ....[72]....
        /*062c*/ 	.word	0xffffffff


	//   ....[73]....
        /*0630*/ 	.word	0xffffffff


	//   ....[74]....
        /*0634*/ 	.word	0xffffffff


	//   ....[75]....
        /*0638*/ 	.word	0xffffffff


	//   ....[76]....
        /*063c*/ 	.word	0xffffffff


	//   ....[77]....
        /*0640*/ 	.word	0xffffffff


	//   ....[78]....
        /*0644*/ 	.word	0xffffffff


	//   ....[79]....
        /*0648*/ 	.word	0xffffffff


	//   ....[80]....
        /*064c*/ 	.word	0xffffffff


	//   ....[81]....
        /*0650*/ 	.word	0xffffffff


	//   ....[82]....
        /*0654*/ 	.word	0xffffffff


	//   ....[83]....
        /*0658*/ 	.word	0xffffffff


	//   ....[84]....
        /*065c*/ 	.word	0xffffffff


	//   ....[85]....
        /*0660*/ 	.word	0xffffffff


	//   ....[86]....
        /*0664*/ 	.word	0xffffffff


	//   ....[87]....
        /*0668*/ 	.word	0xffffffff


	//   ....[88]....
        /*066c*/ 	.word	0xffffffff


	//   ....[89]....
        /*0670*/ 	.word	0xffffffff


	//   ....[90]....
        /*0674*/ 	.word	0xffffffff


	//   ....[91]....
        /*0678*/ 	.word	0xffffffff


	//   ....[92]....
        /*067c*/ 	.word	0xffffffff


	//   ....[93]....
        /*0680*/ 	.word	0xffffffff


	//   ....[94]....
        /*0684*/ 	.word	0xffffffff


	//   ....[95]....
        /*0688*/ 	.word	0xffffffff


	//   ....[96]....
        /*068c*/ 	.word	0xffffffff


	//   ....[97]....
        /*0690*/ 	.word	0xffffffff


	//   ....[98]....
        /*0694*/ 	.word	0xffffffff


	//   ....[99]....
        /*0698*/ 	.word	0xffffffff


	//   ....[100]....
        /*069c*/ 	.word	0xffffffff


	//   ....[101]....
        /*06a0*/ 	.word	0xffffffff


	//   ....[102]....
        /*06a4*/ 	.word	0xffffffff


	//   ....[103]....
        /*06a8*/ 	.word	0xffffffff


	//   ....[104]....
        /*06ac*/ 	.word	0xffffffff


	//   ....[105]....
        /*06b0*/ 	.word	0xffffffff


	//   ....[106]....
        /*06b4*/ 	.word	0xffffffff


	//   ....[107]....
        /*06b8*/ 	.word	0xffffffff


	//   ....[108]....
        /*06bc*/ 	.word	0xffffffff


	//   ....[109]....
        /*06c0*/ 	.word	0xffffffff


	//   ....[110]....
        /*06c4*/ 	.word	0xffffffff


	//   ....[111]....
        /*06c8*/ 	.word	0xffffffff


	//   ....[112]....
        /*06cc*/ 	.word	0xffffffff


	//   ....[113]....
        /*06d0*/ 	.word	0xffffffff


	//   ....[114]....
        /*06d4*/ 	.word	0xffffffff


	//   ....[115]....
        /*06d8*/ 	.word	0xffffffff


	//   ....[116]....
        /*06dc*/ 	.word	0xffffffff


	//   ....[117]....
        /*06e0*/ 	.word	0xffffffff


	//   ....[118]....
        /*06e4*/ 	.word	0xffffffff


	//   ....[119]....
        /*06e8*/ 	.word	0xffffffff


	//   ....[120]....
        /*06ec*/ 	.word	0xffffffff


	//   ....[121]....
        /*06f0*/ 	.word	0xffffffff


	//   ....[122]....
        /*06f4*/ 	.word	0xffffffff


	//   ....[123]....
        /*06f8*/ 	.word	0xffffffff


	//   ....[124]....
        /*06fc*/ 	.word	0xffffffff


	//   ....[125]....
        /*0700*/ 	.word	0xffffffff


	//   ....[126]....
        /*0704*/ 	.word	0xffffffff


	//   ....[127]....
        /*0708*/ 	.word	0xffffffff


	//   ....[128]....
        /*070c*/ 	.word	0xffffffff


	//   ....[129]....
        /*0710*/ 	.word	0xffffffff


	//   ....[130]....
        /*0714*/ 	.word	0xffffffff


	//   ....[131]....
        /*0718*/ 	.word	0xffffffff


	//   ....[132]....
        /*071c*/ 	.word	0xffffffff


	//   ....[133]....
        /*0720*/ 	.word	0xffffffff


	//   ....[134]....
        /*0724*/ 	.word	0xffffffff


	//   ....[135]....
        /*0728*/ 	.word	0xffffffff


	//   ....[136]....
        /*072c*/ 	.word	0xffffffff


	//   ....[137]....
        /*0730*/ 	.word	0xffffffff


	//   ....[138]....
        /*0734*/ 	.word	0x0500000f


	//   ....[139]....
        /*0738*/ 	.word	0x0500000f


	//   ....[140]....
        /*073c*/ 	.word	0x0500000f


	//   ....[141]....
        /*0740*/ 	.word	0x0500000f


	//   ....[142]....
        /*0744*/ 	.word	0x0500000f


	//   ....[143]....
        /*0748*/ 	.word	0x0500000f


	//   ....[144]....
        /*074c*/ 	.word	0x0500000f


	//   ....[145]....
        /*0750*/ 	.word	0x0500000f


	//   ....[146]....
        /*0754*/ 	.word	0x0500000f


	//   ....[147]....
        /*0758*/ 	.word	0x0500000f


	//   ....[148]....
        /*075c*/ 	.word	0x0500000f


	//   ....[149]....
        /*0760*/ 	.word	0x0500000f


	//   ....[150]....
        /*0764*/ 	.word	0x0500000f


	//   ....[151]....
        /*0768*/ 	.word	0x0500000f


	//   ....[152]....
        /*076c*/ 	.word	0x0500000f


	//   ....[153]....
        /*0770*/ 	.word	0x0500000f


	//   ....[154]....
        /*0774*/ 	.word	0x0500000f


	//   ....[155]....
        /*0778*/ 	.word	0x0500000f


	//   ....[156]....
        /*077c*/ 	.word	0x0500000f


	//   ....[157]....
        /*0780*/ 	.word	0x0500000f


	//   ....[158]....
        /*0784*/ 	.word	0x0500000f


	//   ....[159]....
        /*0788*/ 	.word	0x0500000f


	//   ....[160]....
        /*078c*/ 	.word	0x0500000f


	//   ....[161]....
        /*0790*/ 	.word	0x0500000f


	//   ....[162]....
        /*0794*/ 	.word	0x0500000f


	//   ....[163]....
        /*0798*/ 	.word	0x0500000f


	//   ....[164]....
        /*079c*/ 	.word	0x0500000f


	//   ....[165]....
        /*07a0*/ 	.word	0x0500000f


	//   ....[166]....
        /*07a4*/ 	.word	0x0500000f


	//   ....[167]....
        /*07a8*/ 	.word	0x0500000f


	//   ....[168]....
        /*07ac*/ 	.word	0x0500000f


	//   ....[169]....
        /*07b0*/ 	.word	0x0500000f


	//   ....[170]....
        /*07b4*/ 	.word	0x0500000f


	//   ....[171]....
        /*07b8*/ 	.word	0x0500000f


	//   ....[172]....
        /*07bc*/ 	.word	0x0500000f


	//   ....[173]....
        /*07c0*/ 	.word	0x0500000f


	//   ....[174]....
        /*07c4*/ 	.word	0x0500000f


	//   ....[175]....
        /*07c8*/ 	.word	0x0500000f


	//   ....[176]....
        /*07cc*/ 	.word	0x0500000f


	//   ....[177]....
        /*07d0*/ 	.word	0x0500000f


	//   ....[178]....
        /*07d4*/ 	.word	0x0500000f


	//   ....[179]....
        /*07d8*/ 	.word	0x0500000f


	//   ....[180]....
        /*07dc*/ 	.word	0x0500000f


	//   ....[181]....
        /*07e0*/ 	.word	0x0500000f


	//   ....[182]....
        /*07e4*/ 	.word	0x0500000f


	//   ....[183]....
        /*07e8*/ 	.word	0x0500000f


	//   ....[184]....
        /*07ec*/ 	.word	0x0500000f


	//   ....[185]....
        /*07f0*/ 	.word	0x0500000f


	//   ....[186]....
        /*07f4*/ 	.word	0x0500000f


	//   ....[187]....
        /*07f8*/ 	.word	0x0500000f


	//   ....[188]....
        /*07fc*/ 	.word	0x0500000f


	//   ....[189]....
        /*0800*/ 	.word	0x0500000f


	//   ....[190]....
        /*0804*/ 	.word	0x0500000f


	//   ....[191]....
        /*0808*/ 	.word	0x0500000f


	//   ....[192]....
        /*080c*/ 	.word	0x0500000f


	//   ....[193]....
        /*0810*/ 	.word	0x0500000f


	//   ....[194]....
        /*0814*/ 	.word	0x0500000f


	//   ....[195]....
        /*0818*/ 	.word	0x0500000f


	//   ....[196]....
        /*081c*/ 	.word	0x0500000f


	//   ....[197]....
        /*0820*/ 	.word	0x0500000f


	//   ....[198]....
        /*0824*/ 	.word	0x0500000f


	//   ....[199]....
        /*0828*/ 	.word	0x0500000f


	//   ....[200]....
        /*082c*/ 	.word	0x0500000f


	//   ....[201]....
        /*0830*/ 	.word	0x0500000f


	//   ....[202]....
        /*0834*/ 	.word	0x0500000f


	//   ....[203]....
        /*0838*/ 	.word	0x0500000f


	//   ....[204]....
        /*083c*/ 	.word	0x0500000f


	//   ....[205]....
        /*0840*/ 	.word	0x0500000f


	//   ....[206]....
        /*0844*/ 	.word	0x0500000f


	//   ....[207]....
        /*0848*/ 	.word	0x0500000f


	//   ....[208]....
        /*084c*/ 	.word	0x0500000f


	//   ....[209]....
        /*0850*/ 	.word	0x0500000f


	//   ....[210]....
        /*0854*/ 	.word	0x0500000f


	//   ....[211]....
        /*0858*/ 	.word	0x0500000f


	//   ....[212]....
        /*085c*/ 	.word	0x0500000f


	//   ....[213]....
        /*0860*/ 	.word	0x0500000f


	//   ....[214]....
        /*0864*/ 	.word	0x0500000f


	//----- nvinfo : EIATTR_COOP_GROUP_INSTR_OFFSETS
	.align		4
.L_268:
        /*0868*/ 	.byte	0x04, 0x28
        /*086a*/ 	.short	(.L_270 - .L_269)


	//   ....[0]....
.L_269:
        /*086c*/ 	.word	0x00000060


	//   ....[1]....
        /*0870*/ 	.word	0x00000190


	//   ....[2]....
        /*0874*/ 	.word	0x00000240


	//   ....[3]....
        /*0878*/ 	.word	0x00000400


	//   ....[4]....
        /*087c*/ 	.word	0x00000560


	//   ....[5]....
        /*0880*/ 	.word	0x00000680


	//   ....[6]....
        /*0884*/ 	.word	0x000007e0


	//   ....[7]....
        /*0888*/ 	.word	0x00008ee0


	//   ....[8]....
        /*088c*/ 	.word	0x000095a0


	//   ....[9]....
        /*0890*/ 	.word	0x000095b0


	//   ....[10]....
        /*0894*/ 	.word	0x000095c0


	//   ....[11]....
        /*0898*/ 	.word	0x000095d0


	//   ....[12]....
        /*089c*/ 	.word	0x00009910


	//   ....[13]....
        /*08a0*/ 	.word	0x00009920


	//   ....[14]....
        /*08a4*/ 	.word	0x00009930


	//   ....[15]....
        /*08a8*/ 	.word	0x00009940


	//   ....[16]....
        /*08ac*/ 	.word	0x00009c40


	//   ....[17]....
        /*08b0*/ 	.word	0x00009c50


	//   ....[18]....
        /*08b4*/ 	.word	0x00009c60


	//   ....[19]....
        /*08b8*/ 	.word	0x00009c70


	//   ....[20]....
        /*08bc*/ 	.word	0x00009f70


	//   ....[21]....
        /*08c0*/ 	.word	0x00009f80


	//   ....[22]....
        /*08c4*/ 	.word	0x00009f90


	//   ....[23]....
        /*08c8*/ 	.word	0x00009fa0


	//   ....[24]....
        /*08cc*/ 	.word	0x0000bc60


	//   ....[25]....
        /*08d0*/ 	.word	0x0000bc80


	//   ....[26]....
        /*08d4*/ 	.word	0x0000bc90


	//   ....[27]....
        /*08d8*/ 	.word	0x0000bca0


	//   ....[28]....
        /*08dc*/ 	.word	0x0000bdb0


	//   ....[29]....
        /*08e0*/ 	.word	0x0000bdd0


	//   ....[30]....
        /*08e4*/ 	.word	0x0000be70


	//   ....[31]....
        /*08e8*/ 	.word	0x0000beb0


	//   ....[32]....
        /*08ec*/ 	.word	0x0000c190


	//   ....[33]....
        /*08f0*/ 	.word	0x0000c1b0


	//   ....[34]....
        /*08f4*/ 	.word	0x0000c1d0


	//   ....[35]....
        /*08f8*/ 	.word	0x0000c1e0


	//   ....[36]....
        /*08fc*/ 	.word	0x0000c2b0


	//   ....[37]....
        /*0900*/ 	.word	0x0000c2d0


	//   ....[38]....
        /*0904*/ 	.word	0x0000c2e0


	//   ....[39]....
        /*0908*/ 	.word	0x0000c370


	//   ....[40]....
        /*090c*/ 	.word	0x0000e550


	//   ....[41]....
        /*0910*/ 	.word	0x0000f290


	//   ....[42]....
        /*0914*/ 	.word	0x0000f930


	//   ....[43]....
        /*0918*/ 	.word	0x0000f9f0


	//   ....[44]....
        /*091c*/ 	.word	0x00010360


	//   ....[45]....
        /*0920*/ 	.word	0x000103d0


	//   ....[46]....
        /*0924*/ 	.word	0x00011d90


	//   ....[47]....
        /*0928*/ 	.word	0x00011fd0


	//   ....[48]....
        /*092c*/ 	.word	0x00012c90


	//   ....[49]....
        /*0930*/ 	.word	0x00012d50


	//   ....[50]....
        /*0934*/ 	.word	0x000134e0


	//   ....[51]....
        /*0938*/ 	.word	0x00013570


	//   ....[52]....
        /*093c*/ 	.word	0x00015270


	//   ....[53]....
        /*0940*/ 	.word	0x000152b0


	//   ....[54]....
        /*0944*/ 	.word	0x000159c0


	//   ....[55]....
        /*0948*/ 	.word	0x00015a00


	//   ....[56]....
        /*094c*/ 	.word	0x000174a0


	//   ....[57]....
        /*0950*/ 	.word	0x00017710


	//   ....[58]....
        /*0954*/ 	.word	0x000183d0


	//   ....[59]....
        /*0958*/ 	.word	0x00018480


	//   ....[60]....
        /*095c*/ 	.word	0x00018c30


	//   ....[61]....
        /*0960*/ 	.word	0x00018ca0


	//   ....[62]....
        /*0964*/ 	.word	0x00019e30


	//   ....[63]....
        /*0968*/ 	.word	0x00019e70


	//   ....[64]....
        /*096c*/ 	.word	0x00019f60


	//   ....[65]....
        /*0970*/ 	.word	0x0001a280


	//   ....[66]....
        /*0974*/ 	.word	0x0001b220


	//   ....[67]....
        /*0978*/ 	.word	0x0001b260


	//   ....[68]....
        /*097c*/ 	.word	0x0001b290


	//   ....[69]....
        /*0980*/ 	.word	0x0001b2c0


	//   ....[70]....
        /*0984*/ 	.word	0x0001b890


	//   ....[71]....
        /*0988*/ 	.word	0x0001b8c0


	//   ....[72]....
        /*098c*/ 	.word	0x0001b980


	//   ....[73]....
        /*0990*/ 	.word	0x0001b9a0


	//   ....[74]....
        /*0994*/ 	.word	0x0001ba60


	//   ....[75]....
        /*0998*/ 	.word	0x0001ba80


	//   ....[76]....
        /*099c*/ 	.word	0x0001bb50


	//   ....[77]....
        /*09a0*/ 	.word	0x0001bb70


	//   ....[78]....
        /*09a4*/ 	.word	0x0001c340


	//   ....[79]....
        /*09a8*/ 	.word	0x0001c350


	//   ....[80]....
        /*09ac*/ 	.word	0x0001c460


	//   ....[81]....
        /*09b0*/ 	.word	0x0001c470


	//   ....[82]....
        /*09b4*/ 	.word	0x0001c580


	//   ....[83]....
        /*09b8*/ 	.word	0x0001c590


	//   ....[84]....
        /*09bc*/ 	.word	0x0001c6a0


	//   ....[85]....
        /*09c0*/ 	.word	0x0001c6b0


	//   ....[86]....
        /*09c4*/ 	.word	0x0001c820


	//   ....[87]....
        /*09c8*/ 	.word	0x0001c9f0


	//   ....[88]....
        /*09cc*/ 	.word	0x0001ca20


	//   ....[89]....
        /*09d0*/ 	.word	0x0001ca50


	//   ....[90]....
        /*09d4*/ 	.word	0x0001ca80


	//   ....[91]....
        /*09d8*/ 	.word	0x0001cab0


	//   ....[92]....
        /*09dc*/ 	.word	0x0001cae0


	//   ....[93]....
        /*09e0*/ 	.word	0x0001cc50


	//   ....[94]....
        /*09e4*/ 	.word	0x0001cc80


	//   ....[95]....
        /*09e8*/ 	.word	0x0001ccb0


	//   ....[96]....
        /*09ec*/ 	.word	0x0001cce0


	//   ....[97]....
        /*09f0*/ 	.word	0x0001cd10


	//   ....[98]....
        /*09f4*/ 	.word	0x0001cd40


	//   ....[99]....
        /*09f8*/ 	.word	0x0001cde0


	//   ....[100]....
        /*09fc*/ 	.word	0x0001ce40


	//   ....[101]....
        /*0a00*/ 	.word	0x0001ced0


	//   ....[102]....
        /*0a04*/ 	.word	0x0001df90


	//   ....[103]....
        /*0a08*/ 	.word	0x0001fb60


	//   ....[104]....
        /*0a0c*/ 	.word	0x00020750


	//   ....[105]....
        /*0a10*/ 	.word	0x00020760


	//   ....[106]....
        /*0a14*/ 	.word	0x00020790


	//   ....[107]....
        /*0a18*/ 	.word	0x000207a0


	//   ....[108]....
        /*0a1c*/ 	.word	0x000208b0


	//   ....[109]....
        /*0a20*/ 	.word	0x000208c0


	//   ....[110]....
        /*0a24*/ 	.word	0x00020950


	//   ....[111]....
        /*0a28*/ 	.word	0x00020960


	//   ....[112]....
        /*0a2c*/ 	.word	0x000209f0


	//   ....[113]....
        /*0a30*/ 	.word	0x00020a00


	//   ....[114]....
        /*0a34*/ 	.word	0x00020a90


	//   ....[115]....
        /*0a38*/ 	.word	0x00020aa0


	//   ....[116]....
        /*0a3c*/ 	.word	0x00020b30


	//   ....[117]....
        /*0a40*/ 	.word	0x00020b40


	//   ....[118]....
        /*0a44*/ 	.word	0x00020b90


	//   ....[119]....
        /*0a48*/ 	.word	0x00020bc0


	//   ....[120]....
        /*0a4c*/ 	.word	0x00023510


	//   ....[121]....
        /*0a50*/ 	.word	0x00023540


	//   ....[122]....
        /*0a54*/ 	.word	0x00023550


	//   ....[123]....
        /*0a58*/ 	.word	0x00023580


	//   ....[124]....
        /*0a5c*/ 	.word	0x000235b0


	//   ....[125]....
        /*0a60*/ 	.word	0x000235e0


	//   ....[126]....
        /*0a64*/ 	.word	0x00023610


	//   ....[127]....
        /*0a68*/ 	.word	0x00023620


	//   ....[128]....
        /*0a6c*/ 	.word	0x000237a0


	//   ....[129]....
        /*0a70*/ 	.word	0x000237d0


	//   ....[130]....
        /*0a74*/ 	.word	0x00023800


	//   ....[131]....
        /*0a78*/ 	.word	0x00023830


	//   ....[132]....
        /*0a7c*/ 	.word	0x00023860


	//   ....[133]....
        /*0a80*/ 	.word	0x00023890


	//   ....[134]....
        /*0a84*/ 	.word	0x00023950


	//   ....[135]....
        /*0a88*/ 	.word	0x00023970


	//   ....[136]....
        /*0a8c*/ 	.word	0x000239e0


	//   ....[137]....
        /*0a90*/ 	.word	0x000240b0


	//   ....[138]....
        /*0a94*/ 	.word	0x000244f0


	//   ....[139]....
        /*0a98*/ 	.word	0x000245a0


	//   ....[140]....
        /*0a9c*/ 	.word	0x00024630


	//   ....[141]....
        /*0aa0*/ 	.word	0x00024680


	//   ....[142]....
        /*0aa4*/ 	.word	0x000246d0


	//   ....[143]....
        /*0aa8*/ 	.word	0x00024760


	//   ....[144]....
        /*0aac*/ 	.word	0x000247f0


	//   ....[145]....
        /*0ab0*/ 	.word	0x00024840


	//   ....[146]....
        /*0ab4*/ 	.word	0x00024890


	//   ....[147]....
        /*0ab8*/ 	.word	0x00024920


	//   ....[148]....
        /*0abc*/ 	.word	0x000249b0


	//   ....[149]....
        /*0ac0*/ 	.word	0x00024a00


	//   ....[150]....
        /*0ac4*/ 	.word	0x00024a50


	//   ....[151]....
        /*0ac8*/ 	.word	0x00024ae0


	//   ....[152]....
        /*0acc*/ 	.word	0x00024b70


	//   ....[153]....
        /*0ad0*/ 	.word	0x00024bc0


	//   ....[154]....
        /*0ad4*/ 	.word	0x00024c10


	//   ....[155]....
        /*0ad8*/ 	.word	0x00024d00


	//   ....[156]....
        /*0adc*/ 	.word	0x00024db0


	//   ....[157]....
        /*0ae0*/ 	.word	0x00024e30


	//   ....[158]....
        /*0ae4*/ 	.word	0x00024ed0


	//   ....[159]....
        /*0ae8*/ 	.word	0x00024f60


	//   ....[160]....
        /*0aec*/ 	.word	0x00025020


	//   ....[161]....
        /*0af0*/ 	.word	0x000250a0


	//   ....[162]....
        /*0af4*/ 	.word	0x000250f0


	//   ....[163]....
        /*0af8*/ 	.word	0x00025290


	//   ....[164]....
        /*0afc*/ 	.word	0x00025330


	//   ....[165]....
        /*0b00*/ 	.word	0x000253b0


	//   ....[166]....
        /*0b04*/ 	.word	0x00025420


	//   ....[167]....
        /*0b08*/ 	.word	0x000255a0


	//   ....[168]....
        /*0b0c*/ 	.word	0x00025690


	//   ....[169]....
        /*0b10*/ 	.word	0x000256f0


	//   ....[170]....
        /*0b14*/ 	.word	0x00025740


	//   ....[171]....
        /*0b18*/ 	.word	0x00025ac0


	//   ....[172]....
        /*0b1c*/ 	.word	0x00025b10


	//   ....[173]....
        /*0b20*/ 	.word	0x00025ba0


	//   ....[174]....
        /*0b24*/ 	.word	0x00025c30


	//   ....[175]....
        /*0b28*/ 	.word	0x00025cc0


	//   ....[176]....
        /*0b2c*/ 	.word	0x00025d50


	//   ....[177]....
        /*0b30*/ 	.word	0x00025de0


	//   ....[178]....
        /*0b34*/ 	.word	0x00025e70


	//   ....[179]....
        /*0b38*/ 	.word	0x00025f30


	//   ....[180]....
        /*0b3c*/ 	.word	0x00026220


	//   ....[181]....
        /*0b40*/ 	.word	0x00026400


	//   ....[182]....
        /*0b44*/ 	.word	0x00026450


	//   ....[183]....
        /*0b48*/ 	.word	0x000264b0


	//   ....[184]....
        /*0b4c*/ 	.word	0x00026550


	//   ....[185]....
        /*0b50*/ 	.word	0x00026610


	//   ....[186]....
        /*0b54*/ 	.word	0x00026720


	//   ....[187]....
        /*0b58*/ 	.word	0x00026780


	//   ....[188]....
        /*0b5c*/ 	.word	0x00026880


	//   ....[189]....
        /*0b60*/ 	.word	0x000268e0


	//   ....[190]....
        /*0b64*/ 	.word	0x000269e0


	//   ....[191]....
        /*0b68*/ 	.word	0x00026a40


	//   ....[192]....
        /*0b6c*/ 	.word	0x00026b40


	//   ....[193]....
        /*0b70*/ 	.word	0x00026ba0


	//   ....[194]....
        /*0b74*/ 	.word	0x00026c80


	//   ....[195]....
        /*0b78*/ 	.word	0x00026d00


	//   ....[196]....
        /*0b7c*/ 	.word	0x00026de0


	//   ....[197]....
        /*0b80*/ 	.word	0x00027110


	//   ....[198]....
        /*0b84*/ 	.word	0x000271b0


	//   ....[199]....
        /*0b88*/ 	.word	0x000272d0


	//   ....[200]....
        /*0b8c*/ 	.word	0x00027350


	//   ....[201]....
        /*0b90*/ 	.word	0x000273d0


	//   ....[202]....
        /*0b94*/ 	.word	0x00027450


	//   ....[203]....
        /*0b98*/ 	.word	0x000274d0


	//   ....[204]....
        /*0b9c*/ 	.word	0x00027560


	//   ....[205]....
        /*0ba0*/ 	.word	0x00027600


	//   ....[206]....
        /*0ba4*/ 	.word	0x000276a0


	//   ....[207]....
        /*0ba8*/ 	.word	0x00027720


	//   ....[208]....
        /*0bac*/ 	.word	0x000277a0


	//   ....[209]....
        /*0bb0*/ 	.word	0x00027820


	//   ....[210]....
        /*0bb4*/ 	.word	0x000278b0


	//   ....[211]....
        /*0bb8*/ 	.word	0x00027930


	//   ....[212]....
        /*0bbc*/ 	.word	0x000279d0


	//   ....[213]....
        /*0bc0*/ 	.word	0x00027a60


	//   ....[214]....
        /*0bc4*/ 	.word	0x00027b90


	//----- nvinfo : EIATTR_REG_RECONFIG
	.align		4
.L_270:
        /*0bc8*/ 	.byte	0x01, 0x54
	.zero		2


	//----- nvinfo : EIATTR_SYSCALL_OFFSETS
	.align		4
        /*0bcc*/ 	.byte	0x04, 0x46
        /*0bce*/ 	.short	(.L_272 - .L_271)


	//   ....[0]....
.L_271:
        /*0bd0*/ 	.word	0x00001cb0


	//   ....[1]....
        /*0bd4*/ 	.word	0x00001e00


	//   ....[2]....
        /*0bd8*/ 	.word	0x00009070


	//   ....[3]....
        /*0bdc*/ 	.word	0x00009360


	//   ....[4]....
        /*0be0*/ 	.word	0x0001f7a0


	//   ....[5]....
        /*0be4*/ 	.word	0x0001f8f0


	//   ....[6]....
        /*0be8*/ 	.word	0x0001f9e0


	//   ....[7]....
        /*0bec*/ 	.word	0x000202a0


	//----- nvinfo : EIATTR_MBARRIER_INSTR_OFFSETS
	.align		4
.L_272:
        /*0bf0*/ 	.byte	0x04, 0x39
        /*0bf2*/ 	.short	(.L_274 - .L_273)


	//   ....[0]....
.L_273:
        /*0bf4*/ 	.word	0x000002b0
        /*0bf8*/ 	.word	0x000000ff
        /*0bfc*/ 	.word	0x00028800
        /*0c00*/ 	.short	0x0100
        /*0c02*/ 	.byte	0x08
	.zero		1


	//   ....[1]....
        /*0c04*/ 	.word	0x000002c0
        /*0c08*/ 	.word	0x000000ff
        /*0c0c*/ 	.word	0x00028820
        /*0c10*/ 	.short	0x0100
        /*0c12*/ 	.byte	0x08
	.zero		1


	//   ....[2]....
        /*0c14*/ 	.word	0x000003b0
        /*0c18*/ 	.word	0x000000ff
        /*0c1c*/ 	.word	0x00028830
        /*0c20*/ 	.short	0x0100
        /*0c22*/ 	.byte	0x08
	.zero		1


	//   ....[3]....
        /*0c24*/ 	.word	0x000003c0
        /*0c28*/ 	.word	0x000000ff
        /*0c2c*/ 	.word	0x00028840
        /*0c30*/ 	.short	0x0100
        /*0c32*/ 	.byte	0x08
	.zero		1


	//   ....[4]....
        /*0c34*/ 	.word	0x000003d0
        /*0c38*/ 	.word	0x000000ff
        /*0c3c*/ 	.word	0x00028838
        /*0c40*/ 	.short	0x0100
        /*0c42*/ 	.byte	0x08
	.zero		1


	//   ....[5]....
        /*0c44*/ 	.word	0x000003e0
        /*0c48*/ 	.word	0x000000ff
        /*0c4c*/ 	.word	0x00028848
        /*0c50*/ 	.short	0x0100
        /*0c52*/ 	.byte	0x08
	.zero		1


	//   ....[6]....
        /*0c54*/ 	.word	0x00000510
        /*0c58*/ 	.word	0x000000ff
        /*0c5c*/ 	.word	0x00028850
        /*0c60*/ 	.short	0x0100
        /*0c62*/ 	.byte	0x08
	.zero		1


	//   ....[7]....
        /*0c64*/ 	.word	0x00000520
        /*0c68*/ 	.word	0x000000ff
        /*0c6c*/ 	.word	0x00028860
        /*0c70*/ 	.short	0x0100
        /*0c72*/ 	.byte	0x08
	.zero		1


	//   ....[8]....
        /*0c74*/ 	.word	0x00000530
        /*0c78*/ 	.word	0x000000ff
        /*0c7c*/ 	.word	0x00028858
        /*0c80*/ 	.short	0x0100
        /*0c82*/ 	.byte	0x08
	.zero		1


	//   ....[9]....
        /*0c84*/ 	.word	0x00000540
        /*0c88*/ 	.word	0x000000ff
        /*0c8c*/ 	.word	0x00028868
        /*0c90*/ 	.short	0x0100
        /*0c92*/ 	.byte	0x08
	.zero		1


	//   ....[10]....
        /*0c94*/ 	.word	0x00000630
        /*0c98*/ 	.word	0x000000ff
        /*0c9c*/ 	.word	0x00028870
        /*0ca0*/ 	.short	0x0100
        /*0ca2*/ 	.byte	0x06
	.zero		1


	//   ....[11]....
        /*0ca4*/ 	.word	0x00000640
        /*0ca8*/ 	.word	0x000000ff
        /*0cac*/ 	.word	0x00028880
        /*0cb0*/ 	.short	0x0100
        /*0cb2*/ 	.byte	0x06
	.zero		1


	//   ....[12]....
        /*0cb4*/ 	.word	0x00000650
        /*0cb8*/ 	.word	0x000000ff
        /*0cbc*/ 	.word	0x00028878
        /*0cc0*/ 	.short	0x0100
        /*0cc2*/ 	.byte	0x06
	.zero		1


	//   ....[13]....
        /*0cc4*/ 	.word	0x00000660
        /*0cc8*/ 	.word	0x000000ff
        /*0ccc*/ 	.word	0x00028888
        /*0cd0*/ 	.short	0x0100
        /*0cd2*/ 	.byte	0x06
	.zero		1


	//   ....[14]....
        /*0cd4*/ 	.word	0x00000790
        /*0cd8*/ 	.word	0x000000ff
        /*0cdc*/ 	.word	0x00028890
        /*0ce0*/ 	.short	0x0100
        /*0ce2*/ 	.byte	0x08
	.zero		1


	//   ....[15]....
        /*0ce4*/ 	.word	0x000007a0
        /*0ce8*/ 	.word	0x000000ff
        /*0cec*/ 	.word	0x000288a0
        /*0cf0*/ 	.short	0x0100
        /*0cf2*/ 	.byte	0x08
	.zero		1


	//   ....[16]....
        /*0cf4*/ 	.word	0x000007b0
        /*0cf8*/ 	.word	0x000000ff
        /*0cfc*/ 	.word	0x00028898
        /*0d00*/ 	.short	0x0100
        /*0d02*/ 	.byte	0x08
	.zero		1


	//   ....[17]....
        /*0d04*/ 	.word	0x000007c0
        /*0d08*/ 	.word	0x000000ff
        /*0d0c*/ 	.word	0x000288a8
        /*0d10*/ 	.short	0x0100
        /*0d12*/ 	.byte	0x08
	.zero		1


	//   ....[18]....
        /*0d14*/ 	.word	0x000008f0
        /*0d18*/ 	.word	0x000000ff
        /*0d1c*/ 	.word	0x000288b0
        /*0d20*/ 	.short	0x0100
        /*0d22*/ 	.byte	0x08
	.zero		1


	//   ....[19]....
        /*0d24*/ 	.word	0x00000900
        /*0d28*/ 	.word	0x000000ff
        /*0d2c*/ 	.word	0x000288c0
        /*0d30*/ 	.short	0x0100
        /*0d32*/ 	.byte	0x08
	.zero		1


	//   ....[20]....
        /*0d34*/ 	.word	0x00000910
        /*0d38*/ 	.word	0x000000ff
        /*0d3c*/ 	.word	0x000288b8
        /*0d40*/ 	.short	0x0100
        /*0d42*/ 	.byte	0x08
	.zero		1


	//   ....[21]....
        /*0d44*/ 	.word	0x00000920
        /*0d48*/ 	.word	0x000000ff
        /*0d4c*/ 	.word	0x000288c8
        /*0d50*/ 	.short	0x0100
        /*0d52*/ 	.byte	0x08
	.zero		1


	//   ....[22]....
        /*0d54*/ 	.word	0x000033e0
        /*0d58*/ 	.word	0x0000006a
        /*0d5c*/ 	.word	0x00028890
        /*0d60*/ 	.short	0x010a
        /*0d62*/ 	.byte	0x3f
	.zero		1


	//   ....[23]....
        /*0d64*/ 	.word	0x00005980
        /*0d68*/ 	.word	0x0000006a
        /*0d6c*/ 	.word	0x00028890
        /*0d70*/ 	.short	0x010a
        /*0d72*/ 	.byte	0x3f
	.zero		1


	//   ....[24]....
        /*0d74*/ 	.word	0x00007a60
        /*0d78*/ 	.word	0x0000006a
        /*0d7c*/ 	.word	0x00028890
        /*0d80*/ 	.short	0x010a
        /*0d82*/ 	.byte	0x3f
	.zero		1


	//   ....[25]....
        /*0d84*/ 	.word	0x000080c0
        /*0d88*/ 	.word	0x0000002c
        /*0d8c*/ 	.word	0x00000000
        /*0d90*/ 	.short	0x0101
        /*0d92*/ 	.byte	0x3f
	.zero		1


	//   ....[26]....
        /*0d94*/ 	.word	0x00008100
        /*0d98*/ 	.word	0x0000006a
        /*0d9c*/ 	.word	0x000288b0
        /*0da0*/ 	.short	0x010a
        /*0da2*/ 	.byte	0x3f
	.zero		1


	//   ....[27]....
        /*0da4*/ 	.word	0x00008750
        /*0da8*/ 	.word	0x0000006a
        /*0dac*/ 	.word	0x00000000
        /*0db0*/ 	.short	0x0101
        /*0db2*/ 	.byte	0x3f
	.zero		1


	//   ....[28]....
        /*0db4*/ 	.word	0x000090f0
        /*0db8*/ 	.word	0x00000002
        /*0dbc*/ 	.word	0x00028800
        /*0dc0*/ 	.short	0x010a
        /*0dc2*/ 	.byte	0x3f
	.zero		1


	//   ....[29]....
        /*0dc4*/ 	.word	0x00009140
        /*0dc8*/ 	.word	0x00000002
        /*0dcc*/ 	.word	0x00028800
        /*0dd0*/ 	.short	0x010a
        /*0dd2*/ 	.byte	0x3f
	.zero		1


	//   ....[30]....
        /*0dd4*/ 	.word	0x0000a1e0
        /*0dd8*/ 	.word	0x00000002
        /*0ddc*/ 	.word	0x00028800
        /*0de0*/ 	.short	0x010a
        /*0de2*/ 	.byte	0x3f
	.zero		1


	//   ....[31]....
        /*0de4*/ 	.word	0x0000c5d0
        /*0de8*/ 	.word	0x00000002
        /*0dec*/ 	.word	0x00028800
        /*0df0*/ 	.short	0x010a
        /*0df2*/ 	.byte	0x3f
	.zero		1


	//   ....[32]....
        /*0df4*/ 	.word	0x0000e030
        /*0df8*/ 	.word	0x0000000b
        /*0dfc*/ 	.word	0x00028830
        /*0e00*/ 	.short	0x010a
        /*0e02*/ 	.byte	0x3f
	.zero		1


	//   ....[33]....
        /*0e04*/ 	.word	0x0000e0a0
        /*0e08*/ 	.word	0x0000000b
        /*0e0c*/ 	.word	0x00028830
        /*0e10*/ 	.short	0x010a
        /*0e12*/ 	.byte	0x3f
	.zero		1


	//   ....[34]....
        /*0e14*/ 	.word	0x0000e730
        /*0e18*/ 	.word	0x00000000
        /*0e1c*/ 	.word	0x00000000
        /*0e20*/ 	.short	0x0101
        /*0e22*/ 	.byte	0x3f
	.zero		1


	//   ....[35]....
        /*0e24*/ 	.word	0x00011400
        /*0e28*/ 	.word	0x0000000b
        /*0e2c*/ 	.word	0x00028830
        /*0e30*/ 	.short	0x010a
        /*0e32*/ 	.byte	0x3f
	.zero		1


	//   ....[36]....
        /*0e34*/ 	.word	0x00011450
        /*0e38*/ 	.word	0x0000000b
        /*0e3c*/ 	.word	0x00028830
        /*0e40*/ 	.short	0x010a
        /*0e42*/ 	.byte	0x3f
	.zero		1


	//   ....[37]....
        /*0e44*/ 	.word	0x000118a0
        /*0e48*/ 	.word	0x0000000b
        /*0e4c*/ 	.word	0x00028850
        /*0e50*/ 	.short	0x010a
        /*0e52*/ 	.byte	0x3f
	.zero		1


	//   ....[38]....
        /*0e54*/ 	.word	0x000118e0
        /*0e58*/ 	.word	0x0000000b
        /*0e5c*/ 	.word	0x00028850
        /*0e60*/ 	.short	0x010a
        /*0e62*/ 	.byte	0x3f
	.zero		1


	//   ....[39]....
        /*0e64*/ 	.word	0x00011dd0
        /*0e68*/ 	.word	0x00000006
        /*0e6c*/ 	.word	0x00000000
        /*0e70*/ 	.short	0x0101
        /*0e72*/ 	.byte	0x3f
	.zero		1


	//   ....[40]....
        /*0e74*/ 	.word	0x00013a50
        /*0e78*/ 	.word	0x00000037
        /*0e7c*/ 	.word	0x00000000
        /*0e80*/ 	.short	0x0101
        /*0e82*/ 	.byte	0x3f
	.zero		1


	//   ....[41]....
        /*0e84*/ 	.word	0x00014920
        /*0e88*/ 	.word	0x00000000
        /*0e8c*/ 	.word	0x00028830
        /*0e90*/ 	.short	0x010a
        /*0e92*/ 	.byte	0x3f
	.zero		1


	//   ....[42]....
        /*0e94*/ 	.word	0x00014970
        /*0e98*/ 	.word	0x00000000
        /*0e9c*/ 	.word	0x00028830
        /*0ea0*/ 	.short	0x010a
        /*0ea2*/ 	.byte	0x3f
	.zero		1


	//   ....[43]....
        /*0ea4*/ 	.word	0x00014dc0
        /*0ea8*/ 	.word	0x00000009
        /*0eac*/ 	.word	0x00028850
        /*0eb0*/ 	.short	0x010a
        /*0eb2*/ 	.byte	0x3f
	.zero		1


	//   ....[44]....
        /*0eb4*/ 	.word	0x00014e00
        /*0eb8*/ 	.word	0x00000009
        /*0ebc*/ 	.word	0x00028850
        /*0ec0*/ 	.short	0x010a
        /*0ec2*/ 	.byte	0x3f
	.zero		1


	//   ....[45]....
        /*0ec4*/ 	.word	0x00016590
        /*0ec8*/ 	.word	0x00000015
        /*0ecc*/ 	.word	0x00000000
        /*0ed0*/ 	.short	0x0101
        /*0ed2*/ 	.byte	0x3f
	.zero		1


	//   ....[46]....
        /*0ed4*/ 	.word	0x00016610
        /*0ed8*/ 	.word	0x0000000d
        /*0edc*/ 	.word	0x00000000
        /*0ee0*/ 	.short	0x0101
        /*0ee2*/ 	.byte	0x3f
	.zero		1


	//   ....[47]....
        /*0ee4*/ 	.word	0x00016b50
        /*0ee8*/ 	.word	0x00000000
        /*0eec*/ 	.word	0x00028830
        /*0ef0*/ 	.short	0x010a
        /*0ef2*/ 	.byte	0x3f
	.zero		1


	//   ....[48]....
        /*0ef4*/ 	.word	0x00016ba0
        /*0ef8*/ 	.word	0x00000000
        /*0efc*/ 	.word	0x00028830
        /*0f00*/ 	.short	0x010a
        /*0f02*/ 	.byte	0x3f
	.zero		1


	//   ....[49]....
        /*0f04*/ 	.word	0x00016ff0
        /*0f08*/ 	.word	0x00000009
        /*0f0c*/ 	.word	0x00028850
        /*0f10*/ 	.short	0x010a
        /*0f12*/ 	.byte	0x3f
	.zero		1


	//   ....[50]....
        /*0f14*/ 	.word	0x00017030
        /*0f18*/ 	.word	0x00000009
        /*0f1c*/ 	.word	0x00028850
        /*0f20*/ 	.short	0x010a
        /*0f22*/ 	.byte	0x3f
	.zero		1


	//   ....[51]....
        /*0f24*/ 	.word	0x00017560
        /*0f28*/ 	.word	0x0000000e
        /*0f2c*/ 	.word	0x00000000
        /*0f30*/ 	.short	0x0101
        /*0f32*/ 	.byte	0x3f
	.zero		1


	//   ....[52]....
        /*0f34*/ 	.word	0x00019180
        /*0f38*/ 	.word	0x00000035
        /*0f3c*/ 	.word	0x00000000
        /*0f40*/ 	.short	0x0101
        /*0f42*/ 	.byte	0x3f
	.zero		1


	//   ....[53]....
        /*0f44*/ 	.word	0x00019d30
        /*0f48*/ 	.word	0x0000000d
        /*0f4c*/ 	.word	0x00028850
        /*0f50*/ 	.short	0x010a
        /*0f52*/ 	.byte	0x3f
	.zero		1


	//   ....[54]....
        /*0f54*/ 	.word	0x00019db0
        /*0f58*/ 	.word	0x0000000d
        /*0f5c*/ 	.word	0x00028850
        /*0f60*/ 	.short	0x010a
        /*0f62*/ 	.byte	0x3f
	.zero		1


	//   ....[55]....
        /*0f64*/ 	.word	0x0001a370
        /*0f68*/ 	.word	0x00000004
        /*0f6c*/ 	.word	0x00000000
        /*0f70*/ 	.short	0x0101
        /*0f72*/ 	.byte	0x3f
	.zero		1


	//   ....[56]....
        /*0f74*/ 	.word	0x0001b8b0
        /*0f78*/ 	.word	0x00000000
        /*0f7c*/ 	.word	0x00000000
        /*0f80*/ 	.short	0x0101
        /*0f82*/ 	.byte	0x3f
	.zero		1


	//   ....[57]....
        /*0f84*/ 	.word	0x0001e080
        /*0f88*/ 	.word	0x00000007
        /*0f8c*/ 	.word	0x00028820
        /*0f90*/ 	.short	0x010a
        /*0f92*/ 	.byte	0x3f
	.zero		1


	//   ....[58]....
        /*0f94*/ 	.word	0x0001e160
        /*0f98*/ 	.word	0x00000007
        /*0f9c*/ 	.word	0x000288a0
        /*0fa0*/ 	.short	0x010a
        /*0fa2*/ 	.byte	0x3f
	.zero		1


	//   ....[59]....
        /*0fa4*/ 	.word	0x0001e4c0
        /*0fa8*/ 	.word	0x00000007
        /*0fac*/ 	.word	0x000288c0
        /*0fb0*/ 	.short	0x010a
        /*0fb2*/ 	.byte	0x3f
	.zero		1


	//   ....[60]....
        /*0fb4*/ 	.word	0x0001e990
        /*0fb8*/ 	.word	0x00000008
        /*0fbc*/ 	.word	0x000288a0
        /*0fc0*/ 	.short	0x010a
        /*0fc2*/ 	.byte	0x3f
	.zero		1


	//   ....[61]....
        /*0fc4*/ 	.word	0x0001ecd0
        /*0fc8*/ 	.word	0x00000008
        /*0fcc*/ 	.word	0x000288c0
        /*0fd0*/ 	.short	0x010a
        /*0fd2*/ 	.byte	0x3f
	.zero		1


	//   ....[62]....
        /*0fd4*/ 	.word	0x0001fdf0
        /*0fd8*/ 	.word	0x00000000
        /*0fdc*/ 	.word	0x00028840
        /*0fe0*/ 	.short	0x010a
        /*0fe2*/ 	.byte	0x3f
	.zero		1


	//   ....[63]....
        /*0fe4*/ 	.word	0x00020cb0
        /*0fe8*/ 	.word	0x00000009
        /*0fec*/ 	.word	0x00028800
        /*0ff0*/ 	.short	0x0107
        /*0ff2*/ 	.byte	0x3f
	.zero		1


	//   ....[64]....
        /*0ff4*/ 	.word	0x00020dc0
        /*0ff8*/ 	.word	0x00000002
        /*0ffc*/ 	.word	0x00028800
        /*1000*/ 	.short	0x0101
        /*1002*/ 	.byte	0x3f
	.zero		1


	//   ....[65]....
        /*1004*/ 	.word	0x00020de0
        /*1008*/ 	.word	0x00000002
        /*100c*/ 	.word	0x00028820
        /*1010*/ 	.short	0x010a
        /*1012*/ 	.byte	0x3f
	.zero		1


	//   ....[66]....
        /*1014*/ 	.word	0x00021160
        /*1018*/ 	.word	0x00000003
        /*101c*/ 	.word	0x00028840
        /*1020*/ 	.short	0x010a
        /*1022*/ 	.byte	0x3f
	.zero		1


	//   ....[67]....
        /*1024*/ 	.word	0x00021520
        /*1028*/ 	.word	0x00000003
        /*102c*/ 	.word	0x00000060
        /*1030*/ 	.short	0x010a
        /*1032*/ 	.byte	0x3f
	.zero		1


	//   ....[68]....
        /*1034*/ 	.word	0x00021c00
        /*1038*/ 	.word	0x00000003
        /*103c*/ 	.word	0x00028840
        /*1040*/ 	.short	0x010a
        /*1042*/ 	.byte	0x3f
	.zero		1


	//   ....[69]....
        /*1044*/ 	.word	0x00021fc0
        /*1048*/ 	.word	0x00000002
        /*104c*/ 	.word	0x00000060
        /*1050*/ 	.short	0x010a
        /*1052*/ 	.byte	0x3f
	.zero		1


	//   ....[70]....
        /*1054*/ 	.word	0x000225d0
        /*1058*/ 	.word	0x00000002
        /*105c*/ 	.word	0x00028840
        /*1060*/ 	.short	0x010a
        /*1062*/ 	.byte	0x3f
	.zero		1


	//   ....[71]....
        /*1064*/ 	.word	0x00022990
        /*1068*/ 	.word	0x00000002
        /*106c*/ 	.word	0x00000060
        /*1070*/ 	.short	0x010a
        /*1072*/ 	.byte	0x3f
	.zero		1


	//   ....[72]....
        /*1074*/ 	.word	0x00022f30
        /*1078*/ 	.word	0x00000000
        /*107c*/ 	.word	0x00028860
        /*1080*/ 	.short	0x010a
        /*1082*/ 	.byte	0x3f
	.zero		1


	//   ....[73]....
        /*1084*/ 	.word	0x00024030
        /*1088*/ 	.word	0x00000000
        /*108c*/ 	.word	0x00028820
        /*1090*/ 	.short	0x010a
        /*1092*/ 	.byte	0x3f
	.zero		1


	//   ....[74]....
        /*1094*/ 	.word	0x000241e0
        /*1098*/ 	.word	0x00000006
        /*109c*/ 	.word	0x00000000
        /*10a0*/ 	.short	0x010a
        /*10a2*/ 	.byte	0x3f
	.zero		1


	//   ....[75]....
        /*10a4*/ 	.word	0x00024250
        /*10a8*/ 	.word	0x00000007
        /*10ac*/ 	.word	0x00000000
        /*10b0*/ 	.short	0x010a
        /*10b2*/ 	.byte	0x3f
	.zero		1


	//   ....[76]....
        /*10b4*/ 	.word	0x000242c0
        /*10b8*/ 	.word	0x00000004
        /*10bc*/ 	.word	0x00000000
        /*10c0*/ 	.short	0x010a
        /*10c2*/ 	.byte	0x3f
	.zero		1


	//   ....[77]....
        /*10c4*/ 	.word	0x000242f0
        /*10c8*/ 	.word	0x00000003
        /*10cc*/ 	.word	0x00000000
        /*10d0*/ 	.short	0x010a
        /*10d2*/ 	.byte	0x3f
	.zero		1


	//   ....[78]....
        /*10d4*/ 	.word	0x00024350
        /*10d8*/ 	.word	0x0000006a
        /*10dc*/ 	.word	0x00028890
        /*10e0*/ 	.short	0x010a
        /*10e2*/ 	.byte	0x3f
	.zero		1


	//   ....[79]....
        /*10e4*/ 	.word	0x000243a0
        /*10e8*/ 	.word	0x0000006a
        /*10ec*/ 	.word	0x00028890
        /*10f0*/ 	.short	0x010a
        /*10f2*/ 	.byte	0x3f
	.zero		1


	//   ....[80]....
        /*10f4*/ 	.word	0x000243f0
        /*10f8*/ 	.word	0x0000006a
        /*10fc*/ 	.word	0x00028890
        /*1100*/ 	.short	0x010a
        /*1102*/ 	.byte	0x3f
	.zero		1


	//   ....[81]....
        /*1104*/ 	.word	0x00024440
        /*1108*/ 	.word	0x0000006a
        /*110c*/ 	.word	0x000288b0
        /*1110*/ 	.short	0x010a
        /*1112*/ 	.byte	0x3f
	.zero		1


	//   ....[82]....
        /*1114*/ 	.word	0x00024c40
        /*1118*/ 	.word	0x00000002
        /*111c*/ 	.word	0x00028800
        /*1120*/ 	.short	0x010a
        /*1122*/ 	.byte	0x3f
	.zero		1


	//   ....[83]....
        /*1124*/ 	.word	0x000257a0
        /*1128*/ 	.word	0x00000002
        /*112c*/ 	.word	0x00028800
        /*1130*/ 	.short	0x010a
        /*1132*/ 	.byte	0x3f
	.zero		1


	//   ....[84]....
        /*1134*/ 	.word	0x000257f0
        /*1138*/ 	.word	0x0000000b
        /*113c*/ 	.word	0x00028830
        /*1140*/ 	.short	0x010a
        /*1142*/ 	.byte	0x3f
	.zero		1


	//   ....[85]....
        /*1144*/ 	.word	0x00025840
        /*1148*/ 	.word	0x0000000b
        /*114c*/ 	.word	0x00028830
        /*1150*/ 	.short	0x010a
        /*1152*/ 	.byte	0x3f
	.zero		1


	//   ....[86]....
        /*1154*/ 	.word	0x00025890
        /*1158*/ 	.word	0x0000000b
        /*115c*/ 	.word	0x00028850
        /*1160*/ 	.short	0x010a
        /*1162*/ 	.byte	0x3f
	.zero		1


	//   ....[87]....
        /*1164*/ 	.word	0x000258e0
        /*1168*/ 	.word	0x00000000
        /*116c*/ 	.word	0x00028830
        /*1170*/ 	.short	0x010a
        /*1172*/ 	.byte	0x3f
	.zero		1


	//   ....[88]....
        /*1174*/ 	.word	0x00025930
        /*1178*/ 	.word	0x00000009
        /*117c*/ 	.word	0x00028850
        /*1180*/ 	.short	0x010a
        /*1182*/ 	.byte	0x3f
	.zero		1


	//   ....[89]....
        /*1184*/ 	.word	0x00025980
        /*1188*/ 	.word	0x00000000
        /*118c*/ 	.word	0x00028830
        /*1190*/ 	.short	0x010a
        /*1192*/ 	.byte	0x3f
	.zero		1


	//   ....[90]....
        /*1194*/ 	.word	0x000259d0
        /*1198*/ 	.word	0x00000009
        /*119c*/ 	.word	0x00028850
        /*11a0*/ 	.short	0x010a
        /*11a2*/ 	.byte	0x3f
	.zero		1


	//   ....[91]....
        /*11a4*/ 	.word	0x00025a20
        /*11a8*/ 	.word	0x0000000d
        /*11ac*/ 	.word	0x00028850
        /*11b0*/ 	.short	0x010a
        /*11b2*/ 	.byte	0x3f
	.zero		1


	//   ....[92]....
        /*11b4*/ 	.word	0x00026000
        /*11b8*/ 	.word	0x00000006
        /*11bc*/ 	.word	0x00028820
        /*11c0*/ 	.short	0x010a
        /*11c2*/ 	.byte	0x3f
	.zero		1


	//   ....[93]....
        /*11c4*/ 	.word	0x00026050
        /*11c8*/ 	.word	0x00000007
        /*11cc*/ 	.word	0x000288a0
        /*11d0*/ 	.short	0x010a
        /*11d2*/ 	.byte	0x3f
	.zero		1


	//   ....[94]....
        /*11d4*/ 	.word	0x000260a0
        /*11d8*/ 	.word	0x00000007
        /*11dc*/ 	.word	0x000288c0
        /*11e0*/ 	.short	0x010a
        /*11e2*/ 	.byte	0x3f
	.zero		1


	//   ....[95]....
        /*11e4*/ 	.word	0x000260f0
        /*11e8*/ 	.word	0x00000008
        /*11ec*/ 	.word	0x000288a0
        /*11f0*/ 	.short	0x010a
        /*11f2*/ 	.byte	0x3f
	.zero		1


	//   ....[96]....
        /*11f4*/ 	.word	0x00026140
        /*11f8*/ 	.word	0x00000008
        /*11fc*/ 	.word	0x000288c0
        /*1200*/ 	.short	0x010a
        /*1202*/ 	.byte	0x3f
	.zero		1


	//   ....[97]....
        /*1204*/ 	.word	0x000262e0
        /*1208*/ 	.word	0x00000000
        /*120c*/ 	.word	0x00028840
        /*1210*/ 	.short	0x010a
        /*1212*/ 	.byte	0x3f
	.zero		1


	//   ....[98]....
        /*1214*/ 	.word	0x00026e30
        /*1218*/ 	.word	0x00000002
        /*121c*/ 	.word	0x00028820
        /*1220*/ 	.short	0x010a
        /*1222*/ 	.byte	0x3f
	.zero		1


	//   ....[99]....
        /*1224*/ 	.word	0x00026e80
        /*1228*/ 	.word	0x00000003
        /*122c*/ 	.word	0x00028840
        /*1230*/ 	.short	0x010a
        /*1232*/ 	.byte	0x3f
	.zero		1


	//   ....[100]....
        /*1234*/ 	.word	0x00026ed0
        /*1238*/ 	.word	0x00000003
        /*123c*/ 	.word	0x00000060
        /*1240*/ 	.short	0x010a
        /*1242*/ 	.byte	0x3f
	.zero		1


	//   ....[101]....
        /*1244*/ 	.word	0x00026f20
        /*1248*/ 	.word	0x00000003
        /*124c*/ 	.word	0x00028840
        /*1250*/ 	.short	0x010a
        /*1252*/ 	.byte	0x3f
	.zero		1


	//   ....[102]....
        /*1254*/ 	.word	0x00026f70
        /*1258*/ 	.word	0x00000002
        /*125c*/ 	.word	0x00000060
        /*1260*/ 	.short	0x010a
        /*1262*/ 	.byte	0x3f
	.zero		1


	//   ....[103]....
        /*1264*/ 	.word	0x00026fc0
        /*1268*/ 	.word	0x00000002
        /*126c*/ 	.word	0x00028840
        /*1270*/ 	.short	0x010a
        /*1272*/ 	.byte	0x3f
	.zero		1


	//   ....[104]....
        /*1274*/ 	.word	0x00027010
        /*1278*/ 	.word	0x00000002
        /*127c*/ 	.word	0x00000060
        /*1280*/ 	.short	0x010a
        /*1282*/ 	.byte	0x3f
	.zero		1


	//   ....[105]....
        /*1284*/ 	.word	0x00027060
        /*1288*/ 	.word	0x00000000
        /*128c*/ 	.word	0x00028860
        /*1290*/ 	.short	0x010a
        /*1292*/ 	.byte	0x3f
	.zero		1


	//   ....[106]....
        /*1294*/ 	.word	0x00027ab0
        /*1298*/ 	.word	0x00000000
        /*129c*/ 	.word	0x00028820
        /*12a0*/ 	.short	0x010a
        /*12a2*/ 	.byte	0x3f
	.zero		1


	//   ....[107]....
        /*12a4*/ 	.word	0x00027c50
        /*12a8*/ 	.word	0x00000006
        /*12ac*/ 	.word	0x00000000
        /*12b0*/ 	.short	0x010a
        /*12b2*/ 	.byte	0x3f
	.zero		1


	//   ....[108]....
        /*12b4*/ 	.word	0x00027ca0
        /*12b8*/ 	.word	0x00000007
        /*12bc*/ 	.word	0x00000000
        /*12c0*/ 	.short	0x010a
        /*12c2*/ 	.byte	0x3f
	.zero		1


	//   ....[109]....
        /*12c4*/ 	.word	0x00027cf0
        /*12c8*/ 	.word	0x00000004
        /*12cc*/ 	.word	0x00000000
        /*12d0*/ 	.short	0x010a
        /*12d2*/ 	.byte	0x3f
	.zero		1


	//----- nvinfo : EIATTR_NUM_MBARRIERS
	.align		4
.L_274:
        /*12d4*/ 	.byte	0x03, 0x38
        /*12d6*/ 	.short	0x0016


	//----- nvinfo : EIATTR_EXIT_INSTR_OFFSETS
	.align		4
        /*12d8*/ 	.byte	0x04, 0x1c
        /*12da*/ 	.short	(.L_276 - .L_275)


	//   ....[0]....
.L_275:
        /*12dc*/ 	.word	0x00024340


	//----- nvinfo : EIATTR_MAX_THREADS
	.align		4
.L_276:
        /*12e0*/ 	.byte	0x04, 0x05
        /*12e2*/ 	.short	(.L_278 - .L_277)
.L_277:
        /*12e4*/ 	.word	0x00000180
        /*12e8*/ 	.word	0x00000001
        /*12ec*/ 	.word	0x00000001


	//----- nvinfo : EIATTR_CRS_STACK_SIZE
	.align		4
.L_278:
        /*12f0*/ 	.byte	0x04, 0x1e
        /*12f2*/ 	.short	(.L_280 - .L_279)
.L_279:
        /*12f4*/ 	.word	0x00000000


	//----- nvinfo : EIATTR_CBANK_PARAM_SIZE
	.align		4
.L_280:
        /*12f8*/ 	.byte	0x03, 0x19
        /*12fa*/ 	.short	0x0af0


	//----- nvinfo : EIATTR_PARAM_CBANK
	.align		4
        /*12fc*/ 	.byte	0x04, 0x0a
        /*12fe*/ 	.short	(.L_282 - .L_281)
	.align		4
.L_281:
        /*1300*/ 	.word	index@(.nv.constant0._ZN7cutlass13device_kernelIN5flash11enable_sm90INS1_16FlashAttnFwdSm90INS1_25CollectiveMainloopFwdSm90ILi2EN4cute5tupleIJNS5_1CILi1EEES8_S8_EEENS6_IJNS7_ILi128EEESA_SA_EEELi128ENS_6half_tEfNS_4arch4Sm90ELb0ELb1ELb0ELb1ELb0ELb1ELb0ELb1ELb1ELb1ELb0ELb0EEENS1_21CollectiveEpilogueFwdISB_S9_SC_SE_Li256ELb1ELb1ELb0ELb0EEENS1_36VarlenDynamicPersistentTileSchedulerILi128ELi128ELi256ELi128ELb0ELb1ELb1ELb1ELb0ELb1EEEEEEEEEvNT_6ParamsE)
        /*1304*/ 	.short	0x0210
        /*1306*/ 	.short	0x0af0


	//----- nvinfo : EIATTR_SW_WAR
	.align		4
.L_282:
        /*1308*/ 	.byte	0x04, 0x36
        /*130a*/ 	.short	(.L_284 - .L_283)
.L_283:
        /*130c*/ 	.word	0x00000008
.L_284:


//--------------------- .nv.info._ZN7cutlass13device_kernelIN5flash11enable_sm90INS1_16FlashAttnFwdSm90INS1_25CollectiveMainloopFwdSm90ILi2EN4cute5tupleIJNS5_1CILi1EEES8_S8_EEENS6_IJNS7_ILi128EEESA_SA_EEELi128ENS_6half_tEfNS_4arch4Sm90ELb1ELb0ELb0ELb0ELb0ELb0ELb0ELb1ELb1ELb1ELb0ELb0EEENS1_21CollectiveEpilogueFwdISB_S9_SC_SE_Li256ELb0ELb1ELb0ELb0EEENS1_30DynamicPersistentTileSchedulerILi256ELi128ELb0ELb1ELb1EEEEEEEEEvNT_6ParamsE --------------------------
	.section	.nv.info._ZN7cutlass13device_kernelIN5flash11enable_sm90INS1_16FlashAttnFwdSm90INS1_25CollectiveMainloopFwdSm90ILi2EN4cute5tupleIJNS5_1CILi1EEES8_S8_EEENS6_IJNS7_ILi128EEESA_SA_EEELi128ENS_6half_tEfNS_4arch4Sm90ELb1ELb0ELb0ELb0ELb0ELb0ELb0ELb1ELb1ELb1ELb0ELb0EEENS1_21CollectiveEpilogueFwdISB_S9_SC_SE_Li256ELb0ELb1ELb0ELb0EEENS1_30DynamicPersistentTileSchedulerILi256ELi128ELb0ELb1ELb1EEEEEEEEEvNT_6ParamsE,"",@"SHT_CUDA_INFO"
	.sectionflags	@""
	.align	4


	//----- nvinfo : EIATTR_CUDA_API_VERSION
	.align		4
        /*0000*/ 	.byte	0x04, 0x37
        /*0002*/ 	.short	(.L_286 - .L_285)
.L_285:
        /*0004*/ 	.word	0x00000082


	//----- nvinfo : EIATTR_KPARAM_INFO
	.align		4
.L_286:
        /*0008*/ 	.byte	0x04, 0x17
        /*000a*/ 	.short	(.L_288 - .L_287)
.L_287:
        /*000c*/ 	.word	0x00000000
        /*0010*/ 	.short	0x0000
        /*0012*/ 	.short	0x0070
        /*0014*/ 	.byte	0x00, 0xf0, 0x01, 0x2a


	//----- nvinfo : EIATTR_SPARSE_MMA_MASK
	.align		4
.L_288:
        /*0018*/ 	.byte	0x03, 0x50
        /*001a*/ 	.short	0x0000


	//----- nvinfo : EIATTR_MAXREG_COUNT
	.align		4
        /*001c*/ 	.byte	0x03, 0x1b
        /*001e*/ 	.short	0x00a8


	//----- nvinfo : EIATTR_NUM_BARRIERS
	.align		4
        /*0020*/ 	.byte	0x02, 0x4c
        /*0022*/ 	.byte	0x10
	.zero		1


	//----- nvinfo : EIATTR_EXTERNS
	.align		4
        /*0024*/ 	.byte	0x04, 0x0f
        /*0026*/ 	.short	(.L_290 - .L_289)


	//   ....[0]....
	.align		4
.L_289:
        /*0028*/ 	.word	index@(__assertfail)


	//----- nvinfo : EIATTR_ANNOTATIONS
	.align		4
.L_290:
        /*002c*/ 	.byte	0x04, 0x55
        /*002e*/ 	.short	(.L_292 - .L_291)


	//   ....[0]....
.L_291:
        /* <DEDUP_REMOVED lines=25> */


	//----- nvinfo : EIATTR_MERCURY_ISA_VERSION
	.align		4
.L_292:
        /*01b0*/ 	.byte	0x03, 0x5f
        /*01b2*/ 	.short	0x0101


	//----- nvinfo : EIATTR_INT_WARP_WIDE_INSTR_OFFSETS
	.align		4
        /*01b4*/ 	.byte	0x04, 0x31
        /*01b6*/ 	.short	(.L_294 - .L_293)


	//   ....[0]....
.L_293:
        /*01b8*/ 	.word	0x00000130


	//   ....[1]....
        /*01bc*/ 	.word	0x00000170


	//   ....[2]....
        /*01c0*/ 	.word	0x000001e0


	//   ....[3]....
        /*01c4*/ 	.word	0x0000b2d0


	//   ....[4]....
        /*01c8*/ 	.word	0x0000b360


	//   ....[5]....
        /*01cc*/ 	.word	0x0000e680


	//   ....[6]....
        /*01d0*/ 	.word	0x0000e710


	//----- nvinfo : EIATTR_COOP_GROUP_MASK_REGIDS
	.align		4
.L_294:
        /*01d4*/ 	.byte	0x04, 0x29
        /*01d6*/ 	.short	(.L_296 - .L_295)


	//   ....[0]....
.L_295:
        /*01d8*/ 	.word	0xffffffff


	//   ....[1]....
        /*01dc*/ 	.word	0xffffffff


	//   ....[2]....
        /*01e0*/ 	.word	0xffffffff


	//   ....[3]....
        /*01e4*/ 	.word	0xffffffff


	//   ....[4]....
        /*01e8*/ 	.word	0xffffffff


	//   ....[5]....
        /*01ec*/ 	.word	0xffffffff


	//   ....[6]....
        /*01f0*/ 	.word	0xffffffff


	//   ....[7]....
        /*01f4*/ 	.word	0xffffffff


	//   ....[8]....
        /*01f8*/ 	.word	0xffffffff


	//   ....[9]....
        /*01fc*/ 	.word	0xffffffff


	//   ....[10]....
        /*0200*/ 	.word	0xffffffff


	//   ....[11]....
        /*0204*/ 	.word	0xffffffff


	//   ....[12]....
        /*0208*/ 	.word	0xffffffff


	//   ....[13]....
        /*020c*/ 	.word	0xffffffff


	//   ....[14]....
        /*0210*/ 	.word	0xffffffff


	//   ....[15]....
        /*0214*/ 	.word	0xffffffff


	//   ....[16]....
        /*0218*/ 	.word	0xffffffff


	//   ....[17]....
        /*021c*/ 	.word	0xffffffff


	//   ....[18]....
        /*0220*/ 	.word	0xffffffff


	//   ....[19]....
        /*0224*/ 	.word	0xffffffff


	//   ....[20]....
        /*0228*/ 	.word	0xffffffff


	//   ....[21]....
        /*022c*/ 	.word	0xffffffff


	//   ....[22]....
        /*0230*/ 	.word	0xffffffff


	//   ....[23]....
        /*0234*/ 	.word	0xffffffff


	//   ....[24]....
        /*0238*/ 	.word	0xffffffff


	//   ....[25]....
        /*023c*/ 	.word	0xffffffff


	//   ....[26]....
        /*0240*/ 	.word	0xffffffff


	//   ....[27]....
        /*0244*/ 	.word	0xffffffff


	//   ....[28]....
        /*0248*/ 	.word	0xffffffff


	//   ....[29]....
        /*024c*/ 	.word	0xffffffff


	//   ....[30]....
        /*0250*/ 	.word	0xffffffff


	//   ....[31]....
        /*0254*/ 	.word	0xffffffff


	//   ....[32]....
        /*0258*/ 	.word	0xffffffff


	//   ....[33]....
        /*025c*/ 	.word	0xffffffff


	//   ....[34]....
        /*0260*/ 	.word	0xffffffff


	//   ....[35]....
        /*0264*/ 	.word	0xffffffff


	//   ....[36]....
        /*0268*/ 	.word	0xffffffff


	//   ....[37]....
        /*026c*/ 	.word	0xffffffff


	//   ....[38]....
        /*0270*/ 	.word	0xffffffff


	//   ....[39]....
        /*0274*/ 	.word	0xffffffff


	//   ....[40]....
        /*0278*/ 	.word	0xffffffff


	//   ....[41]....
        /*027c*/ 	.word	0xffffffff


	//   ....[42]....
        /*0280*/ 	.word	0xffffffff


	//   ....[43]....
        /*0284*/ 	.word	0xffffffff


	//   ....[44]....
        /*0288*/ 	.word	0xffffffff


	//   ....[45]....
        /*028c*/ 	.word	0xffffffff


	//   ....[46]....
        /*0290*/ 	.word	0xffffffff


	//   ....[47]....
        /*0294*/ 	.word	0xffffffff


	//   ....[48]....
        /*0298*/ 	.word	0xffffffff


	//   ....[49]....
        /*029c*/ 	.word	0xffffffff


	//   ....[50]....
        /*02a0*/ 	.word	0xffffffff


	//   ....[51]....
        /*02a4*/ 	.word	0xffffffff


	//   ....[52]....
        /*02a8*/ 	.word	0xffffffff


	//   ....[53]....
        /*02ac*/ 	.word	0xffffffff


	//   ....[54]....
        /*02b0*/ 	.word	0xffffffff


	//   ....[55]....
        /*02b4*/ 	.word	0xffffffff


	//   ....[56]....
        /*02b8*/ 	.word	0xffffffff


	//   ....[57]....
        /*02bc*/ 	.word	0xffffffff


	//   ....[58]....
        /*02c0*/ 	.word	0xffffffff


	//   ....[59]....
        /*02c4*/ 	.word	0xffffffff


	//   ....[60]....
        /*02c8*/ 	.word	0xffffffff


	//   ....[61]....
        /*02cc*/ 	.word	0xffffffff


	//   ....[62]....
        /*02d0*/ 	.word	0xffffffff


	//   ....[63]....
        /*02d4*/ 	.word	0xffffffff


	//   ....[64]....
        /*02d8*/ 	.word	0xffffffff


	//   ....[65]....
        /*02dc*/ 	.word	0xffffffff


	//   ....[66]....
        /*02e0*/ 	.word	0xffffffff


	//   ....[67]....
        /*02e4*/ 	.word	0xffffffff


	//   ....[68]....
        /*02e8*/ 	.word	0x0500000f


	//   ....[69]....
        /*02ec*/ 	.word	0x0500000f


	//   ....[70]....
        /*02f0*/ 	.word	0x0500000f


	//   ....[71]....
        /*02f4*/ 	.word	0x0500000f


	//   ....[72]....
        /*02f8*/ 	.word	0x0500000f


	//   ....[73]....
        /*02fc*/ 	.word	0x0500000f


	//   ....[74]....
        /*0300*/ 	.word	0x0500000f


	//   ....[75]....
        /*0304*/ 	.word	0x0500000f


	//   ....[76]....
        /*0308*/ 	.word	0x0500000f


	//   ....[77]....
        /*030c*/ 	.word	0x0500000f


	//   ....[78]....
        /*0310*/ 	.word	0x0500000f


	//   ....[79]....
        /*0314*/ 	.word	0x0500000f


	//   ....[80]....
        /*0318*/ 	.word	0x0500000f


	//   ....[81]....
        /*031c*/ 	.word	0x0500000f


	//   ....[82]....
        /*0320*/ 	.word	0x0500000f


	//   ....[83]....
        /*0324*/ 	.word	0x0500000f


	//   ....[84]....
        /*0328*/ 	.word	0x0500000f


	//   ....[85]....
        /*032c*/ 	.word	0x0500000f


	//   ....[86]....
        /*0330*/ 	.word	0x0500000f


	//----- nvinfo : EIATTR_COOP_GROUP_INSTR_OFFSETS
	.align		4
.L_296:
        /*0334*/ 	.byte	0x04, 0x28
        /*0336*/ 	.short	(.L_298 - .L_297)


	//   ....[0]....
.L_297:
        /*0338*/ 	.word	0x00000070


	//   ....[1]....
        /*033c*/ 	.word	0x00000140


	//   ....[2]....
        /*0340*/ 	.word	0x00000190


	//   ....[3]....
        /*0344*/ 	.word	0x000003c0


	//   ....[4]....
        /*0348*/ 	.word	0x00000520


	//   ....[5]....
        /*034c*/ 	.word	0x00000640


	//   ....[6]....
        /*0350*/ 	.word	0x000007a0


	//   ....[7]....
        /*0354*/ 	.word	0x00001470


	//   ....[8]....
        /*0358*/ 	.word	0x00001c20


	//   ....[9]....
        /*035c*/ 	.word	0x00001c40


	//   ....[10]....
        /*0360*/ 	.word	0x000024e0


	//   ....[11]....
        /*0364*/ 	.word	0x000025b0


	//   ....[12]....
        /*0368*/ 	.word	0x00002fe0


	//   ....[13]....
        /*036c*/ 	.word	0x00003050


	//   ....[14]....
        /*0370*/ 	.word	0x00004200


	//   ....[15]....
        /*0374*/ 	.word	0x00004910


	//   ....[16]....
        /*0378*/ 	.word	0x00004940


	//   ....[17]....
        /*037c*/ 	.word	0x000049a0


	//   ....[18]....
        /*0380*/ 	.word	0x00005110


	//   ....[19]....
        /*0384*/ 	.word	0x000052e0


	//   ....[20]....
        /*0388*/ 	.word	0x00006c40


	//   ....[21]....
        /*038c*/ 	.word	0x00006c70


	//   ....[22]....
        /*0390*/ 	.word	0x00006f30


	//   ....[23]....
        /*0394*/ 	.word	0x00006f80


	//   ....[24]....
        /*0398*/ 	.word	0x00008580


	//   ....[25]....
        /*039c*/ 	.word	0x000085c0


	//   ....[26]....
        /*03a0*/ 	.word	0x000086a0


	//   ....[27]....
        /*03a4*/ 	.word	0x000086c0


	//   ....[28]....
        /*03a8*/ 	.word	0x000097c0


	//   ....[29]....
        /*03ac*/ 	.word	0x000097f0


	//   ....[30]....
        /*03b0*/ 	.word	0x00009820


	//   ....[31]....
        /*03b4*/ 	.word	0x00009850


	//   ....[32]....
        /*03b8*/ 	.word	0x00009dc0


	//   ....[33]....
        /*03bc*/ 	.word	0x00009e00


	//   ....[34]....
        /*03c0*/ 	.word	0x00009ec0


	//   ....[35]....
        /*03c4*/ 	.word	0x00009ee0


	//   ....[36]....
        /*03c8*/ 	.word	0x00009fa0


	//   ....[37]....
        /*03cc*/ 	.word	0x00009fc0


	//   ....[38]....
        /*03d0*/ 	.word	0x0000a090


	//   ....[39]....
        /*03d4*/ 	.word	0x0000a0b0


	//   ....[40]....
        /*03d8*/ 	.word	0x0000a730


	//   ....[41]....
        /*03dc*/ 	.word	0x0000a760


	//   ....[42]....
        /*03e0*/ 	.word	0x0000a830


	//   ....[43]....
        /*03e4*/ 	.word	0x0000a850


	//   ....[44]....
        /*03e8*/ 	.word	0x0000a910


	//   ....[45]....
        /*03ec*/ 	.word	0x0000a930


	//   ....[46]....
        /*03f0*/ 	.word	0x0000aa00


	//   ....[47]....
        /*03f4*/ 	.word	0x0000aa20


	//   ....[48]....
        /*03f8*/ 	.word	0x0000ab80


	//   ....[49]....
        /*03fc*/ 	.word	0x0000b8d0


	//   ....[50]....
        /*0400*/ 	.word	0x0000c2b0


	//   ....[51]....
        /*0404*/ 	.word	0x0000c2c0


	//   ....[52]....
        /*0408*/ 	.word	0x0000c330


	//   ....[53]....
        /*040c*/ 	.word	0x0000c360


	//   ....[54]....
        /*0410*/ 	.word	0x0000c410


	//   ....[55]....
        /*0414*/ 	.word	0x0000c420


	//   ....[56]....
        /*0418*/ 	.word	0x0000c4a0


	//   ....[57]....
        /*041c*/ 	.word	0x0000c4b0


	//   ....[58]....
        /*0420*/ 	.word	0x0000c530


	//   ....[59]....
        /*0424*/ 	.word	0x0000c540


	//   ....[60]....
        /*0428*/ 	.word	0x0000c5c0


	//   ....[61]....
        /*042c*/ 	.word	0x0000c5d0


	//   ....[62]....
        /*0430*/ 	.word	0x0000c650


	//   ....[63]....
        /*0434*/ 	.word	0x0000c660


	//   ....[64]....
        /*0438*/ 	.word	0x0000c670


	//   ....[65]....
        /*043c*/ 	.word	0x0000c680


	//   ....[66]....
        /*0440*/ 	.word	0x0000ec70


	//   ....[67]....
        /*0444*/ 	.word	0x0000ee60


	//   ....[68]....
        /*0448*/ 	.word	0x0000f3d0


	//   ....[69]....
        /*044c*/ 	.word	0x0000f550


	//   ....[70]....
        /*0450*/ 	.word	0x0000f5b0


	//   ....[71]....
        /*0454*/ 	.word	0x0000f640


	//   ....[72]....
        /*0458*/ 	.word	0x0000f720


	//   ....[73]....
        /*045c*/ 	.word	0x0000f780


	//   ....[74]....
        /*0460*/ 	.word	0x0000f890


	//   ....[75]....
        /*0464*/ 	.word	0x0000f8f0


	//   ....[76]....
        /*0468*/ 	.word	0x0000f9e0


	//   ....[77]....
        /*046c*/ 	.word	0x0000fa40


	//   ....[78]....
        /*0470*/ 	.word	0x0000fb30


	//   ....[79]....
        /*0474*/ 	.word	0x0000fb90


	//   ....[80]....
        /*0478*/ 	.word	0x0000fc80


	//   ....[81]....
        /*047c*/ 	.word	0x0000fce0


	//   ....[82]....
        /*0480*/ 	.word	0x0000fdc0


	//   ....[83]....
        /*0484*/ 	.word	0x0000fe20


	//   ....[84]....
        /*0488*/ 	.word	0x0000fef0


	//   ....[85]....
        /*048c*/ 	.word	0x00010210


	//   ....[86]....
        /*0490*/ 	.word	0x00010330


	//----- nvinfo : EIATTR_REG_RECONFIG
	.align		4
.L_298:
        /*0494*/ 	.byte	0x01, 0x54
	.zero		2


	//----- nvinfo : EIATTR_SYSCALL_OFFSETS
	.align		4
        /*0498*/ 	.byte	0x04, 0x46
        /*049a*/ 	.short	(.L_300 - .L_299)


	//   ....[0]....
.L_299:
        /*049c*/ 	.word	0x00001650


	//   ....[1]....
        /*04a0*/ 	.word	0x0000b4d0


	//   ....[2]....
        /*04a4*/ 	.word	0x0000b620


	//   ....[3]....
        /*04a8*/ 	.word	0x0000b710


	//   ....[4]....
        /*04ac*/ 	.word	0x0000be80


	//----- nvinfo : EIATTR_MBARRIER_INSTR_OFFSETS
	.align		4
.L_300:
        /*04b0*/ 	.byte	0x04, 0x39
        /*04b2*/ 	.short	(.L_302 - .L_301)


	//   ....[0]....
.L_301:
        /*04b4*/ 	.word	0x00000270
        /*04b8*/ 	.word	0x000000ff
        /*04bc*/ 	.word	0x00028800
        /*04c0*/ 	.short	0x0100
        /*04c2*/ 	.byte	0x08
	.zero		1


	//   ....[1]....
        /*04c4*/ 	.word	0x00000280
        /*04c8*/ 	.word	0x000000ff
        /*04cc*/ 	.word	0x00028820
        /*04d0*/ 	.short	0x0100
        /*04d2*/ 	.byte	0x08
	.zero		1


	//   ....[2]....
        /*04d4*/ 	.word	0x00000370
        /*04d8*/ 	.word	0x000000ff
        /*04dc*/ 	.word	0x00028830
        /*04e0*/ 	.short	0x0100
        /*04e2*/ 	.byte	0x08
	.zero		1


	//   ....[3]....
        /*04e4*/ 	.word	0x00000380
        /*04e8*/ 	.word	0x000000ff
        /*04ec*/ 	.word	0x00028840
        /*04f0*/ 	.short	0x0100
        /*04f2*/ 	.byte	0x08
	.zero		1


	//   ....[4]....
        /*04f4*/ 	.word	0x00000390
        /*04f8*/ 	.word	0x000000ff
        /*04fc*/ 	.word	0x00028838
        /*0500*/ 	.short	0x0100
        /*0502*/ 	.byte	0x08
	.zero		1


	//   ....[5]....
        /*0504*/ 	.word	0x000003a0
        /*0508*/ 	.word	0x000000ff
        /*050c*/ 	.word	0x00028848
        /*0510*/ 	.short	0x0100
        /*0512*/ 	.byte	0x08
	.zero		1


	//   ....[6]....
        /*0514*/ 	.word	0x000004d0
        /*0518*/ 	.word	0x000000ff
        /*051c*/ 	.word	0x00028850
        /*0520*/ 	.short	0x0100
        /*0522*/ 	.byte	0x08
	.zero		1


	//   ....[7]....
        /*0524*/ 	.word	0x000004e0
        /*0528*/ 	.word	0x000000ff
        /*052c*/ 	.word	0x00028860
        /*0530*/ 	.short	0x0100
        /*0532*/ 	.byte	0x08
	.zero		1


	//   ....[8]....
        /*0534*/ 	.word	0x000004f0
        /*0538*/ 	.word	0x000000ff
        /*053c*/ 	.word	0x00028858
        /*0540*/ 	.short	0x0100
        /*0542*/ 	.byte	0x08
	.zero		1


	//   ....[9]....
        /*0544*/ 	.word	0x00000500
        /*0548*/ 	.word	0x000000ff
        /*054c*/ 	.word	0x00028868
        /*0550*/ 	.short	0x0100
        /*0552*/ 	.byte	0x08
	.zero		1


	//   ....[10]....
        /*0554*/ 	.word	0x000005f0
        /*0558*/ 	.word	0x000000ff
        /*055c*/ 	.word	0x00028870
        /*0560*/ 	.short	0x0100
        /*0562*/ 	.byte	0x06
	.zero		1


	//   ....[11]....
        /*0564*/ 	.word	0x00000600
        /*0568*/ 	.word	0x000000ff
        /*056c*/ 	.word	0x00028880
        /*0570*/ 	.short	0x0100
        /*0572*/ 	.byte	0x06
	.zero		1


	//   ....[12]....
        /*0574*/ 	.word	0x00000610
        /*0578*/ 	.word	0x000000ff
        /*057c*/ 	.word	0x00028878
        /*0580*/ 	.short	0x0100
        /*0582*/ 	.byte	0x06
	.zero		1


	//   ....[13]....
        /*0584*/ 	.word	0x00000620
        /*0588*/ 	.word	0x000000ff
        /*058c*/ 	.word	0x00028888
        /*0590*/ 	.short	0x0100
        /*0592*/ 	.byte	0x06
	.zero		1


	//   ....[14]....
        /*0594*/ 	.word	0x00000750
        /*0598*/ 	.word	0x000000ff
        /*059c*/ 	.word	0x00028890
        /*05a0*/ 	.short	0x0100
        /*05a2*/ 	.byte	0x08
	.zero		1


	//   ....[15]....
        /*05a4*/ 	.word	0x00000760
        /*05a8*/ 	.word	0x000000ff
        /*05ac*/ 	.word	0x000288a0
        /*05b0*/ 	.short	0x0100
        /*05b2*/ 	.byte	0x08
	.zero		1


	//   ....[16]....
        /*05b4*/ 	.word	0x00000770
        /*05b8*/ 	.word	0x000000ff
        /*05bc*/ 	.word	0x00028898
        /*05c0*/ 	.short	0x0100
        /*05c2*/ 	.byte	0x08
	.zero		1


	//   ....[17]....
        /*05c4*/ 	.word	0x00000780
        /*05c8*/ 	.word	0x000000ff
        /*05cc*/ 	.word	0x000288a8
        /*05d0*/ 	.short	0x0100
        /*05d2*/ 	.byte	0x08
	.zero		1


	//   ....[18]....
        /*05d4*/ 	.word	0x000008b0
        /*05d8*/ 	.word	0x000000ff
        /*05dc*/ 	.word	0x000288b0
        /*05e0*/ 	.short	0x0100
        /*05e2*/ 	.byte	0x08
	.zero		1


	//   ....[19]....
        /*05e4*/ 	.word	0x000008c0
        /*05e8*/ 	.word	0x000000ff
        /*05ec*/ 	.word	0x000288c0
        /*05f0*/ 	.short	0x0100
        /*05f2*/ 	.byte	0x08
	.zero		1


	//   ....[20]....
        /*05f4*/ 	.word	0x000008d0
        /*05f8*/ 	.word	0x000000ff
        /*05fc*/ 	.word	0x000288b8
        /*0600*/ 	.short	0x0100
        /*0602*/ 	.byte	0x08
	.zero		1


	//   ....[21]....
        /*0604*/ 	.word	0x000008e0
        /*0608*/ 	.word	0x000000ff
        /*060c*/ 	.word	0x000288c8
        /*0610*/ 	.short	0x0100
        /*0612*/ 	.byte	0x08
	.zero		1


	//   ....[22]....
        /*0614*/ 	.word	0x000016d0
        /*0618*/ 	.word	0x000000ff
        /*061c*/ 	.word	0x00028800
        /*0620*/ 	.short	0x010a
        /*0622*/ 	.byte	0x29
	.zero		1


	//   ....[23]....
        /*0624*/ 	.word	0x00001750
        /*0628*/ 	.word	0x00000003
        /*062c*/ 	.word	0x00028830
        /*0630*/ 	.short	0x010a
        /*0632*/ 	.byte	0x3f
	.zero		1


	//   ....[24]....
        /*0634*/ 	.word	0x000017b0
        /*0638*/ 	.word	0x00000003
        /*063c*/ 	.word	0x00028830
        /*0640*/ 	.short	0x010a
        /*0642*/ 	.byte	0x3f
	.zero		1


	//   ....[25]....
        /*0644*/ 	.word	0x00001ed0
        /*0648*/ 	.word	0x00000003
        /*064c*/ 	.word	0x00000000
        /*0650*/ 	.short	0x0101
        /*0652*/ 	.byte	0x3f
	.zero		1


	//   ....[26]....
        /*0654*/ 	.word	0x00003c60
        /*0658*/ 	.word	0x000000ff
        /*065c*/ 	.word	0x00028830
        /*0660*/ 	.short	0x010a
        /*0662*/ 	.byte	0x06
	.zero		1


	//   ....[27]....
        /*0664*/ 	.word	0x00003ca0
        /*0668*/ 	.word	0x000000ff
        /*066c*/ 	.word	0x00028830
        /*0670*/ 	.short	0x010a
        /*0672*/ 	.byte	0x06
	.zero		1


	//   ....[28]....
        /*0674*/ 	.word	0x00003fc0
        /*0678*/ 	.word	0x000000ff
        /*067c*/ 	.word	0x00028850
        /*0680*/ 	.short	0x010a
        /*0682*/ 	.byte	0x06
	.zero		1


	//   ....[29]....
        /*0684*/ 	.word	0x00004000
        /*0688*/ 	.word	0x000000ff
        /*068c*/ 	.word	0x00028850
        /*0690*/ 	.short	0x010a
        /*0692*/ 	.byte	0x06
	.zero		1


	//   ....[30]....
        /*0694*/ 	.word	0x000057d0
        /*0698*/ 	.word	0x00000027
        /*069c*/ 	.word	0x00000000
        /*06a0*/ 	.short	0x0101
        /*06a2*/ 	.byte	0x3f
	.zero		1


	//   ....[31]....
        /*06a4*/ 	.word	0x00005880
        /*06a8*/ 	.word	0x00000029
        /*06ac*/ 	.word	0x00000000
        /*06b0*/ 	.short	0x0101
        /*06b2*/ 	.byte	0x3f
	.zero		1


	//   ....[32]....
        /*06b4*/ 	.word	0x000065b0
        /*06b8*/ 	.word	0x000000ff
        /*06bc*/ 	.word	0x00028830
        /*06c0*/ 	.short	0x010a
        /*06c2*/ 	.byte	0x06
	.zero		1


	//   ....[33]....
        /*06c4*/ 	.word	0x000065f0
        /*06c8*/ 	.word	0x000000ff
        /*06cc*/ 	.word	0x00028830
        /*06d0*/ 	.short	0x010a
        /*06d2*/ 	.byte	0x06
	.zero		1


	//   ....[34]....
        /*06d4*/ 	.word	0x00006910
        /*06d8*/ 	.word	0x000000ff
        /*06dc*/ 	.word	0x00028850
        /*06e0*/ 	.short	0x010a
        /*06e2*/ 	.byte	0x06
	.zero		1


	//   ....[35]....
        /*06e4*/ 	.word	0x00006950
        /*06e8*/ 	.word	0x000000ff
        /*06ec*/ 	.word	0x00028850
        /*06f0*/ 	.short	0x010a
        /*06f2*/ 	.byte	0x06
	.zero		1


	//   ....[36]....
        /*06f4*/ 	.word	0x00007a50
        /*06f8*/ 	.word	0x0000001b
        /*06fc*/ 	.word	0x00000000
        /*0700*/ 	.short	0x0101
        /*0702*/ 	.byte	0x3f
	.zero		1


	//   ....[37]....
        /*0704*/ 	.word	0x00007b00
        /*0708*/ 	.word	0x0000001f
        /*070c*/ 	.word	0x00000000
        /*0710*/ 	.short	0x0101
        /*0712*/ 	.byte	0x3f
	.zero		1


	//   ....[38]....
        /*0714*/ 	.word	0x000084f0
        /*0718*/ 	.word	0x000000ff
        /*071c*/ 	.word	0x00028850
        /*0720*/ 	.short	0x010a
        /*0722*/ 	.byte	0x05
	.zero		1


	//   ....[39]....
        /*0724*/ 	.word	0x00008530
        /*0728*/ 	.word	0x000000ff
        /*072c*/ 	.word	0x00028850
        /*0730*/ 	.short	0x010a
        /*0732*/ 	.byte	0x05
	.zero		1


	//   ....[40]....
        /*0734*/ 	.word	0x00008a50
        /*0738*/ 	.word	0x00000000
        /*073c*/ 	.word	0x00000000
        /*0740*/ 	.short	0x0101
        /*0742*/ 	.byte	0x3f
	.zero		1


	//   ....[41]....
        /*0744*/ 	.word	0x00009df0
        /*0748*/ 	.word	0x00000000
        /*074c*/ 	.word	0x00000000
        /*0750*/ 	.short	0x0101
        /*0752*/ 	.byte	0x3f
	.zero		1


	//   ....[42]....
        /*0754*/ 	.word	0x0000bad0
        /*0758*/ 	.word	0x00000000
        /*075c*/ 	.word	0x00028840
        /*0760*/ 	.short	0x010a
        /*0762*/ 	.byte	0x3f
	.zero		1


	//   ....[43]....
        /*0764*/ 	.word	0x0000c7a0
        /*0768*/ 	.word	0x00000011
        /*076c*/ 	.word	0x00028800
        /*0770*/ 	.short	0x0107
        /*0772*/ 	.byte	0x3f
	.zero		1


	//   ....[44]....
        /*0774*/ 	.word	0x0000c8b0
        /*0778*/ 	.word	0x00000011
        /*077c*/ 	.word	0x00028800
        /*0780*/ 	.short	0x0101
        /*0782*/ 	.byte	0x3f
	.zero		1


	//   ....[45]....
        /*0784*/ 	.word	0x0000c8d0
        /*0788*/ 	.word	0x00000011
        /*078c*/ 	.word	0x00028820
        /*0790*/ 	.short	0x010a
        /*0792*/ 	.byte	0x3f
	.zero		1


	//   ....[46]....
        /*0794*/ 	.word	0x0000cc00
        /*0798*/ 	.word	0x00000004
        /*079c*/ 	.word	0x00028840
        /*07a0*/ 	.short	0x010a
        /*07a2*/ 	.byte	0x3f
	.zero		1


	//   ....[47]....
        /*07a4*/ 	.word	0x0000cf80
        /*07a8*/ 	.word	0x00000004
        /*07ac*/ 	.word	0x00000060
        /*07b0*/ 	.short	0x010a
        /*07b2*/ 	.byte	0x3f
	.zero		1


	//   ....[48]....
        /*07b4*/ 	.word	0x0000d5d0
        /*07b8*/ 	.word	0x00000003
        /*07bc*/ 	.word	0x00028840
        /*07c0*/ 	.short	0x010a
        /*07c2*/ 	.byte	0x3f
	.zero		1


	//   ....[49]....
        /*07c4*/ 	.word	0x0000d960
        /*07c8*/ 	.word	0x00000002
        /*07cc*/ 	.word	0x00000060
        /*07d0*/ 	.short	0x010a
        /*07d2*/ 	.byte	0x3f
	.zero		1


	//   ....[50]....
        /*07d4*/ 	.word	0x0000df00
        /*07d8*/ 	.word	0x00000002
        /*07dc*/ 	.word	0x00028840
        /*07e0*/ 	.short	0x010a
        /*07e2*/ 	.byte	0x3f
	.zero		1


	//   ....[51]....
        /*07e4*/ 	.word	0x0000e290
        /*07e8*/ 	.word	0x00000002
        /*07ec*/ 	.word	0x00000060
        /*07f0*/ 	.short	0x010a
        /*07f2*/ 	.byte	0x3f
	.zero		1


	//   ....[52]....
        /*07f4*/ 	.word	0x0000e7e0
        /*07f8*/ 	.word	0x00000003
        /*07fc*/ 	.word	0x00028860
        /*0800*/ 	.short	0x010a
        /*0802*/ 	.byte	0x3f
	.zero		1


	//   ....[53]....
        /*0804*/ 	.word	0x0000ede0
        /*0808*/ 	.word	0x00000000
        /*080c*/ 	.word	0x00028820
        /*0810*/ 	.short	0x010a
        /*0812*/ 	.byte	0x3f
	.zero		1


	//   ....[54]....
        /*0814*/ 	.word	0x0000efb0
        /*0818*/ 	.word	0x00000006
        /*081c*/ 	.word	0x00000000
        /*0820*/ 	.short	0x010a
        /*0822*/ 	.byte	0x3f
	.zero		1


	//   ....[55]....
        /*0824*/ 	.word	0x0000f000
        /*0828*/ 	.word	0x00000003
        /*082c*/ 	.word	0x00000000
        /*0830*/ 	.short	0x010a
        /*0832*/ 	.byte	0x3f
	.zero		1


	//   ....[56]....
        /*0834*/ 	.word	0x0000f060
        /*0838*/ 	.word	0x00000012
        /*083c*/ 	.word	0x00000000
        /*0840*/ 	.short	0x010a
        /*0842*/ 	.byte	0x3f
	.zero		1


	//   ....[57]....
        /*0844*/ 	.word	0x0000f090
        /*0848*/ 	.word	0x00000003
        /*084c*/ 	.word	0x00000000
        /*0850*/ 	.short	0x010a
        /*0852*/ 	.byte	0x3f
	.zero		1


	//   ....[58]....
        /*0854*/ 	.word	0x0000f100
        /*0858*/ 	.word	0x00000003
        /*085c*/ 	.word	0x00028800
        /*0860*/ 	.short	0x010a
        /*0862*/ 	.byte	0x3f
	.zero		1


	//   ....[59]....
        /*0864*/ 	.word	0x0000f150
        /*0868*/ 	.word	0x00000003
        /*086c*/ 	.word	0x00028830
        /*0870*/ 	.short	0x010a
        /*0872*/ 	.byte	0x3f
	.zero		1


	//   ....[60]....
        /*0874*/ 	.word	0x0000f1b0
        /*0878*/ 	.word	0x00000005
        /*087c*/ 	.word	0x00028830
        /*0880*/ 	.short	0x010a
        /*0882*/ 	.byte	0x3f
	.zero		1


	//   ....[61]....
        /*0884*/ 	.word	0x0000f210
        /*0888*/ 	.word	0x00000005
        /*088c*/ 	.word	0x00028850
        /*0890*/ 	.short	0x010a
        /*0892*/ 	.byte	0x3f
	.zero		1


	//   ....[62]....
        /*0894*/ 	.word	0x0000f270
        /*0898*/ 	.word	0x00000005
        /*089c*/ 	.word	0x00028830
        /*08a0*/ 	.short	0x010a
        /*08a2*/ 	.byte	0x3f
	.zero		1


	//   ....[63]....
        /*08a4*/ 	.word	0x0000f2d0
        /*08a8*/ 	.word	0x00000005
        /*08ac*/ 	.word	0x00028850
        /*08b0*/ 	.short	0x010a
        /*08b2*/ 	.byte	0x3f
	.zero		1


	//   ....[64]....
        /*08b4*/ 	.word	0x0000f330
        /*08b8*/ 	.word	0x00000007
        /*08bc*/ 	.word	0x00028850
        /*08c0*/ 	.short	0x010a
        /*08c2*/ 	.byte	0x3f
	.zero		1


	//   ....[65]....
        /*08c4*/ 	.word	0x0000f480
        /*08c8*/ 	.word	0x00000000
        /*08cc*/ 	.word	0x00028840
        /*08d0*/ 	.short	0x010a
        /*08d2*/ 	.byte	0x3f
	.zero		1


	//   ....[66]....
        /*08d4*/ 	.word	0x0000ff30
        /*08d8*/ 	.word	0x00000011
        /*08dc*/ 	.word	0x00028820
        /*08e0*/ 	.short	0x010a
        /*08e2*/ 	.byte	0x3f
	.zero		1


	//   ....[67]....
        /*08e4*/ 	.word	0x0000ff80
        /*08e8*/ 	.word	0x00000004
        /*08ec*/ 	.word	0x00028840
        /*08f0*/ 	.short	0x010a
        /*08f2*/ 	.byte	0x3f
	.zero		1


	//   ....[68]....
        /*08f4*/ 	.word	0x0000ffd0
        /*08f8*/ 	.word	0x00000004
        /*08fc*/ 	.word	0x00000060
        /*0900*/ 	.short	0x010a
        /*0902*/ 	.byte	0x3f
	.zero		1


	//   ....[69]....
        /*0904*/ 	.word	0x00010020
        /*0908*/ 	.word	0x00000003
        /*090c*/ 	.word	0x00028840
        /*0910*/ 	.short	0x010a
        /*0912*/ 	.byte	0x3f
	.zero		1


	//   ....[70]....
        /*0914*/ 	.word	0x00010070
        /*0918*/ 	.word	0x00000002
        /*091c*/ 	.word	0x00000060
        /*0920*/ 	.short	0x010a
        /*0922*/ 	.byte	0x3f
	.zero		1


	//   ....[71]....
        /*0924*/ 	.word	0x000100c0
        /*0928*/ 	.word	0x00000002
        /*092c*/ 	.word	0x00028840
        /*0930*/ 	.short	0x010a
        /*0932*/ 	.byte	0x3f
	.zero		1


	//   ....[72]....
        /*0934*/ 	.word	0x00010110
        /*0938*/ 	.word	0x00000002
        /*093c*/ 	.word	0x00000060
        /*0940*/ 	.short	0x010a
        /*0942*/ 	.byte	0x3f
	.zero		1


	//   ....[73]....
        /*0944*/ 	.word	0x00010160
        /*0948*/ 	.word	0x00000003
        /*094c*/ 	.word	0x00028860
        /*0950*/ 	.short	0x010a
        /*0952*/ 	.byte	0x3f
	.zero		1


	//   ....[74]....
        /*0954*/ 	.word	0x00010250
        /*0958*/ 	.word	0x00000000
        /*095c*/ 	.word	0x00028820
        /*0960*/ 	.short	0x010a
        /*0962*/ 	.byte	0x3f
	.zero		1


	//   ....[75]....
        /*0964*/ 	.word	0x000103f0
        /*0968*/ 	.word	0x00000006
        /*096c*/ 	.word	0x00000000
        /*0970*/ 	.short	0x010a
        /*0972*/ 	.byte	0x3f
	.zero		1


	//   ....[76]....
        /*0974*/ 	.word	0x00010440
        /*0978*/ 	.word	0x00000003
        /*097c*/ 	.word	0x00000000
        /*0980*/ 	.short	0x010a
        /*0982*/ 	.byte	0x3f
	.zero		1


	//   ....[77]....
        /*0984*/ 	.word	0x00010490
        /*0988*/ 	.word	0x00000012
        /*098c*/ 	.word	0x00000000
        /*0990*/ 	.short	0x010a
        /*0992*/ 	.byte	0x3f
	.zero		1


	//----- nvinfo : EIATTR_NUM_MBARRIERS
	.align		4
.L_302:
        /*0994*/ 	.byte	0x03, 0x38
        /*0996*/ 	.short	0x0016


	//----- nvinfo : EIATTR_EXIT_INSTR_OFFSETS
	.align		4
        /*0998*/ 	.byte	0x04, 0x1c
        /*099a*/ 	.short	(.L_304 - .L_303)


	//   ....[0]....
.L_303:
        /*099c*/ 	.word	0x00000a40


	//   ....[1]....
        /*09a0*/ 	.word	0x0000ab20


	//   ....[2]....
        /*09a4*/ 	.word	0x0000f0e0


	//----- nvinfo : EIATTR_MAX_THREADS
	.align		4
.L_304:
        /*09a8*/ 	.byte	0x04, 0x05
        /*09aa*/ 	.short	(.L_306 - .L_305)
.L_305:
        /*09ac*/ 	.word	0x00000180
        /*09b0*/ 	.word	0x00000001
        /*09b4*/ 	.word	0x00000001


	//----- nvinfo : EIATTR_CRS_STACK_SIZE
	.align		4
.L_306:
        /*09b8*/ 	.byte	0x04, 0x1e
        /*09ba*/ 	.short	(.L_308 - .L_307)
.L_307:
        /*09bc*/ 	.word	0x00000000


	//----- nvinfo : EIATTR_CBANK_PARAM_SIZE
	.align		4
.L_308:
        /*09c0*/ 	.byte	0x03, 0x19
        /*09c2*/ 	.short	0x0af0


	//----- nvinfo : EIATTR_PARAM_CBANK
	.align		4
        /*09c4*/ 	.byte	0x04, 0x0a
        /*09c6*/ 	.short	(.L_310 - .L_309)
	.align		4
.L_309:
        /*09c8*/ 	.word	index@(.nv.constant0._ZN7cutlass13device_kernelIN5flash11enable_sm90INS1_16FlashAttnFwdSm90INS1_25CollectiveMainloopFwdSm90ILi2EN4cute5tupleIJNS5_1CILi1EEES8_S8_EEENS6_IJNS7_ILi128EEESA_SA_EEELi128ENS_6half_tEfNS_4arch4Sm90ELb1ELb0ELb0ELb0ELb0ELb0ELb0ELb1ELb1ELb1ELb0ELb0EEENS1_21CollectiveEpilogueFwdISB_S9_SC_SE_Li256ELb0ELb1ELb0ELb0EEENS1_30DynamicPersistentTileSchedulerILi256ELi128ELb0ELb1ELb1EEEEEEEEEvNT_6ParamsE)
        /*09cc*/ 	.short	0x0210
        /*09ce*/ 	.short	0x0af0


	//----- nvinfo : EIATTR_SW_WAR
	.align		4
.L_310:
        /*09d0*/ 	.byte	0x04, 0x36
        /*09d2*/ 	.short	(.L_312 - .L_311)
.L_311:
        /*09d4*/ 	.word	0x00000008
.L_312:


//--------------------- .nv.info._ZN7cutlass13device_kernelIN5flash11enable_sm90INS1_16FlashAttnFwdSm90INS1_25CollectiveMainloopFwdSm90ILi2EN4cute5tupleIJNS5_1CILi1EEES8_S8_EEENS6_IJNS7_ILi128EEESA_SA_EEELi128ENS_6half_tEfNS_4arch4Sm90ELb1ELb0ELb0ELb1ELb0ELb0ELb0ELb1ELb1ELb1ELb0ELb0EEENS1_21CollectiveEpilogueFwdISB_S9_SC_SE_Li256ELb1ELb1ELb0ELb0EEENS1_36VarlenDynamicPersistentTileSchedulerILi128ELi128ELi256ELi128ELb0ELb1ELb1ELb1ELb1ELb1EEEEEEEEEvNT_6ParamsE --------------------------
	.section	.nv.info._ZN7cutlass13device_kernelIN5flash11enable_sm90INS1_16FlashAttnFwdSm90INS1_25CollectiveMainloopFwdSm90ILi2EN4cute5tupleIJNS5_1CILi1EEES8_S8_EEENS6_IJNS7_ILi128EEESA_SA_EEELi128ENS_6half_tEfNS_4arch4Sm90ELb1ELb0ELb0ELb1ELb0ELb0ELb0ELb1ELb1ELb1ELb0ELb0EEENS1_21CollectiveEpilogueFwdISB_S9_SC_SE_Li256ELb1ELb1ELb0ELb0EEENS1_36VarlenDynamicPersistentTileSchedulerILi128ELi128ELi256ELi128ELb0ELb1ELb1ELb1ELb1ELb1EEEEEEEEEvNT_6ParamsE,"",@"SHT_CUDA_INFO"
	.sectionflags	@""
	.align	4


	//----- nvinfo : EIATTR_CUDA_API_VERSION
	.align		4
        /*0000*/ 	.byte	0x04, 0x37
        /*0002*/ 	.short	(.L_314 - .L_313)
.L_313:
        /*0004*/ 	.word	0x00000082


	//----- nvinfo : EIATTR_KPARAM_INFO
	.align		4
.L_314:
        /*0008*/ 	.byte	0x04, 0x17
        /*000a*/ 	.short	(.L_316 - .L_315)
.L_315:
        /*000c*/ 	.word	0x00000000
        /*0010*/ 	.short	0x0000
        /*0012*/ 	.short	0x0070
        /*0014*/ 	.byte	0x00, 0xf0, 0x01, 0x2a


	//----- nvinfo : EIATTR_SPARSE_MMA_MASK
	.align		4
.L_316:
        /*0018*/ 	.byte	0x03, 0x50
        /*001a*/ 	.short	0x0000


	//----- nvinfo : EIATTR_MAXREG_COUNT
	.align		4
        /*001c*/ 	.byte	0x03, 0x1b
        /*001e*/ 	.short	0x00a8


	//----- nvinfo : EIATTR_NUM_BARRIERS
	.align		4
        /*0020*/ 	.byte	0x02, 0x4c
        /*0022*/ 	.byte	0x10
	.zero		1


	//----- nvinfo : EIATTR_EXTERNS
	.align		4
        /*0024*/ 	.byte	0x04, 0x0f
        /*0026*/ 	.short	(.L_318 - .L_317)


	//   ....[0]....
	.align		4
.L_317:
        /*0028*/ 	.word	index@(__assertfail)


	//----- nvinfo : EIATTR_ANNOTATIONS
	.align		4
.L_318:
        /*002c*/ 	.byte	0x04, 0x55
        /*002e*/ 	.short	(.L_320 - .L_319)


	//   ....[0]....
.L_319:
        /* <DEDUP_REMOVED lines=74> */


	//----- nvinfo : EIATTR_MERCURY_ISA_VERSION
	.align		4
.L_320:
        /*04b8*/ 	.byte	0x03, 0x5f
        /*04ba*/ 	.short	0x0101


	//----- nvinfo : EIATTR_UNUSED_LOAD_BYTE_OFFSET
	.align		4
        /*04bc*/ 	.byte	0x04, 0x44
        /*04be*/ 	.short	(.L_322 - .L_321)


	//   ....[0]....
.L_321:
        /*04c0*/ 	.word	0x00000a30
        /*04c4*/ 	.word	0x0000fff0


	//   ....[1]....
        /*04c8*/ 	.word	0x00008e50
        /*04cc*/ 	.word	0x0000fff0


	//----- nvinfo : EIATTR_INT_WARP_WIDE_INSTR_OFFSETS
	.align		4
.L_322:
        /*04d0*/ 	.byte	0x04, 0x31
        /*04d2*/ 	.short	(.L_324 - .L_323)


	//   ....[0]....
.L_323:
        /*04d4*/ 	.word	0x00000120


	//   ....[1]....
        /*04d8*/ 	.word	0x000001c0


	//   ....[2]....
        /*04dc*/ 	.word	0x00000230


	//   ....[3]....
        /*04e0*/ 	.word	0x0000c100


	//   ....[4]....
        /*04e4*/ 	.word	0x0000c190


	//   ....[5]....
        /*04e8*/ 	.word	0x0000f9d0


	//   ....[6]....
        /*04ec*/ 	.word	0x0000fa30


	//----- nvinfo : EIATTR_COOP_GROUP_MASK_REGIDS
	.align		4
.L_324:
        /*04f0*/ 	.byte	0x04, 0x29
        /*04f2*/ 	.short	(.L_326 - .L_325)


	//   ....[0]....
.L_325:
        /*04f4*/ 	.word	0xffffffff


	//   ....[1]....
        /*04f8*/ 	.word	0xffffffff


	//   ....[2]....
        /*04fc*/ 	.word	0xffffffff


	//   ....[3]....
        /*0500*/ 	.word	0xffffffff


	//   ....[4]....
        /*0504*/ 	.word	0xffffffff


	//   ....[5]....
        /*0508*/ 	.word	0xffffffff


	//   ....[6]....
        /*050c*/ 	.word	0xffffffff


	//   ....[7]....
        /*0510*/ 	.word	0xffffffff


	//   ....[8]....
        /*0514*/ 	.word	0xffffffff


	//   ....[9]....
        /*0518*/ 	.word	0xffffffff


	//   ....[10]....
        /*051c*/ 	.word	0xffffffff


	//   ....[11]....
        /*0520*/ 	.word	0xffffffff


	//   ....[12]....
        /*0524*/ 	.word	0xffffffff


	//   ....[13]....
        /*0528*/ 	.word	0xffffffff


	//   ....[14]....
        /*052c*/ 	.word	0xffffffff


	//   ....[15]....
        /*0530*/ 	.word	0xffffffff


	//   ....[16]....
        /*0534*/ 	.word	0xffffffff


	//   ....[17]....
        /*0538*/ 	.word	0xffffffff


	//   ....[18]....
        /*053c*/ 	.word	0xffffffff


	//   ....[19]....
        /*0540*/ 	.word	0xffffffff


	//   ....[20]....
        /*0544*/ 	.word	0xffffffff


	//   ....[21]....
        /*0548*/ 	.word	0xffffffff


	//   ....[22]....
        /*054c*/ 	.word	0xffffffff


	//   ....[23]....
        /*0550*/ 	.word	0xffffffff


	//   ....[24]....
        /*0554*/ 	.word	0xffffffff


	//   ....[25]....
        /*0558*/ 	.word	0xffffffff


	//   ....[26]....
        /*055c*/ 	.word	0xffffffff


	//   ....[27]....
        /*0560*/ 	.word	0xffffffff


	//   ....[28]....
        /*0564*/ 	.word	0xffffffff


	//   ....[29]....
        /*0568*/ 	.word	0xffffffff


	//   ....[30]....
        /*056c*/ 	.word	0xffffffff


	//   ....[31]....
        /*0570*/ 	.word	0xffffffff


	//   ....[32]....
        /*0574*/ 	.word	0xffffffff


	//   ....[33]....
        /*0578*/ 	.word	0xffffffff


	//   ....[34]....
        /*057c*/ 	.word	0xffffffff


	//   ....[35]....
        /*0580*/ 	.word	0xffffffff


	//   ....[36]....
        /*0584*/ 	.word	0xffffffff


	//   ....[37]....
        /*0588*/ 	.word	0xffffffff


	//   ....[38]....
        /*058c*/ 	.word	0xffffffff


	//   ....[39]....
        /*0590*/ 	.word	0xffffffff


	//   ....[40]....
        /*0594*/ 	.word	0xffffffff


	//   ....[41]....
        /*0598*/ 	.word	0xffffffff


	//   ....[42]....
        /*059c*/ 	.word	0xffffffff


	//   ....[43]....
        /*05a0*/ 	.word	0xffffffff


	//   ....[44]....
        /*05a4*/ 	.word	0xffffffff


	//   ....[45]....
        /*05a8*/ 	.word	0xffffffff


	//   ....[46]....
        /*05ac*/ 	.word	0xffffffff


	//   ....[47]....
        /*05b0*/ 	.word	0xffffffff


	//   ....[48]....
        /*05b4*/ 	.word	0xffffffff


	//   ....[49]....
        /*05b8*/ 	.word	0xffffffff


	//   ....[50]....
        /*05bc*/ 	.word	0xffffffff


	//   ....[51]....
        /*05c0*/ 	.word	0xffffffff


	//   ....[52]....
        /*05c4*/ 	.word	0xffffffff


	//   ....[53]....
        /*05c8*/ 	.word	0xffffffff


	//   ....[54]....
        /*05cc*/ 	.word	0xffffffff


	//   ....[55]....
        /*05d0*/ 	.word	0xffffffff


	//   ....[56]....
        /*05d4*/ 	.word	0xffffffff


	//   ....[57]....
        /*05d8*/ 	.word	0xffffffff


	//   ....[58]....
        /*05dc*/ 	.word	0xffffffff


	//   ....[59]....
        /*05e0*/ 	.word	0xffffffff


	//   ....[60]....
        /*05e4*/ 	.word	0xffffffff


	//   ....[61]....
        /*05e8*/ 	.word	0xffffffff


	//   ....[62]....
        /*05ec*/ 	.word	0xffffffff


	//   ....[63]....
        /*05f0*/ 	.word	0xffffffff


	//   ....[64]....
        /*05f4*/ 	.word	0xffffffff


	//   ....[65]....
        /*05f8*/ 	.word	0xffffffff


	//   ....[66]....
        /*05fc*/ 	.word	0xffffffff


	//   ....[67]....
        /*0600*/ 	.word	0xffffffff


	//   ....[68]....
        /*0604*/ 	.word	0xffffffff


	//   ....[69]....
        /*0608*/ 	.word	0xffffffff


	//   ....[70]....
        /*060c*/ 	.word	0xffffffff


	//   ....[71]....
        /*0610*/ 	.word	0xffffffff


	//   ....[72]....
        /*0614*/ 	.word	0xffffffff


	//   ....[73]....
        /*0618*/ 	.word	0xffffffff


	//   ....[74]....
        /*061c*/ 	.word	0xffffffff


	//   ....[75]....
        /*0620*/ 	.word	0xffffffff


	//   ....[76]....
        /*0624*/ 	.word	0xffffffff


	//   ....[77]....
        /*0628*/ 	.word	0xffffffff


	//   ....[78]....
        /*062c*/ 	.word	0xffffffff


	//   ....[79]....
        /*0630*/ 	.word	0xffffffff


	//   ....[80]....
        /*0634*/ 	.word	0xffffffff


	//   ....[81]....
        /*0638*/ 	.word	0xffffffff


	//   ....[82]....
        /*063c*/ 	.word	0xffffffff


	//   ....[83]....
        /*0640*/ 	.word	0xffffffff


	//   ....[84]....
        /*0644*/ 	.word	0xffffffff


	//   ....[85]....
        /*0648*/ 	.word	0xffffffff


	//   ....[86]....
        /*064c*/ 	.word	0xffffffff


	//   ....[87]....
        /*0650*/ 	.word	0xffffffff


	//   ....[88]....
        /*0654*/ 	.word	0xffffffff


	//   ....[89]....
        /*0658*/ 	.word	0xffffffff


	//   ....[90]....
        /*065c*/ 	.word	0xffffffff


	//   ....[91]....
        /*0660*/ 	.word	0xffffffff


	//   ....[92]....
        /*0664*/ 	.word	0xffffffff


	//   ....[93]....
        /*0668*/ 	.word	0xffffffff


	//   ....[94]....
        /*066c*/ 	.word	0xffffffff


	//   ....[95]....
        /*0670*/ 	.word	0xffffffff


	//   ....[96]....
        /*0674*/ 	.word	0xffffffff


	//   ....[97]....
        /*0678*/ 	.word	0xffffffff


	//   ....[98]....
        /*067c*/ 	.word	0xffffffff


	//   ....[99]....
        /*0680*/ 	.word	0x0500000f


	//   ....[100]....
        /*0684*/ 	.word	0x0500000f


	//   ....[101]....
        /*0688*/ 	.word	0x0500000f


	//   ....[102]....
        /*068c*/ 	.word	0x0500000f


	//   ....[103]....
        /*0690*/ 	.word	0x0500000f


	//   ....[104]....
        /*0694*/ 	.word	0x0500000f


	//   ....[105]....
        /*0698*/ 	.word	0x0500000f


	//   ....[106]....
        /*069c*/ 	.word	0x0500000f


	//   ....[107]....
        /*06a0*/ 	.word	0x0500000f


	//   ....[108]....
        /*06a4*/ 	.word	0x0500000f


	//   ....[109]....
        /*06a8*/ 	.word	0x0500000f


	//   ....[110]....
        /*06ac*/ 	.word	0x0500000f


	//   ....[111]....
        /*06b0*/ 	.word	0x0500000f


	//   ....[112]....
        /*06b4*/ 	.word	0x0500000f


	//   ....[113]....
        /*06b8*/ 	.word	0x0500000f


	//   ....[114]....
        /*06bc*/ 	.word	0x0500000f


	//   ....[115]....
        /*06c0*/ 	.word	0x0500000f


	//   ....[116]....
        /*06c4*/ 	.word	0x0500000f


	//   ....[117]....
        /*06c8*/ 	.word	0x0500000f


	//   ....[118]....
        /*06cc*/ 	.word	0x0500000f


	//   ....[119]....
        /*06d0*/ 	.word	0x0500000f


	//   ....[120]....
        /*06d4*/ 	.word	0x0500000f


	//   ....[121]....
        /*06d8*/ 	.word	0x0500000f


	//   ....[122]....
        /*06dc*/ 	.word	0x0500000f


	//   ....[123]....
        /*06e0*/ 	.word	0x0500000f


	//   ....[124]....
        /*06e4*/ 	.word	0x0500000f


	//   ....[125]....
        /*06e8*/ 	.word	0x0500000f


	//   ....[126]....
        /*06ec*/ 	.word	0x0500000f


	//   ....[127]....
        /*06f0*/ 	.word	0x0500000f


	//   ....[128]....
        /*06f4*/ 	.word	0x0500000f


	//   ....[129]....
        /*06f8*/ 	.word	0x0500000f


	//   ....[130]....
        /*06fc*/ 	.word	0x0500000f


	//   ....[131]....
        /*0700*/ 	.word	0x0500000f


	//   ....[132]....
        /*0704*/ 	.word	0x0500000f


	//   ....[133]....
        /*0708*/ 	.word	0x0500000f


	//----- nvinfo : EIATTR_COOP_GROUP_INSTR_OFFSETS
	.align		4
.L_326:
        /*070c*/ 	.byte	0x04, 0x28
        /*070e*/ 	.short	(.L_328 - .L_327)


	//   ....[0]....
.L_327:
        /*0710*/ 	.word	0x00000060


	//   ....[1]....
        /*0714*/ 	.word	0x00000130


	//   ....[2]....
        /*0718*/ 	.word	0x000001e0


	//   ....[3]....
        /*071c*/ 	.word	0x000003a0


	//   ....[4]....
        /*0720*/ 	.word	0x00000500


	//   ....[5]....
        /*0724*/ 	.word	0x00000620


	//   ....[6]....
        /*0728*/ 	.word	0x00000780


	//   ....[7]....
        /*072c*/ 	.word	0x000014e0


	//   ....[8]....
        /*0730*/ 	.word	0x00001c40


	//   ....[9]....
        /*0734*/ 	.word	0x000023c0


	//   ....[10]....
        /*0738*/ 	.word	0x00002420


	//   ....[11]....
        /*073c*/ 	.word	0x000024b0


	//   ....[12]....
        /*0740*/ 	.word	0x00002f10


	//   ....[13]....
        /*0744*/ 	.word	0x00002f80


	//   ....[14]....
        /*0748*/ 	.word	0x00004100


	//   ....[15]....
        /*074c*/ 	.word	0x000048a0


	//   ....[16]....
        /*0750*/ 	.word	0x000048d0


	//   ....[17]....
        /*0754*/ 	.word	0x00004930


	//   ....[18]....
        /*0758*/ 	.word	0x00005300


	//   ....[19]....
        /*075c*/ 	.word	0x00005380


	//   ....[20]....
        /*0760*/ 	.word	0x00006c10


	//   ....[21]....
        /*0764*/ 	.word	0x00006c40


	//   ....[22]....
        /*0768*/ 	.word	0x00006f20


	//   ....[23]....
        /*076c*/ 	.word	0x00006f50


	//   ....[24]....
        /*0770*/ 	.word	0x00008520


	//   ....[25]....
        /*0774*/ 	.word	0x00008550


	//   ....[26]....
        /*0778*/ 	.word	0x00008640


	//   ....[27]....
        /*077c*/ 	.word	0x00008660


	//   ....[28]....
        /*0780*/ 	.word	0x000098b0


	//   ....[29]....
        /*0784*/ 	.word	0x000098f0


	//   ....[30]....
        /*0788*/ 	.word	0x00009930


	//   ....[31]....
        /*078c*/ 	.word	0x00009960


	//   ....[32]....
        /*0790*/ 	.word	0x00009f00


	//   ....[33]....
        /*0794*/ 	.word	0x00009f10


	//   ....[34]....
        /*0798*/ 	.word	0x00009fd0


	//   ....[35]....
        /*079c*/ 	.word	0x00009ff0


	//   ....[36]....
        /*07a0*/ 	.word	0x0000a0b0


	//   ....[37]....
        /*07a4*/ 	.word	0x0000a0d0


	//   ....[38]....
        /*07a8*/ 	.word	0x0000a1a0


	//   ....[39]....
        /*07ac*/ 	.word	0x0000a1c0


	//   ....[40]....
        /*07b0*/ 	.word	0x0000a9c0


	//   ....[41]....
        /*07b4*/ 	.word	0x0000a9e0


	//   ....[42]....
        /*07b8*/ 	.word	0x0000aaa0


	//   ....[43]....
        /*07bc*/ 	.word	0x0000aac0


	//   ....[44]....
        /*07c0*/ 	.word	0x0000ab80


	//   ....[45]....
        /*07c4*/ 	.word	0x0000aba0


	//   ....[46]....
        /*07c8*/ 	.word	0x0000ac70


	//   ....[47]....
        /*07cc*/ 	.word	0x0000ac90


	//   ....[48]....
        /*07d0*/ 	.word	0x0000add0


	//   ....[49]....
        /*07d4*/ 	.word	0x0000afa0


	//   ....[50]....
        /*07d8*/ 	.word	0x0000afd0


	//   ....[51]....
        /*07dc*/ 	.word	0x0000b000


	//   ....[52]....
        /*07e0*/ 	.word	0x0000b030


	//   ....[53]....
        /*07e4*/ 	.word	0x0000b060


	//   ....[54]....
        /*07e8*/ 	.word	0x0000b090


	//   ....[55]....
        /*07ec*/ 	.word	0x0000b200


	//   ....[56]....
        /*07f0*/ 	.word	0x0000b230


	//   ....[57]....
        /*07f4*/ 	.word	0x0000b260


	//   ....[58]....
        /*07f8*/ 	.word	0x0000b290


	//   ....[59]....
        /*07fc*/ 	.word	0x0000b2c0


	//   ....[60]....
        /*0800*/ 	.word	0x0000b2f0


	//   ....[61]....
        /*0804*/ 	.word	0x0000b390


	//   ....[62]....
        /*0808*/ 	.word	0x0000b3f0


	//   ....[63]....
        /*080c*/ 	.word	0x0000b480


	//   ....[64]....
        /*0810*/ 	.word	0x0000c700


	//   ....[65]....
        /*0814*/ 	.word	0x0000d2e0


	//   ....[66]....
        /*0818*/ 	.word	0x0000d2f0


	//   ....[67]....
        /*081c*/ 	.word	0x0000d300


	//   ....[68]....
        /*0820*/ 	.word	0x0000d370


	//   ....[69]....
        /*0824*/ 	.word	0x0000d470


	//   ....[70]....
        /*0828*/ 	.word	0x0000d490


	//   ....[71]....
        /*082c*/ 	.word	0x0000d520


	//   ....[72]....
        /*0830*/ 	.word	0x0000d540


	//   ....[73]....
        /*0834*/ 	.word	0x0000d5d0


	//   ....[74]....
        /*0838*/ 	.word	0x0000d5f0


	//   ....[75]....
        /*083c*/ 	.word	0x0000d680


	//   ....[76]....
        /*0840*/ 	.word	0x0000d6a0


	//   ....[77]....
        /*0844*/ 	.word	0x0000d730


	//   ....[78]....
        /*0848*/ 	.word	0x0000d750


	//   ....[79]....
        /*084c*/ 	.word	0x0000d760


	//   ....[80]....
        /*0850*/ 	.word	0x0000d770


	//   ....[81]....
        /*0854*/ 	.word	0x000100f0


	//   ....[82]....
        /*0858*/ 	.word	0x00010150


	//   ....[83]....
        /*085c*/ 	.word	0x00010180


	//   ....[84]....
        /*0860*/ 	.word	0x00010190


	//   ....[85]....
        /*0864*/ 	.word	0x000101c0


	//   ....[86]....
        /*0868*/ 	.word	0x000101f0


	//   ....[87]....
        /*086c*/ 	.word	0x00010220


	//   ....[88]....
        /*0870*/ 	.word	0x00010250


	//   ....[89]....
        /*0874*/ 	.word	0x000103d0


	//   ....[90]....
        /*0878*/ 	.word	0x00010400


	//   ....[91]....
        /*087c*/ 	.word	0x00010430


	//   ....[92]....
        /*0880*/ 	.word	0x00010460


	//   ....[93]....
        /*0884*/ 	.word	0x00010490


	//   ....[94]....
        /*0888*/ 	.word	0x000104c0


	//   ....[95]....
        /*088c*/ 	.word	0x00010580


	//   ....[96]....
        /*0890*/ 	.word	0x000105a0


	//   ....[97]....
        /*0894*/ 	.word	0x00010610


	//   ....[98]....
        /*0898*/ 	.word	0x00010cd0


	//   ....[99]....
        /*089c*/ 	.word	0x000112a0


	//   ....[100]....
        /*08a0*/ 	.word	0x00011420


	//   ....[101]....
        /*08a4*/ 	.word	0x00011480


	//   ....[102]....
        /*08a8*/ 	.word	0x00011510


	//   ....[103]....
        /*08ac*/ 	.word	0x000115b0


	//   ....[104]....
        /*08b0*/ 	.word	0x00011680


	//   ....[105]....
        /*08b4*/ 	.word	0x000117a0


	//   ....[106]....
        /*08b8*/ 	.word	0x00011800


	//   ....[107]....
        /*08bc*/ 	.word	0x00011910


	//   ....[108]....
        /*08c0*/ 	.word	0x00011970


	//   ....[109]....
        /*08c4*/ 	.word	0x00011a80


	//   ....[110]....
        /*08c8*/ 	.word	0x00011ae0


	//   ....[111]....
        /*08cc*/ 	.word	0x00011bf0


	//   ....[112]....
        /*08d0*/ 	.word	0x00011c50


	//   ....[113]....
        /*08d4*/ 	.word	0x00011d50


	//   ....[114]....
        /*08d8*/ 	.word	0x00011db0


	//   ....[115]....
        /*08dc*/ 	.word	0x00011e50


	//   ....[116]....
        /*08e0*/ 	.word	0x000121d0


	//   ....[117]....
        /*08e4*/ 	.word	0x00012270


	//   ....[118]....
        /*08e8*/ 	.word	0x00012390


	//   ....[119]....
        /*08ec*/ 	.word	0x00012400


	//   ....[120]....
        /*08f0*/ 	.word	0x00012470


	//   ....[121]....
        /*08f4*/ 	.word	0x000124e0


	//   ....[122]....
        /*08f8*/ 	.word	0x00012550


	//   ....[123]....
        /*08fc*/ 	.word	0x000125d0


	//   ....[124]....
        /*0900*/ 	.word	0x00012660


	//   ....[125]....
        /*0904*/ 	.word	0x00012700


	//   ....[126]....
        /*0908*/ 	.word	0x00012770


	//   ....[127]....
        /*090c*/ 	.word	0x000127e0


	//   ....[128]....
        /*0910*/ 	.word	0x00012850


	//   ....[129]....
        /*0914*/ 	.word	0x000128d0


	//   ....[130]....
        /*0918*/ 	.word	0x00012940


	//   ....[131]....
        /*091c*/ 	.word	0x000129e0


	//   ....[132]....
        /*0920*/ 	.word	0x00012a70


	//   ....[133]....
        /*0924*/ 	.word	0x00012ba0


	//----- nvinfo : EIATTR_REG_RECONFIG
	.align		4
.L_328:
        /*0928*/ 	.byte	0x01, 0x54
	.zero		2


	//----- nvinfo : EIATTR_SYSCALL_OFFSETS
	.align		4
        /*092c*/ 	.byte	0x04, 0x46
        /*092e*/ 	.short	(.L_330 - .L_329)


	//   ....[0]....
.L_329:
        /*0930*/ 	.word	0x000016c0


	//   ....[1]....
        /*0934*/ 	.word	0x0000c300


	//   ....[2]....
        /*0938*/ 	.word	0x0000c460


	//   ....[3]....
        /*093c*/ 	.word	0x0000c560


	//   ....[4]....
        /*0940*/ 	.word	0x0000cee0


	//----- nvinfo : EIATTR_MBARRIER_INSTR_OFFSETS
	.align		4
.L_330:
        /*0944*/ 	.byte	0x04, 0x39
        /*0946*/ 	.short	(.L_332 - .L_331)


	//   ....[0]....
.L_331:
        /*0948*/ 	.word	0x00000250
        /*094c*/ 	.word	0x000000ff
        /*0950*/ 	.word	0x00028800
        /*0954*/ 	.short	0x0100
        /*0956*/ 	.byte	0x08
	.zero		1


	//   ....[1]....
        /*0958*/ 	.word	0x00000260
        /*095c*/ 	.word	0x000000ff
        /*0960*/ 	.word	0x00028820
        /*0964*/ 	.short	0x0100
        /*0966*/ 	.byte	0x08
	.zero		1


	//   ....[2]....
        /*0968*/ 	.word	0x00000350
        /*096c*/ 	.word	0x000000ff
        /*0970*/ 	.word	0x00028830
        /*0974*/ 	.short	0x0100
        /*0976*/ 	.byte	0x08
	.zero		1


	//   ....[3]....
        /*0978*/ 	.word	0x00000360
        /*097c*/ 	.word	0x000000ff
        /*0980*/ 	.word	0x00028840
        /*0984*/ 	.short	0x0100
        /*0986*/ 	.byte	0x08
	.zero		1


	//   ....[4]....
        /*0988*/ 	.word	0x00000370
        /*098c*/ 	.word	0x000000ff
        /*0990*/ 	.word	0x00028838
        /*0994*/ 	.short	0x0100
        /*0996*/ 	.byte	0x08
	.zero		1


	//   ....[5]....
        /*0998*/ 	.word	0x00000380
        /*099c*/ 	.word	0x000000ff
        /*09a0*/ 	.word	0x00028848
        /*09a4*/ 	.short	0x0100
        /*09a6*/ 	.byte	0x08
	.zero		1


	//   ....[6]....
        /*09a8*/ 	.word	0x000004b0
        /*09ac*/ 	.word	0x000000ff
        /*09b0*/ 	.word	0x00028850
        /*09b4*/ 	.short	0x0100
        /*09b6*/ 	.byte	0x08
	.zero		1


	//   ....[7]....
        /*09b8*/ 	.word	0x000004c0
        /*09bc*/ 	.word	0x000000ff
        /*09c0*/ 	.word	0x00028860
        /*09c4*/ 	.short	0x0100
        /*09c6*/ 	.byte	0x08
	.zero		1


	//   ....[8]....
        /*09c8*/ 	.word	0x000004d0
        /*09cc*/ 	.word	0x000000ff
        /*09d0*/ 	.word	0x00028858
        /*09d4*/ 	.short	0x0100
        /*09d6*/ 	.byte	0x08
	.zero		1


	//   ....[9]....
        /*09d8*/ 	.word	0x000004e0
        /*09dc*/ 	.word	0x000000ff
        /*09e0*/ 	.word	0x00028868
        /*09e4*/ 	.short	0x0100
        /*09e6*/ 	.byte	0x08
	.zero		1


	//   ....[10]....
        /*09e8*/ 	.word	0x000005d0
        /*09ec*/ 	.word	0x000000ff
        /*09f0*/ 	.word	0x00028870
        /*09f4*/ 	.short	0x0100
        /*09f6*/ 	.byte	0x06
	.zero		1


	//   ....[11]....
        /*09f8*/ 	.word	0x000005e0
        /*09fc*/ 	.word	0x000000ff
        /*0a00*/ 	.word	0x00028880
        /*0a04*/ 	.short	0x0100
        /*0a06*/ 	.byte	0x06
	.zero		1


	//   ....[12]....
        /*0a08*/ 	.word	0x000005f0
        /*0a0c*/ 	.word	0x000000ff
        /*0a10*/ 	.word	0x00028878
        /*0a14*/ 	.short	0x0100
        /*0a16*/ 	.byte	0x06
	.zero		1


	//   ....[13]....
        /*0a18*/ 	.word	0x00000600
        /*0a1c*/ 	.word	0x000000ff
        /*0a20*/ 	.word	0x00028888
        /*0a24*/ 	.short	0x0100
        /*0a26*/ 	.byte	0x06
	.zero		1


	//   ....[14]....
        /*0a28*/ 	.word	0x00000730
        /*0a2c*/ 	.word	0x000000ff
        /*0a30*/ 	.word	0x00028890
        /*0a34*/ 	.short	0x0100
        /*0a36*/ 	.byte	0x08
	.zero		1


	//   ....[15]....
        /*0a38*/ 	.word	0x00000740
        /*0a3c*/ 	.word	0x000000ff
        /*0a40*/ 	.word	0x000288a0
        /*0a44*/ 	.short	0x0100
        /*0a46*/ 	.byte	0x08
	.zero		1


	//   ....[16]....
        /*0a48*/ 	.word	0x00000750
        /*0a4c*/ 	.word	0x000000ff
        /*0a50*/ 	.word	0x00028898
        /*0a54*/ 	.short	0x0100
        /*0a56*/ 	.byte	0x08
	.zero		1


	//   ....[17]....
        /*0a58*/ 	.word	0x00000760
        /*0a5c*/ 	.word	0x000000ff
        /*0a60*/ 	.word	0x000288a8
        /*0a64*/ 	.short	0x0100
        /*0a66*/ 	.byte	0x08
	.zero		1


	//   ....[18]....
        /*0a68*/ 	.word	0x00000890
        /*0a6c*/ 	.word	0x000000ff
        /*0a70*/ 	.word	0x000288b0
        /*0a74*/ 	.short	0x0100
        /*0a76*/ 	.byte	0x08
	.zero		1


	//   ....[19]....
        /*0a78*/ 	.word	0x000008a0
        /*0a7c*/ 	.word	0x000000ff
        /*0a80*/ 	.word	0x000288c0
        /*0a84*/ 	.short	0x0100
        /*0a86*/ 	.byte	0x08
	.zero		1


	//   ....[20]....
        /*0a88*/ 	.word	0x000008b0
        /*0a8c*/ 	.word	0x000000ff
        /*0a90*/ 	.word	0x000288b8
        /*0a94*/ 	.short	0x0100
        /*0a96*/ 	.byte	0x08
	.zero		1


	//   ....[21]....
        /*0a98*/ 	.word	0x000008c0
        /*0a9c*/ 	.word	0x000000ff
        /*0aa0*/ 	.word	0x000288c8
        /*0aa4*/ 	.short	0x0100
        /*0aa6*/ 	.byte	0x08
	.zero		1


	//   ....[22]....
        /*0aa8*/ 	.word	0x00001720
        /*0aac*/ 	.word	0x000000ff
        /*0ab0*/ 	.word	0x00028800
        /*0ab4*/ 	.short	0x010a
        /*0ab6*/ 	.byte	0x26
	.zero		1


	//   ....[23]....
        /*0ab8*/ 	.word	0x000017a0
        /*0abc*/ 	.word	0x00000003
        /*0ac0*/ 	.word	0x00028830
        /*0ac4*/ 	.short	0x010a
        /*0ac6*/ 	.byte	0x3f
	.zero		1


	//   ....[24]....
        /*0ac8*/ 	.word	0x00001800
        /*0acc*/ 	.word	0x00000003
        /*0ad0*/ 	.word	0x00028830
        /*0ad4*/ 	.short	0x010a
        /*0ad6*/ 	.byte	0x3f
	.zero		1


	//   ....[25]....
        /*0ad8*/ 	.word	0x00001e40
        /*0adc*/ 	.word	0x00000003
        /*0ae0*/ 	.word	0x00000000
        /*0ae4*/ 	.short	0x0101
        /*0ae6*/ 	.byte	0x3f
	.zero		1


	//   ....[26]....
        /*0ae8*/ 	.word	0x00003be0
        /*0aec*/ 	.word	0x000000ff
        /*0af0*/ 	.word	0x00028830
        /*0af4*/ 	.short	0x010a
        /*0af6*/ 	.byte	0x06
	.zero		1


	//   ....[27]....
        /*0af8*/ 	.word	0x00003c20
        /*0afc*/ 	.word	0x000000ff
        /*0b00*/ 	.word	0x00028830
        /*0b04*/ 	.short	0x010a
        /*0b06*/ 	.byte	0x06
	.zero		1


	//   ....[28]....
        /*0b08*/ 	.word	0x00003f60
        /*0b0c*/ 	.word	0x000000ff
        /*0b10*/ 	.word	0x00028850
        /*0b14*/ 	.short	0x010a
        /*0b16*/ 	.byte	0x06
	.zero		1


	//   ....[29]....
        /*0b18*/ 	.word	0x00003fa0
        /*0b1c*/ 	.word	0x000000ff
        /*0b20*/ 	.word	0x00028850
        /*0b24*/ 	.short	0x010a
        /*0b26*/ 	.byte	0x06
	.zero		1


	//   ....[30]....
        /*0b28*/ 	.word	0x000058c0
        /*0b2c*/ 	.word	0x00000034
        /*0b30*/ 	.word	0x00000000
        /*0b34*/ 	.short	0x0101
        /*0b36*/ 	.byte	0x3f
	.zero		1


	//   ....[31]....
        /*0b38*/ 	.word	0x00005b80
        /*0b3c*/ 	.word	0x00000034
        /*0b40*/ 	.word	0x00000000
        /*0b44*/ 	.short	0x0101
        /*0b46*/ 	.byte	0x3f
	.zero		1


	//   ....[32]....
        /*0b48*/ 	.word	0x00006530
        /*0b4c*/ 	.word	0x000000ff
        /*0b50*/ 	.word	0x00028830
        /*0b54*/ 	.short	0x010a
        /*0b56*/ 	.byte	0x06
	.zero		1


	//   ....[33]....
        /*0b58*/ 	.word	0x00006570
        /*0b5c*/ 	.word	0x000000ff
        /*0b60*/ 	.word	0x00028830
        /*0b64*/ 	.short	0x010a
        /*0b66*/ 	.byte	0x06
	.zero		1


	//   ....[34]....
        /*0b68*/ 	.word	0x000068b0
        /*0b6c*/ 	.word	0x000000ff
        /*0b70*/ 	.word	0x00028850
        /*0b74*/ 	.short	0x010a
        /*0b76*/ 	.byte	0x06
	.zero		1


	//   ....[35]....
        /*0b78*/ 	.word	0x000068f0
        /*0b7c*/ 	.word	0x000000ff
        /*0b80*/ 	.word	0x00028850
        /*0b84*/ 	.short	0x010a
        /*0b86*/ 	.byte	0x06
	.zero		1


	//   ....[36]....
        /*0b88*/ 	.word	0x00007b60
        /*0b8c*/ 	.word	0x0000001b
        /*0b90*/ 	.word	0x00000000
        /*0b94*/ 	.short	0x0101
        /*0b96*/ 	.byte	0x3f
	.zero		1


	//   ....[37]....
        /*0b98*/ 	.word	0x00007c30
        /*0b9c*/ 	.word	0x0000001f
        /*0ba0*/ 	.word	0x00000000
        /*0ba4*/ 	.short	0x0101
        /*0ba6*/ 	.byte	0x3f
	.zero		1


	//   ....[38]....
        /*0ba8*/ 	.word	0x00008490
        /*0bac*/ 	.word	0x000000ff
        /*0bb0*/ 	.word	0x00028850
        /*0bb4*/ 	.short	0x010a
        /*0bb6*/ 	.byte	0x05
	.zero		1


	//   ....[39]....
        /*0bb8*/ 	.word	0x000084d0
        /*0bbc*/ 	.word	0x000000ff
        /*0bc0*/ 	.word	0x00028850
        /*0bc4*/ 	.short	0x010a
        /*0bc6*/ 	.byte	0x05
	.zero		1


	//   ....[40]....
        /*0bc8*/ 	.word	0x000089f0
        /*0bcc*/ 	.word	0x00000000
        /*0bd0*/ 	.word	0x00000000
        /*0bd4*/ 	.short	0x0101
        /*0bd6*/ 	.byte	0x3f
	.zero		1


	//   ....[41]....
        /*0bd8*/ 	.word	0x00009ef0
        /*0bdc*/ 	.word	0x00000000
        /*0be0*/ 	.word	0x00000000
        /*0be4*/ 	.short	0x0101
        /*0be6*/ 	.byte	0x3f
	.zero		1


	//   ....[42]....
        /*0be8*/ 	.word	0x0000c990
        /*0bec*/ 	.word	0x00000000
        /*0bf0*/ 	.word	0x00028840
        /*0bf4*/ 	.short	0x010a
        /*0bf6*/ 	.byte	0x3f
	.zero		1


	//   ....[43]....
        /*0bf8*/ 	.word	0x0000d8d0
        /*0bfc*/ 	.word	0x00000008
        /*0c00*/ 	.word	0x00028800
        /*0c04*/ 	.short	0x0107
        /*0c06*/ 	.byte	0x3f
	.zero		1


	//   ....[44]....
        /*0c08*/ 	.word	0x0000d9e0
        /*0c0c*/ 	.word	0x00000002
        /*0c10*/ 	.word	0x00028800
        /*0c14*/ 	.short	0x0101
        /*0c16*/ 	.byte	0x3f
	.zero		1


	//   ....[45]....
        /*0c18*/ 	.word	0x0000da00
        /*0c1c*/ 	.word	0x00000002
        /*0c20*/ 	.word	0x00028820
        /*0c24*/ 	.short	0x010a
        /*0c26*/ 	.byte	0x3f
	.zero		1


	//   ....[46]....
        /*0c28*/ 	.word	0x0000dd60
        /*0c2c*/ 	.word	0x00000002
        /*0c30*/ 	.word	0x00028840
        /*0c34*/ 	.short	0x010a
        /*0c36*/ 	.byte	0x3f
	.zero		1


	//   ....[47]....
        /*0c38*/ 	.word	0x0000e120
        /*0c3c*/ 	.word	0x00000002
        /*0c40*/ 	.word	0x00000060
        /*0c44*/ 	.short	0x010a
        /*0c46*/ 	.byte	0x3f
	.zero		1


	//   ....[48]....
        /*0c48*/ 	.word	0x0000e7f0
        /*0c4c*/ 	.word	0x00000003
        /*0c50*/ 	.word	0x00028840
        /*0c54*/ 	.short	0x010a
        /*0c56*/ 	.byte	0x3f
	.zero		1


	//   ....[49]....
        /*0c58*/ 	.word	0x0000ebb0
        /*0c5c*/ 	.word	0x00000002
        /*0c60*/ 	.word	0x00000060
        /*0c64*/ 	.short	0x010a
        /*0c66*/ 	.byte	0x3f
	.zero		1


	//   ....[50]....
        /*0c68*/ 	.word	0x0000f1d0
        /*0c6c*/ 	.word	0x00000002
        /*0c70*/ 	.word	0x00028840
        /*0c74*/ 	.short	0x010a
        /*0c76*/ 	.byte	0x3f
	.zero		1


	//   ....[51]....
        /*0c78*/ 	.word	0x0000f590
        /*0c7c*/ 	.word	0x00000002
        /*0c80*/ 	.word	0x00000060
        /*0c84*/ 	.short	0x010a
        /*0c86*/ 	.byte	0x3f
	.zero		1


	//   ....[52]....
        /*0c88*/ 	.word	0x0000fb40
        /*0c8c*/ 	.word	0x00000000
        /*0c90*/ 	.word	0x00028860
        /*0c94*/ 	.short	0x010a
        /*0c96*/ 	.byte	0x3f
	.zero		1


	//   ....[53]....
        /*0c98*/ 	.word	0x00010c50
        /*0c9c*/ 	.word	0x00000000
        /*0ca0*/ 	.word	0x00028820
        /*0ca4*/ 	.short	0x010a
        /*0ca6*/ 	.byte	0x3f
	.zero		1


	//   ....[54]....
        /*0ca8*/ 	.word	0x00010e10
        /*0cac*/ 	.word	0x00000006
        /*0cb0*/ 	.word	0x00000000
        /*0cb4*/ 	.short	0x010a
        /*0cb6*/ 	.byte	0x3f
	.zero		1


	//   ....[55]....
        /*0cb8*/ 	.word	0x00010e80
        /*0cbc*/ 	.word	0x00000007
        /*0cc0*/ 	.word	0x00000000
        /*0cc4*/ 	.short	0x010a
        /*0cc6*/ 	.byte	0x3f
	.zero		1


	//   ....[56]....
        /*0cc8*/ 	.word	0x00010ef0
        /*0ccc*/ 	.word	0x00000004
        /*0cd0*/ 	.word	0x00000000
        /*0cd4*/ 	.short	0x010a
        /*0cd6*/ 	.byte	0x3f
	.zero		1


	//   ....[57]....
        /*0cd8*/ 	.word	0x00010f20
        /*0cdc*/ 	.word	0x00000003
        /*0ce0*/ 	.word	0x00000000
        /*0ce4*/ 	.short	0x010a
        /*0ce6*/ 	.byte	0x3f
	.zero		1


	//   ....[58]....
        /*0ce8*/ 	.word	0x00010f90
        /*0cec*/ 	.word	0x00000003
        /*0cf0*/ 	.word	0x00028800
        /*0cf4*/ 	.short	0x010a
        /*0cf6*/ 	.byte	0x3f
	.zero		1


	//   ....[59]....
        /*0cf8*/ 	.word	0x00010fe0
        /*0cfc*/ 	.word	0x00000003
        /*0d00*/ 	.word	0x00028830
        /*0d04*/ 	.short	0x010a
        /*0d06*/ 	.byte	0x3f
	.zero		1


	//   ....[60]....
        /*0d08*/ 	.word	0x00011040
        /*0d0c*/ 	.word	0x00000005
        /*0d10*/ 	.word	0x00028830
        /*0d14*/ 	.short	0x010a
        /*0d16*/ 	.byte	0x3f
	.zero		1


	//   ....[61]....
        /*0d18*/ 	.word	0x000110a0
        /*0d1c*/ 	.word	0x00000005
        /*0d20*/ 	.word	0x00028850
        /*0d24*/ 	.short	0x010a
        /*0d26*/ 	.byte	0x3f
	.zero		1


	//   ....[62]....
        /*0d28*/ 	.word	0x00011100
        /*0d2c*/ 	.word	0x00000005
        /*0d30*/ 	.word	0x00028830
        /*0d34*/ 	.short	0x010a
        /*0d36*/ 	.byte	0x3f
	.zero		1


	//   ....[63]....
        /*0d38*/ 	.word	0x00011160
        /*0d3c*/ 	.word	0x00000005
        /*0d40*/ 	.word	0x00028850
        /*0d44*/ 	.short	0x010a
        /*0d46*/ 	.byte	0x3f
	.zero		1


	//   ....[64]....
        /*0d48*/ 	.word	0x000111c0
        /*0d4c*/ 	.word	0x00000009
        /*0d50*/ 	.word	0x00028850
        /*0d54*/ 	.short	0x010a
        /*0d56*/ 	.byte	0x3f
	.zero		1


	//   ....[65]....
        /*0d58*/ 	.word	0x00011360
        /*0d5c*/ 	.word	0x00000000
        /*0d60*/ 	.word	0x00028840
        /*0d64*/ 	.short	0x010a
        /*0d66*/ 	.byte	0x3f
	.zero		1


	//   ....[66]....
        /*0d68*/ 	.word	0x00011ef0
        /*0d6c*/ 	.word	0x00000002
        /*0d70*/ 	.word	0x00028820
        /*0d74*/ 	.short	0x010a
        /*0d76*/ 	.byte	0x3f
	.zero		1


	//   ....[67]....
        /*0d78*/ 	.word	0x00011f40
        /*0d7c*/ 	.word	0x00000002
        /*0d80*/ 	.word	0x00028840
        /*0d84*/ 	.short	0x010a
        /*0d86*/ 	.byte	0x3f
	.zero		1


	//   ....[68]....
        /*0d88*/ 	.word	0x00011f90
        /*0d8c*/ 	.word	0x00000002
        /*0d90*/ 	.word	0x00000060
        /*0d94*/ 	.short	0x010a
        /*0d96*/ 	.byte	0x3f
	.zero		1


	//   ....[69]....
        /*0d98*/ 	.word	0x00011fe0
        /*0d9c*/ 	.word	0x00000003
        /*0da0*/ 	.word	0x00028840
        /*0da4*/ 	.short	0x010a
        /*0da6*/ 	.byte	0x3f
	.zero		1


	//   ....[70]....
        /*0da8*/ 	.word	0x00012030
        /*0dac*/ 	.word	0x00000002
        /*0db0*/ 	.word	0x00000060
        /*0db4*/ 	.short	0x010a
        /*0db6*/ 	.byte	0x3f
	.zero		1


	//   ....[71]....
        /*0db8*/ 	.word	0x00012080
        /*0dbc*/ 	.word	0x00000002
        /*0dc0*/ 	.word	0x00028840
        /*0dc4*/ 	.short	0x010a
        /*0dc6*/ 	.byte	0x3f
	.zero		1


	//   ....[72]....
        /*0dc8*/ 	.word	0x000120d0
        /*0dcc*/ 	.word	0x00000002
        /*0dd0*/ 	.word	0x00000060
        /*0dd4*/ 	.short	0x010a
        /*0dd6*/ 	.byte	0x3f
	.zero		1


	//   ....[73]....
        /*0dd8*/ 	.word	0x00012120
        /*0ddc*/ 	.word	0x00000000
        /*0de0*/ 	.word	0x00028860
        /*0de4*/ 	.short	0x010a
        /*0de6*/ 	.byte	0x3f
	.zero		1


	//   ....[74]....
        /*0de8*/ 	.word	0x00012ac0
        /*0dec*/ 	.word	0x00000000
        /*0df0*/ 	.word	0x00028820
        /*0df4*/ 	.short	0x010a
        /*0df6*/ 	.byte	0x3f
	.zero		1


	//   ....[75]....
        /*0df8*/ 	.word	0x00012c60
        /*0dfc*/ 	.word	0x00000006
        /*0e00*/ 	.word	0x00000000
        /*0e04*/ 	.short	0x010a
        /*0e06*/ 	.byte	0x3f
	.zero		1


	//   ....[76]....
        /*0e08*/ 	.word	0x00012cb0
        /*0e0c*/ 	.word	0x00000007
        /*0e10*/ 	.word	0x00000000
        /*0e14*/ 	.short	0x010a
        /*0e16*/ 	.byte	0x3f
	.zero		1


	//   ....[77]....
        /*0e18*/ 	.word	0x00012d00
        /*0e1c*/ 	.word	0x00000004
        /*0e20*/ 	.word	0x00000000
        /*0e24*/ 	.short	0x010a
        /*0e26*/ 	.byte	0x3f
	.zero		1


	//----- nvinfo : EIATTR_NUM_MBARRIERS
	.align		4
.L_332:
        /*0e28*/ 	.byte	0x03, 0x38
        /*0e2a*/ 	.short	0x0016


	//----- nvinfo : EIATTR_EXIT_INSTR_OFFSETS
	.align		4
        /*0e2c*/ 	.byte	0x04, 0x1c
        /*0e2e*/ 	.short	(.L_334 - .L_333)


	//   ....[0]....
.L_333:
        /*0e30*/ 	.word	0x00000a70


	//   ....[1]....
        /*0e34*/ 	.word	0x0000ad80


	//   ....[2]....
        /*0e38*/ 	.word	0x00010f70


	//----- nvinfo : EIATTR_MAX_THREADS
	.align		4
.L_334:
        /*0e3c*/ 	.byte	0x04, 0x05
        /*0e3e*/ 	.short	(.L_336 - .L_335)
.L_335:
        /*0e40*/ 	.word	0x00000180
        /*0e44*/ 	.word	0x00000001
        /*0e48*/ 	.word	0x00000001


	//----- nvinfo : EIATTR_CRS_STACK_SIZE
	.align		4
.L_336:
        /*0e4c*/ 	.byte	0x04, 0x1e
        /*0e4e*/ 	.short	(.L_338 - .L_337)
.L_337:
        /*0e50*/ 	.word	0x00000000


	//----- nvinfo : EIATTR_CBANK_PARAM_SIZE
	.align		4
.L_338:
        /*0e54*/ 	.byte	0x03, 0x19
        /*0e56*/ 	.short	0x0af0


	//----- nvinfo : EIATTR_PARAM_CBANK
	.align		4
        /*0e58*/ 	.byte	0x04, 0x0a
        /*0e5a*/ 	.short	(.L_340 - .L_339)
	.align		4
.L_339:
        /*0e5c*/ 	.word	index@(.nv.constant0._ZN7cutlass13device_kernelIN5flash11enable_sm90INS1_16FlashAttnFwdSm90INS1_25CollectiveMainloopFwdSm90ILi2EN4cute5tupleIJNS5_1CILi1EEES8_S8_EEENS6_IJNS7_ILi128EEESA_SA_EEELi128ENS_6half_tEfNS_4arch4Sm90ELb1ELb0ELb0ELb1ELb0ELb0ELb0ELb1ELb1ELb1ELb0ELb0EEENS1_21CollectiveEpilogueFwdISB_S9_SC_SE_Li256ELb1ELb1ELb0ELb0EEENS1_36VarlenDynamicPersistentTileSchedulerILi128ELi128ELi256ELi128ELb0ELb1ELb1ELb1ELb1ELb1EEEEEEEEEvNT_6ParamsE)
        /*0e60*/ 	.short	0x0210
        /*0e62*/ 	.short	0x0af0


	//----- nvinfo : EIATTR_SW_WAR
	.align		4
.L_340:
        /*0e64*/ 	.byte	0x04, 0x36
        /*0e66*/ 	.short	(.L_342 - .L_341)
.L_341:
        /*0e68*/ 	.word	0x00000008
.L_342:


//--------------------- .nv.info._ZN7cutlass13device_kernelIN5flash11enable_sm90INS1_16FlashAttnFwdSm90INS1_25CollectiveMainloopFwdSm90ILi2EN4cute5tupleIJNS5_1CILi1EEES8_S8_EEENS6_IJNS7_ILi128EEESA_SA_EEELi128ENS_6half_tEfNS_4arch4Sm90ELb1ELb0ELb0ELb1ELb0ELb1ELb0ELb1ELb1ELb1ELb0ELb0EEENS1_21CollectiveEpilogueFwdISB_S9_SC_SE_Li256ELb1ELb1ELb0ELb0EEENS1_36VarlenDynamicPersistentTileSchedulerILi128ELi128ELi256ELi128ELb0ELb1ELb1ELb1ELb1ELb1EEEEEEEEEvNT_6ParamsE --------------------------
	.section	.nv.info._ZN7cutlass13device_kernelIN5flash11enable_sm90INS1_16FlashAttnFwdSm90INS1_25CollectiveMainloopFwdSm90ILi2EN4cute5tupleIJNS5_1CILi1EEES8_S8_EEENS6_IJNS7_ILi128EEESA_SA_EEELi128ENS_6half_tEfNS_4arch4Sm90ELb1ELb0ELb0ELb1ELb0ELb1ELb0ELb1ELb1ELb1ELb0ELb0EEENS1_21CollectiveEpilogueFwdISB_S9_SC_SE_Li256ELb1ELb1ELb0ELb0EEENS1_36VarlenDynamicPersistentTileSchedulerILi128ELi128ELi256ELi128ELb0ELb1ELb1ELb1ELb1ELb1EEEEEEEEEvNT_6ParamsE,"",@"SHT_CUDA_INFO"
	.sectionflags	@""
	.align	4


	//----- nvinfo : EIATTR_CUDA_API_VERSION
	.align		4
        /*0000*/ 	.byte	0x04, 0x37
        /*0002*/ 	.short	(.L_344 - .L_343)
.L_343:
        /*0004*/ 	.word	0x00000082


	//----- nvinfo : EIATTR_KPARAM_INFO
	.align		4
.L_344:
        /*0008*/ 	.byte	0x04, 0x17
        /*000a*/ 	.short	(.L_346 - .L_345)
.L_345:
        /*000c*/ 	.word	0x00000000
        /*0010*/ 	.short	0x0000
        /*0012*/ 	.short	0x0070
        /*0014*/ 	.byte	0x00, 0xf0, 0x01, 0x2a


	//----- nvinfo : EIATTR_SPARSE_MMA_MASK
	.align		4
.L_346:
        /*0018*/ 	.byte	0x03, 0x50
        /*001a*/ 	.short	0x0000


	//----- nvinfo : EIATTR_MAXREG_COUNT
	.align		4
        /*001c*/ 	.byte	0x03, 0x1b
        /*001e*/ 	.short	0x00a8


	//----- nvinfo : EIATTR_NUM_BARRIERS
	.align		4
        /*0020*/ 	.byte	0x02, 0x4c
        /*0022*/ 	.byte	0x10
	.zero		1


	//----- nvinfo : EIATTR_EXTERNS
	.align		4
        /*0024*/ 	.byte	0x04, 0x0f
        /*0026*/ 	.short	(.L_348 - .L_347)


	//   ....[0]....
	.align		4
.L_347:
        /*0028*/ 	.word	index@(__assertfail)


	//----- nvinfo : EIATTR_ANNOTATIONS
	.align		4
.L_348:
        /*002c*/ 	.byte	0x04, 0x55
        /*002e*/ 	.short	(.L_350 - .L_349)


	//   ....[0]....
.L_349:
        /* <DEDUP_REMOVED lines=88> */


	//----- nvinfo : EIATTR_MERCURY_ISA_VERSION
	.align		4
.L_350:
        /*05a0*/ 	.byte	0x03, 0x5f
        /*05a2*/ 	.short	0x0101


	//----- nvinfo : EIATTR_UNUSED_LOAD_BYTE_OFFSET
	.align		4
        /*05a4*/ 	.byte	0x04, 0x44
        /*05a6*/ 	.short	(.L_352 - .L_351)


	//   ....[0]....
.L_351:
        /*05a8*/ 	.word	0x00000ab0
        /*05ac*/ 	.word	0x0000fff0


	//   ....[1]....
        /*05b0*/ 	.word	0x000156b0
        /*05b4*/ 	.word	0x0000fff0


	//----- nvinfo : EIATTR_INT_WARP_WIDE_INSTR_OFFSETS
	.align		4
.L_352:
        /*05b8*/ 	.byte	0x04, 0x31
        /*05ba*/ 	.short	(.L_354 - .L_353)


	//   ....[0]....
.L_353:
        /*05bc*/ 	.word	0x00000180


	//   ....[1]....
        /*05c0*/ 	.word	0x00000220


	//   ....[2]....
        /*05c4*/ 	.word	0x00000290


	//   ....[3]....
        /*05c8*/ 	.word	0x00019e20


	//   ....[4]....
        /*05cc*/ 	.word	0x00019eb0


	//   ....[5]....
        /*05d0*/ 	.word	0x0001d740


	//   ....[6]....
        /*05d4*/ 	.word	0x0001d7a0


	//----- nvinfo : EIATTR_COOP_GROUP_MASK_REGIDS
	.align		4
.L_354:
        /*05d8*/ 	.byte	0x04, 0x29
        /*05da*/ 	.short	(.L_356 - .L_355)


	//   ....[0]....
.L_355:
        /*05dc*/ 	.word	0xffffffff


	//   ....[1]....
        /*05e0*/ 	.word	0xffffffff


	//   ....[2]....
        /*05e4*/ 	.word	0xffffffff


	//   ....[3]....
        /*05e8*/ 	.word	0xffffffff


	//   ....[4]....
        /*05ec*/ 	.word	0xffffffff


	//   ....[5]....
        /*05f0*/ 	.word	0xffffffff


	//   ....[6]....
        /*05f4*/ 	.word	0xffffffff


	//   ....[7]....
        /*05f8*/ 	.word	0xffffffff


	//   ....[8]....
        /*05fc*/ 	.word	0xffffffff


	//   ....[9]....
        /*0600*/ 	.word	0xffffffff


	//   ....[10]....
        /*0604*/ 	.word	0xffffffff


	//   ....[11]....
        /*0608*/ 	.word	0xffffffff


	//   ....[12]....
        /*060c*/ 	.word	0xffffffff


	//   ....[13]....
        /*0610*/ 	.word	0xffffffff


	//   ....[14]....
        /*0614*/ 	.word	0xffffffff


	//   ....[15]....
        /*0618*/ 	.word	0xffffffff


	//   ....[16]....
        /*061c*/ 	.word	0xffffffff


	//   ....[17]....
        /*0620*/ 	.word	0xffffffff


	//   ....[18]....
        /*0624*/ 	.word	0xffffffff


	//   ....[19]....
        /*0628*/ 	.word	0xffffffff


	//   ....[20]....
        /*062c*/ 	.word	0xffffffff


	//   ....[21]....
        /*0630*/ 	.word	0xffffffff


	//   ....[22]....
        /*0634*/ 	.word	0xffffffff


	//   ....[23]....
        /*0638*/ 	.word	0xffffffff


	//   ....[24]....
        /*063c*/ 	.word	0xffffffff


	//   ....[25]....
        /*0640*/ 	.word	0xffffffff


	//   ....[26]....
        /*0644*/ 	.word	0xffffffff


	//   ....[27]....
        /*0648*/ 	.word	0xffffffff


	//   ....[28]....
        /*064c*/ 	.word	0xffffffff


	//   ....[29]....
        /*0650*/ 	.word	0xffffffff


	//   ....[30]....
        /*0654*/ 	.word	0xffffffff


	//   ....[31]....
        /*0658*/ 	.word	0xffffffff


	//   ....[32]....
        /*065c*/ 	.word	0xffffffff


	//   ....[33]....
        /*0660*/ 	.word	0xffffffff


	//   ....[34]....
        /*0664*/ 	.word	0xffffffff


	//   ....[35]....
        /*0668*/ 	.word	0xffffffff


	//   ....[36]....
        /*066c*/ 	.word	0xffffffff


	//   ....[37]....
        /*0670*/ 	.word	0xffffffff


	//   ....[38]....
        /*0674*/ 	.word	0xffffffff


	//   ....[39]....
        /*0678*/ 	.word	0xffffffff


	//   ....[40]....
        /*067c*/ 	.word	0xffffffff


	//   ....[41]....
        /*0680*/ 	.word	0xffffffff


	//   ....[42]....
        /*0684*/ 	.word	0xffffffff


	//   ....[43]....
        /*0688*/ 	.word	0xffffffff


	//   ....[44]....
        /*068c*/ 	.word	0xffffffff


	//   ....[45]....
        /*0690*/ 	.word	0xffffffff


	//   ....[46]....
        /*0694*/ 	.word	0xffffffff


	//   ....[47]....
        /*0698*/ 	.word	0xffffffff


	//   ....[48]....
        /*069c*/ 	.word	0xffffffff


	//   ....[49]....
        /*06a0*/ 	.word	0xffffffff


	//   ....[50]....
        /*06a4*/ 	.word	0xffffffff


	//   ....[51]....
        /*06a8*/ 	.word	0xffffffff


	//   ....[52]....
        /*06ac*/ 	.word	0xffffffff


	//   ....[53]....
        /*06b0*/ 	.word	0xffffffff


	//   ....[54]....
        /*06b4*/ 	.word	0xffffffff


	//   ....[55]....
        /*06b8*/ 	.word	0xffffffff


	//   ....[56]....
        /*06bc*/ 	.word	0xffffffff


	//   ....[57]....
        /*06c0*/ 	.word	0xffffffff


	//   ....[58]....
        /*06c4*/ 	.word	0xffffffff


	//   ....[59]....
        /*06c8*/ 	.word	0xffffffff


	//   ....[60]....
        /*06cc*/ 	.word	0xffffffff


	//   ....[61]....
        /*06d0*/ 	.word	0xffffffff


	//   ....[62]....
        /*06d4*/ 	.word	0xffffffff


	//   ....[63]....
        /*06d8*/ 	.word	0xffffffff


	//   ....[64]....
        /*06dc*/ 	.word	0xffffffff


	//   ....[65]....
        /*06e0*/ 	.word	0xffffffff


	//   ....[66]....
        /*06e4*/ 	.word	0xffffffff


	//   ....[67]....
        /*06e8*/ 	.word	0xffffffff


	//   ....[68]....
        /*06ec*/ 	.word	0xffffffff


	//   ....[69]....
        /*06f0*/ 	.word	0xffffffff


	//   ....[70]....
        /*06f4*/ 	.word	0xffffffff


	//   ....[71]....
        /*06f8*/ 	.word	0xffffffff


	//   ....[72]....
        /*06fc*/ 	.word	0xffffffff


	//   ....[73]....
        /*0700*/ 	.word	0xffffffff


	//   ....[74]....
        /*0704*/ 	.word	0xffffffff


	//   ....[75]....
        /*0708*/ 	.word	0xffffffff


	//   ....[76]....
        /*070c*/ 	.word	0xffffffff


	//   ....[77]....
        /*0710*/ 	.word	0xffffffff


	//   ....[78]....
        /*0714*/ 	.word	0xffffffff


	//   ....[79]....
        /*0718*/ 	.word	0xffffffff


	//   ....[80]....
        /*071c*/ 	.word	0xffffffff


	//   ....[81]....
        /*0720*/ 	.word	0xffffffff


	//   ....[82]....
        /*0724*/ 	.word	0xffffffff


	//   ....[83]....
        /*0728*/ 	.word	0xffffffff


	//   ....[84]....
        /*072c*/ 	.word	0xffffffff


	//   ....[85]....
        /*0730*/ 	.word	0xffffffff


	//   ....[86]....
        /*0734*/ 	.word	0xffffffff


	//   ....[87]....
        /*0738*/ 	.word	0xffffffff


	//   ....[88]....
        /*073c*/ 	.word	0xffffffff


	//   ....[89]....
        /*0740*/ 	.word	0xffffffff


	//   ....[90]....
        /*0744*/ 	.word	0xffffffff


	//   ....[91]....
        /*0748*/ 	.word	0xffffffff


	//   ....[92]....
        /*074c*/ 	.word	0xffffffff


	//   ....[93]....
        /*0750*/ 	.word	0xffffffff


	//   ....[94]....
        /*0754*/ 	.word	0xffffffff


	//   ....[95]....
        /*0758*/ 	.word	0xffffffff


	//   ....[96]....
        /*075c*/ 	.word	0xffffffff


	//   ....[97]....
        /*0760*/ 	.word	0xffffffff


	//   ....[98]....
        /*0764*/ 	.word	0xffffffff


	//   ....[99]....
        /*0768*/ 	.word	0xffffffff


	//   ....[100]....
        /*076c*/ 	.word	0xffffffff


	//   ....[101]....
        /*0770*/ 	.word	0xffffffff


	//   ....[102]....
        /*0774*/ 	.word	0xffffffff


	//   ....[103]....
        /*0778*/ 	.word	0xffffffff


	//   ....[104]....
        /*077c*/ 	.word	0xffffffff


	//   ....[105]....
        /*0780*/ 	.word	0xffffffff


	//   ....[106]....
        /*0784*/ 	.word	0xffffffff


	//   ....[107]....
        /*0788*/ 	.word	0xffffffff


	//   ....[108]....
        /*078c*/ 	.word	0xffffffff


	//   ....[109]....
        /*0790*/ 	.word	0xffffffff


	//   ....[110]....
        /*0794*/ 	.word	0xffffffff


	//   ....[111]....
        /*0798*/ 	.word	0xffffffff


	//   ....[112]....
        /*079c*/ 	.word	0xffffffff


	//   ....[113]....
        /*07a0*/ 	.word	0xffffffff


	//   ....[114]....
        /*07a4*/ 	.word	0xffffffff


	//   ....[115]....
        /*07a8*/ 	.word	0xffffffff


	//   ....[116]....
        /*07ac*/ 	.word	0xffffffff


	//   ....[117]....
        /*07b0*/ 	.word	0xffffffff


	//   ....[118]....
        /*07b4*/ 	.word	0xffffffff


	//   ....[119]....
        /*07b8*/ 	.word	0xffffffff


	//   ....[120]....
        /*07bc*/ 	.word	0xffffffff


	//   ....[121]....
        /*07c0*/ 	.word	0xffffffff


	//   ....[122]....
        /*07c4*/ 	.word	0xffffffff


	//   ....[123]....
        /*07c8*/ 	.word	0xffffffff


	//   ....[124]....
        /*07cc*/ 	.word	0xffffffff


	//   ....[125]....
        /*07d0*/ 	.word	0xffffffff


	//   ....[126]....
        /*07d4*/ 	.word	0xffffffff


	//   ....[127]....
        /*07d8*/ 	.word	0xffffffff


	//   ....[128]....
        /*07dc*/ 	.word	0xffffffff


	//   ....[129]....
        /*07e0*/ 	.word	0xffffffff


	//   ....[130]....
        /*07e4*/ 	.word	0xffffffff


	//   ....[131]....
        /*07e8*/ 	.word	0xffffffff


	//   ....[132]....
        /*07ec*/ 	.word	0x0500000f


	//   ....[133]....
        /*07f0*/ 	.word	0x0500000f


	//   ....[134]....
        /*07f4*/ 	.word	0x0500000f


	//   ....[135]....
        /*07f8*/ 	.word	0x0500000f


	//   ....[136]....
        /*07fc*/ 	.word	0x0500000f


	//   ....[137]....
        /*0800*/ 	.word	0x0500000f


	//   ....[138]....
        /*0804*/ 	.word	0x0500000f


	//   ....[139]....
        /*0808*/ 	.word	0x0500000f


	//   ....[140]....
        /*080c*/ 	.word	0x0500000f


	//   ....[141]....
        /*0810*/ 	.word	0x0500000f


	//   ....[142]....
        /*0814*/ 	.word	0x0500000f


	//   ....[143]....
        /*0818*/ 	.word	0x0500000f


	//   ....[144]....
        /*081c*/ 	.word	0x0500000f


	//   ....[145]....
        /*0820*/ 	.word	0x0500000f


	//   ....[146]....
        /*0824*/ 	.word	0x0500000f


	//   ....[147]....
        /*0828*/ 	.word	0x0500000f


	//   ....[148]....
        /*082c*/ 	.word	0x0500000f


	//   ....[149]....
        /*0830*/ 	.word	0x0500000f


	//   ....[150]....
        /*0834*/ 	.word	0x0500000f


	//   ....[151]....
        /*0838*/ 	.word	0x0500000f


	//   ....[152]....
        /*083c*/ 	.word	0x0500000f


	//   ....[153]....
        /*0840*/ 	.word	0x0500000f


	//   ....[154]....
        /*0844*/ 	.word	0x0500000f


	//   ....[155]....
        /*0848*/ 	.word	0x0500000f


	//   ....[156]....
        /*084c*/ 	.word	0x0500000f


	//   ....[157]....
        /*0850*/ 	.word	0x0500000f


	//   ....[158]....
        /*0854*/ 	.word	0x0500000f


	//   ....[159]....
        /*0858*/ 	.word	0x0500000f


	//   ....[160]....
        /*085c*/ 	.word	0x0500000f


	//   ....[161]....
        /*0860*/ 	.word	0x0500000f


	//   ....[162]....
        /*0864*/ 	.word	0x0500000f


	//   ....[163]....
        /*0868*/ 	.word	0x0500000f


	//   ....[164]....
        /*086c*/ 	.word	0x0500000f


	//   ....[165]....
        /*0870*/ 	.word	0x0500000f


	//   ....[166]....
        /*0874*/ 	.word	0x0500000f


	//   ....[167]....
        /*0878*/ 	.word	0x0500000f


	//   ....[168]....
        /*087c*/ 	.word	0x0500000f


	//   ....[169]....
        /*0880*/ 	.word	0x0500000f


	//   ....[170]....
        /*0884*/ 	.word	0x0500000f


	//   ....[171]....
        /*0888*/ 	.word	0x0500000f


	//   ....[172]....
        /*088c*/ 	.word	0x0500000f


	//   ....[173]....
        /*0890*/ 	.word	0x0500000f


	//   ....[174]....
        /*0894*/ 	.word	0x0500000f


	//   ....[175]....
        /*0898*/ 	.word	0x0500000f


	//   ....[176]....
        /*089c*/ 	.word	0x0500000f


	//   ....[177]....
        /*08a0*/ 	.word	0x0500000f


	//   ....[178]....
        /*08a4*/ 	.word	0x0500000f


	//   ....[179]....
        /*08a8*/ 	.word	0x0500000f


	//   ....[180]....
        /*08ac*/ 	.word	0x0500000f


	//   ....[181]....
        /*08b0*/ 	.word	0x0500000f


	//   ....[182]....
        /*08b4*/ 	.word	0x0500000f


	//   ....[183]....
        /*08b8*/ 	.word	0x0500000f


	//   ....[184]....
        /*08bc*/ 	.word	0x0500000f


	//   ....[185]....
        /*08c0*/ 	.word	0x0500000f


	//   ....[186]....
        /*08c4*/ 	.word	0x0500000f


	//   ....[187]....
        /*08c8*/ 	.word	0x0500000f


	//   ....[188]....
        /*08cc*/ 	.word	0x0500000f


	//   ....[189]....
        /*08d0*/ 	.word	0x0500000f


	//   ....[190]....
        /*08d4*/ 	.word	0x0500000f


	//   ....[191]....
        /*08d8*/ 	.word	0x0500000f


	//   ....[192]....
        /*08dc*/ 	.word	0x0500000f


	//   ....[193]....
        /*08e0*/ 	.word	0x0500000f


	//   ....[194]....
        /*08e4*/ 	.word	0x0500000f


	//   ....[195]....
        /*08e8*/ 	.word	0x0500000f


	//   ....[196]....
        /*08ec*/ 	.word	0x0500000f


	//   ....[197]....
        /*08f0*/ 	.word	0x0500000f


	//   ....[198]....
        /*08f4*/ 	.word	0x0500000f


	//   ....[199]....
        /*08f8*/ 	.word	0x0500000f


	//   ....[200]....
        /*08fc*/ 	.word	0x0500000f


	//   ....[201]....
        /*0900*/ 	.word	0x0500000f


	//   ....[202]....
        /*0904*/ 	.word	0x0500000f


	//   ....[203]....
        /*0908*/ 	.word	0x0500000f


	//   ....[204]....
        /*090c*/ 	.word	0x0500000f


	//   ....[205]....
        /*0910*/ 	.word	0x0500000f


	//   ....[206]....
        /*0914*/ 	.word	0x0500000f


	//   ....[207]....
        /*0918*/ 	.word	0x0500000f


	//   ....[208]....
        /*091c*/ 	.word	0x0500000f


	//----- nvinfo : EIATTR_COOP_GROUP_INSTR_OFFSETS
	.align		4
.L_356:
        /*0920*/ 	.byte	0x04, 0x28
        /*0922*/ 	.short	(.L_358 - .L_357)


	//   ....[0]....
.L_357:
        /*0924*/ 	.word	0x00000060


	//   ....[1]....
        /*0928*/ 	.word	0x00000190


	//   ....[2]....
        /*092c*/ 	.word	0x00000240


	//   ....[3]....
        /*0930*/ 	.word	0x00000400


	//   ....[4]....
        /*0934*/ 	.word	0x00000560


	//   ....[5]....
        /*0938*/ 	.word	0x00000680


	//   ....[6]....
        /*093c*/ 	.word	0x000007e0


	//   ....[7]....
        /*0940*/ 	.word	0x00008850


	//   ....[8]....
        /*0944*/ 	.word	0x00008f10


	//   ....[9]....
        /*0948*/ 	.word	0x00008f20


	//   ....[10]....
        /*094c*/ 	.word	0x00008f30


	//   ....[11]....
        /*0950*/ 	.word	0x00008f40


	//   ....[12]....
        /*0954*/ 	.word	0x00009280


	//   ....[13]....
        /*0958*/ 	.word	0x00009290


	//   ....[14]....
        /*095c*/ 	.word	0x000092a0


	//   ....[15]....
        /*0960*/ 	.word	0x000092b0


	//   ....[16]....
        /*0964*/ 	.word	0x000095b0


	//   ....[17]....
        /*0968*/ 	.word	0x000095c0


	//   ....[18]....
        /*096c*/ 	.word	0x000095d0


	//   ....[19]....
        /*0970*/ 	.word	0x000095e0


	//   ....[20]....
        /*0974*/ 	.word	0x000098e0


	//   ....[21]....
        /*0978*/ 	.word	0x000098f0


	//   ....[22]....
        /*097c*/ 	.word	0x00009900


	//   ....[23]....
        /*0980*/ 	.word	0x00009910


	//   ....[24]....
        /*0984*/ 	.word	0x0000b5d0


	//   ....[25]....
        /*0988*/ 	.word	0x0000b5f0


	//   ....[26]....
        /*098c*/ 	.word	0x0000b600


	//   ....[27]....
        /*0990*/ 	.word	0x0000b610


	//   ....[28]....
        /*0994*/ 	.word	0x0000b720


	//   ....[29]....
        /*0998*/ 	.word	0x0000b740


	//   ....[30]....
        /*099c*/ 	.word	0x0000b7f0


	//   ....[31]....
        /*09a0*/ 	.word	0x0000b820


	//   ....[32]....
        /*09a4*/ 	.word	0x0000bb00


	//   ....[33]....
        /*09a8*/ 	.word	0x0000bb20


	//   ....[34]....
        /*09ac*/ 	.word	0x0000bb40


	//   ....[35]....
        /*09b0*/ 	.word	0x0000bb50


	//   ....[36]....
        /*09b4*/ 	.word	0x0000bc20


	//   ....[37]....
        /*09b8*/ 	.word	0x0000bc40


	//   ....[38]....
        /*09bc*/ 	.word	0x0000bc50


	//   ....[39]....
        /*09c0*/ 	.word	0x0000bcf0


	//   ....[40]....
        /*09c4*/ 	.word	0x0000df60


	//   ....[41]....
        /*09c8*/ 	.word	0x0000df80


	//   ....[42]....
        /*09cc*/ 	.word	0x0000e7c0


	//   ....[43]....
        /*09d0*/ 	.word	0x0000e810


	//   ....[44]....
        /*09d4*/ 	.word	0x0000f110


	//   ....[45]....
        /*09d8*/ 	.word	0x0000f170


	//   ....[46]....
        /*09dc*/ 	.word	0x000106d0


	//   ....[47]....
        /*09e0*/ 	.word	0x000106e0


	//   ....[48]....
        /*09e4*/ 	.word	0x00011010


	//   ....[49]....
        /*09e8*/ 	.word	0x00011040


	//   ....[50]....
        /*09ec*/ 	.word	0x000118a0


	//   ....[51]....
        /*09f0*/ 	.word	0x000118f0


	//   ....[52]....
        /*09f4*/ 	.word	0x000133d0


	//   ....[53]....
        /*09f8*/ 	.word	0x00013410


	//   ....[54]....
        /*09fc*/ 	.word	0x00013990


	//   ....[55]....
        /*0a00*/ 	.word	0x000139d0


	//   ....[56]....
        /*0a04*/ 	.word	0x00014d00


	//   ....[57]....
        /*0a08*/ 	.word	0x00014d30


	//   ....[58]....
        /*0a0c*/ 	.word	0x00014e00


	//   ....[59]....
        /*0a10*/ 	.word	0x00014e20


	//   ....[60]....
        /*0a14*/ 	.word	0x000160f0


	//   ....[61]....
        /*0a18*/ 	.word	0x00016130


	//   ....[62]....
        /*0a1c*/ 	.word	0x00016170


	//   ....[63]....
        /*0a20*/ 	.word	0x000161b0


	//   ....[64]....
        /*0a24*/ 	.word	0x00016730


	//   ....[65]....
        /*0a28*/ 	.word	0x00016760


	//   ....[66]....
        /*0a2c*/ 	.word	0x00016820


	//   ....[67]....
        /*0a30*/ 	.word	0x00016840


	//   ....[68]....
        /*0a34*/ 	.word	0x00016900


	//   ....[69]....
        /*0a38*/ 	.word	0x00016920


	//   ....[70]....
        /*0a3c*/ 	.word	0x000169f0


	//   ....[71]....
        /*0a40*/ 	.word	0x00016a10


	//   ....[72]....
        /*0a44*/ 	.word	0x000171d0


	//   ....[73]....
        /*0a48*/ 	.word	0x000171e0


	//   ....[74]....
        /*0a4c*/ 	.word	0x000172f0


	//   ....[75]....
        /*0a50*/ 	.word	0x00017300


	//   ....[76]....
        /*0a54*/ 	.word	0x00017410


	//   ....[77]....
        /*0a58*/ 	.word	0x00017420


	//   ....[78]....
        /*0a5c*/ 	.word	0x00017530


	//   ....[79]....
        /*0a60*/ 	.word	0x00017540


	//   ....[80]....
        /*0a64*/ 	.word	0x000176b0


	//   ....[81]....
        /*0a68*/ 	.word	0x00017880


	//   ....[82]....
        /*0a6c*/ 	.word	0x000178b0


	//   ....[83]....
        /*0a70*/ 	.word	0x000178e0


	//   ....[84]....
        /*0a74*/ 	.word	0x00017910


	//   ....[85]....
        /*0a78*/ 	.word	0x00017940


	//   ....[86]....
        /*0a7c*/ 	.word	0x00017970


	//   ....[87]....
        /*0a80*/ 	.word	0x00017ae0


	//   ....[88]....
        /*0a84*/ 	.word	0x00017b10


	//   ....[89]....
        /*0a88*/ 	.word	0x00017b40


	//   ....[90]....
        /*0a8c*/ 	.word	0x00017b70


	//   ....[91]....
        /*0a90*/ 	.word	0x00017ba0


	//   ....[92]....
        /*0a94*/ 	.word	0x00017bd0


	//   ....[93]....
        /*0a98*/ 	.word	0x00017c70


	//   ....[94]....
        /*0a9c*/ 	.word	0x00017cd0


	//   ....[95]....
        /*0aa0*/ 	.word	0x00017d60


	//   ....[96]....
        /*0aa4*/ 	.word	0x00018b80


	//   ....[97]....
        /*0aa8*/ 	.word	0x0001a420


	//   ....[98]....
        /*0aac*/ 	.word	0x0001b050


	//   ....[99]....
        /*0ab0*/ 	.word	0x0001b060


	//   ....[100]....
        /*0ab4*/ 	.word	0x0001b0a0


	//   ....[101]....
        /*0ab8*/ 	.word	0x0001b0e0


	//   ....[102]....
        /*0abc*/ 	.word	0x0001b170


	//   ....[103]....
        /*0ac0*/ 	.word	0x0001b200


	//   ....[104]....
        /*0ac4*/ 	.word	0x0001b230


	//   ....[105]....
        /*0ac8*/ 	.word	0x0001b2b0


	//   ....[106]....
        /*0acc*/ 	.word	0x0001b2e0


	//   ....[107]....
        /*0ad0*/ 	.word	0x0001b360


	//   ....[108]....
        /*0ad4*/ 	.word	0x0001b390


	//   ....[109]....
        /*0ad8*/ 	.word	0x0001b410


	//   ....[110]....
        /*0adc*/ 	.word	0x0001b440


	//   ....[111]....
        /*0ae0*/ 	.word	0x0001b4c0


	//   ....[112]....
        /*0ae4*/ 	.word	0x0001b4d0


	//   ....[113]....
        /*0ae8*/ 	.word	0x0001b550


	//   ....[114]....
        /*0aec*/ 	.word	0x0001deb0


	//   ....[115]....
        /*0af0*/ 	.word	0x0001dee0


	//   ....[116]....
        /*0af4*/ 	.word	0x0001def0


	//   ....[117]....
        /*0af8*/ 	.word	0x0001df20


	//   ....[118]....
        /*0afc*/ 	.word	0x0001df50


	//   ....[119]....
        /*0b00*/ 	.word	0x0001df80


	//   ....[120]....
        /*0b04*/ 	.word	0x0001dfb0


	//   ....[121]....
        /*0b08*/ 	.word	0x0001dfc0


	//   ....[122]....
        /*0b0c*/ 	.word	0x0001e140


	//   ....[123]....
        /*0b10*/ 	.word	0x0001e170


	//   ....[124]....
        /*0b14*/ 	.word	0x0001e1a0


	//   ....[125]....
        /*0b18*/ 	.word	0x0001e1d0


	//   ....[126]....
        /*0b1c*/ 	.word	0x0001e200


	//   ....[127]....
        /*0b20*/ 	.word	0x0001e230


	//   ....[128]....
        /*0b24*/ 	.word	0x0001e2f0


	//   ....[129]....
        /*0b28*/ 	.word	0x0001e310


	//   ....[130]....
        /*0b2c*/ 	.word	0x0001e380


	//   ....[131]....
        /*0b30*/ 	.word	0x0001ea50


	//   ....[132]....
        /*0b34*/ 	.word	0x0001ee90


	//   ....[133]....
        /*0b38*/ 	.word	0x0001ef40


	//   ....[134]....
        /*0b3c*/ 	.word	0x0001efd0


	//   ....[135]....
        /*0b40*/ 	.word	0x0001f020


	//   ....[136]....
        /*0b44*/ 	.word	0x0001f070


	//   ....[137]....
        /*0b48*/ 	.word	0x0001f100


	//   ....[138]....
        /*0b4c*/ 	.word	0x0001f190


	//   ....[139]....
        /*0b50*/ 	.word	0x0001f1e0


	//   ....[140]....
        /*0b54*/ 	.word	0x0001f230


	//   ....[141]....
        /*0b58*/ 	.word	0x0001f2c0


	//   ....[142]....
        /*0b5c*/ 	.word	0x0001f350


	//   ....[143]....
        /*0b60*/ 	.word	0x0001f3a0


	//   ....[144]....
        /*0b64*/ 	.word	0x0001f3f0


	//   ....[145]....
        /*0b68*/ 	.word	0x0001f480


	//   ....[146]....
        /*0b6c*/ 	.word	0x0001f510


	//   ....[147]....
        /*0b70*/ 	.word	0x0001f560


	//   ....[148]....
        /*0b74*/ 	.word	0x0001f5b0


	//   ....[149]....
        /*0b78*/ 	.word	0x0001f6a0


	//   ....[150]....
        /*0b7c*/ 	.word	0x0001f750


	//   ....[151]....
        /*0b80*/ 	.word	0x0001f7d0


	//   ....[152]....
        /*0b84*/ 	.word	0x0001f870


	//   ....[153]....
        /*0b88*/ 	.word	0x0001f900


	//   ....[154]....
        /*0b8c*/ 	.word	0x0001f9c0


	//   ....[155]....
        /*0b90*/ 	.word	0x0001fa40


	//   ....[156]....
        /*0b94*/ 	.word	0x0001fa90


	//   ....[157]....
        /*0b98*/ 	.word	0x0001fc30


	//   ....[158]....
        /*0b9c*/ 	.word	0x0001fcd0


	//   ....[159]....
        /*0ba0*/ 	.word	0x0001fd50


	//   ....[160]....
        /*0ba4*/ 	.word	0x0001fdc0


	//   ....[161]....
        /*0ba8*/ 	.word	0x0001ff50


	//   ....[162]....
        /*0bac*/ 	.word	0x00020040


	//   ....[163]....
        /*0bb0*/ 	.word	0x00020090


	//   ....[164]....
        /*0bb4*/ 	.word	0x000200e0


	//   ....[165]....
        /*0bb8*/ 	.word	0x000203c0


	//   ....[166]....
        /*0bbc*/ 	.word	0x00020410


	//   ....[167]....
        /*0bc0*/ 	.word	0x000204a0


	//   ....[168]....
        /*0bc4*/ 	.word	0x00020530


	//   ....[169]....
        /*0bc8*/ 	.word	0x000205c0


	//   ....[170]....
        /*0bcc*/ 	.word	0x00020650


	//   ....[171]....
        /*0bd0*/ 	.word	0x000206e0


	//   ....[172]....
        /*0bd4*/ 	.word	0x00020770


	//   ....[173]....
        /*0bd8*/ 	.word	0x00020830


	//   ....[174]....
        /*0bdc*/ 	.word	0x00020b20


	//   ....[175]....
        /*0be0*/ 	.word	0x00020ca0


	//   ....[176]....
        /*0be4*/ 	.word	0x00020d00


	//   ....[177]....
        /*0be8*/ 	.word	0x00020d90


	//   ....[178]....
        /*0bec*/ 	.word	0x00020e30


	//   ....[179]....
        /*0bf0*/ 	.word	0x00020f00


	//   ....[180]....
        /*0bf4*/ 	.word	0x00020f80


	//   ....[181]....
        /*0bf8*/ 	.word	0x00021070


	//   ....[182]....
        /*0bfc*/ 	.word	0x00021100


	//   ....[183]....
        /*0c00*/ 	.word	0x000211e0


	//   ....[184]....
        /*0c04*/ 	.word	0x00021270


	//   ....[185]....
        /*0c08*/ 	.word	0x00021350


	//   ....[186]....
        /*0c0c*/ 	.word	0x000213e0


	//   ....[187]....
        /*0c10*/ 	.word	0x000214c0


	//   ....[188]....
        /*0c14*/ 	.word	0x00021550


	//   ....[189]....
        /*0c18*/ 	.word	0x00021620


	//   ....[190]....
        /*0c1c*/ 	.word	0x00021720


	//   ....[191]....
        /*0c20*/ 	.word	0x00021a50


	//   ....[192]....
        /*0c24*/ 	.word	0x00021af0


	//   ....[193]....
        /*0c28*/ 	.word	0x00021c10


	//   ....[194]....
        /*0c2c*/ 	.word	0x00021c90


	//   ....[195]....
        /*0c30*/ 	.word	0x00021d10


	//   ....[196]....
        /*0c34*/ 	.word	0x00021d90


	//   ....[197]....
        /*0c38*/ 	.word	0x00021e10


	//   ....[198]....
        /*0c3c*/ 	.word	0x00021ea0


	//   ....[199]....
        /*0c40*/ 	.word	0x00021f40


	//   ....[200]....
        /*0c44*/ 	.word	0x00021fe0


	//   ....[201]....
        /*0c48*/ 	.word	0x00022060


	//   ....[202]....
        /*0c4c*/ 	.word	0x000220e0


	//   ....[203]....
        /*0c50*/ 	.word	0x00022160


	//   ....[204]....
        /*0c54*/ 	.word	0x000221f0


	//   ....[205]....
        /*0c58*/ 	.word	0x00022270


	//   ....[206]....
        /*0c5c*/ 	.word	0x00022310


	//   ....[207]....
        /*0c60*/ 	.word	0x000223a0


	//   ....[208]....
        /*0c64*/ 	.word	0x000224d0


	//----- nvinfo : EIATTR_REG_RECONFIG
	.align		4
.L_358:
        /*0c68*/ 	.byte	0x01, 0x54
	.zero		2


	//----- nvinfo : EIATTR_SYSCALL_OFFSETS
	.align		4
        /*0c6c*/ 	.byte	0x04, 0x46
        /*0c6e*/ 	.short	(.L_360 - .L_359)


	//   ....[0]....
.L_359:
        /*0c70*/ 	.word	0x000019a0


	//   ....[1]....
        /*0c74*/ 	.word	0x00001af0


	//   ....[2]....
        /*0c78*/ 	.word	0x000089e0


	//   ....[3]....
        /*0c7c*/ 	.word	0x00008cd0


	//   ....[4]....
        /*0c80*/ 	.word	0x0001a020


	//   ....[5]....
        /*0c84*/ 	.word	0x0001a180


	//   ....[6]....
        /*0c88*/ 	.word	0x0001a280


	//   ....[7]....
        /*0c8c*/ 	.word	0x0001ac40


	//----- nvinfo : EIATTR_MBARRIER_INSTR_OFFSETS
	.align		4
.L_360:
        /*0c90*/ 	.byte	0x04, 0x39
        /*0c92*/ 	.short	(.L_362 - .L_361)


	//   ....[0]....
.L_361:
        /*0c94*/ 	.word	0x000002b0
        /*0c98*/ 	.word	0x000000ff
        /*0c9c*/ 	.word	0x00028800
        /*0ca0*/ 	.short	0x0100
        /*0ca2*/ 	.byte	0x08
	.zero		1


	//   ....[1]....
        /*0ca4*/ 	.word	0x000002c0
        /*0ca8*/ 	.word	0x000000ff
        /*0cac*/ 	.word	0x00028820
        /*0cb0*/ 	.short	0x0100
        /*0cb2*/ 	.byte	0x08
	.zero		1


	//   ....[2]....
        /*0cb4*/ 	.word	0x000003b0
        /*0cb8*/ 	.word	0x000000ff
        /*0cbc*/ 	.word	0x00028830
        /*0cc0*/ 	.short	0x0100
        /*0cc2*/ 	.byte	0x08
	.zero		1


	//   ....[3]....
        /*0cc4*/ 	.word	0x000003c0
        /*0cc8*/ 	.word	0x000000ff
        /*0ccc*/ 	.word	0x00028840
        /*0cd0*/ 	.short	0x0100
        /*0cd2*/ 	.byte	0x08
	.zero		1


	//   ....[4]....
        /*0cd4*/ 	.word	0x000003d0
        /*0cd8*/ 	.word	0x000000ff
        /*0cdc*/ 	.word	0x00028838
        /*0ce0*/ 	.short	0x0100
        /*0ce2*/ 	.byte	0x08
	.zero		1


	//   ....[5]....
        /*0ce4*/ 	.word	0x000003e0
        /*0ce8*/ 	.word	0x000000ff
        /*0cec*/ 	.word	0x00028848
        /*0cf0*/ 	.short	0x0100
        /*0cf2*/ 	.byte	0x08
	.zero		1


	//   ....[6]....
        /*0cf4*/ 	.word	0x00000510
        /*0cf8*/ 	.word	0x000000ff
        /*0cfc*/ 	.word	0x00028850
        /*0d00*/ 	.short	0x0100
        /*0d02*/ 	.byte	0x08
	.zero		1


	//   ....[7]....
        /*0d04*/ 	.word	0x00000520
        /*0d08*/ 	.word	0x000000ff
        /*0d0c*/ 	.word	0x00028860
        /*0d10*/ 	.short	0x0100
        /*0d12*/ 	.byte	0x08
	.zero		1


	//   ....[8]....
        /*0d14*/ 	.word	0x00000530
        /*0d18*/ 	.word	0x000000ff
        /*0d1c*/ 	.word	0x00028858
        /*0d20*/ 	.short	0x0100
        /*0d22*/ 	.byte	0x08
	.zero		1


	//   ....[9]....
        /*0d24*/ 	.word	0x00000540
        /*0d28*/ 	.word	0x000000ff
        /*0d2c*/ 	.word	0x00028868
        /*0d30*/ 	.short	0x0100
        /*0d32*/ 	.byte	0x08
	.zero		1


	//   ....[10]....
        /*0d34*/ 	.word	0x00000630
        /*0d38*/ 	.word	0x000000ff
        /*0d3c*/ 	.word	0x00028870
        /*0d40*/ 	.short	0x0100
        /*0d42*/ 	.byte	0x06
	.zero		1


	//   ....[11]....
        /*0d44*/ 	.word	0x00000640
        /*0d48*/ 	.word	0x000000ff
        /*0d4c*/ 	.word	0x00028880
        /*0d50*/ 	.short	0x0100
        /*0d52*/ 	.byte	0x06
	.zero		1


	//   ....[12]....
        /*0d54*/ 	.word	0x00000650
        /*0d58*/ 	.word	0x000000ff
        /*0d5c*/ 	.word	0x00028878
        /*0d60*/ 	.short	0x0100
        /*0d62*/ 	.byte	0x06
	.zero		1


	//   ....[13]....
        /*0d64*/ 	.word	0x00000660
        /*0d68*/ 	.word	0x000000ff
        /*0d6c*/ 	.word	0x00028888
        /*0d70*/ 	.short	0x0100
        /*0d72*/ 	.byte	0x06
	.zero		1


	//   ....[14]....
        /*0d74*/ 	.word	0x00000790
        /*0d78*/ 	.word	0x000000ff
        /*0d7c*/ 	.word	0x00028890
        /*0d80*/ 	.short	0x0100
        /*0d82*/ 	.byte	0x08
	.zero		1


	//   ....[15]....
        /*0d84*/ 	.word	0x000007a0
        /*0d88*/ 	.word	0x000000ff
        /*0d8c*/ 	.word	0x000288a0
        /*0d90*/ 	.short	0x0100
        /*0d92*/ 	.byte	0x08
	.zero		1


	//   ....[16]....
        /*0d94*/ 	.word	0x000007b0
        /*0d98*/ 	.word	0x000000ff
        /*0d9c*/ 	.word	0x00028898
        /*0da0*/ 	.short	0x0100
        /*0da2*/ 	.byte	0x08
	.zero		1


	//   ....[17]....
        /*0da4*/ 	.word	0x000007c0
        /*0da8*/ 	.word	0x000000ff
        /*0dac*/ 	.word	0x000288a8
        /*0db0*/ 	.short	0x0100
        /*0db2*/ 	.byte	0x08
	.zero		1


	//   ....[18]....
        /*0db4*/ 	.word	0x000008f0
        /*0db8*/ 	.word	0x000000ff
        /*0dbc*/ 	.word	0x000288b0
        /*0dc0*/ 	.short	0x0100
        /*0dc2*/ 	.byte	0x08
	.zero		1


	//   ....[19]....
        /*0dc4*/ 	.word	0x00000900
        /*0dc8*/ 	.word	0x000000ff
        /*0dcc*/ 	.word	0x000288c0
        /*0dd0*/ 	.short	0x0100
        /*0dd2*/ 	.byte	0x08
	.zero		1


	//   ....[20]....
        /*0dd4*/ 	.word	0x00000910
        /*0dd8*/ 	.word	0x000000ff
        /*0ddc*/ 	.word	0x000288b8
        /*0de0*/ 	.short	0x0100
        /*0de2*/ 	.byte	0x08
	.zero		1


	//   ....[21]....
        /*0de4*/ 	.word	0x00000920
        /*0de8*/ 	.word	0x000000ff
        /*0dec*/ 	.word	0x000288c8
        /*0df0*/ 	.short	0x0100
        /*0df2*/ 	.byte	0x08
	.zero		1


	//   ....[22]....
        /*0df4*/ 	.word	0x000030d0
        /*0df8*/ 	.word	0x0000006e
        /*0dfc*/ 	.word	0x00028890
        /*0e00*/ 	.short	0x010a
        /*0e02*/ 	.byte	0x3f
	.zero		1


	//   ....[23]....
        /*0e04*/ 	.word	0x00005650
        /*0e08*/ 	.word	0x0000006e
        /*0e0c*/ 	.word	0x00028890
        /*0e10*/ 	.short	0x010a
        /*0e12*/ 	.byte	0x3f
	.zero		1


	//   ....[24]....
        /*0e14*/ 	.word	0x00007730
        /*0e18*/ 	.word	0x0000006e
        /*0e1c*/ 	.word	0x00028890
        /*0e20*/ 	.short	0x010a
        /*0e22*/ 	.byte	0x3f
	.zero		1


	//   ....[25]....
        /*0e24*/ 	.word	0x00007d90
        /*0e28*/ 	.word	0x00000030
        /*0e2c*/ 	.word	0x00000000
        /*0e30*/ 	.short	0x0101
        /*0e32*/ 	.byte	0x3f
	.zero		1


	//   ....[26]....
        /*0e34*/ 	.word	0x00007dd0
        /*0e38*/ 	.word	0x0000006e
        /*0e3c*/ 	.word	0x000288b0
        /*0e40*/ 	.short	0x010a
        /*0e42*/ 	.byte	0x3f
	.zero		1


	//   ....[27]....
        /*0e44*/ 	.word	0x00008420
        /*0e48*/ 	.word	0x0000006e
        /*0e4c*/ 	.word	0x00000000
        /*0e50*/ 	.short	0x0101
        /*0e52*/ 	.byte	0x3f
	.zero		1


	//   ....[28]....
        /*0e54*/ 	.word	0x00008a60
        /*0e58*/ 	.word	0x00000002
        /*0e5c*/ 	.word	0x00028800
        /*0e60*/ 	.short	0x010a
        /*0e62*/ 	.byte	0x3f
	.zero		1


	//   ....[29]....
        /*0e64*/ 	.word	0x00008ab0
        /*0e68*/ 	.word	0x00000002
        /*0e6c*/ 	.word	0x00028800
        /*0e70*/ 	.short	0x010a
        /*0e72*/ 	.byte	0x3f
	.zero		1


	//   ....[30]....
        /*0e74*/ 	.word	0x00009b50
        /*0e78*/ 	.word	0x00000002
        /*0e7c*/ 	.word	0x00028800
        /*0e80*/ 	.short	0x010a
        /*0e82*/ 	.byte	0x3f
	.zero		1


	//   ....[31]....
        /*0e84*/ 	.word	0x0000bf40
        /*0e88*/ 	.word	0x00000002
        /*0e8c*/ 	.word	0x00028800
        /*0e90*/ 	.short	0x010a
        /*0e92*/ 	.byte	0x3f
	.zero		1


	//   ....[32]....
        /*0e94*/ 	.word	0x0000d9a0
        /*0e98*/ 	.word	0x00000000
        /*0e9c*/ 	.word	0x00028830
        /*0ea0*/ 	.short	0x010a
        /*0ea2*/ 	.byte	0x3f
	.zero		1


	//   ....[33]....
        /*0ea4*/ 	.word	0x0000da10
        /*0ea8*/ 	.word	0x00000000
        /*0eac*/ 	.word	0x00028830
        /*0eb0*/ 	.short	0x010a
        /*0eb2*/ 	.byte	0x3f
	.zero		1


	//   ....[34]....
        /*0eb4*/ 	.word	0x0000e1c0
        /*0eb8*/ 	.word	0x00000000
        /*0ebc*/ 	.word	0x00000000
        /*0ec0*/ 	.short	0x0101
        /*0ec2*/ 	.byte	0x3f
	.zero		1


	//   ....[35]....
        /*0ec4*/ 	.word	0x0000ff20
        /*0ec8*/ 	.word	0x00000003
        /*0ecc*/ 	.word	0x00028830
        /*0ed0*/ 	.short	0x010a
        /*0ed2*/ 	.byte	0x3f
	.zero		1


	//   ....[36]....
        /*0ed4*/ 	.word	0x0000ff70
        /*0ed8*/ 	.word	0x00000003
        /*0edc*/ 	.word	0x00028830
        /*0ee0*/ 	.short	0x010a
        /*0ee2*/ 	.byte	0x3f
	.zero		1


	//   ....[37]....
        /*0ee4*/ 	.word	0x000103c0
        /*0ee8*/ 	.word	0x00000006
        /*0eec*/ 	.word	0x00028850
        /*0ef0*/ 	.short	0x010a
        /*0ef2*/ 	.byte	0x3f
	.zero		1


	//   ....[38]....
        /*0ef4*/ 	.word	0x00010400
        /*0ef8*/ 	.word	0x00000006
        /*0efc*/ 	.word	0x00028850
        /*0f00*/ 	.short	0x010a
        /*0f02*/ 	.byte	0x3f
	.zero		1


	//   ....[39]....
        /*0f04*/ 	.word	0x00011f60
        /*0f08*/ 	.word	0x00000015
        /*0f0c*/ 	.word	0x00000000
        /*0f10*/ 	.short	0x0101
        /*0f12*/ 	.byte	0x3f
	.zero		1


	//   ....[40]....
        /*0f14*/ 	.word	0x00011ff0
        /*0f18*/ 	.word	0x0000002e
        /*0f1c*/ 	.word	0x00000000
        /*0f20*/ 	.short	0x0101
        /*0f22*/ 	.byte	0x3f
	.zero		1


	//   ....[41]....
        /*0f24*/ 	.word	0x00012a80
        /*0f28*/ 	.word	0x00000003
        /*0f2c*/ 	.word	0x00028830
        /*0f30*/ 	.short	0x010a
        /*0f32*/ 	.byte	0x3f
	.zero		1


	//   ....[42]....
        /*0f34*/ 	.word	0x00012ad0
        /*0f38*/ 	.word	0x00000003
        /*0f3c*/ 	.word	0x00028830
        /*0f40*/ 	.short	0x010a
        /*0f42*/ 	.byte	0x3f
	.zero		1


	//   ....[43]....
        /*0f44*/ 	.word	0x00012f20
        /*0f48*/ 	.word	0x00000006
        /*0f4c*/ 	.word	0x00028850
        /*0f50*/ 	.short	0x010a
        /*0f52*/ 	.byte	0x3f
	.zero		1


	//   ....[44]....
        /*0f54*/ 	.word	0x00012f60
        /*0f58*/ 	.word	0x00000006
        /*0f5c*/ 	.word	0x00028850
        /*0f60*/ 	.short	0x010a
        /*0f62*/ 	.byte	0x3f
	.zero		1


	//   ....[45]....
        /*0f64*/ 	.word	0x00014110
        /*0f68*/ 	.word	0x0000001b
        /*0f6c*/ 	.word	0x00000000
        /*0f70*/ 	.short	0x0101
        /*0f72*/ 	.byte	0x3f
	.zero		1


	//   ....[46]....
        /*0f74*/ 	.word	0x000141a0
        /*0f78*/ 	.word	0x0000000c
        /*0f7c*/ 	.word	0x00000000
        /*0f80*/ 	.short	0x0101
        /*0f82*/ 	.byte	0x3f
	.zero		1


	//   ....[47]....
        /*0f84*/ 	.word	0x00014bf0
        /*0f88*/ 	.word	0x0000000c
        /*0f8c*/ 	.word	0x00028850
        /*0f90*/ 	.short	0x010a
        /*0f92*/ 	.byte	0x3f
	.zero		1


	//   ....[48]....
        /*0f94*/ 	.word	0x00014c70
        /*0f98*/ 	.word	0x0000000c
        /*0f9c*/ 	.word	0x00028850
        /*0fa0*/ 	.short	0x010a
        /*0fa2*/ 	.byte	0x3f
	.zero		1


	//   ....[49]....
        /*0fa4*/ 	.word	0x00015220
        /*0fa8*/ 	.word	0x0000000b
        /*0fac*/ 	.word	0x00000000
        /*0fb0*/ 	.short	0x0101
        /*0fb2*/ 	.byte	0x3f
	.zero		1


	//   ....[50]....
        /*0fb4*/ 	.word	0x00016740
        /*0fb8*/ 	.word	0x00000000
        /*0fbc*/ 	.word	0x00000000
        /*0fc0*/ 	.short	0x0101
        /*0fc2*/ 	.byte	0x3f
	.zero		1


	//   ....[51]....
        /*0fc4*/ 	.word	0x00018c70
        /*0fc8*/ 	.word	0x00000005
        /*0fcc*/ 	.word	0x00028820
        /*0fd0*/ 	.short	0x010a
        /*0fd2*/ 	.byte	0x3f
	.zero		1


	//   ....[52]....
        /*0fd4*/ 	.word	0x00018d50
        /*0fd8*/ 	.word	0x00000005
        /*0fdc*/ 	.word	0x000288a0
        /*0fe0*/ 	.short	0x010a
        /*0fe2*/ 	.byte	0x3f
	.zero		1


	//   ....[53]....
        /*0fe4*/ 	.word	0x000190b0
        /*0fe8*/ 	.word	0x00000005
        /*0fec*/ 	.word	0x000288c0
        /*0ff0*/ 	.short	0x010a
        /*0ff2*/ 	.byte	0x3f
	.zero		1


	//   ....[54]....
        /*0ff4*/ 	.word	0x00019580
        /*0ff8*/ 	.word	0x00000007
        /*0ffc*/ 	.word	0x000288a0
        /*1000*/ 	.short	0x010a
        /*1002*/ 	.byte	0x3f
	.zero		1


	//   ....[55]....
        /*1004*/ 	.word	0x000198c0
        /*1008*/ 	.word	0x00000007
        /*100c*/ 	.word	0x000288c0
        /*1010*/ 	.short	0x010a
        /*1012*/ 	.byte	0x3f
	.zero		1


	//   ....[56]....
        /*1014*/ 	.word	0x0001a6d0
        /*1018*/ 	.word	0x00000000
        /*101c*/ 	.word	0x00028840
        /*1020*/ 	.short	0x010a
        /*1022*/ 	.byte	0x3f
	.zero		1


	//   ....[57]....
        /*1024*/ 	.word	0x0001b640
        /*1028*/ 	.word	0x00000008
        /*102c*/ 	.word	0x00028800
        /*1030*/ 	.short	0x0107
        /*1032*/ 	.byte	0x3f
	.zero		1


	//   ....[58]....
        /*1034*/ 	.word	0x0001b750
        /*1038*/ 	.word	0x00000002
        /*103c*/ 	.word	0x00028800
        /*1040*/ 	.short	0x0101
        /*1042*/ 	.byte	0x3f
	.zero		1


	//   ....[59]....
        /*1044*/ 	.word	0x0001b770
        /*1048*/ 	.word	0x00000002
        /*104c*/ 	.word	0x00028820
        /*1050*/ 	.short	0x010a
        /*1052*/ 	.byte	0x3f
	.zero		1


	//   ....[60]....
        /*1054*/ 	.word	0x0001bad0
        /*1058*/ 	.word	0x00000003
        /*105c*/ 	.word	0x00028840
        /*1060*/ 	.short	0x010a
        /*1062*/ 	.byte	0x3f
	.zero		1


	//   ....[61]....
        /*1064*/ 	.word	0x0001be90
        /*1068*/ 	.word	0x00000003
        /*106c*/ 	.word	0x00000060
        /*1070*/ 	.short	0x010a
        /*1072*/ 	.byte	0x3f
	.zero		1


	//   ....[62]....
        /*1074*/ 	.word	0x0001c560
        /*1078*/ 	.word	0x00000003
        /*107c*/ 	.word	0x00028840
        /*1080*/ 	.short	0x010a
        /*1082*/ 	.byte	0x3f
	.zero		1


	//   ....[63]....
        /*1084*/ 	.word	0x0001c920
        /*1088*/ 	.word	0x00000002
        /*108c*/ 	.word	0x00000060
        /*1090*/ 	.short	0x010a
        /*1092*/ 	.byte	0x3f
	.zero		1


	//   ....[64]....
        /*1094*/ 	.word	0x0001cf40
        /*1098*/ 	.word	0x00000002
        /*109c*/ 	.word	0x00028840
        /*10a0*/ 	.short	0x010a
        /*10a2*/ 	.byte	0x3f
	.zero		1


	//   ....[65]....
        /*10a4*/ 	.word	0x0001d300
        /*10a8*/ 	.word	0x00000002
        /*10ac*/ 	.word	0x00000060
        /*10b0*/ 	.short	0x010a
        /*10b2*/ 	.byte	0x3f
	.zero		1


	//   ....[66]....
        /*10b4*/ 	.word	0x0001d8b0
        /*10b8*/ 	.word	0x00000000
        /*10bc*/ 	.word	0x00028860
        /*10c0*/ 	.short	0x010a
        /*10c2*/ 	.byte	0x3f
	.zero		1


	//   ....[67]....
        /*10c4*/ 	.word	0x0001e9d0
        /*10c8*/ 	.word	0x00000000
        /*10cc*/ 	.word	0x00028820
        /*10d0*/ 	.short	0x010a
        /*10d2*/ 	.byte	0x3f
	.zero		1


	//   ....[68]....
        /*10d4*/ 	.word	0x0001eb80
        /*10d8*/ 	.word	0x00000006
        /*10dc*/ 	.word	0x00000000
        /*10e0*/ 	.short	0x010a
        /*10e2*/ 	.byte	0x3f
	.zero		1


	//   ....[69]....
        /*10e4*/ 	.word	0x0001ebf0
        /*10e8*/ 	.word	0x00000007
        /*10ec*/ 	.word	0x00000000
        /*10f0*/ 	.short	0x010a
        /*10f2*/ 	.byte	0x3f
	.zero		1


	//   ....[70]....
        /*10f4*/ 	.word	0x0001ec60
        /*10f8*/ 	.word	0x00000004
        /*10fc*/ 	.word	0x00000000
        /*1100*/ 	.short	0x010a
        /*1102*/ 	.byte	0x3f
	.zero		1


	//   ....[71]....
        /*1104*/ 	.word	0x0001ec90
        /*1108*/ 	.word	0x00000003
        /*110c*/ 	.word	0x00000000
        /*1110*/ 	.short	0x010a
        /*1112*/ 	.byte	0x3f
	.zero		1


	//   ....[72]....
        /*1114*/ 	.word	0x0001ecf0
        /*1118*/ 	.word	0x0000006e
        /*111c*/ 	.word	0x00028890
        /*1120*/ 	.short	0x010a
        /*1122*/ 	.byte	0x3f
	.zero		1


	//   ....[73]....
        /*1124*/ 	.word	0x0001ed40
        /*1128*/ 	.word	0x0000006e
        /*112c*/ 	.word	0x00028890
        /*1130*/ 	.short	0x010a
        /*1132*/ 	.byte	0x3f
	.zero		1


	//   ....[74]....
        /*1134*/ 	.word	0x0001ed90
        /*1138*/ 	.word	0x0000006e
        /*113c*/ 	.word	0x00028890
        /*1140*/ 	.short	0x010a
        /*1142*/ 	.byte	0x3f
	.zero		1


	//   ....[75]....
        /*1144*/ 	.word	0x0001ede0
        /*1148*/ 	.word	0x0000006e
        /*114c*/ 	.word	0x000288b0
        /*1150*/ 	.short	0x010a
        /*1152*/ 	.byte	0x3f
	.zero		1


	//   ....[76]....
        /*1154*/ 	.word	0x0001f5e0
        /*1158*/ 	.word	0x00000002
        /*115c*/ 	.word	0x00028800
        /*1160*/ 	.short	0x010a
        /*1162*/ 	.byte	0x3f
	.zero		1


	//   ....[77]....
        /*1164*/ 	.word	0x00020140
        /*1168*/ 	.word	0x00000002
        /*116c*/ 	.word	0x00028800
        /*1170*/ 	.short	0x010a
        /*1172*/ 	.byte	0x3f
	.zero		1


	//   ....[78]....
        /*1174*/ 	.word	0x00020190
        /*1178*/ 	.word	0x00000000
        /*117c*/ 	.word	0x00028830
        /*1180*/ 	.short	0x010a
        /*1182*/ 	.byte	0x3f
	.zero		1


	//   ....[79]....
        /*1184*/ 	.word	0x000201e0
        /*1188*/ 	.word	0x00000003
        /*118c*/ 	.word	0x00028830
        /*1190*/ 	.short	0x010a
        /*1192*/ 	.byte	0x3f
	.zero		1


	//   ....[80]....
        /*1194*/ 	.word	0x00020230
        /*1198*/ 	.word	0x00000006
        /*119c*/ 	.word	0x00028850
        /*11a0*/ 	.short	0x010a
        /*11a2*/ 	.byte	0x3f
	.zero		1


	//   ....[81]....
        /*11a4*/ 	.word	0x00020280
        /*11a8*/ 	.word	0x00000003
        /*11ac*/ 	.word	0x00028830
        /*11b0*/ 	.short	0x010a
        /*11b2*/ 	.byte	0x3f
	.zero		1


	//   ....[82]....
        /*11b4*/ 	.word	0x000202d0
        /*11b8*/ 	.word	0x00000006
        /*11bc*/ 	.word	0x00028850
        /*11c0*/ 	.short	0x010a
        /*11c2*/ 	.byte	0x3f
	.zero		1


	//   ....[83]....
        /*11c4*/ 	.word	0x00020320
        /*11c8*/ 	.word	0x0000000c
        /*11cc*/ 	.word	0x00028850
        /*11d0*/ 	.short	0x010a
        /*11d2*/ 	.byte	0x3f
	.zero		1


	//   ....[84]....
        /*11d4*/ 	.word	0x00020900
        /*11d8*/ 	.word	0x00000004
        /*11dc*/ 	.word	0x00028820
        /*11e0*/ 	.short	0x010a
        /*11e2*/ 	.byte	0x3f
	.zero		1


	//   ....[85]....
        /*11e4*/ 	.word	0x00020950
        /*11e8*/ 	.word	0x00000005
        /*11ec*/ 	.word	0x000288a0
        /*11f0*/ 	.short	0x010a
        /*11f2*/ 	.byte	0x3f
	.zero		1


	//   ....[86]....
        /*11f4*/ 	.word	0x000209a0
        /*11f8*/ 	.word	0x00000005
        /*11fc*/ 	.word	0x000288c0
        /*1200*/ 	.short	0x010a
        /*1202*/ 	.byte	0x3f
	.zero		1


	//   ....[87]....
        /*1204*/ 	.word	0x000209f0
        /*1208*/ 	.word	0x00000007
        /*120c*/ 	.word	0x000288a0
        /*1210*/ 	.short	0x010a
        /*1212*/ 	.byte	0x3f
	.zero		1


	//   ....[88]....
        /*1214*/ 	.word	0x00020a40
        /*1218*/ 	.word	0x00000007
        /*121c*/ 	.word	0x000288c0
        /*1220*/ 	.short	0x010a
        /*1222*/ 	.byte	0x3f
	.zero		1


	//   ....[89]....
        /*1224*/ 	.word	0x00020be0
        /*1228*/ 	.word	0x00000000
        /*122c*/ 	.word	0x00028840
        /*1230*/ 	.short	0x010a
        /*1232*/ 	.byte	0x3f
	.zero		1


	//   ....[90]....
        /*1234*/ 	.word	0x00021770
        /*1238*/ 	.word	0x00000002
        /*123c*/ 	.word	0x00028820
        /*1240*/ 	.short	0x010a
        /*1242*/ 	.byte	0x3f
	.zero		1


	//   ....[91]....
        /*1244*/ 	.word	0x000217c0
        /*1248*/ 	.word	0x00000003
        /*124c*/ 	.word	0x00028840
        /*1250*/ 	.short	0x010a
        /*1252*/ 	.byte	0x3f
	.zero		1


	//   ....[92]....
        /*1254*/ 	.word	0x00021810
        /*1258*/ 	.word	0x00000003
        /*125c*/ 	.word	0x00000060
        /*1260*/ 	.short	0x010a
        /*1262*/ 	.byte	0x3f
	.zero		1


	//   ....[93]....
        /*1264*/ 	.word	0x00021860
        /*1268*/ 	.word	0x00000003
        /*126c*/ 	.word	0x00028840
        /*1270*/ 	.short	0x010a
        /*1272*/ 	.byte	0x3f
	.zero		1


	//   ....[94]....
        /*1274*/ 	.word	0x000218b0
        /*1278*/ 	.word	0x00000002
        /*127c*/ 	.word	0x00000060
        /*1280*/ 	.short	0x010a
        /*1282*/ 	.byte	0x3f
	.zero		1


	//   ....[95]....
        /*1284*/ 	.word	0x00021900
        /*1288*/ 	.word	0x00000002
        /*128c*/ 	.word	0x00028840
        /*1290*/ 	.short	0x010a
        /*1292*/ 	.byte	0x3f
	.zero		1


	//   ....[96]....
        /*1294*/ 	.word	0x00021950
        /*1298*/ 	.word	0x00000002
        /*129c*/ 	.word	0x00000060
        /*12a0*/ 	.short	0x010a
        /*12a2*/ 	.byte	0x3f
	.zero		1


	//   ....[97]....
        /*12a4*/ 	.word	0x000219a0
        /*12a8*/ 	.word	0x00000000
        /*12ac*/ 	.word	0x00028860
        /*12b0*/ 	.short	0x010a
        /*12b2*/ 	.byte	0x3f
	.zero		1


	//   ....[98]....
        /*12b4*/ 	.word	0x000223f0
        /*12b8*/ 	.word	0x00000000
        /*12bc*/ 	.word	0x00028820
        /*12c0*/ 	.short	0x010a
        /*12c2*/ 	.byte	0x3f
	.zero		1


	//   ....[99]....
        /*12c4*/ 	.word	0x00022590
        /*12c8*/ 	.word	0x00000006
        /*12cc*/ 	.word	0x00000000
        /*12d0*/ 	.short	0x010a
        /*12d2*/ 	.byte	0x3f
	.zero		1


	//   ....[100]....
        /*12d4*/ 	.word	0x000225e0
        /*12d8*/ 	.word	0x00000007
        /*12dc*/ 	.word	0x00000000
        /*12e0*/ 	.short	0x010a
        /*12e2*/ 	.byte	0x3f
	.zero		1


	//   ....[101]....
        /*12e4*/ 	.word	0x00022630
        /*12e8*/ 	.word	0x00000004
        /*12ec*/ 	.word	0x00000000
        /*12f0*/ 	.short	0x010a
        /*12f2*/ 	.byte	0x3f
	.zero		1


	//----- nvinfo : EIATTR_NUM_MBARRIERS
	.align		4
.L_362:
        /*12f4*/ 	.byte	0x03, 0x38
        /*12f6*/ 	.short	0x0016


	//----- nvinfo : EIATTR_EXIT_INSTR_OFFSETS
	.align		4
        /*12f8*/ 	.byte	0x04, 0x1c
        /*12fa*/ 	.short	(.L_364 - .L_363)


	//   ....[0]....
.L_363:
        /*12fc*/ 	.word	0x0001ece0


	//----- nvinfo : EIATTR_MAX_THREADS
	.align		4
.L_364:
        /*1300*/ 	.byte	0x04, 0x05
        /*1302*/ 	.short	(.L_366 - .L_365)
.L_365:
        /*1304*/ 	.word	0x00000180
        /*1308*/ 	.word	0x00000001
        /*130c*/ 	.word	0x00000001


	//----- nvinfo : EIATTR_CRS_STACK_SIZE
	.align		4
.L_366:
        /*1310*/ 	.byte	0x04, 0x1e
        /*1312*/ 	.short	(.L_368 - .L_367)
.L_367:
        /*1314*/ 	.word	0x00000000


	//----- nvinfo : EIATTR_CBANK_PARAM_SIZE
	.align		4
.L_368:
        /*1318*/ 	.byte	0x03, 0x19
        /*131a*/ 	.short	0x0af0


	//----- nvinfo : EIATTR_PARAM_CBANK
	.align		4
        /*131c*/ 	.byte	0x04, 0x0a
        /*131e*/ 	.short	(.L_370 - .L_369)
	.align		4
.L_369:
        /*1320*/ 	.word	index@(.nv.constant0._ZN7cutlass13device_kernelIN5flash11enable_sm90INS1_16FlashAttnFwdSm90INS1_25CollectiveMainloopFwdSm90ILi2EN4cute5tupleIJNS5_1CILi1EEES8_S8_EEENS6_IJNS7_ILi128EEESA_SA_EEELi128ENS_6half_tEfNS_4arch4Sm90ELb1ELb0ELb0ELb1ELb0ELb1ELb0ELb1ELb1ELb1ELb0ELb0EEENS1_21CollectiveEpilogueFwdISB_S9_SC_SE_Li256ELb1ELb1ELb0ELb0EEENS1_36VarlenDynamicPersistentTileSchedulerILi128ELi128ELi256ELi128ELb0ELb1ELb1ELb1ELb1ELb1EEEEEEEEEvNT_6ParamsE)
        /*1324*/ 	.short	0x0210
        /*1326*/ 	.short	0x0af0


	//----- nvinfo : EIATTR_SW_WAR
	.align		4
.L_370:
        /*1328*/ 	.byte	0x04, 0x36
        /*132a*/ 	.short	(.L_372 - .L_371)
.L_371:
        /*132c*/ 	.word	0x00000008
.L_372:


//--------------------- .nv.callgraph             --------------------------
	.section	.nv.callgraph,"",@"SHT_CUDA_CALLGRAPH"
	.align	4
	.sectionentsize	8
	.align		4
        /*0000*/ 	.word	0x00000000
	.align		4
        /*0004*/ 	.word	0xffffffff
	.align		4
        /*0008*/ 	.word	index@(_ZN7cutlass13device_kernelIN5flash11enable_sm90INS1_16FlashAttnFwdSm90INS1_25CollectiveMainloopFwdSm90ILi2EN4cute5tupleIJNS5_1CILi1EEES8_S8_EEENS6_IJNS7_ILi128EEENS7_ILi176EEESA_EEELi128ENS_6half_tEfNS_4arch4Sm90ELb0ELb0ELb0ELb0ELb0ELb0ELb0ELb1ELb1ELb1ELb0ELb0EEENS1_21CollectiveEpilogueFwdINS6_IJSA_SA_SB_EEES9_SD_SF_Li256ELb0ELb1ELb0ELb0EEENS1_29StaticPersistentTileSchedulerILb0EEEEEEEEEvNT_6ParamsE)
	.align		4
        /*000c*/ 	.word	index@(__assertfail)
	.align		4
        /*0010*/ 	.word	index@(_ZN7cutlass13device_kernelIN5flash11enable_sm90INS1_16FlashAttnFwdSm90INS1_25CollectiveMainloopFwdSm90ILi2EN4cute5tupleIJNS5_1CILi2EEENS7_ILi1EEES9_EEENS6_IJNS7_ILi128EEENS7_ILi176EEESB_EEELi128ENS_6half_tEfNS_4arch4Sm90ELb0ELb0ELb0ELb0ELb0ELb0ELb0ELb1ELb1ELb1ELb0ELb0EEENS1_21CollectiveEpilogueFwdINS6_IJSB_SB_SC_EEESA_SE_SG_Li256ELb0ELb1ELb0ELb0EEENS1_29StaticPersistentTileSchedulerILb0EEEEEEEEEvNT_6ParamsE)
	.align		4
        /*0014*/ 	.word	index@(__assertfail)
	.align		4
        /*0018*/ 	.word	index@(_ZN7cutlass13device_kernelIN5flash11enable_sm90INS1_16FlashAttnFwdSm90INS1_25CollectiveMainloopFwdSm90ILi2EN4cute5tupleIJNS5_1CILi1EEES8_S8_EEENS6_IJNS7_ILi128EEENS7_ILi176EEESA_EEELi128ENS_6half_tEfNS_4arch4Sm90ELb0ELb0ELb0ELb1ELb0ELb0ELb0ELb1ELb1ELb1ELb0ELb0EEENS1_21CollectiveEpilogueFwdINS6_IJSA_SA_SB_EEES9_SD_SF_Li256ELb1ELb1ELb0ELb0EEENS1_36VarlenDynamicPersistentTileSchedulerILi128ELi176ELi256ELi128ELb0ELb1ELb1ELb0ELb1ELb1EEEEEEEEEvNT_6ParamsE)
	.align		4
        /*001c*/ 	.word	index@(__assertfail)
	.align		4
        /*0020*/ 	.word	index@(_ZN7cutlass13device_kernelIN5flash11enable_sm90INS1_16FlashAttnFwdSm90INS1_25CollectiveMainloopFwdSm90ILi2EN4cute5tupleIJNS5_1CILi1EEES8_S8_EEENS6_IJNS7_ILi128EEENS7_ILi176EEESA_EEELi128ENS_6half_tEfNS_4arch4Sm90ELb0ELb0ELb0ELb1ELb0ELb1ELb0ELb1ELb1ELb1ELb0ELb0EEENS1_21CollectiveEpilogueFwdINS6_IJSA_SA_SB_EEES9_SD_SF_Li256ELb1ELb1ELb0ELb0EEENS1_36VarlenDynamicPersistentTileSchedulerILi128ELi176ELi256ELi128ELb0ELb1ELb1ELb0ELb1ELb1EEEEEEEEEvNT_6ParamsE)
	.align		4
        /*0024*/ 	.word	index@(__assertfail)
	.align		4
        /*0028*/ 	.word	index@(_ZN7cutlass13device_kernelIN5flash11enable_sm90INS1_16FlashAttnFwdSm90INS1_25CollectiveMainloopFwdSm90ILi2EN4cute5tupleIJNS5_1CILi1EEES8_S8_EEENS6_IJNS7_ILi128EEESA_SA_EEELi128ENS_6half_tEfNS_4arch4Sm90ELb0ELb1ELb0ELb0ELb0ELb0ELb0ELb1ELb1ELb1ELb0ELb0EEENS1_21CollectiveEpilogueFwdISB_S9_SC_SE_Li256ELb0ELb1ELb0ELb0EEENS1_30DynamicPersistentTileSchedulerILi256ELi128ELb0ELb1ELb1EEEEEEEEEvNT_6ParamsE)
	.align		4
        /*002c*/ 	.word	index@(__assertfail)
	.align		4
        /*0030*/ 	.word	index@(_ZN7cutlass13device_kernelIN5flash11enable_sm90INS1_16FlashAttnFwdSm90INS1_25CollectiveMainloopFwdSm90ILi2EN4cute5tupleIJNS5_1CILi1EEES8_S8_EEENS6_IJNS7_ILi128EEESA_SA_EEELi128ENS_6half_tEfNS_4arch4Sm90ELb0ELb1ELb0ELb1ELb0ELb0ELb0ELb1ELb1ELb1ELb0ELb0EEENS1_21CollectiveEpilogueFwdISB_S9_SC_SE_Li256ELb1ELb1ELb0ELb0EEENS1_36VarlenDynamicPersistentTileSchedulerILi128ELi128ELi256ELi128ELb0ELb1ELb1ELb1ELb0ELb1EEEEEEEEEvNT_6ParamsE)
	.align		4
        /*0034*/ 	.word	index@(__assertfail)
	.align		4
        /*0038*/ 	.word	index@(_ZN7cutlass13device_kernelIN5flash11enable_sm90INS1_16FlashAttnFwdSm90INS1_25CollectiveMainloopFwdSm90ILi2EN4cute5tupleIJNS5_1CILi1EEES8_S8_EEENS6_IJNS7_ILi128EEESA_SA_EEELi128ENS_6half_tEfNS_4arch4Sm90ELb0ELb1ELb0ELb1ELb0ELb1ELb0ELb1ELb1ELb1ELb0ELb0EEENS1_21CollectiveEpilogueFwdISB_S9_SC_SE_Li256ELb1ELb1ELb0ELb0EEENS1_36VarlenDynamicPersistentTileSchedulerILi128ELi128ELi256ELi128ELb0ELb1ELb1ELb1ELb0ELb1EEEEEEEEEvNT_6ParamsE)
	.align		4
        /*003c*/ 	.word	index@(__assertfail)
	.align		4
        /*0040*/ 	.word	index@(_ZN7cutlass13device_kernelIN5flash11enable_sm90INS1_16FlashAttnFwdSm90INS1_25CollectiveMainloopFwdSm90ILi2EN4cute5tupleIJNS5_1CILi1EEES8_S8_EEENS6_IJNS7_ILi128EEESA_SA_EEELi128ENS_6half_tEfNS_4arch4Sm90ELb1ELb0ELb0ELb0ELb0ELb0ELb0ELb1ELb1ELb1ELb0ELb0EEENS1_21CollectiveEpilogueFwdISB_S9_SC_SE_Li256ELb0ELb1ELb0ELb0EEENS1_30DynamicPersistentTileSchedulerILi256ELi128ELb0ELb1ELb1EEEEEEEEEvNT_6ParamsE)
	.align		4
        /*0044*/ 	.word	index@(__assertfail)
	.align		4
        /*0048*/ 	.word	index@(_ZN7cutlass13device_kernelIN5flash11enable_sm90INS1_16FlashAttnFwdSm90INS1_25CollectiveMainloopFwdSm90ILi2EN4cute5tupleIJNS5_1CILi1EEES8_S8_EEENS6_IJNS7_ILi128EEESA_SA_EEELi128ENS_6half_tEfNS_4arch4Sm90ELb1ELb0ELb0ELb1ELb0ELb0ELb0ELb1ELb1ELb1ELb0ELb0EEENS1_21CollectiveEpilogueFwdISB_S9_SC_SE_Li256ELb1ELb1ELb0ELb0EEENS1_36VarlenDynamicPersistentTileSchedulerILi128ELi128ELi256ELi128ELb0ELb1ELb1ELb1ELb1ELb1EEEEEEEEEvNT_6ParamsE)
	.align		4
        /*004c*/ 	.word	index@(__assertfail)
	.align		4
        /*0050*/ 	.word	index@(_ZN7cutlass13device_kernelIN5flash11enable_sm90INS1_16FlashAttnFwdSm90INS1_25CollectiveMainloopFwdSm90ILi2EN4cute5tupleIJNS5_1CILi1EEES8_S8_EEENS6_IJNS7_ILi128EEESA_SA_EEELi128ENS_6half_tEfNS_4arch4Sm90ELb1ELb0ELb0ELb1ELb0ELb1ELb0ELb1ELb1ELb1ELb0ELb0EEENS1_21CollectiveEpilogueFwdISB_S9_SC_SE_Li256ELb1ELb1ELb0ELb0EEENS1_36VarlenDynamicPersistentTileSchedulerILi128ELi128ELi256ELi128ELb0ELb1ELb1ELb1ELb1ELb1EEEEEEEEEvNT_6ParamsE)
	.align		4
        /*0054*/ 	.word	index@(__assertfail)
	.align		4
        /*0058*/ 	.word	0x00000000
	.align		4
        /*005c*/ 	.word	0xfffffffe
	.align		4
        /*0060*/ 	.word	0x00000000
	.align		4
        /*0064*/ 	.word	0xfffffffd
	.align		4
        /*0068*/ 	.word	0x00000000
	.align		4
        /*006c*/ 	.word	0xfffffffc


//--------------------- .nv.constant4             --------------------------
	.section	.nv.constant4,"a",@progbits
	.align	8
	.align		8
.nv.constant4:
        /*0000*/ 	.dword	__assertfail
	.align		8
        /*0008*/ 	.dword	__unnamed_1
	.align		8
        /*0010*/ 	.dword	__unnamed_2
	.align		8
        /*0018*/ 	.dword	__unnamed_3
	.align		8
        /*0020*/ 	.dword	__unnamed_4
	.align		8
        /*0028*/ 	.dword	__unnamed_5
	.align		8
        /*0030*/ 	.dword	__unnamed_6
	.align		8
        /*0038*/ 	.dword	__unnamed_7
	.align		8
        /*0040*/ 	.dword	__unnamed_8
	.align		8
        /*0048*/ 	.dword	_ZN74_INTERNAL_7ba13ced_38_flash_fwd_hdim128_fp16_packgqa_sm90_cu_ceb34e2a_31014cuda3std3__45__cpo5beginE
	.align		8
        /*0050*/ 	.dword	_ZN74_INTERNAL_7ba13ced_38_flash_fwd_hdim128_fp16_packgqa_sm90_cu_ceb34e2a_31014cuda3std3__45__cpo3endE
	.align		8
        /*0058*/ 	.dword	_ZN74_INTERNAL_7ba13ced_38_flash_fwd_hdim128_fp16_packgqa_sm90_cu_ceb34e2a_31014cuda3std3__45__cpo6cbeginE
	.align		8
        /*0060*/ 	.dword	_ZN74_INTERNAL_7ba13ced_38_flash_fwd_hdim128_fp16_packgqa_sm90_cu_ceb34e2a_31014cuda3std3__45__cpo4cendE
	.align		8
        /*0068*/ 	.dword	_ZN74_INTERNAL_7ba13ced_38_flash_fwd_hdim128_fp16_packgqa_sm90_cu_ceb34e2a_31014cuda3std3__476_GLOBAL__N__7ba13ced_38_flash_fwd_hdim128_fp16_packgqa_sm90_cu_ceb34e2a_31016ignoreE
	.align		8
        /*0070*/ 	.dword	_ZN74_INTERNAL_7ba13ced_38_flash_fwd_hdim128_fp16_packgqa_sm90_cu_ceb34e2a_31014cuda3std3__419piecewise_constructE
	.align		8
        /*0078*/ 	.dword	_ZN74_INTERNAL_7ba13ced_38_flash_fwd_hdim128_fp16_packgqa_sm90_cu_ceb34e2a_31014cuda3std3__48in_placeE
	.align		8
        /*0080*/ 	.dword	_ZN74_INTERNAL_7ba13ced_38_flash_fwd_hdim128_fp16_packgqa_sm90_cu_ceb34e2a_31014cuda3std6ranges3__45__cpo4swapE
	.align		8
        /*0088*/ 	.dword	_ZN74_INTERNAL_7ba13ced_38_flash_fwd_hdim128_fp16_packgqa_sm90_cu_ceb34e2a_31014cuda3std6ranges3__45__cpo9iter_moveE
	.align		8
        /*0090*/ 	.dword	_ZN74_INTERNAL_7ba13ced_38_flash_fwd_hdim128_fp16_packgqa_sm90_cu_ceb34e2a_31014cute7productE
	.align		8
        /*0098*/ 	.dword	_ZN74_INTERNAL_7ba13ced_38_flash_fwd_hdim128_fp16_packgqa_sm90_cu_ceb34e2a_31014cute1_E
	.align		8
        /*00a0*/ 	.dword	$str$23
	.align		8
        /*00a8*/ 	.dword	$str$24


//--------------------- .text._ZN7cutlass13device_kernelIN5flash11enable_sm90INS1_16FlashAttnFwdSm90INS1_25CollectiveMainloopFwdSm90ILi2EN4cute5tupleIJNS5_1CILi1EEES8_S8_EEENS6_IJNS7_ILi128EEENS7_ILi176EEESA_EEELi128ENS_6half_tEfNS_4arch4Sm90ELb0ELb0ELb0ELb0ELb0ELb0ELb0ELb1ELb1ELb1ELb0ELb0EEENS1_21CollectiveEpilogueFwdINS6_IJSA_SA_SB_EEES9_SD_SF_Li256ELb0ELb1ELb0ELb0EEENS1_29StaticPersistentTileSchedulerILb0EEEEEEEEEvNT_6ParamsE --------------------------
	.section	.text._ZN7cutlass13device_kernelIN5flash11enable_sm90INS1_16FlashAttnFwdSm90INS1_25CollectiveMainloopFwdSm90ILi2EN4cute5tupleIJNS5_1CILi1EEES8_S8_EEENS6_IJNS7_ILi128EEENS7_ILi176EEESA_EEELi128ENS_6half_tEfNS_4arch4Sm90ELb0ELb0ELb0ELb0ELb0ELb0ELb0ELb1ELb1ELb1ELb0ELb0EEENS1_21CollectiveEpilogueFwdINS6_IJSA_SA_SB_EEES9_SD_SF_Li256ELb0ELb1ELb0ELb0EEENS1_29StaticPersistentTileSchedulerILb0EEEEEEEEEvNT_6ParamsE,"ax",@progbits
	.align	128
.text._ZN7cutlass13device_kernelIN5flash11enable_sm90INS1_16FlashAttnFwdSm90INS1_25CollectiveMainloopFwdSm90ILi2EN4cute5tupleIJNS5_1CILi1EEES8_S8_EEENS6_IJNS7_ILi128EEENS7_ILi176EEESA_EEELi128ENS_6half_tEfNS_4arch4Sm90ELb0ELb0ELb0ELb0ELb0ELb0ELb0ELb1ELb1ELb1ELb0ELb0EEENS1_21CollectiveEpilogueFwdINS6_IJSA_SA_SB_EEES9_SD_SF_Li256ELb0ELb1ELb0ELb0EEENS1_29StaticPersistentTileSchedulerILb0EEEEEEEEEvNT_6ParamsE:
        .type           _ZN7cutlass13device_kernelIN5flash11enable_sm90INS1_16FlashAttnFwdSm90INS1_25CollectiveMainloopFwdSm90ILi2EN4cute5tupleIJNS5_1CILi1EEES8_S8_EEENS6_IJNS7_ILi128EEENS7_ILi176EEESA_EEELi128ENS_6half_tEfNS_4arch4Sm90ELb0ELb0ELb0ELb0ELb0ELb0ELb0ELb1ELb1ELb1ELb0ELb0EEENS1_21CollectiveEpilogueFwdINS6_IJSA_SA_SB_EEES9_SD_SF_Li256ELb0ELb1ELb0ELb0EEENS1_29StaticPersistentTileSchedulerILb0EEEEEEEEEvNT_6ParamsE,@function
        .size           _ZN7cutlass13device_kernelIN5flash11enable_sm90INS1_16FlashAttnFwdSm90INS1_25CollectiveMainloopFwdSm90ILi2EN4cute5tupleIJNS5_1CILi1EEES8_S8_EEENS6_IJNS7_ILi128EEENS7_ILi176EEESA_EEELi128ENS_6half_tEfNS_4arch4Sm90ELb0ELb0ELb0ELb0ELb0ELb0ELb0ELb1ELb1ELb1ELb0ELb0EEENS1_21CollectiveEpilogueFwdINS6_IJSA_SA_SB_EEES9_SD_SF_Li256ELb0ELb1ELb0ELb0EEENS1_29StaticPersistentTileSchedulerILb0EEEEEEEEEvNT_6ParamsE,(.L_x_3217 - _ZN7cutlass13device_kernelIN5flash11enable_sm90INS1_16FlashAttnFwdSm90INS1_25CollectiveMainloopFwdSm90ILi2EN4cute5tupleIJNS5_1CILi1EEES8_S8_EEENS6_IJNS7_ILi128EEENS7_ILi176EEESA_EEELi128ENS_6half_tEfNS_4arch4Sm90ELb0ELb0ELb0ELb0ELb0ELb0ELb0ELb1ELb1ELb1ELb0ELb0EEENS1_21CollectiveEpilogueFwdINS6_IJSA_SA_SB_EEES9_SD_SF_Li256ELb0ELb1ELb0ELb0EEENS1_29StaticPersistentTileSchedulerILb0EEEEEEEEEvNT_6ParamsE)
        .other          _ZN7cutlass13device_kernelIN5flash11enable_sm90INS1_16FlashAttnFwdSm90INS1_25CollectiveMainloopFwdSm90ILi2EN4cute5tupleIJNS5_1CILi1EEES8_S8_EEENS6_IJNS7_ILi128EEENS7_ILi176EEESA_EEELi128ENS_6half_tEfNS_4arch4Sm90ELb0ELb0ELb0ELb0ELb0ELb0ELb0ELb1ELb1ELb1ELb0ELb0EEENS1_21CollectiveEpilogueFwdINS6_IJSA_SA_SB_EEES9_SD_SF_Li256ELb0ELb1ELb0ELb0EEENS1_29StaticPersistentTileSchedulerILb0EEEEEEEEEvNT_6ParamsE,@"STO_CUDA_ENTRY STV_DEFAULT"
_ZN7cutlass13device_kernelIN5flash11enable_sm90INS1_16FlashAttnFwdSm90INS1_25CollectiveMainloopFwdSm90ILi2EN4cute5tupleIJNS5_1CILi1EEES8_S8_EEENS6_IJNS7_ILi128EEENS7_ILi176EEESA_EEELi128ENS_6half_tEfNS_4arch4Sm90ELb0ELb0ELb0ELb0ELb0ELb0ELb0ELb1ELb1ELb1ELb0ELb0EEENS1_21CollectiveEpilogueFwdINS6_IJSA_SA_SB_EEES9_SD_SF_Li256ELb0ELb1ELb0ELb0EEENS1_29StaticPersistentTileSchedulerILb0EEEEEEEEEvNT_6ParamsE:
[----:B------:R-:W0:Y:S02]  /*0000*/  LDC R1, c[0x0][0x28] ;  /* 0x00000a00ff017b82 */ /* 0x000e240000000800 */
[----:B0-----:R-:W-:Y:S01]  /*0010*/  VIADD R1, R1, 0xffffffc8 ;  /* 0xffffffc801017836 */ /* 0x001fe20000000000 */
[----:B------:R-:W0:Y:S01]  /*0020*/  S2R R0, SR_TID.X ;  /* 0x0000000000007919 */ /* 0x000e220000002100 */
[----:B------:R-:W-:Y:S01]  /*0030*/  ELECT P0, URZ, PT ;  /* 0x00000000003f782f */ /* 0x000fe20003800000 */
[----:B------:R-:W-:Y:S01]  /*0040*/  BSSY B0, `(.L_x_0) ;  /* 0x000000d000007945 */ /* 0x000fe20003800000 */
[----:B0-----:R-:W-:-:S05]  /*0050*/  SHF.R.U32.HI R2, RZ, 0x5, R0 ;  /* 0x00000005ff027819 */ /* 0x001fca0000011600 */
[----:B------:R-:W0:Y:S02]  /*0060*/  SHFL.IDX PT, R3, R2, RZ, 0x1f ;  /* 0x00001fff02037589 */ /* 0x000e2400000e0000 */
[----:B0-----:R-:W-:-:S13]  /*0070*/  ISETP.EQ.AND P0, PT, R3, RZ, P0 ;  /* 0x000000ff0300720c */ /* 0x001fda0000702270 */
[----:B------:R-:W-:Y:S05]  /*0080*/  @!P0 BRA `(.L_x_1) ;  /* 0x0000000000208947 */ /* 0x000fea0003800000 */
[----:B------:R-:W-:Y:S02]  /*0090*/  ULDC.64 UR4, c[0x0][0x198] ;  /* 0x0000660000047ab9 */ /* 0x000fe40000000a00 */
[----:B------:R-:W-:Y:S02]  /*00a0*/  UIADD3 UR6, UP0, UR4, 0x370, URZ ;  /* 0x0000037004067890 */ /* 0x000fe4000ff1e03f */
[----:B------:R-:W-:Y:S02]  /*00b0*/  UIADD3 UR4, UP1, UR4, 0x470, URZ ;  /* 0x0000047004047890 */ /* 0x000fe4000ff3e03f */
[----:B------:R-:W-:Y:S02]  /*00c0*/  UIADD3.X UR7, URZ, UR5, URZ, UP0, !UPT ;  /* 0x000000053f077290 */ /* 0x000fe400087fe43f */
[----:B------:R-:W-:-:S07]  /*00d0*/  UIADD3.X UR5, URZ, UR5, URZ, UP1, !UPT ;  /* 0x000000053f057290 */ /* 0x000fce0008ffe43f */
[----:B------:R0:W-:Y:S02]  /*00e0*/  UTMACCTL.PF [UR6] ;  /* 0x00000000060079b9 */ /* 0x0001e40008040000 */
[----:B------:R0:W-:Y:S02]  /*00f0*/  UTMACCTL.PF [UR4] ;  /* 0x00000000040079b9 */ /* 0x0001e40008040000 */
[----:B0-----:R-:W-:Y:S01]  /*0100*/  NOP ;  /* 0x0000000000007918 */ /* 0x001fe20000000000 */
.L_x_1:
[----:B------:R-:W-:Y:S05]  /*0110*/  BSYNC B0 ;  /* 0x0000000000007941 */ /* 0x000fea0003800000 */
.L_x_0:
[----:B------:R-:W-:Y:S01]  /*0120*/  VOTEU.ANY UP0, P0 ;  /* 0x00000000003f7886 */ /* 0x000fe20000000100 */
[----:B------:R-:W0:Y:S01]  /*0130*/  SHFL.IDX PT, R3, R2, RZ, 0x1f ;  /* 0x00001fff02037589 */ /* 0x000e2200000e0000 */
[----:B------:R-:W-:Y:S01]  /*0140*/  UMOV UR4, 0x80 ;  /* 0x0000008000047882 */ /* 0x000fe20000000000 */
[----:B------:R-:W-:Y:S01]  /*0150*/  UMOV UR7, 0x100 ;  /* 0x0000010000077882 */ /* 0x000fe20000000000 */
[----:B------:R-:W-:Y:S01]  /*0160*/  SHF.R.U32.HI R4, RZ, 0x7, R0 ;  /* 0x00000007ff047819 */ /* 0x000fe20000011600 */
[----:B------:R-:W1:Y:S01]  /*0170*/  @UP0 S2UR UR8, SR_CgaCtaId ;  /* 0x00000000000809c3 */ /* 0x000e620000008800 */
[----:B------:R-:W-:Y:S01]  /*0180*/  @UP0 UMOV UR6, 0x400 ;  /* 0x0000040000060882 */ /* 0x000fe20000000000 */
[----:B------:R-:W-:-:S04]  /*0190*/  @UP0 UIADD3 UR4, -UR4, 0x100000, URZ ;  /* 0x0010000004040890 */ /* 0x000fc8000fffe13f */
[----:B------:R-:W-:Y:S02]  /*01a0*/  @UP0 USHF.L.U32 UR5, UR4, 0xb, URZ ;  /* 0x0000000b04050899 */ /* 0x000fe4000800063f */
[----:B------:R-:W-:Y:S01]  /*01b0*/  @UP0 USHF.L.U32 UR4, UR4, 0x1, URZ ;  /* 0x0000000104040899 */ /* 0x000fe2000800063f */
[----:B------:R-:W-:Y:S01]  /*01c0*/  VOTEU.ANY UP1, P0 ;  /* 0x00000000003f7886 */ /* 0x000fe20000020100 */
[----:B0-----:R-:W-:Y:S02]  /*01d0*/  ISETP.NE.AND P1, PT, R3, RZ, PT ;  /* 0x000000ff0300720c */ /* 0x001fe40003f25270 */
[----:B------:R0:W2:Y:S01]  /*01e0*/  SHFL.IDX PT, R3, R4, RZ, 0x1f ;  /* 0x00001fff04037589 */ /* 0x0000a200000e0000 */
[----:B-1----:R-:W-:Y:S02]  /*01f0*/  @UP0 ULEA UR8, UR8, UR6, 0x18 ;  /* 0x0000000608080291 */ /* 0x002fe4000f8ec03f */
[----:B------:R-:W-:-:S04]  /*0200*/  @UP0 UIADD3 UR6, -UR7, 0x100000, URZ ;  /* 0x0010000007060890 */ /* 0x000fc8000fffe13f */
[----:B------:R-:W-:Y:S02]  /*0210*/  @UP0 USHF.L.U32 UR7, UR6, 0xb, URZ ;  /* 0x0000000b06070899 */ /* 0x000fe4000800063f */
[----:B------:R-:W-:Y:S01]  /*0220*/  @UP0 USHF.L.U32 UR6, UR6, 0x1, URZ ;  /* 0x0000000106060899 */ /* 0x000fe2000800063f */
[----:B------:R-:W-:Y:S01]  /*0230*/  VOTEU.ANY UP0, P0 ;  /* 0x00000000003f7886 */ /* 0x000fe20000000100 */
[----:B------:R-:W1:Y:S04]  /*0240*/  FENCE.VIEW.ASYNC.S ;  /* 0x00000000000073c6 */ /* 0x000e680000000000 */
[----:B-1----:R0:W1:Y:S06]  /*0250*/  @UP0 SYNCS.EXCH.64 URZ, [UR8+0x34800], UR4 ;  /* 0x03480004083f05b2 */ /* 0x00206c0008000100 */
[----:B------:R0:W3:Y:S02]  /*0260*/  @UP1 SYNCS.EXCH.64 URZ, [UR8+0x34820], UR6 ;  /* 0x03482006083f15b2 */ /* 0x0000e40008000100 */
[----:B0-----:R-:W-:Y:S05]  /*0270*/  @P1 BRA `(.L_x_2) ;  /* 0x0000000000481947 */ /* 0x001fea0003800000 */
[----:B------:R-:W0:Y:S01]  /*0280*/  S2UR UR5, SR_CgaCtaId ;  /* 0x00000000000579c3 */ /* 0x000e220000008800 */
[----:B------:R-:W-:Y:S01]  /*0290*/  UMOV UR4, 0x400 ;  /* 0x0000040000047882 */ /* 0x000fe20000000000 */
[----:B------:R-:W-:Y:S01]  /*02a0*/  UMOV UR6, 0x1 ;  /* 0x0000000100067882 */ /* 0x000fe20000000000 */
[----:B------:R-:W-:Y:S01]  /*02b0*/  UMOV UR7, 0x2 ;  /* 0x0000000200077882 */ /* 0x000fe20000000000 */
[----:B------:R-:W-:Y:S01]  /*02c0*/  ELECT P0, URZ, PT ;  /* 0x00000000003f782f */ /* 0x000fe20003800000 */
[----:B0-----:R-:W-:Y:S02]  /*02d0*/  ULEA UR8, UR5, UR4, 0x18 ;  /* 0x0000000405087291 */ /* 0x001fe4000f8ec03f */
[----:B------:R-:W-:-:S04]  /*02e0*/  UIADD3 UR4, -UR6, 0x100000, URZ ;  /* 0x0010000006047890 */ /* 0x000fc8000fffe13f */
[----:B------:R-:W-:Y:S02]  /*02f0*/  USHF.L.U32 UR5, UR4, 0xb, URZ ;  /* 0x0000000b04057899 */ /* 0x000fe4000800063f */
[----:B------:R-:W-:Y:S02]  /*0300*/  USHF.L.U32 UR4, UR4, 0x1, URZ ;  /* 0x0000000104047899 */ /* 0x000fe4000800063f */
[----:B------:R-:W-:-:S04]  /*0310*/  UIADD3 UR6, -UR7, 0x100000, URZ ;  /* 0x0010000007067890 */ /* 0x000fc8000fffe13f */
[----:B------:R-:W-:Y:S02]  /*0320*/  USHF.L.U32 UR7, UR6, 0xb, URZ ;  /* 0x0000000b06077899 */ /* 0x000fe4000800063f */
[----:B------:R-:W-:Y:S01]  /*0330*/  USHF.L.U32 UR6, UR6, 0x1, URZ ;  /* 0x0000000106067899 */ /* 0x000fe2000800063f */
[----:B------:R-:W0:Y:S03]  /*0340*/  FENCE.VIEW.ASYNC.S ;  /* 0x00000000000073c6 */ /* 0x000e260000000000 */
[----:B0-----:R0:W4:Y:S08]  /*0350*/  SYNCS.EXCH.64 URZ, [UR8+0x34830], UR4 ;  /* 0x03483004083f75b2 */ /* 0x0011300008000100 */
[----:B------:R0:W0:Y:S01]  /*0360*/  SYNCS.EXCH.64 URZ, [UR8+0x34840], UR6 ;  /* 0x03484006083f75b2 */ /* 0x0000220008000100 */
[----:B------:R0:W0:Y:S01]  /*0370*/  SYNCS.EXCH.64 URZ, [UR8+0x34838], UR4 ;  /* 0x03483804083f75b2 */ /* 0x0000220008000100 */
[----:B------:R0:W0:Y:S01]  /*0380*/  SYNCS.EXCH.64 URZ, [UR8+0x34848], UR6 ;  /* 0x03484806083f75b2 */ /* 0x0000220008000100 */
[----:B------:R-:W-:Y:S01]  /*0390*/  NOP ;  /* 0x0000000000007918 */ /* 0x000fe20000000000 */
.L_x_2:
[----:B------:R-:W5:Y:S01]  /*03a0*/  SHFL.IDX PT, R4, R2, RZ, 0x1f ;  /* 0x00001fff02047589 */ /* 0x000f6200000e0000 */
[----:B------:R-:W-:Y:S01]  /*03b0*/  NOP ;  /* 0x0000000000007918 */ /* 0x000fe20000000000 */
[----:B-----5:R-:W-:-:S13]  /*03c0*/  ISETP.NE.AND P0, PT, R4, RZ, PT ;  /* 0x000000ff0400720c */ /* 0x020fda0003f05270 */
[----:B------:R-:W-:Y:S05]  /*03d0*/  @P0 BRA `(.L_x_3) ;  /* 0x0000000000480947 */ /* 0x000fea0003800000 */
[----:B0-----:R-:W0:Y:S01]  /*03e0*/  S2UR UR5, SR_CgaCtaId ;  /* 0x00000000000579c3 */ /* 0x001e220000008800 */
        /* <DEDUP_REMOVED lines=12> */
[----:B0-----:R0:W0:Y:S08]  /*04b0*/  SYNCS.EXCH.64 URZ, [UR8+0x34850], UR4 ;  /* 0x03485004083f75b2 */ /* 0x0010300008000100 */
[----:B------:R0:W0:Y:S01]  /*04c0*/  SYNCS.EXCH.64 URZ, [UR8+0x34860], UR6 ;  /* 0x03486006083f75b2 */ /* 0x0000220008000100 */
[----:B------:R0:W0:Y:S01]  /*04d0*/  SYNCS.EXCH.64 URZ, [UR8+0x34858], UR4 ;  /* 0x03485804083f75b2 */ /* 0x0000220008000100 */
[----:B------:R0:W0:Y:S01]  /*04e0*/  SYNCS.EXCH.64 URZ, [UR8+0x34868], UR6 ;  /* 0x03486806083f75b2 */ /* 0x0000220008000100 */
[----:B------:R-:W-:Y:S01]  /*04f0*/  NOP ;  /* 0x0000000000007918 */ /* 0x000fe20000000000 */
.L_x_3:
[----:B------:R-:W5:Y:S01]  /*0500*/  SHFL.IDX PT, R4, R2, RZ, 0x1f ;  /* 0x00001fff02047589 */ /* 0x000f6200000e0000 */
[----:B------:R-:W-:Y:S01]  /*0510*/  NOP ;  /* 0x0000000000007918 */ /* 0x000fe20000000000 */
[----:B-----5:R-:W-:-:S13]  /*0520*/  ISETP.NE.AND P0, PT, R4, RZ, PT ;  /* 0x000000ff0400720c */ /* 0x020fda0003f05270 */
[----:B------:R-:W-:Y:S05]  /*0530*/  @P0 BRA `(.L_x_4) ;  /* 0x0000000000380947 */ /* 0x000fea0003800000 */
[----:B0-----:R-:W0:Y:S01]  /*0540*/  S2UR UR5, SR_CgaCtaId ;  /* 0x00000000000579c3 */ /* 0x001e220000008800 */
[----:B------:R-:W-:Y:S01]  /*0550*/  UMOV UR4, 0x400 ;  /* 0x0000040000047882 */ /* 0x000fe20000000000 */
[----:B------:R-:W-:Y:S01]  /*0560*/  UMOV UR7, 0x1 ;  /* 0x0000000100077882 */ /* 0x000fe20000000000 */
[----:B------:R-:W-:Y:S01]  /*0570*/  ELECT P0, URZ, PT ;  /* 0x00000000003f782f */ /* 0x000fe20003800000 */
[----:B0-----:R-:W-:Y:S02]  /*0580*/  ULEA UR6, UR5, UR4, 0x18 ;  /* 0x0000000405067291 */ /* 0x001fe4000f8ec03f */
[----:B------:R-:W-:-:S04]  /*0590*/  UIADD3 UR4, -UR7, 0x100000, URZ ;  /* 0x0010000007047890 */ /* 0x000fc8000fffe13f */
[----:B------:R-:W-:Y:S02]  /*05a0*/  USHF.L.U32 UR5, UR4, 0xb, URZ ;  /* 0x0000000b04057899 */ /* 0x000fe4000800063f */
[----:B------:R-:W-:Y:S01]  /*05b0*/  USHF.L.U32 UR4, UR4, 0x1, URZ ;  /* 0x0000000104047899 */ /* 0x000fe2000800063f */
[----:B------:R-:W0:Y:S11]  /*05c0*/  FENCE.VIEW.ASYNC.S ;  /* 0x00000000000073c6 */ /* 0x000e360000000000 */
[----:B0-----:R0:W0:Y:S01]  /*05d0*/  SYNCS.EXCH.64 URZ, [UR6+0x34870], UR4 ;  /* 0x03487004063f75b2 */ /* 0x0010220008000100 */
[----:B------:R0:W0:Y:S01]  /*05e0*/  SYNCS.EXCH.64 URZ, [UR6+0x34880], UR4 ;  /* 0x03488004063f75b2 */ /* 0x0000220008000100 */
[----:B------:R0:W0:Y:S01]  /*05f0*/  SYNCS.EXCH.64 URZ, [UR6+0x34878], UR4 ;  /* 0x03487804063f75b2 */ /* 0x0000220008000100 */
[----:B------:R0:W0:Y:S01]  /*0600*/  SYNCS.EXCH.64 URZ, [UR6+0x34888], UR4 ;  /* 0x03488804063f75b2 */ /* 0x0000220008000100 */
[----:B------:R-:W-:Y:S01]  /*0610*/  NOP ;  /* 0x0000000000007918 */ /* 0x000fe20000000000 */
.L_x_4:
        /* <DEDUP_REMOVED lines=22> */
.L_x_5:
        /* <DEDUP_REMOVED lines=22> */
.L_x_6:
[----:B--2---:R-:W-:Y:S01]  /*08e0*/  ISETP.NE.AND P0, PT, R3, RZ, PT ;  /* 0x000000ff0300720c */ /* 0x004fe20003f05270 */
[----:B------:R-:W-:Y:S01]  /*08f0*/  IMAD.MOV.U32 R3, RZ, RZ, 0x1 ;  /* 0x00000001ff037424 */ /* 0x000fe200078e00ff */
[----:B------:R-:W-:-:S04]  /*0900*/  NOP ;  /* 0x0000000000007918 */ /* 0x000fc80000000000 */
[----:B------:R-:W-:-:S05]  /*0910*/  SEL R3, R3, 0x2, !P0 ;  /* 0x0000000203037807 */ /* 0x000fca0004000000 */
[----:B------:R2:W-:Y:S01]  /*0920*/  STL [R1+0x30], R3 ;  /* 0x0000300301007387 */ /* 0x0005e20000100800 */
[----:B01-34-:R-:W-:Y:S06]  /*0930*/  BAR.SYNC.DEFER_BLOCKING 0x0 ;  /* 0x0000000000007b1d */ /* 0x01bfec0000010000 */
[----:B------:R-:W-:Y:S05]  /*0940*/  @!P0 BRA `(.L_x_7) ;  /* 0x000000c000dc8947 */ /* 0x000fea0003800000 */
.L_x_8:
[----:B------:R-:W-:-:S08]  /*0950*/  NOP ;  /* 0x0000000000007918 */ /* 0x000fd00000000000 */
[----:B------:R-:W0:Y:S02]  /*0960*/  USETMAXREG.TRY_ALLOC.CTAPOOL UP0, 0xf0 ;  /* 0x000000f0000079c8 */ /* 0x000e240008000600 */
[----:B0-----:R-:W-:-:S13]  /*0970*/  PLOP3.LUT P0, PT, PT, PT, UP0, 0x80, 0x0 ;  /* 0x000000000000781c */ /* 0x001fda0003f0f008 */
[----:B------:R-:W-:Y:S05]  /*0980*/  @!P0 BRA `(.L_x_8) ;  /* 0xfffffffc00f08947 */ /* 0x000fea000383ffff */
[----:B------:R-:W-:Y:S01]  /*0990*/  LOP3.LUT R2, R0, 0xffffff80, RZ, 0xc0, !PT ;  /* 0xffffff8000027812 */ /* 0x000fe200078ec0ff */
[----:B------:R-:W0:Y:S08]  /*09a0*/  S2UR UR4, SR_CTAID.X ;  /* 0x00000000000479c3 */ /* 0x000e300000002500 */
[----:B------:R-:W-:Y:S06]  /*09b0*/  BAR.ARV 0x8, 0x180 ;  /* 0x0206000000007b1d */ /* 0x000fec0000002000 */
[----:B------:R-:W-:-:S02]  /*09c0*/  ISETP.NE.AND P0, PT, R2, 0x80, PT ;  /* 0x000000800200780c */ /* 0x000fc40003f05270 */
[----:B------:R-:W0:Y:S11]  /*09d0*/  LDC R2, c[0x0][0xc34] ;  /* 0x00030d00ff027b82 */ /* 0x000e360000000800 */
[----:B------:R-:W-:Y:S06]  /*09e0*/  @!P0 BAR.ARV 0x9, 0x100 ;  /* 0x0244000000008b1d */ /* 0x000fec0000002000 */
[----:B0-----:R-:W-:-:S13]  /*09f0*/  ISETP.LE.AND P0, PT, R2, UR4, PT ;  /* 0x0000000402007c0c */ /* 0x001fda000bf03270 */
[----:B------:R-:W-:Y:S05]  /*0a00*/  @P0 EXIT ;  /* 0x000000000000094d */ /* 0x000fea0003800000 */
[----:B------:R-:W3:Y:S01]  /*0a10*/  LDL.LU R10, [R1+0x30] ;  /* 0x00003000010a7983 */ /* 0x000ee20000300800 */
[----:B------:R-:W-:Y:S01]  /*0a20*/  VIADD R0, R0, 0xffffff80 ;  /* 0xffffff8000007836 */ /* 0x000fe20000000000 */
[----:B------:R-:W-:Y:S01]  /*0a30*/  UMOV UR60, URZ ;  /* 0x0000003f003c7c82 */ /* 0x000fe20008000000 */
[----:B------:R-:W-:Y:S02]  /*0a40*/  IMAD.MOV.U32 R230, RZ, RZ, -0x2 ;  /* 0xfffffffeffe67424 */ /* 0x000fe400078e00ff */
[----:B------:R-:W-:Y:S01]  /*0a50*/  IMAD.U32 R23, RZ, RZ, UR4 ;  /* 0x00000004ff177e24 */ /* 0x000fe2000f8e00ff */
[----:B--2---:R-:W-:Y:S01]  /*0a60*/  SHF.R.S32.HI R3, RZ, 0x1f, R0 ;  /* 0x0000001fff037819 */ /* 0x004fe20000011400 */
[----:B------:R-:W-:Y:S01]  /*0a70*/  UMOV UR4, URZ ;  /* 0x0000003f00047c82 */ /* 0x000fe20008000000 */
[----:B------:R-:W-:Y:S02]  /*0a80*/  IMAD.MOV.U32 R220, RZ, RZ, RZ ;  /* 0x000000ffffdc7224 */ /* 0x000fe400078e00ff */
[----:B------:R-:W-:-:S02]  /*0a90*/  LEA.HI R5, R3, R0, RZ, 0x7 ;  /* 0x0000000003057211 */ /* 0x000fc400078f38ff */
[-C--:B------:R-:W-:Y:S02]  /*0aa0*/  LEA.HI R2, R3, R0.reuse, RZ, 0x5 ;  /* 0x0000000003027211 */ /* 0x080fe400078f28ff */
[----:B------:R-:W-:Y:S02]  /*0ab0*/  LOP3.LUT R7, R5, 0xffffff80, RZ, 0xc0, !PT ;  /* 0xffffff8005077812 */ /* 0x000fe400078ec0ff */
[CC--:B------:R-:W-:Y:S01]  /*0ac0*/  LEA.HI R4, R3.reuse, R0.reuse, RZ, 0x4 ;  /* 0x0000000003047211 */ /* 0x0c0fe200078f20ff */
[----:B------:R-:W-:Y:S01]  /*0ad0*/  IMAD.SHL.U32 R2, R2, 0x20, RZ ;  /* 0x0000002002027824 */ /* 0x000fe200078e00ff */
[----:B------:R-:W-:Y:S01]  /*0ae0*/  LEA.HI R8, R3, R0, RZ, 0x2 ;  /* 0x0000000003087211 */ /* 0x000fe200078f10ff */
[----:B------:R-:W-:Y:S01]  /*0af0*/  IMAD.IADD R222, R0, 0x1, -R7 ;  /* 0x0000000100de7824 */ /* 0x000fe200078e0a07 */
[----:B------:R-:W-:Y:S02]  /*0b00*/  LOP3.LUT R9, R4, 0x3fffff0, RZ, 0xc0, !PT ;  /* 0x03fffff004097812 */ /* 0x000fe400078ec0ff */
[----:B------:R-:W-:-:S02]  /*0b10*/  LOP3.LUT R6, R2, 0xfffffc00, RZ, 0xc0, !PT ;  /* 0xfffffc0002067812 */ /* 0x000fc400078ec0ff */
[----:B------:R-:W-:Y:S01]  /*0b20*/  SHF.R.S32.HI R7, RZ, 0x1f, R222 ;  /* 0x0000001fff077819 */ /* 0x000fe200000114de */
[----:B------:R-:W-:Y:S01]  /*0b30*/  IMAD.IADD R9, R0, 0x1, -R9 ;  /* 0x0000000100097824 */ /* 0x000fe200078e0a09 */
[----:B------:R-:W-:Y:S02]  /*0b40*/  SHF.R.S32.HI R11, RZ, 0x4, R4 ;  /* 0x00000004ff0b7819 */ /* 0x000fe40000011404 */
[----:B------:R-:W-:Y:S01]  /*0b50*/  LEA.HI R2, R7, R222, RZ, 0x2 ;  /* 0x000000de07027211 */ /* 0x000fe200078f10ff */
[----:B------:R-:W-:Y:S01]  /*0b60*/  IMAD R9, R9, 0x40, R6 ;  /* 0x0000004009097824 */ /* 0x000fe200078e0206 */
[----:B------:R-:W-:Y:S02]  /*0b70*/  LEA.HI R221, R3, R0, RZ, 0x3 ;  /* 0x0000000003dd7211 */ /* 0x000fe400078f18ff */
[--C-:B------:R-:W-:Y:S02]  /*0b80*/  SHF.R.S32.HI R6, RZ, 0x2, R2.reuse ;  /* 0x00000002ff067819 */ /* 0x100fe40000011402 */
[----:B------:R-:W-:-:S02]  /*0b90*/  SHF.R.S32.HI R13, RZ, 0x1f, R2 ;  /* 0x0000001fff0d7819 */ /* 0x000fc40000011402 */
[----:B------:R-:W-:Y:S02]  /*0ba0*/  LEA.HI R4, R4, R11, RZ, 0x1 ;  /* 0x0000000b04047211 */ /* 0x000fe400078f08ff */
[----:B------:R-:W-:Y:S02]  /*0bb0*/  LOP3.LUT R3, R8, 0xfffffffc, RZ, 0xc0, !PT ;  /* 0xfffffffc08037812 */ /* 0x000fe400078ec0ff */
[----:B------:R-:W-:Y:S02]  /*0bc0*/  LEA.HI R13, R13, R6, RZ, 0x3 ;  /* 0x000000060d0d7211 */ /* 0x000fe400078f18ff */
[----:B------:R-:W-:Y:S01]  /*0bd0*/  SHF.R.S32.HI R226, RZ, 0x7, R5 ;  /* 0x00000007ffe27819 */ /* 0x000fe20000011405 */
[----:B------:R-:W-:Y:S01]  /*0be0*/  IMAD.IADD R8, R0, 0x1, -R3 ;  /* 0x0000000100087824 */ /* 0x000fe200078e0a03 */
[----:B------:R-:W-:Y:S02]  /*0bf0*/  LOP3.LUT R4, R4, 0x1ffffffe, RZ, 0xc0, !PT ;  /* 0x1ffffffe04047812 */ /* 0x000fe400078ec0ff */
[----:B------:R-:W-:-:S02]  /*0c00*/  LOP3.LUT R15, R221, 0xfffffff8, RZ, 0xc0, !PT ;  /* 0xfffffff8dd0f7812 */ /* 0x000fc400078ec0ff */
[----:B------:R-:W-:Y:S01]  /*0c10*/  LOP3.LUT R13, R13, 0xfffffff8, RZ, 0xc0, !PT ;  /* 0xfffffff80d0d7812 */ /* 0x000fe200078ec0ff */
[----:B------:R-:W-:Y:S01]  /*0c20*/  IMAD.IADD R4, R11, 0x1, -R4 ;  /* 0x000000010b047824 */ /* 0x000fe200078e0a04 */
[----:B------:R-:W-:Y:S01]  /*0c30*/  LEA.HI R7, R7, R222, RZ, 0x5 ;  /* 0x000000de07077211 */ /* 0x000fe200078f28ff */
[----:B------:R-:W-:Y:S01]  /*0c40*/  IMAD.IADD R22, R0, 0x1, -R15 ;  /* 0x0000000100167824 */ /* 0x000fe200078e0a0f */
[----:B------:R-:W-:Y:S01]  /*0c50*/  LEA.HI R5, R5, R226, RZ, 0x1 ;  /* 0x000000e205057211 */ /* 0x000fe200078f08ff */
[----:B------:R-:W-:Y:S01]  /*0c60*/  IMAD.IADD R6, R6, 0x1, -R13 ;  /* 0x0000000106067824 */ /* 0x000fe200078e0a0d */
[----:B------:R-:W-:Y:S01]  /*0c70*/  LEA.HI R0, R8, R8, RZ, 0x1 ;  /* 0x0000000808007211 */ /* 0x000fe200078f08ff */
[----:B------:R-:W-:Y:S01]  /*0c80*/  IMAD R229, R4, 0x8, R9 ;  /* 0x0000000804e57824 */ /* 0x000fe200078e0209 */
[----:B------:R-:W-:Y:S01]  /*0c90*/  SHF.R.S32.HI R7, RZ, 0x5, R7 ;  /* 0x00000005ff077819 */ /* 0x000fe20000011407 */
[----:B------:R-:W-:Y:S01]  /*0ca0*/  IMAD.SHL.U32 R18, R22, 0x8, RZ ;  /* 0x0000000816127824 */ /* 0x000fe200078e00ff */
[----:B------:R-:W-:-:S02]  /*0cb0*/  LOP3.LUT R5, R5, 0x3fffffe, RZ, 0xc0, !PT ;  /* 0x03fffffe05057812 */ /* 0x000fc400078ec0ff */
[----:B------:R-:W-:Y:S01]  /*0cc0*/  LOP3.LUT R3, R2, 0x7ffffffc, RZ, 0xc0, !PT ;  /* 0x7ffffffc02037812 */ /* 0x000fe200078ec0ff */
[----:B------:R-:W-:Y:S01]  /*0cd0*/  IMAD R6, R7, 0x10, R6 ;  /* 0x0000001007067824 */ /* 0x000fe200078e0206 */
[----:B------:R-:W-:Y:S01]  /*0ce0*/  LOP3.LUT R9, R0, 0x1ffffffe, RZ, 0xc0, !PT ;  /* 0x1ffffffe00097812 */ /* 0x000fe200078ec0ff */
[----:B------:R-:W-:Y:S01]  /*0cf0*/  IMAD.IADD R5, R226, 0x1, -R5 ;  /* 0x00000001e2057824 */ /* 0x000fe200078e0a05 */
[----:B------:R-:W-:Y:S01]  /*0d00*/  SHF.R.S32.HI R221, RZ, 0x3, R221 ;  /* 0x00000003ffdd7819 */ /* 0x000fe200000114dd */
[----:B------:R-:W-:Y:S02]  /*0d10*/  VIADD R19, R18, 0x40 ;  /* 0x0000004012137836 */ /* 0x000fe40000000000 */
[----:B------:R-:W-:Y:S02]  /*0d20*/  IMAD.IADD R3, R222, 0x1, -R3 ;  /* 0x00000001de037824 */ /* 0x000fe400078e0a03 */
[----:B------:R-:W-:Y:S01]  /*0d30*/  IMAD.IADD R228, R8, 0x1, -R9 ;  /* 0x0000000108e47824 */ /* 0x000fe200078e0a09 */
[----:B------:R-:W-:Y:S01]  /*0d40*/  SHF.R.S32.HI R231, RZ, 0x1f, R19 ;  /* 0x0000001fffe77819 */ /* 0x000fe20000011413 */
[----:B------:R-:W-:-:S02]  /*0d50*/  IMAD R227, R5, 0x40, R6 ;  /* 0x0000004005e37824 */ /* 0x000fc400078e0206 */
[----:B------:R-:W-:Y:S02]  /*0d60*/  IMAD R230, R3, R230, 0xb0 ;  /* 0x000000b003e67424 */ /* 0x000fe400078e02e6 */
[----:B------:R-:W-:Y:S02]  /*0d70*/  IMAD R228, R228, 0x8, R227 ;  /* 0x00000008e4e47824 */ /* 0x000fe400078e02e3 */
[----:B------:R-:W-:Y:S01]  /*0d80*/  IMAD.U32 R2, RZ, RZ, UR4 ;  /* 0x00000004ff027e24 */ /* 0x000fe2000f8e00ff */
[----:B---3--:R-:W-:-:S07]  /*0d90*/  LOP3.LUT R17, R10, 0x1, RZ, 0xfc, !PT ;  /* 0x000000010a117812 */ /* 0x008fce00078efcff */
.L_x_37:
[----:B0-----:R-:W0:Y:S01]  /*0da0*/  SHFL.IDX PT, R0, R226, RZ, 0x1f ;  /* 0x00001fffe2007589 */ /* 0x001e2200000e0000 */
[----:B-1----:R-:W1:Y:S01]  /*0db0*/  S2UR UR4, SR_CgaCtaId ;  /* 0x00000000000479c3 */ /* 0x002e620000008800 */
[----:B------:R-:W-:Y:S01]  /*0dc0*/  ULDC UR5, c[0x0][0xc38] ;  /* 0x00030e0000057ab9 */ /* 0x000fe20000000800 */
[----:B------:R-:W-:Y:S01]  /*0dd0*/  R2UR UR12, R23 ;  /* 0x00000000170c72ca */ /* 0x000fe200000e0000 */
[----:B------:R-:W-:Y:S01]  /*0de0*/  UISETP.NE.AND UP1, UPT, UR5, 0x1, UPT ;  /* 0x000000010500788c */ /* 0x000fe2000bf25270 */
[----:B------:R-:W-:Y:S01]  /*0df0*/  ULDC.64 UR6, c[0x0][0x418] ;  /* 0x0001060000067ab9 */ /* 0x000fe20000000a00 */
[----:B------:R-:W-:Y:S01]  /*0e00*/  UMOV UR61, 0x400 ;  /* 0x00000400003d7882 */ /* 0x000fe20000000000 */
[----:B------:R-:W-:Y:S02]  /*0e10*/  UISETP.NE.U32.AND UP0, UPT, UR6, URZ, UPT ;  /* 0x0000003f0600728c */ /* 0x000fe4000bf05070 */
[----:B------:R-:W2:Y:S01]  /*0e20*/  LDC R81, c[0x0][0x2f0] ;  /* 0x0000bc00ff517b82 */ /* 0x000ea20000000800 */
[----:B------:R-:W-:Y:S01]  /*0e30*/  ULDC UR5, c[0x0][0xc44] ;  /* 0x0003110000057ab9 */ /* 0x000fe20000000800 */
[----:B------:R-:W-:Y:S01]  /*0e40*/  ULDC UR6, c[0x0][0x424] ;  /* 0x0001090000067ab9 */ /* 0x000fe20000000800 */
[----:B------:R-:W-:-:S02]  /*0e50*/  UISETP.NE.AND.EX UP0, UPT, UR7, URZ, UPT, UP0 ;  /* 0x0000003f0700728c */ /* 0x000fc4000bf05300 */
[----:B------:R-:W-:Y:S02]  /*0e60*/  UISETP.NE.AND UP2, UPT, UR5, 0x1, UPT ;  /* 0x000000010500788c */ /* 0x000fe4000bf45270 */
[----:B------:R-:W-:Y:S01]  /*0e70*/  USEL UR6, UR6, 0x1, UP0 ;  /* 0x0000000106067887 */ /* 0x000fe20008000000 */
[----:B------:R-:W-:Y:S01]  /*0e80*/  @UP1 ULDC UR11, c[0x0][0xc40] ;  /* 0x00031000000b1ab9 */ /* 0x000fe20000000800 */
[----:B------:R-:W-:Y:S01]  /*0e90*/  UMOV UR13, UR12 ;  /* 0x0000000c000d7c82 */ /* 0x000fe20008000000 */
[----:B0-----:R-:W-:Y:S01]  /*0ea0*/  R2UR UR14, R0 ;  /* 0x00000000000e72ca */ /* 0x001fe200000e0000 */
[----:B-1----:R-:W-:-:S05]  /*0eb0*/  ULEA UR61, UR4, UR61, 0x18 ;  /* 0x0000003d043d7291 */ /* 0x002fca000f8ec03f */
[----:B------:R-:W-:Y:S01]  /*0ec0*/  @UP2 ULDC.64 UR8, c[0x0][0xc48] ;  /* 0x0003120000082ab9 */ /* 0x000fe20000000a00 */
[----:B------:R-:W-:Y:S01]  /*0ed0*/  @UP1 ULDC UR4, c[0x0][0xc3c] ;  /* 0x00030f0000041ab9 */ /* 0x000fe20000000800 */
[----:B------:R-:W-:Y:S02]  /*0ee0*/  UIADD3 UR10, UR61, 0x16400, URZ ;  /* 0x000164003d0a7890 */ /* 0x000fe4000fffe03f */
[----:B------:R-:W-:Y:S02]  /*0ef0*/  UIMAD.WIDE.U32 UR4, UR12, UR4, URZ ;  /* 0x000000040c0472a5 */ /* 0x000fe4000f8e003f */
[----:B------:R-:W-:Y:S01]  /*0f00*/  ULOP3.LUT UP0, URZ, UR10, 0x9f, URZ, 0xc0, !UPT ;  /* 0x0000009f0a3f7892 */ /* 0x000fe2000f80c03f */
[----:B--2---:R-:W-:Y:S01]  /*0f10*/  IMAD R81, R81, UR6, RZ ;  /* 0x0000000651517c24 */ /* 0x004fe2000f8e02ff */
[----:B------:R-:W-:Y:S02]  /*0f20*/  @UP1 USHF.R.U32.HI UR13, URZ, UR11, UR5 ;  /* 0x0000000b3f0d1299 */ /* 0x000fe40008011605 */
[----:B------:R-:W-:Y:S01]  /*0f30*/  ULEA.HI UR7, UR14, UR14, URZ, 0x1 ;  /* 0x0000000e0e077291 */ /* 0x000fe2000f8f083f */
[----:B------:R-:W-:Y:S01]  /*0f40*/  VIADD R0, R81, 0xaf ;  /* 0x000000af51007836 */ /* 0x000fe20000000000 */
[----:B------:R-:W-:Y:S01]  /*0f50*/  PLOP3.LUT P0, PT, PT, PT, UP0, 0x80, 0x0 ;  /* 0x000000000000781c */ /* 0x000fe20003f0f008 */
[----:B------:R-:W-:Y:S01]  /*0f60*/  UIMAD.WIDE.U32 UR4, UR13, UR8, URZ ;  /* 0x000000080d0472a5 */ /* 0x000fe2000f8e003f */
[----:B------:R-:W-:Y:S01]  /*0f70*/  IMAD.U32 R16, RZ, RZ, UR14 ;  /* 0x0000000eff107e24 */ /* 0x000fe2000f8e00ff */
[----:B------:R-:W-:Y:S01]  /*0f80*/  ULOP3.LUT UR7, UR7, 0x1e, URZ, 0xc0, !UPT ;  /* 0x0000001e07077892 */ /* 0x000fe2000f8ec03f */
[----:B------:R-:W-:Y:S01]  /*0f90*/  IMAD.HI R0, R0, 0x2e8ba2e9, RZ ;  /* 0x2e8ba2e900007827 */ /* 0x000fe200078e02ff */
[----:B------:R-:W-:Y:S01]  /*0fa0*/  UMOV UR6, UR13 ;  /* 0x0000000d00067c82 */ /* 0x000fe20008000000 */
[----:B------:R-:W-:-:S02]  /*0fb0*/  @UP2 USHF.R.U32.HI UR6, URZ, UR9, UR5 ;  /* 0x000000093f062299 */ /* 0x000fc40008011605 */
[----:B------:R-:W-:Y:S01]  /*0fc0*/  UIADD3 UR7, UR14, -UR7, URZ ;  /* 0x800000070e077290 */ /* 0x000fe2000fffe03f */
[----:B------:R-:W-:Y:S01]  /*0fd0*/  SHF.R.U32.HI R3, RZ, 0x1f, R0 ;  /* 0x0000001fff037819 */ /* 0x000fe20000011600 */
[----:B------:R-:W-:Y:S01]  /*0fe0*/  UMOV UR4, UR12 ;  /* 0x0000000c00047c82 */ /* 0x000fe20008000000 */
[----:B------:R-:W-:Y:S01]  /*0ff0*/  IMAD.U32 R225, RZ, RZ, UR13 ;  /* 0x0000000dffe17e24 */ /* 0x000fe2000f8e00ff */
[----:B------:R-:W-:Y:S01]  /*1000*/  ULEA UR7, UR7, UR10, 0xd ;  /* 0x0000000a07077291 */ /* 0x000fe2000f8e683f */
[----:B------:R-:W-:Y:S01]  /*1010*/  IMAD.U32 R224, RZ, RZ, UR6 ;  /* 0x00000006ffe07e24 */ /* 0x000fe2000f8e00ff */
[----:B------:R-:W-:Y:S01]  /*1020*/  LEA.HI.SX32 R120, R0, R3, 0x1b ;  /* 0x0000000300787211 */ /* 0x000fe200078fdaff */
[----:B------:R-:W-:Y:S01]  /*1030*/  IMAD.U32 R223, RZ, RZ, UR4 ;  /* 0x00000004ffdf7e24 */ /* 0x000fe2000f8e00ff */
[----:B------:R-:W-:-:S04]  /*1040*/  USHF.R.U32.HI UR7, URZ, 0x4, UR7 ;  /* 0x000000043f077899 */ /* 0x000fc80008011607 */
[----:B------:R-:W-:Y:S01]  /*1050*/  ULOP3.LUT UR36, UR7, 0x3fff, URZ, 0xc0, !UPT ;  /* 0x00003fff07247892 */ /* 0x000fe2000f8ec03f */
[----:B---3-5:R-:W-:Y:S11]  /*1060*/  @!P0 BRA `(.L_x_9) ;  /* 0x0000000000408947 */ /* 0x028ff60003800000 */
[----:B------:R-:W-:Y:S01]  /*1070*/  MOV R0, 0x0 ;  /* 0x0000000000007802 */ /* 0x000fe20000000f00 */
[----:B------:R-:W-:Y:S01]  /*1080*/  ULDC.64 UR4, c[0x4][0xa0] ;  /* 0x0100280000047ab9 */ /* 0x000fe20000000a00 */
[----:B------:R-:W-:Y:S01]  /*1090*/  ULDC.64 UR6, c[0x4][0x40] ;  /* 0x0100100000067ab9 */ /* 0x000fe20000000a00 */
[----:B------:R-:W-:Y:S01]  /*10a0*/  IMAD.U32 R4, RZ, RZ, UR4 ;  /* 0x00000004ff047e24 */ /* 0x000fe2000f8e00ff */
[----:B------:R0:W1:Y:S01]  /*10b0*/  LDC.64 R14, c[0x4][R0] ;  /* 0x01000000000e7b82 */ /* 0x0000620000000a00 */
[----:B------:R-:W-:Y:S01]  /*10c0*/  IMAD.U32 R5, RZ, RZ, UR5 ;  /* 0x00000005ff057e24 */ /* 0x000fe2000f8e00ff */
[----:B------:R-:W-:Y:S01]  /*10d0*/  ULDC.64 UR4, c[0x4][0xa8] ;  /* 0x01002a0000047ab9 */ /* 0x000fe20000000a00 */
[----:B------:R-:W-:Y:S02]  /*10e0*/  IMAD.U32 R10, RZ, RZ, UR6 ;  /* 0x00000006ff0a7e24 */ /* 0x000fe4000f8e00ff */
[----:B------:R-:W-:Y:S02]  /*10f0*/  IMAD.U32 R6, RZ, RZ, UR4 ;  /* 0x00000004ff067e24 */ /* 0x000fe4000f8e00ff */
[----:B------:R-:W-:-:S02]  /*1100*/  IMAD.U32 R7, RZ, RZ, UR5 ;  /* 0x00000005ff077e24 */ /* 0x000fc4000f8e00ff */
[----:B------:R-:W-:Y:S02]  /*1110*/  IMAD.U32 R11, RZ, RZ, UR7 ;  /* 0x00000007ff0b7e24 */ /* 0x000fe4000f8e00ff */
[----:B------:R-:W-:Y:S02]  /*1120*/  IMAD.MOV.U32 R8, RZ, RZ, 0x70 ;  /* 0x00000070ff087424 */ /* 0x000fe400078e00ff */
[----:B------:R-:W-:Y:S02]  /*1130*/  IMAD.MOV.U32 R12, RZ, RZ, 0x1 ;  /* 0x00000001ff0c7424 */ /* 0x000fe400078e00ff */
[----:B0-----:R-:W-:-:S07]  /*1140*/  IMAD.MOV.U32 R13, RZ, RZ, RZ ;  /* 0x000000ffff0d7224 */ /* 0x001fce00078e00ff */
[----:B------:R-:W-:-:S07]  /*1150*/  LEPC R20, `(.L_x_9) ;  /* 0x000000001014794e */ /* 0x000fce0000000000 */
[----:B-1----:R-:W-:Y:S05]  /*1160*/  CALL.ABS.NOINC R14 ;  /* 0x000000000e007343 */ /* 0x002fea0003c00000 */
.L_x_9:
[----:B------:R-:W-:Y:S02]  /*1170*/  LOP3.LUT R0, R220, 0x1, RZ, 0xc0, !PT ;  /* 0x00000001dc007812 */ /* 0x000fe400078ec0ff */
[----:B------:R-:W-:Y:S02]  /*1180*/  ISETP.NE.AND P0, PT, R17, 0x3, PT ;  /* 0x000000031100780c */ /* 0x000fe40003f05270 */
[----:B------:R-:W-:-:S04]  /*1190*/  SHF.L.U32 R0, R0, 0x1f, RZ ;  /* 0x0000001f00007819 */ /* 0x000fc800000006ff */
[----:B------:R-:W0:Y:S02]  /*11a0*/  SYNCS.PHASECHK.TRANS64.TRYWAIT P1, [UR61+0x34800], R0 ;  /* 0x03480000ff0075a7 */ /* 0x000e24000802017d */
[----:B0-----:R-:W-:Y:S05]  /*11b0*/  @!P1 BRA `(.L_x_10) ;  /* 0x000000f800749947 */ /* 0x001fea0003800000 */
.L_x_124:
[----:B------:R-:W-:Y:S05]  /*11c0*/  @!P0 BRA `(.L_x_11) ;  /* 0x0000000000048947 */ /* 0x000fea0003800000 */
[----:B------:R-:W-:Y:S01]  /*11d0*/  BPT.TRAP 0x1 ;  /* 0x000000040000795c */ /* 0x000fe20000300000 */
.L_x_11:
[----:B------:R-:W-:Y:S01]  /*11e0*/  R2UR UR4, R2 ;  /* 0x00000000020472ca */ /* 0x000fe200000e0000 */
[----:B------:R-:W-:-:S05]  /*11f0*/  IMAD.U32 R11, RZ, RZ, UR60 ;  /* 0x0000003cff0b7e24 */ /* 0x000fca000f8e00ff */
[----:B------:R-:W-:-:S07]  /*1200*/  LEA R11, R11, UR61, 0x3 ;  /* 0x0000003d0b0b7c11 */ /* 0x000fce000f8e18ff */
[----:B0-----:R-:W-:-:S05]  /*1210*/  IMAD.U32 R0, RZ, RZ, UR4 ;  /* 0x00000004ff007e24 */ /* 0x001fca000f8e00ff */
[----:B------:R-:W-:-:S04]  /*1220*/  SHF.L.U32 R0, R0, 0x1f, RZ ;  /* 0x0000001f00007819 */ /* 0x000fc800000006ff */
[----:B------:R0:W1:Y:S01]  /*1230*/  SYNCS.PHASECHK.TRANS64.TRYWAIT P2, [R11+URZ+0x34830], R0 ;  /* 0x034830000b0075a7 */ /* 0x000062000804017f */
[----:B------:R-:W-:Y:S05]  /*1240*/  @!P0 BRA `(.L_x_12) ;  /* 0x0000000000048947 */ /* 0x000fea0003800000 */
[----:B------:R-:W-:Y:S01]  /*1250*/  BPT.TRAP 0x1 ;  /* 0x000000040000795c */ /* 0x000fe20000300000 */
.L_x_12:
[----:B------:R-:W2:Y:S01]  /*1260*/  S2R R3, SR_TID.X ;  /* 0x0000000000037919 */ /* 0x000ea20000002100 */
[----:B------:R-:W-:Y:S01]  /*1270*/  IMAD.MOV.U32 R87, RZ, RZ, RZ ;  /* 0x000000ffff577224 */ /* 0x000fe200078e00ff */
[----:B--2---:R-:W-:-:S04]  /*1280*/  LOP3.LUT R3, R3, 0x7f, RZ, 0xc0, !PT ;  /* 0x0000007f03037812 */ /* 0x004fc800078ec0ff */
[----:B------:R-:W-:Y:S01]  /*1290*/  ISETP.NE.AND P1, PT, R3, RZ, PT ;  /* 0x000000ff0300720c */ /* 0x000fe20003f25270 */
[----:B-1----:R-:W-:-:S12]  /*12a0*/  @P2 BRA `(.L_x_13) ;  /* 0x0000000000082947 */ /* 0x002fd80003800000 */
[----:B------:R-:W1:Y:S02]  /*12b0*/  SYNCS.PHASECHK.TRANS64.TRYWAIT P2, [R11+URZ+0x34830], R0 ;  /* 0x034830000b0075a7 */ /* 0x000e64000804017f */
[----:B-1----:R-:W-:Y:S05]  /*12c0*/  @!P2 BRA `(.L_x_14) ;  /* 0x000000f80048a947 */ /* 0x002fea0003800000 */
.L_x_13:
[----:B------:R-:W-:Y:S05]  /*12d0*/  WARPSYNC.ALL ;  /* 0x0000000000007948 */ /* 0x000fea0003800000 */
[----:B------:R-:W-:Y:S01]  /*12e0*/  UIADD3 UR4, UR61, 0x1e400, URZ ;  /* 0x0001e4003d047890 */ /* 0x000fe2000fffe03f */
[----:B------:R-:W-:Y:S01]  /*12f0*/  WARPGROUP.ARRIVE ;  /* 0x00000000000079c5 */ /* 0x000fe20000000000 */
[----:B------:R-:W-:Y:S01]  /*1300*/  ULOP3.LUT UR25, UR36, 0x10000, URZ, 0xfc, !UPT ;  /* 0x0001000024197892 */ /* 0x000fe2000f8efc3f */
[----:B------:R-:W-:Y:S01]  /*1310*/  IMAD.IADD R13, R230, 0x1, R81 ;  /* 0x00000001e60d7824 */ /* 0x000fe200078e0251 */
[----:B------:R-:W-:Y:S01]  /*1320*/  USHF.R.U32.HI UR4, URZ, 0x4, UR4 ;  /* 0x000000043f047899 */ /* 0x000fe20008011604 */
[----:B------:R-:W-:Y:S01]  /*1330*/  P2R R21, PR, RZ, 0x2 ;  /* 0x00000002ff157803 */ /* 0x000fe20000000000 */
[----:B------:R-:W-:Y:S01]  /*1340*/  UMOV UR7, 0x40000040 ;  /* 0x4000004000077882 */ /* 0x000fe20000000000 */
[----:B------:R-:W-:Y:S01]  /*1350*/  UMOV UR15, 0x40000040 ;  /* 0x40000040000f7882 */ /* 0x000fe20000000000 */
[----:B------:R-:W-:Y:S01]  /*1360*/  ULOP3.LUT UR4, UR4, 0x3fff, URZ, 0xc0, !UPT ;  /* 0x00003fff04047892 */ /* 0x000fe2000f8ec03f */
[----:B------:R-:W-:Y:S01]  /*1370*/  IMAD R13, R120, -0xb0, R13 ;  /* 0xffffff50780d7824 */ /* 0x000fe200078e020d */
[----:B------:R-:W-:Y:S01]  /*1380*/  UMOV UR11, 0x40000040 ;  /* 0x40000040000b7882 */ /* 0x000fe20000000000 */
[----:B------:R-:W-:Y:S01]  /*1390*/  UMOV UR19, 0x40000040 ;  /* 0x4000004000137882 */ /* 0x000fe20000000000 */
[----:B------:R-:W-:Y:S01]  /*13a0*/  ULOP3.LUT UR5, UR4, 0x10000, URZ, 0xfc, !UPT ;  /* 0x0001000004057892 */ /* 0x000fe2000f8efc3f */
[----:B------:R-:W-:Y:S01]  /*13b0*/  P2R R15, PR, RZ, 0x1 ;  /* 0x00000001ff0f7803 */ /* 0x000fe20000000000 */
[----:B------:R-:W-:Y:S01]  /*13c0*/  UMOV UR23, 0x40000040 ;  /* 0x4000004000177882 */ /* 0x000fe20000000000 */
[----:B------:R-:W-:Y:S01]  /*13d0*/  UMOV UR4, UR25 ;  /* 0x0000001900047c82 */ /* 0x000fe20008000000 */
[----:B------:R-:W-:Y:S01]  /*13e0*/  UIMAD UR24, UR60, 0xb00, UR5 ;  /* 0x00000b003c1878a4 */ /* 0x000fe2000f8e0205 */
[----:B------:R-:W-:Y:S01]  /*13f0*/  IMAD.U32 R8, RZ, RZ, UR4 ;  /* 0x00000004ff087e24 */ /* 0x000fe2000f8e00ff */
[----:B------:R-:W-:Y:S01]  /*1400*/  UMOV UR40, UR4 ;  /* 0x0000000400287c82 */ /* 0x000fe20008000000 */
[----:B01----:R-:W-:Y:S01]  /*1410*/  IMAD.U32 R0, RZ, RZ, UR5 ;  /* 0x00000005ff007e24 */ /* 0x003fe2000f8e00ff */
[----:B------:R-:W-:Y:S01]  /*1420*/  UMOV UR5, 0x40000040 ;  /* 0x4000004000057882 */ /* 0x000fe20000000000 */
[----:B------:R-:W-:Y:S01]  /*1430*/  UIADD3 UR14, UR24, 0x80, URZ ;  /* 0x00000080180e7890 */ /* 0x000fe2000fffe03f */
[----:B------:R-:W-:Y:S01]  /*1440*/  IMAD.U32 R9, RZ, RZ, UR5 ;  /* 0x00000005ff097e24 */ /* 0x000fe2000f8e00ff */
[----:B------:R-:W-:Y:S01]  /*1450*/  UMOV UR6, UR24 ;  /* 0x0000001800067c82 */ /* 0x000fe20008000000 */
[----:B------:R-:W-:Y:S01]  /*1460*/  UMOV UR41, UR5 ;  /* 0x0000000500297c82 */ /* 0x000fe20008000000 */
[----:B------:R-:W-:Y:S01]  /*1470*/  HGMMA.64x16x16.F32 R112, gdesc[UR4], RZ, !UPT, gsb0 ;  /* 0x00200000047079f0 */ /* 0x000fe2000c0008ff */
[----:B------:R-:W-:Y:S01]  /*1480*/  UMOV UR12, UR40 ;  /* 0x00000028000c7c82 */ /* 0x000fe20008000000 */
[----:B------:R-:W-:Y:S01]  /*1490*/  UMOV UR13, UR41 ;  /* 0x00000029000d7c82 */ /* 0x000fe20008000000 */
[----:B------:R-:W-:Y:S01]  /*14a0*/  UIADD3 UR6, UR24, 0x100, URZ ;  /* 0x0000010018067890 */ /* 0x000fe2000fffe03f */
[C---:B------:R-:W-:Y:S01]  /*14b0*/  ISETP.GT.AND P2, PT, R13.reuse, RZ, PT ;  /* 0x000000ff0d00720c */ /* 0x040fe20003f44270 */
[----:B------:R-:W-:Y:S01]  /*14c0*/  UMOV UR4, UR40 ;  /* 0x0000002800047c82 */ /* 0x000fe20008000000 */
[----:B------:R-:W-:Y:S01]  /*14d0*/  UMOV UR5, UR41 ;  /* 0x0000002900057c82 */ /* 0x000fe20008000000 */
[----:B------:R-:W-:Y:S01]  /*14e0*/  UMOV UR7, 0x40000040 ;  /* 0x4000004000077882 */ /* 0x000fe20000000000 */
[----:B------:R-:W-:Y:S01]  /*14f0*/  UIADD3 UR10, UR24, 0x180, URZ ;  /* 0x00000180180a7890 */ /* 0x000fe2000fffe03f */
[C---:B------:R-:W-:Y:S01]  /*1500*/  ISETP.GT.AND P3, PT, R13.reuse, 0x1, PT ;  /* 0x000000010d00780c */ /* 0x040fe20003f64270 */
[----:B------:R-:W-:Y:S01]  /*1510*/  UMOV UR8, UR40 ;  /* 0x0000002800087c82 */ /* 0x000fe20008000000 */
[----:B------:R-:W-:Y:S01]  /*1520*/  UMOV UR9, UR41 ;  /* 0x0000002900097c82 */ /* 0x000fe20008000000 */
        /* <DEDUP_REMOVED lines=12> */
[----:B------:R-:W-:Y:S01]  /*15f0*/  UMOV UR31, 0x40000040 ;  /* 0x40000040001f7882 */ /* 0x000fe20000000000 */
[----:B------:R-:W-:Y:S01]  /*1600*/  UIADD3 UR34, UR24, 0x400, URZ ;  /* 0x0000040018227890 */ /* 0x000fe2000fffe03f */
[C---:B------:R-:W-:Y:S01]  /*1610*/  ISETP.GT.AND P1, PT, R13.reuse, 0x89, PT ;  /* 0x000000890d00780c */ /* 0x040fe20003f24270 */
[----:B------:R-:W-:Y:S01]  /*1620*/  UMOV UR32, UR40 ;  /* 0x0000002800207c82 */ /* 0x000fe20008000000 */
[----:B------:R-:W-:Y:S01]  /*1630*/  UMOV UR33, UR41 ;  /* 0x0000002900217c82 */ /* 0x000fe20008000000 */
[----:B------:R-:W-:Y:S01]  /*1640*/  UMOV UR35, 0x40000040 ;  /* 0x4000004000237882 */ /* 0x000fe20000000000 */
[----:B------:R-:W-:Y:S01]  /*1650*/  UIADD3 UR38, UR24, 0x480, URZ ;  /* 0x0000048018267890 */ /* 0x000fe2000fffe03f */
[----:B------:R-:W-:Y:S01]  /*1660*/  ISETP.GT.AND P0, PT, R13, 0x90, PT ;  /* 0x000000900d00780c */ /* 0x000fe20003f04270 */
[----:B------:R-:W-:Y:S01]  /*1670*/  UMOV UR36, UR40 ;  /* 0x0000002800247c82 */ /* 0x000fe20008000000 */
[----:B------:R-:W-:Y:S01]  /*1680*/  UMOV UR37, UR41 ;  /* 0x0000002900257c82 */ /* 0x000fe20008000000 */
[----:B------:R-:W-:Y:S01]  /*1690*/  UMOV UR39, 0x40000040 ;  /* 0x4000004000277882 */ /* 0x000fe20000000000 */
[----:B------:R-:W-:Y:S01]  /*16a0*/  UIADD3 UR26, UR25, 0x2, URZ ;  /* 0x00000002191a7890 */ /* 0x000fe2000fffe03f */
[--C-:B------:R-:W-:Y:S01]  /*16b0*/  IMAD.MOV.U32 R85, RZ, RZ, R87.reuse ;  /* 0x000000ffff557224 */ /* 0x100fe200078e0057 */
[----:B------:R-:W-:Y:S01]  /*16c0*/  UIADD3 UR42, UR24, 0xa00, URZ ;  /* 0x00000a00182a7890 */ /* 0x000fe2000fffe03f */
[----:B------:R-:W-:Y:S01]  /*16d0*/  IMAD.MOV.U32 R83, RZ, RZ, R87 ;  /* 0x000000ffff537224 */ /* 0x000fe200078e0057 */
[----:B------:R-:W-:Y:S01]  /*16e0*/  UMOV UR43, 0x40000040 ;  /* 0x40000040002b7882 */ /* 0x000fe20000000000 */
[----:B------:R-:W-:Y:S01]  /*16f0*/  UIADD3 UR46, UR24, 0x682, URZ ;  /* 0x00000682182e7890 */ /* 0x000fe2000fffe03f */
[----:B------:R-:W-:Y:S01]  /*1700*/  UMOV UR47, 0x40000040 ;  /* 0x40000040002f7882 */ /* 0x000fe20000000000 */
[----:B------:R-:W-:Y:S01]  /*1710*/  UIADD3 UR50, UR24, 0x684, URZ ;  /* 0x0000068418327890 */ /* 0x000fe2000fffe03f */
[----:B------:R-:W-:Y:S01]  /*1720*/  UMOV UR51, 0x40000040 ;  /* 0x4000004000337882 */ /* 0x000fe20000000000 */
[----:B------:R-:W-:-:S02]  /*1730*/  WARPGROUP.DEPBAR.LE gsb0, 0x0 ;  /* 0x00008000000079c5 */ /* 0x000fc40000010000 */
[----:B------:R-:W-:-:S06]  /*1740*/  WARPGROUP.ARRIVE ;  /* 0x00000000000079c5 */ /* 0x000fcc0000000000 */
[----:B------:R-:W-:Y:S01]  /*1750*/  HGMMA.64x16x16.F32 R104, gdesc[UR12], RZ, !UPT, gsb0 ;  /* 0x002000000c6879f0 */ /* 0x000fe2000c0008ff */
[----:B------:R-:W-:Y:S01]  /*1760*/  UIADD3 UR14, UR24, 0x200, URZ ;  /* 0x00000200180e7890 */ /* 0x000fe2000fffe03f */
[----:B------:R-:W-:Y:S01]  /*1770*/  UMOV UR12, UR40 ;  /* 0x00000028000c7c82 */ /* 0x000fe20008000000 */
[----:B------:R-:W-:Y:S01]  /*1780*/  UMOV UR13, UR41 ;  /* 0x00000029000d7c82 */ /* 0x000fe20008000000 */
[----:B------:R-:W-:Y:S01]  /*1790*/  UMOV UR15, 0x40000040 ;  /* 0x40000040000f7882 */ /* 0x000fe20000000000 */
[----:B------:R-:W-:Y:S02]  /*17a0*/  WARPGROUP.DEPBAR.LE gsb0, 0x0 ;  /* 0x00008000000079c5 */ /* 0x000fe40000010000 */
        /* <DEDUP_REMOVED lines=9> */
[----:B------:R-:W-:Y:S02]  /*1840*/  UIADD3 UR8, UR24, 0x2, URZ ;  /* 0x0000000218087890 */ /* 0x000fe4000fffe03f */
[----:B------:R-:W-:Y:S01]  /*1850*/  UIADD3 UR10, UR24, 0x182, URZ ;  /* 0x00000182180a7890 */ /* 0x000fe2000fffe03f */
[----:B------:R-:W-:Y:S01]  /*1860*/  UMOV UR11, 0x40000040 ;  /* 0x40000040000b7882 */ /* 0x000fe20000000000 */
[----:B------:R-:W-:Y:S02]  /*1870*/  WARPGROUP.DEPBAR.LE gsb0, 0x0 ;  /* 0x00008000000079c5 */ /* 0x000fe40000010000 */
[----:B------:R-:W-:-:S06]  /*1880*/  WARPGROUP.ARRIVE ;  /* 0x00000000000079c5 */ /* 0x000fcc0000000000 */
[----:B------:R-:W-:Y:S01]  /*1890*/  HGMMA.64x16x16.F32 R72, gdesc[UR12], RZ, !UPT, gsb0 ;  /* 0x002000000c4879f0 */ /* 0x000fe2000c0008ff */
[----:B------:R-:W-:Y:S01]  /*18a0*/  UMOV UR12, UR26 ;  /* 0x0000001a000c7c82 */ /* 0x000fe20008000000 */
[----:B------:R-:W-:Y:S01]  /*18b0*/  UMOV UR13, 0x40000040 ;  /* 0x40000040000d7882 */ /* 0x000fe20000000000 */
[----:B------:R-:W-:Y:S01]  /*18c0*/  UMOV UR14, UR8 ;  /* 0x00000008000e7c82 */ /* 0x000fe20008000000 */
[----:B------:R-:W-:Y:S01]  /*18d0*/  UMOV UR15, 0x40000040 ;  /* 0x40000040000f7882 */ /* 0x000fe20000000000 */
[----:B------:R-:W-:Y:S01]  /*18e0*/  UMOV UR40, UR12 ;  /* 0x0000000c00287c82 */ /* 0x000fe20008000000 */
[----:B------:R-:W-:Y:S01]  /*18f0*/  UMOV UR41, UR13 ;  /* 0x0000000d00297c82 */ /* 0x000fe20008000000 */
[----:B------:R-:W-:Y:S01]  /*1900*/  IMAD.U32 R6, RZ, RZ, UR12 ;  /* 0x0000000cff067e24 */ /* 0x000fe2000f8e00ff */
[----:B------:R-:W-:Y:S01]  /*1910*/  UMOV UR8, UR40 ;  /* 0x0000002800087c82 */ /* 0x000fe20008000000 */
[----:B------:R-:W-:Y:S01]  /*1920*/  IMAD.U32 R7, RZ, RZ, UR13 ;  /* 0x0000000dff077e24 */ /* 0x000fe2000f8e00ff */
[----:B------:R-:W-:Y:S01]  /*1930*/  UMOV UR9, UR41 ;  /* 0x0000002900097c82 */ /* 0x000fe20008000000 */
[----:B------:R-:W-:Y:S01]  /*1940*/  UIADD3 UR26, UR25, 0x4, URZ ;  /* 0x00000004191a7890 */ /* 0x000fe2000fffe03f */
        /* <DEDUP_REMOVED lines=44> */
[----:B------:R-:W-:Y:S01]  /*1c10*/  HGMMA.64x16x16.F32 R112, gdesc[UR12], R112, gsb0 ;  /* 0x002000000c7079f0 */ /* 0x000fe20008000870 */
        /* <DEDUP_REMOVED lines=21> */
[----:B------:R-:W-:Y:S02]  /*1d70*/  UIADD3 UR8, UR24, 0x4, URZ ;  /* 0x0000000418087890 */ /* 0x000fe4000fffe03f */
[----:B------:R-:W-:Y:S01]  /*1d80*/  UIADD3 UR10, UR24, 0x184, URZ ;  /* 0x00000184180a7890 */ /* 0x000fe2000fffe03f */
[----:B------:R-:W-:Y:S01]  /*1d90*/  UMOV UR11, 0x40000040 ;  /* 0x40000040000b7882 */ /* 0x000fe20000000000 */
[----:B------:R-:W-:Y:S02]  /*1da0*/  WARPGROUP.DEPBAR.LE gsb0, 0x0 ;  /* 0x00008000000079c5 */ /* 0x000fe40000010000 */
[----:B------:R-:W-:-:S06]  /*1db0*/  WARPGROUP.ARRIVE ;  /* 0x00000000000079c5 */ /* 0x000fcc0000000000 */
[----:B------:R-:W-:Y:S01]  /*1dc0*/  HGMMA.64x16x16.F32 R72, gdesc[UR12], R72, gsb0 ;  /* 0x002000000c4879f0 */ /* 0x000fe20008000848 */
        /* <DEDUP_REMOVED lines=131> */
[----:B------:R-:W-:Y:S01]  /*2600*/  UIADD3 UR26, UR25, 0x400, URZ ;  /* 0x00000400191a7890 */ /* 0x000fe2000fffe03f */
[----:B------:R-:W-:-:S02]  /*2610*/  WARPGROUP.DEPBAR.LE gsb0, 0x0 ;  /* 0x00008000000079c5 */ /* 0x000fc40000010000 */
        /* <DEDUP_REMOVED lines=21> */
[----:B------:R-:W-:Y:S01]  /*2770*/  UMOV UR9, 0x40000040 ;  /* 0x4000004000097882 */ /* 0x000fe20000000000 */
[----:B------:R-:W-:Y:S01]  /*2780*/  UMOV UR11, 0x40000040 ;  /* 0x40000040000b7882 */ /* 0x000fe20000000000 */
[----:B------:R-:W-:Y:S01]  /*2790*/  UMOV UR40, UR8 ;  /* 0x0000000800287c82 */ /* 0x000fe20008000000 */
[----:B------:R-:W-:Y:S01]  /*27a0*/  UMOV UR41, UR9 ;  /* 0x0000000900297c82 */ /* 0x000fe20008000000 */
        /* <DEDUP_REMOVED lines=72> */
[----:B------:R-:W-:Y:S01]  /*2c30*/  UIADD3 UR6, UR25, 0x404, URZ ;  /* 0x0000040419067890 */ /* 0x000fe2000fffe03f */
        /* <DEDUP_REMOVED lines=44> */
[----:B------:R-:W-:Y:S03]  /*2f00*/  HGMMA.64x16x16.F32 R24, gdesc[UR8], R24, gsb0 ;  /* 0x00200000081879f0 */ /* 0x000fe60008000818 */
        /* <DEDUP_REMOVED lines=84> */
[----:B------:R-:W-:Y:S03]  /*3450*/  HGMMA.64x16x16.F32 R96, gdesc[UR48], R96, gsb0 ;  /* 0x00200000306079f0 */ /* 0x000fe60008000860 */
        /* <DEDUP_REMOVED lines=15> */
[----:B------:R-:W-:Y:S01]  /*3550*/  UIADD3 UR6, UR24, 0xa06, URZ ;  /* 0x00000a0618067890 */ /* 0x000fe2000fffe03f */
        /* <DEDUP_REMOVED lines=21> */
[----:B------:R-:W-:Y:S01]  /*36b0*/  WARPGROUP.ARRIVE ;  /* 0x00000000000079c5 */ /* 0x000fe20000000000 */
[----:B------:R-:W-:Y:S02]  /*36c0*/  FSEL R112, R112, -INF , P2 ;  /* 0xff80000070707808 */ /* 0x000fe40001000000 */
[----:B------:R-:W-:Y:S02]  /*36d0*/  FSEL R113, R113, -INF , P3 ;  /* 0xff80000071717808 */ /* 0x000fe40001800000 */
[----:B------:R-:W-:Y:S01]  /*36e0*/  FSEL R116, R116, -INF , P4 ;  /* 0xff80000074747808 */ /* 0x000fe20002000000 */
[----:B------:R-:W-:Y:S01]  /*36f0*/  HGMMA.64x16x16.F32 R104, gdesc[UR20], R104, gsb0 ;  /* 0x00200000146879f0 */ /* 0x000fe20008000868 */
[----:B------:R-:W-:Y:S01]  /*3700*/  UIADD3 UR22, UR24, 0x686, URZ ;  /* 0x0000068618167890 */ /* 0x000fe2000fffe03f */
[----:B------:R-:W-:Y:S01]  /*3710*/  FMNMX.FTZ R3, R112, R113, !PT ;  /* 0x0000007170037209 */ /* 0x000fe20007810000 */
[----:B------:R-:W-:Y:S01]  /*3720*/  UMOV UR23, 0x40000040 ;  /* 0x4000004000177882 */ /* 0x000fe20000000000 */
[----:B------:R-:W-:-:S02]  /*3730*/  FSEL R114, R114, -INF , P2 ;  /* 0xff80000072727808 */ /* 0x000fc40001000000 */
[----:B------:R-:W-:Y:S02]  /*3740*/  FSEL R122, R117, -INF , P5 ;  /* 0xff800000757a7808 */ /* 0x000fe40002800000 */
[----:B------:R-:W-:Y:S02]  /*3750*/  ISETP.GT.AND P2, PT, R13, 0x10, PT ;  /* 0x000000100d00780c */ /* 0x000fe40003f44270 */
[----:B------:R-:W-:Y:S02]  /*3760*/  FMNMX.FTZ R3, R116, R3, !PT ;  /* 0x0000000374037209 */ /* 0x000fe40007810000 */
[----:B------:R-:W-:Y:S02]  /*3770*/  FSEL R115, R115, -INF , P3 ;  /* 0xff80000073737808 */ /* 0x000fe40001800000 */
[----:B------:R-:W-:Y:S02]  /*3780*/  ISETP.GT.AND P3, PT, R13, 0x11, PT ;  /* 0x000000110d00780c */ /* 0x000fe40003f64270 */
[----:B------:R-:W-:-:S02]  /*3790*/  FMNMX.FTZ R3, R122, R3, !PT ;  /* 0x000000037a037209 */ /* 0x000fc40007810000 */
[----:B------:R-:W-:Y:S02]  /*37a0*/  FSEL R118, R118, -INF , P4 ;  /* 0xff80000076767808 */ /* 0x000fe40002000000 */
[----:B------:R-:W-:Y:S02]  /*37b0*/  ISETP.GT.AND P4, PT, R13, 0x18, PT ;  /* 0x000000180d00780c */ /* 0x000fe40003f84270 */
[----:B------:R-:W-:Y:S02]  /*37c0*/  FSEL R12, R119, -INF , P5 ;  /* 0xff800000770c7808 */ /* 0x000fe40002800000 */
[----:B------:R-:W-:Y:S01]  /*37d0*/  ISETP.GT.AND P5, PT, R13, 0x19, PT ;  /* 0x000000190d00780c */ /* 0x000fe20003fa4270 */
[----:B------:R-:W-:Y:S02]  /*37e0*/  WARPGROUP.DEPBAR.LE gsb0, 0x0 ;  /* 0x00008000000079c5 */ /* 0x000fe40000010000 */
[----:B------:R-:W-:Y:S01]  /*37f0*/  WARPGROUP.ARRIVE ;  /* 0x00000000000079c5 */ /* 0x000fe20000000000 */
[----:B------:R-:W-:-:S02]  /*3800*/  FSEL R104, R104, -INF , P2 ;  /* 0xff80000068687808 */ /* 0x000fc40001000000 */
[----:B------:R-:W-:Y:S02]  /*3810*/  FSEL R124, R105, -INF , P3 ;  /* 0xff800000697c7808 */ /* 0x000fe40001800000 */
[----:B------:R-:W-:Y:S01]  /*3820*/  FMNMX.FTZ R3, R104, R3, !PT ;  /* 0x0000000368037209 */ /* 0x000fe20007810000 */
[----:B------:R-:W-:Y:S01]  /*3830*/  HGMMA.64x16x16.F32 R96, gdesc[UR20], R96, gsb0 ;  /* 0x00200000146079f0 */ /* 0x000fe20008000860 */
[----:B------:R-:W-:Y:S01]  /*3840*/  UIADD3 UR22, UR24, 0x706, URZ ;  /* 0x0000070618167890 */ /* 0x000fe2000fffe03f */
[----:B------:R-:W-:Y:S01]  /*3850*/  FSEL R108, R108, -INF , P4 ;  /* 0xff8000006c6c7808 */ /* 0x000fe20002000000 */
[----:B------:R-:W-:Y:S01]  /*3860*/  UMOV UR23, 0x40000040 ;  /* 0x4000004000177882 */ /* 0x000fe20000000000 */
[----:B------:R-:W-:Y:S02]  /*3870*/  FMNMX.FTZ R3, R124, R3, !PT ;  /* 0x000000037c037209 */ /* 0x000fe40007810000 */
[----:B------:R-:W-:Y:S02]  /*3880*/  FSEL R106, R106, -INF , P2 ;  /* 0xff8000006a6a7808 */ /* 0x000fe40001000000 */
[----:B------:R-:W-:-:S02]  /*3890*/  FSEL R126, R109, -INF , P5 ;  /* 0xff8000006d7e7808 */ /* 0x000fc40002800000 */
[----:B------:R-:W-:Y:S02]  /*38a0*/  ISETP.GT.AND P2, PT, R13, 0x20, PT ;  /* 0x000000200d00780c */ /* 0x000fe40003f44270 */
[----:B------:R-:W-:Y:S02]  /*38b0*/  FMNMX.FTZ R3, R108, R3, !PT ;  /* 0x000000036c037209 */ /* 0x000fe40007810000 */
[----:B------:R-:W-:Y:S02]  /*38c0*/  FSEL R14, R107, -INF , P3 ;  /* 0xff8000006b0e7808 */ /* 0x000fe40001800000 */
[----:B------:R-:W-:Y:S02]  /*38d0*/  ISETP.GT.AND P3, PT, R13, 0x21, PT ;  /* 0x000000210d00780c */ /* 0x000fe40003f64270 */
[----:B------:R-:W-:Y:S02]  /*38e0*/  FMNMX.FTZ R3, R126, R3, !PT ;  /* 0x000000037e037209 */ /* 0x000fe40007810000 */
[----:B------:R-:W-:-:S02]  /*38f0*/  FSEL R110, R110, -INF , P4 ;  /* 0xff8000006e6e7808 */ /* 0x000fc40002000000 */
[----:B------:R-:W-:Y:S02]  /*3900*/  ISETP.GT.AND P4, PT, R13, 0x28, PT ;  /* 0x000000280d00780c */ /* 0x000fe40003f84270 */
[----:B------:R-:W-:Y:S02]  /*3910*/  FSEL R20, R111, -INF , P5 ;  /* 0xff8000006f147808 */ /* 0x000fe40002800000 */
[----:B------:R-:W-:Y:S01]  /*3920*/  ISETP.GT.AND P5, PT, R13, 0x29, PT ;  /* 0x000000290d00780c */ /* 0x000fe20003fa4270 */
[----:B------:R-:W-:Y:S02]  /*3930*/  WARPGROUP.DEPBAR.LE gsb0, 0x0 ;  /* 0x00008000000079c5 */ /* 0x000fe40000010000 */
[----:B------:R-:W-:Y:S01]  /*3940*/  WARPGROUP.ARRIVE ;  /* 0x00000000000079c5 */ /* 0x000fe20000000000 */
[----:B------:R-:W-:Y:S02]  /*3950*/  FSEL R128, R96, -INF , P2 ;  /* 0xff80000060807808 */ /* 0x000fe40001000000 */
[----:B------:R-:W-:-:S02]  /*3960*/  FSEL R130, R97, -INF , P3 ;  /* 0xff80000061827808 */ /* 0x000fc40001800000 */
[----:B------:R-:W-:Y:S01]  /*3970*/  FMNMX.FTZ R3, R128, R3, !PT ;  /* 0x0000000380037209 */ /* 0x000fe20007810000 */
[----:B------:R-:W-:Y:S01]  /*3980*/  HGMMA.64x16x16.F32 R88, gdesc[UR20], R88, gsb0 ;  /* 0x00200000145879f0 */ /* 0x000fe20008000858 */
[----:B------:R-:W-:Y:S01]  /*3990*/  UIADD3 UR22, UR24, 0x786, URZ ;  /* 0x0000078618167890 */ /* 0x000fe2000fffe03f */
[----:B------:R-:W-:Y:S01]  /*39a0*/  FSEL R100, R100, -INF , P4 ;  /* 0xff80000064647808 */ /* 0x000fe20002000000 */
[----:B------:R-:W-:Y:S01]  /*39b0*/  UMOV UR23, 0x40000040 ;  /* 0x4000004000177882 */ /* 0x000fe20000000000 */
[----:B------:R-:W-:Y:S02]  /*39c0*/  FMNMX.FTZ R3, R130, R3, !PT ;  /* 0x0000000382037209 */ /* 0x000fe40007810000 */
[----:B------:R-:W-:Y:S02]  /*39d0*/  FSEL R98, R98, -INF , P2 ;  /* 0xff80000062627808 */ /* 0x000fe40001000000 */
[----:B------:R-:W-:Y:S02]  /*39e0*/  FSEL R96, R101, -INF , P5 ;  /* 0xff80000065607808 */ /* 0x000fe40002800000 */
[----:B------:R-:W-:-:S02]  /*39f0*/  ISETP.GT.AND P2, PT, R13, 0x30, PT ;  /* 0x000000300d00780c */ /* 0x000fc40003f44270 */
[----:B------:R-:W-:Y:S02]  /*3a00*/  FMNMX.FTZ R3, R100, R3, !PT ;  /* 0x0000000364037209 */ /* 0x000fe40007810000 */
[----:B------:R-:W-:Y:S02]  /*3a10*/  FSEL R80, R99, -INF , P3 ;  /* 0xff80000063507808 */ /* 0x000fe40001800000 */
[C---:B------:R-:W-:Y:S02]  /*3a20*/  ISETP.GT.AND P3, PT, R13.reuse, 0x31, PT ;  /* 0x000000310d00780c */ /* 0x040fe40003f64270 */
[----:B------:R-:W-:Y:S02]  /*3a30*/  FMNMX.FTZ R3, R96, R3, !PT ;  /* 0x0000000360037209 */ /* 0x000fe40007810000 */
[----:B------:R-:W-:Y:S02]  /*3a40*/  FSEL R102, R102, -INF , P4 ;  /* 0xff80000066667808 */ /* 0x000fe40002000000 */
[----:B------:R-:W-:-:S02]  /*3a50*/  ISETP.GT.AND P4, PT, R13, 0x38, PT ;  /* 0x000000380d00780c */ /* 0x000fc40003f84270 */
[----:B------:R-:W-:Y:S02]  /*3a60*/  FSEL R82, R103, -INF , P5 ;  /* 0xff80000067527808 */ /* 0x000fe40002800000 */
[----:B------:R-:W-:Y:S01]  /*3a70*/  ISETP.GT.AND P5, PT, R13, 0x39, PT ;  /* 0x000000390d00780c */ /* 0x000fe20003fa4270 */
[----:B------:R-:W-:Y:S02]  /*3a80*/  WARPGROUP.DEPBAR.LE gsb0, 0x0 ;  /* 0x00008000000079c5 */ /* 0x000fe40000010000 */
[----:B------:R-:W-:Y:S01]  /*3a90*/  WARPGROUP.ARRIVE ;  /* 0x00000000000079c5 */ /* 0x000fe20000000000 */
[----:B------:R-:W-:Y:S02]  /*3aa0*/  FSEL R140, R88, -INF , P2 ;  /* 0xff800000588c7808 */ /* 0x000fe40001000000 */
[----:B------:R-:W-:Y:S02]  /*3ab0*/  FSEL R136, R89, -INF , P3 ;  /* 0xff80000059887808 */ /* 0x000fe40001800000 */
[----:B------:R-:W-:Y:S01]  /*3ac0*/  FMNMX.FTZ R3, R140, R3, !PT ;  /* 0x000000038c037209 */ /* 0x000fe20007810000 */
[----:B------:R-:W-:Y:S01]  /*3ad0*/  HGMMA.64x16x16.F32 R72, gdesc[UR20], R72, gsb0 ;  /* 0x00200000144879f0 */ /* 0x000fe20008000848 */
[----:B------:R-:W-:Y:S01]  /*3ae0*/  UIADD3 UR22, UR24, 0x806, URZ ;  /* 0x0000080618167890 */ /* 0x000fe2000fffe03f */
[----:B------:R-:W-:Y:S01]  /*3af0*/  FSEL R134, R92, -INF , P4 ;  /* 0xff8000005c867808 */ /* 0x000fe20002000000 */
[----:B------:R-:W-:Y:S01]  /*3b00*/  UMOV UR23, 0x40000040 ;  /* 0x4000004000177882 */ /* 0x000fe20000000000 */
[----:B------:R-:W-:-:S02]  /*3b10*/  FMNMX.FTZ R3, R136, R3, !PT ;  /* 0x0000000388037209 */ /* 0x000fc40007810000 */
[----:B------:R-:W-:Y:S02]  /*3b20*/  FSEL R90, R90, -INF , P2 ;  /* 0xff8000005a5a7808 */ /* 0x000fe40001000000 */
[----:B------:R-:W-:Y:S02]  /*3b30*/  FSEL R92, R93, -INF , P5 ;  /* 0xff8000005d5c7808 */ /* 0x000fe40002800000 */
[----:B------:R-:W-:Y:S02]  /*3b40*/  ISETP.GT.AND P2, PT, R13, 0x40, PT ;  /* 0x000000400d00780c */ /* 0x000fe40003f44270 */
[----:B------:R-:W-:Y:S02]  /*3b50*/  FMNMX.FTZ R3, R134, R3, !PT ;  /* 0x0000000386037209 */ /* 0x000fe40007810000 */
[----:B------:R-:W-:Y:S02]  /*3b60*/  FSEL R84, R91, -INF , P3 ;  /* 0xff8000005b547808 */ /* 0x000fe40001800000 */
[----:B------:R-:W-:-:S02]  /*3b70*/  ISETP.GT.AND P3, PT, R13, 0x41, PT ;  /* 0x000000410d00780c */ /* 0x000fc40003f64270 */
[----:B------:R-:W-:Y:S02]  /*3b80*/  FMNMX.FTZ R3, R92, R3, !PT ;  /* 0x000000035c037209 */ /* 0x000fe40007810000 */
[----:B------:R-:W-:Y:S02]  /*3b90*/  FSEL R94, R94, -INF , P4 ;  /* 0xff8000005e5e7808 */ /* 0x000fe40002000000 */
[----:B------:R-:W-:Y:S02]  /*3ba0*/  ISETP.GT.AND P4, PT, R13, 0x48, PT ;  /* 0x000000480d00780c */ /* 0x000fe40003f84270 */
[----:B------:R-:W-:Y:S02]  /*3bb0*/  FSEL R86, R95, -INF , P5 ;  /* 0xff8000005f567808 */ /* 0x000fe40002800000 */
[----:B------:R-:W-:Y:S01]  /*3bc0*/  ISETP.GT.AND P5, PT, R13, 0x49, PT ;  /* 0x000000490d00780c */ /* 0x000fe20003fa4270 */
[----:B------:R-:W-:Y:S02]  /*3bd0*/  WARPGROUP.DEPBAR.LE gsb0, 0x0 ;  /* 0x00008000000079c5 */ /* 0x000fe40000010000 */
[----:B------:R-:W-:Y:S01]  /*3be0*/  WARPGROUP.ARRIVE ;  /* 0x00000000000079c5 */ /* 0x000fe20000000000 */
[----:B------:R-:W-:-:S02]  /*3bf0*/  FSEL R158, R72, -INF , P2 ;  /* 0xff800000489e7808 */ /* 0x000fc40001000000 */
[----:B------:R-:W-:Y:S01]  /*3c00*/  FSEL R150, R73, -INF , P3 ;  /* 0xff80000049967808 */ /* 0x000fe20001800000 */
[--C-:B------:R-:W-:Y:S01]  /*3c10*/  IMAD.MOV.U32 R73, RZ, RZ, R87.reuse ;  /* 0x000000ffff497224 */ /* 0x100fe200078e0057 */
[----:B------:R-:W-:Y:S01]  /*3c20*/  FMNMX.FTZ R3, R158, R3, !PT ;  /* 0x000000039e037209 */ /* 0x000fe20007810000 */
[----:B------:R-:W-:Y:S01]  /*3c30*/  HGMMA.64x16x16.F32 R64, gdesc[UR20], R64, gsb0 ;  /* 0x00200000144079f0 */ /* 0x000fe20008000840 */
[----:B------:R-:W-:Y:S01]  /*3c40*/  UIADD3 UR22, UR24, 0x886, URZ ;  /* 0x0000088618167890 */ /* 0x000fe2000fffe03f */
[----:B------:R-:W-:Y:S01]  /*3c50*/  FSEL R156, R76, -INF , P4 ;  /* 0xff8000004c9c7808 */ /* 0x000fe20002000000 */
[----:B------:R-:W-:Y:S01]  /*3c60*/  UMOV UR23, 0x40000040 ;  /* 0x4000004000177882 */ /* 0x000fe20000000000 */
[----:B------:R-:W-:Y:S02]  /*3c70*/  FMNMX.FTZ R3, R150, R3, !PT ;  /* 0x0000000396037209 */ /* 0x000fe40007810000 */
[----:B------:R-:W-:Y:S02]  /*3c80*/  FSEL R74, R74, -INF , P2 ;  /* 0xff8000004a4a7808 */ /* 0x000fe40001000000 */
[----:B------:R-:W-:Y:S01]  /*3c90*/  FSEL R144, R77, -INF , P5 ;  /* 0xff8000004d907808 */ /* 0x000fe20002800000 */
[----:B------:R-:W-:Y:S01]  /*3ca0*/  IMAD.MOV.U32 R77, RZ, RZ, R87 ;  /* 0x000000ffff4d7224 */ /* 0x000fe200078e0057 */
[----:B------:R-:W-:-:S02]  /*3cb0*/  ISETP.GT.AND P2, PT, R13, 0x50, PT ;  /* 0x000000500d00780c */ /* 0x000fc40003f44270 */
[----:B------:R-:W-:Y:S02]  /*3cc0*/  FMNMX.FTZ R3, R156, R3, !PT ;  /* 0x000000039c037209 */ /* 0x000fe40007810000 */
[----:B------:R-:W-:Y:S01]  /*3cd0*/  FSEL R72, R75, -INF , P3 ;  /* 0xff8000004b487808 */ /* 0x000fe20001800000 */
[----:B------:R-:W-:Y:S01]  /*3ce0*/  IMAD.MOV.U32 R75, RZ, RZ, R87 ;  /* 0x000000ffff4b7224 */ /* 0x000fe200078e0057 */
[C---:B------:R-:W-:Y:S02]  /*3cf0*/  ISETP.GT.AND P3, PT, R13.reuse, 0x51, PT ;  /* 0x000000510d00780c */ /* 0x040fe40003f64270 */
[----:B------:R-:W-:Y:S02]  /*3d00*/  FMNMX.FTZ R3, R144, R3, !PT ;  /* 0x0000000390037209 */ /* 0x000fe40007810000 */
[----:B------:R-:W-:Y:S02]  /*3d10*/  FSEL R78, R78, -INF , P4 ;  /* 0xff8000004e4e7808 */ /* 0x000fe40002000000 */
[----:B------:R-:W-:-:S02]  /*3d20*/  ISETP.GT.AND P4, PT, R13, 0x58, PT ;  /* 0x000000580d00780c */ /* 0x000fc40003f84270 */
[----:B------:R-:W-:Y:S01]  /*3d30*/  FSEL R76, R79, -INF , P5 ;  /* 0xff8000004f4c7808 */ /* 0x000fe20002800000 */
[----:B------:R-:W-:Y:S01]  /*3d40*/  IMAD.MOV.U32 R79, RZ, RZ, R87 ;  /* 0x000000ffff4f7224 */ /* 0x000fe200078e0057 */
        /* <DEDUP_REMOVED lines=12> */
[----:B------:R-:W-:Y:S01]  /*3e10*/  FSEL R160, R69, -INF , P5 ;  /* 0xff80000045a07808 */ /* 0x000fe20002800000 */
[--C-:B------:R-:W-:Y:S01]  /*3e20*/  IMAD.MOV.U32 R69, RZ, RZ, R87.reuse ;  /* 0x000000ffff457224 */ /* 0x100fe200078e0057 */
[----:B------:R-:W-:Y:S02]  /*3e30*/  ISETP.GT.AND P2, PT, R13, 0x60, PT ;  /* 0x000000600d00780c */ /* 0x000fe40003f44270 */
[----:B------:R-:W-:Y:S02]  /*3e40*/  FMNMX.FTZ R3, R164, R3, !PT ;  /* 0x00000003a4037209 */ /* 0x000fe40007810000 */
[----:B------:R-:W-:Y:S01]  /*3e50*/  FSEL R68, R71, -INF , P5 ;  /* 0xff80000047447808 */ /* 0x000fe20002800000 */
[----:B------:R-:W-:Y:S01]  /*3e60*/  IMAD.MOV.U32 R71, RZ, RZ, R87 ;  /* 0x000000ffff477224 */ /* 0x000fe200078e0057 */
[----:B------:R-:W-:-:S02]  /*3e70*/  FMNMX.FTZ R3, R160, R3, !PT ;  /* 0x00000003a0037209 */ /* 0x000fc40007810000 */
[C---:B------:R-:W-:Y:S02]  /*3e80*/  ISETP.GT.AND P5, PT, R13.reuse, 0x68, PT ;  /* 0x000000680d00780c */ /* 0x040fe40003fa4270 */
        /* <DEDUP_REMOVED lines=15> */
[----:B------:R-:W-:-:S02]  /*3f80*/  FMNMX.FTZ R3, R148, R3, !PT ;  /* 0x0000000394037209 */ /* 0x000fc40007810000 */
[----:B------:R-:W-:Y:S02]  /*3f90*/  FSEL R58, R58, -INF , P2 ;  /* 0xff8000003a3a7808 */ /* 0x000fe40001000000 */
[C---:B------:R-:W-:Y:S02]  /*3fa0*/  ISETP.GT.AND P2, PT, R13.reuse, 0x71, PT ;  /* 0x000000710d00780c */ /* 0x040fe40003f44270 */
[----:B------:R-:W-:Y:S02]  /*3fb0*/  FMNMX.FTZ R3, R142, R3, !PT ;  /* 0x000000038e037209 */ /* 0x000fe40007810000 */
[----:B------:R-:W-:Y:S02]  /*3fc0*/  FSEL R62, R62, -INF , P5 ;  /* 0xff8000003e3e7808 */ /* 0x000fe40002800000 */
[----:B------:R-:W-:Y:S01]  /*3fd0*/  ISETP.GT.AND P5, PT, R13, 0x79, PT ;  /* 0x000000790d00780c */ /* 0x000fe20003fa4270 */
[----:B------:R-:W-:Y:S02]  /*3fe0*/  WARPGROUP.DEPBAR.LE gsb0, 0x0 ;  /* 0x00008000000079c5 */ /* 0x000fe40000010000 */
[----:B------:R-:W-:Y:S01]  /*3ff0*/  WARPGROUP.ARRIVE ;  /* 0x00000000000079c5 */ /* 0x000fe20000000000 */
[----:B------:R-:W-:-:S02]  /*4000*/  FSEL R88, R48, -INF , P3 ;  /* 0xff80000030587808 */ /* 0x000fc40001800000 */
[----:B------:R-:W-:Y:S02]  /*4010*/  FSEL R48, R59, -INF , P6 ;  /* 0xff8000003b307808 */ /* 0x000fe40003000000 */
[----:B------:R-:W-:Y:S01]  /*4020*/  ISETP.GT.AND P6, PT, R13, 0x78, PT ;  /* 0x000000780d00780c */ /* 0x000fe20003fc4270 */
[----:B------:R-:W-:Y:S01]  /*4030*/  HGMMA.64x16x16.F32 R40, gdesc[UR20], R40, gsb0 ;  /* 0x00200000142879f0 */ /* 0x000fe20008000828 */
[----:B------:R-:W-:Y:S01]  /*4040*/  UMOV UR22, UR6 ;  /* 0x0000000600167c82 */ /* 0x000fe20008000000 */
[----:B------:R-:W-:Y:S01]  /*4050*/  UMOV UR23, 0x40000040 ;  /* 0x4000004000177882 */ /* 0x000fe20000000000 */
[----:B------:R-:W-:Y:S01]  /*4060*/  FSEL R56, R49, -INF , P2 ;  /* 0xff80000031387808 */ /* 0x000fe20001000000 */
[----:B------:R-:W-:Y:S01]  /*4070*/  ULDC UR6, c[0x0][0x988] ;  /* 0x0002620000067ab9 */ /* 0x000fe20000000800 */
[----:B------:R-:W-:Y:S02]  /*4080*/  FMNMX.FTZ R3, R88, R3, !PT ;  /* 0x0000000358037209 */ /* 0x000fe40007810000 */
[----:B------:R-:W-:-:S02]  /*4090*/  FSEL R60, R52, -INF , P6 ;  /* 0xff800000343c7808 */ /* 0x000fc40003000000 */
[----:B------:R-:W-:Y:S02]  /*40a0*/  FMNMX.FTZ R3, R56, R3, !PT ;  /* 0x0000000338037209 */ /* 0x000fe40007810000 */
[----:B------:R-:W-:Y:S02]  /*40b0*/  FSEL R52, R63, -INF , P4 ;  /* 0xff8000003f347808 */ /* 0x000fe40002000000 */
[----:B------:R-:W-:Y:S02]  /*40c0*/  ISETP.GT.AND P4, PT, R13, 0x80, PT ;  /* 0x000000800d00780c */ /* 0x000fe40003f84270 */
[----:B------:R-:W-:Y:S02]  /*40d0*/  FSEL R132, R53, -INF , P5 ;  /* 0xff80000035847808 */ /* 0x000fe40002800000 */
[----:B------:R-:W-:Y:S02]  /*40e0*/  FMNMX.FTZ R3, R60, R3, !PT ;  /* 0x000000033c037209 */ /* 0x000fe40007810000 */
[----:B------:R-:W-:-:S02]  /*40f0*/  FSEL R50, R50, -INF , P3 ;  /* 0xff80000032327808 */ /* 0x000fc40001800000 */
        /* <DEDUP_REMOVED lines=17> */
[----:B------:R-:W-:Y:S02]  /*4210*/  FMNMX.FTZ R3, R152, R3, !PT ;  /* 0x0000000398037209 */ /* 0x000fe40007810000 */
[C---:B------:R-:W-:Y:S02]  /*4220*/  ISETP.GT.AND P1, PT, R13.reuse, 0x91, PT ;  /* 0x000000910d00780c */ /* 0x040fe40003f24270 */
[----:B------:R-:W-:Y:S02]  /*4230*/  FMNMX.FTZ R3, R168, R3, !PT ;  /* 0x00000003a8037209 */ /* 0x000fe40007810000 */
[----:B------:R-:W-:Y:S02]  /*4240*/  FSEL R46, R46, -INF , P2 ;  /* 0xff8000002e2e7808 */ /* 0x000fe40001000000 */
[----:B------:R-:W-:-:S02]  /*4250*/  ISETP.GT.AND P2, PT, R13, 0x99, PT ;  /* 0x000000990d00780c */ /* 0x000fc40003f44270 */
[----:B------:R-:W-:Y:S02]  /*4260*/  FSEL R42, R42, -INF , P4 ;  /* 0xff8000002a2a7808 */ /* 0x000fe40002000000 */
[----:B------:R-:W-:Y:S02]  /*4270*/  ISETP.GT.AND P4, PT, R13, 0xa1, PT ;  /* 0x000000a10d00780c */ /* 0x000fe40003f84270 */
[----:B------:R-:W-:Y:S02]  /*4280*/  FSEL R44, R55, -INF , P5 ;  /* 0xff800000372c7808 */ /* 0x000fe40002800000 */
[----:B------:R-:W-:Y:S01]  /*4290*/  ISETP.GT.AND P5, PT, R13, 0xa8, PT ;  /* 0x000000a80d00780c */ /* 0x000fe20003fa4270 */
[----:B------:R-:W-:Y:S02]  /*42a0*/  WARPGROUP.DEPBAR.LE gsb0, 0x0 ;  /* 0x00008000000079c5 */ /* 0x000fe40000010000 */
[----:B------:R-:W-:Y:S01]  /*42b0*/  WARPGROUP.ARRIVE ;  /* 0x00000000000079c5 */ /* 0x000fe20000000000 */
[----:B------:R-:W-:-:S02]  /*42c0*/  FSEL R172, R32, -INF , P0 ;  /* 0xff80000020ac7808 */ /* 0x000fc40000000000 */
[----:B------:R-:W-:Y:S02]  /*42d0*/  ISETP.GT.AND P0, PT, R13, 0x98, PT ;  /* 0x000000980d00780c */ /* 0x000fe40003f04270 */
[----:B------:R-:W-:Y:S01]  /*42e0*/  FSEL R174, R33, -INF , P1 ;  /* 0xff80000021ae7808 */ /* 0x000fe20000800000 */
[----:B------:R-:W-:Y:S01]  /*42f0*/  HGMMA.64x16x16.F32 R24, gdesc[UR20], R24, gsb0 ;  /* 0x00200000141879f0 */ /* 0x000fe20008000818 */
[----:B------:R-:W-:Y:S02]  /*4300*/  FMNMX.FTZ R3, R172, R3, !PT ;  /* 0x00000003ac037209 */ /* 0x000fe40007810000 */
[----:B------:R-:W-:Y:S02]  /*4310*/  FSEL R36, R36, -INF , P0 ;  /* 0xff80000024247808 */ /* 0x000fe40000000000 */
[----:B------:R-:W-:Y:S02]  /*4320*/  FMNMX.FTZ R3, R174, R3, !PT ;  /* 0x00000003ae037209 */ /* 0x000fe40007810000 */
[----:B------:R-:W-:-:S02]  /*4330*/  FSEL R32, R43, -INF , P3 ;  /* 0xff8000002b207808 */ /* 0x000fc40001800000 */
[----:B------:R-:W-:Y:S02]  /*4340*/  FSEL R190, R37, -INF , P2 ;  /* 0xff80000025be7808 */ /* 0x000fe40001000000 */
[----:B------:R-:W-:Y:S02]  /*4350*/  FMNMX.FTZ R3, R36, R3, !PT ;  /* 0x0000000324037209 */ /* 0x000fe40007810000 */
[----:B------:R-:W-:Y:S02]  /*4360*/  ISETP.GT.AND P3, PT, R13, 0xa0, PT ;  /* 0x000000a00d00780c */ /* 0x000fe40003f64270 */
[----:B------:R-:W-:Y:S02]  /*4370*/  FMNMX.FTZ R3, R190, R3, !PT ;  /* 0x00000003be037209 */ /* 0x000fe40007810000 */
[----:B------:R-:W-:Y:S02]  /*4380*/  P2R R33, PR, RZ, 0x4 ;  /* 0x00000004ff217803 */ /* 0x000fe40000000000 */
[----:B------:R-:W-:-:S02]  /*4390*/  P2R R43, PR, RZ, 0x2 ;  /* 0x00000002ff2b7803 */ /* 0x000fc40000000000 */
[----:B------:R-:W-:Y:S02]  /*43a0*/  ISETP.GT.AND P1, PT, R13, 0x90, PT ;  /* 0x000000900d00780c */ /* 0x000fe40003f24270 */
[----:B------:R-:W-:Y:S02]  /*43b0*/  P2R R41, PR, RZ, 0x1 ;  /* 0x00000001ff297803 */ /* 0x000fe40000000000 */
[----:B------:R-:W-:Y:S02]  /*43c0*/  FSEL R34, R34, -INF , P1 ;  /* 0xff80000022227808 */ /* 0x000fe40000800000 */
[----:B------:R-:W-:Y:S02]  /*43d0*/  ISETP.NE.AND P1, PT, R43, RZ, PT ;  /* 0x000000ff2b00720c */ /* 0x000fe40003f25270 */
[----:B------:R-:W-:Y:S01]  /*43e0*/  ISETP.GT.AND P0, PT, R13, 0x89, PT ;  /* 0x000000890d00780c */ /* 0x000fe20003f04270 */
[----:B------:R-:W-:Y:S02]  /*43f0*/  WARPGROUP.DEPBAR.LE gsb0, 0x0 ;  /* 0x00008000000079c5 */ /* 0x000fe40000010000 */
[----:B------:R-:W-:-:S02]  /*4400*/  FSEL R192, R24, -INF , P3 ;  /* 0xff80000018c07808 */ /* 0x000fc40001800000 */
[----:B------:R-:W-:Y:S02]  /*4410*/  FSEL R196, R25, -INF , P4 ;  /* 0xff80000019c47808 */ /* 0x000fe40002000000 */
[----:B------:R-:W-:Y:S02]  /*4420*/  FMNMX.FTZ R3, R192, R3, !PT ;  /* 0x00000003c0037209 */ /* 0x000fe40007810000 */
[----:B------:R-:W-:Y:S02]  /*4430*/  FSEL R194, R28, -INF , P5 ;  /* 0xff8000001cc27808 */ /* 0x000fe40002800000 */
[----:B------:R-:W-:Y:S02]  /*4440*/  FMNMX.FTZ R3, R196, R3, !PT ;  /* 0x00000003c4037209 */ /* 0x000fe40007810000 */
[----:B------:R-:W-:Y:S02]  /*4450*/  FSEL R198, R29, -INF , P6 ;  /* 0xff8000001dc67808 */ /* 0x000fe40003000000 */
[----:B------:R-:W-:-:S02]  /*4460*/  FMNMX.FTZ R3, R194, R3, !PT ;  /* 0x00000003c2037209 */ /* 0x000fc40007810000 */
[----:B------:R-:W-:Y:S02]  /*4470*/  FSEL R28, R35, -INF , P1 ;  /* 0xff800000231c7808 */ /* 0x000fe40000800000 */
[----:B------:R-:W-:Y:S01]  /*4480*/  FMNMX.FTZ R25, R198, R3, !PT ;  /* 0x00000003c6197209 */ /* 0x000fe20007810000 */
[----:B------:R-:W-:Y:S01]  /*4490*/  IMAD.U32 R3, RZ, RZ, UR6 ;  /* 0x00000006ff037e24 */ /* 0x000fe2000f8e00ff */
[----:B------:R-:W-:Y:S02]  /*44a0*/  FSEL R24, R47, -INF , P0 ;  /* 0xff8000002f187808 */ /* 0x000fe40000000000 */
[----:B------:R-:W-:Y:S01]  /*44b0*/  ISETP.NE.AND P0, PT, R41, RZ, PT ;  /* 0x000000ff2900720c */ /* 0x000fe20003f05270 */
[----:B------:R-:W0:Y:S01]  /*44c0*/  SHFL.BFLY PT, R10, R25, 0x2, 0x1f ;  /* 0x0c401f00190a7f89 */ /* 0x000e2200000e0000 */
[----:B------:R-:W-:Y:S02]  /*44d0*/  FSEL R26, R26, -INF , P3 ;  /* 0xff8000001a1a7808 */ /* 0x000fe40001800000 */
[----:B------:R-:W-:-:S02]  /*44e0*/  FSEL R38, R38, -INF , P0 ;  /* 0xff80000026267808 */ /* 0x000fc40000000000 */
[----:B------:R-:W-:Y:S02]  /*44f0*/  FSEL R30, R30, -INF , P5 ;  /* 0xff8000001e1e7808 */ /* 0x000fe40002800000 */
[----:B------:R-:W-:Y:S02]  /*4500*/  ISETP.NE.AND P0, PT, R15, RZ, PT ;  /* 0x000000ff0f00720c */ /* 0x000fe40003f05270 */
[----:B------:R-:W-:-:S13]  /*4510*/  ISETP.NE.AND P1, PT, R21, RZ, PT ;  /* 0x000000ff1500720c */ /* 0x000fda0003f25270 */
[----:B------:R-:W-:Y:S01]  /*4520*/  @!P1 VIADD R11, R11, 0x34840 ;  /* 0x000348400b0b9836 */ /* 0x000fe20000000000 */
[----:B0-----:R-:W-:-:S04]  /*4530*/  FMNMX.FTZ R29, R25, R10, !PT ;  /* 0x0000000a191d7209 */ /* 0x001fc80007810000 */
[----:B------:R-:W-:Y:S01]  /*4540*/  @!P1 PRMT R11, RZ, 0x654, R11 ;  /* 0x00000654ff0b9816 */ /* 0x000fe2000000000b */
[----:B------:R-:W0:Y:S03]  /*4550*/  SHFL.BFLY PT, R10, R29, 0x1, 0x1f ;  /* 0x0c201f001d0a7f89 */ /* 0x000e2600000e0000 */
[----:B------:R1:W-:Y:S01]  /*4560*/  @!P1 SYNCS.ARRIVE.TRANS64.RED.A1T0 RZ, [R11+URZ], RZ ;  /* 0x000000ff0bff99a7 */ /* 0x0003e2000810043f */
[----:B0-----:R-:W-:-:S04]  /*4570*/  FMNMX.FTZ R10, R29, R10, !PT ;  /* 0x0000000a1d0a7209 */ /* 0x001fc80007810000 */
[C---:B------:R-:W-:Y:S01]  /*4580*/  FSETP.NEU.FTZ.AND P2, PT, R10.reuse, -INF , PT ;  /* 0xff8000000a00780b */ /* 0x040fe20003f5d000 */
[----:B------:R-:W-:-:S05]  /*4590*/  FMUL.FTZ R37, R10, R3 ;  /* 0x000000030a257220 */ /* 0x000fca0000410000 */
[----:B------:R-:W-:Y:S02]  /*45a0*/  FSEL R37, R37, RZ, P2 ;  /* 0x000000ff25257208 */ /* 0x000fe40001000000 */
[----:B------:R-:W-:Y:S02]  /*45b0*/  ISETP.NE.AND P2, PT, R33, RZ, PT ;  /* 0x000000ff2100720c */ /* 0x000fe40003f45270 */
[----:B------:R-:W-:Y:S01]  /*45c0*/  FMNMX.FTZ R33, R114, R115, !PT ;  /* 0x0000007372217209 */ /* 0x000fe20007810000 */
[-CC-:B------:R-:W-:Y:S01]  /*45d0*/  FFMA.FTZ R176, R112, R3.reuse, -R37.reuse ;  /* 0x0000000370b07223 */ /* 0x180fe20000010825 */
[----:B------:R-:W-:Y:S01]  /*45e0*/  FSEL R112, R39, -INF , P2 ;  /* 0xff80000027707808 */ /* 0x000fe20001000000 */
[--C-:B------:R-:W-:Y:S01]  /*45f0*/  FFMA.FTZ R178, R116, R3, -R37.reuse ;  /* 0x0000000374b27223 */ /* 0x100fe20000010825 */
[----:B------:R-:W-:Y:S01]  /*4600*/  FMNMX.FTZ R33, R118, R33, !PT ;  /* 0x0000002176217209 */ /* 0x000fe20007810000 */
[-CC-:B------:R-:W-:Y:S01]  /*4610*/  FFMA.FTZ R206, R60, R3.reuse, -R37.reuse ;  /* 0x000000033cce7223 */ /* 0x180fe20000010825 */
[----:B------:R-:W-:Y:S01]  /*4620*/  FSEL R116, R27, -INF , P4 ;  /* 0xff8000001b747808 */ /* 0x000fe20002000000 */
[--C-:B------:R-:W-:Y:S01]  /*4630*/  FFMA.FTZ R27, R56, R3, -R37.reuse ;  /* 0x00000003381b7223 */ /* 0x100fe20000010825 */
[----:B------:R-:W-:Y:S01]  /*4640*/  FMNMX.FTZ R33, R12, R33, !PT ;  /* 0x000000210c217209 */ /* 0x000fe20007810000 */
[--C-:B------:R-:W-:Y:S01]  /*4650*/  FFMA.FTZ R13, R113, R3, -R37.reuse ;  /* 0x00000003710d7223 */ /* 0x100fe20000010825 */
[----:B------:R-:W-:Y:S01]  /*4660*/  FSEL R56, R31, -INF , P6 ;  /* 0xff8000001f387808 */ /* 0x000fe20003000000 */
[----:B------:R-:W-:Y:S01]  /*4670*/  MUFU.EX2 R176, R176 ;  /* 0x000000b000b07308 */ /* 0x000fe20000000800 */
[----:B------:R-:W-:Y:S01]  /*4680*/  FMNMX.FTZ R33, R106, R33, !PT ;  /* 0x000000216a217209 */ /* 0x000fe20007810000 */
[-CC-:B------:R-:W-:Y:S01]  /*4690*/  FFMA.FTZ R15, R122, R3.reuse, -R37.reuse ;  /* 0x000000037a0f7223 */ /* 0x180fe20000010825 */
[-CC-:B------:R-:W-:Y:S01]  /*46a0*/  FFMA.FTZ R204, R88, R3.reuse, -R37.reuse ;  /* 0x0000000358cc7223 */ /* 0x180fe20000010825 */
[--C-:B------:R-:W-:Y:S01]  /*46b0*/  FFMA.FTZ R180, R104, R3, -R37.reuse ;  /* 0x0000000368b47223 */ /* 0x100fe20000010825 */
[----:B------:R-:W-:Y:S01]  /*46c0*/  FMNMX.FTZ R35, R14, R33, !PT ;  /* 0x000000210e237209 */ /* 0x000fe20007810000 */
[-CC-:B------:R-:W-:Y:S01]  /*46d0*/  FFMA.FTZ R21, R124, R3.reuse, -R37.reuse ;  /* 0x000000037c157223 */ /* 0x180fe20000010825 */
[--C-:B------:R-:W-:Y:S01]  /*46e0*/  FFMA.FTZ R182, R108, R3, -R37.reuse ;  /* 0x000000036cb67223 */ /* 0x100fe20000010825 */
[----:B------:R-:W0:Y:S01]  /*46f0*/  MUFU.EX2 R13, R13 ;  /* 0x0000000d000d7308 */ /* 0x000e220000000800 */
[----:B------:R-:W-:Y:S01]  /*4700*/  FMNMX.FTZ R35, R110, R35, !PT ;  /* 0x000000236e237209 */ /* 0x000fe20007810000 */
[-CC-:B------:R-:W-:Y:S01]  /*4710*/  FFMA.FTZ R25, R126, R3.reuse, -R37.reuse ;  /* 0x000000037e197223 */ /* 0x180fe20000010825 */
[-CC-:B------:R-:W-:Y:S01]  /*4720*/  FFMA.FTZ R184, R128, R3.reuse, -R37.reuse ;  /* 0x0000000380b87223 */ /* 0x180fe20000010825 */
[--C-:B------:R-:W-:Y:S01]  /*4730*/  FFMA.FTZ R214, R36, R3, -R37.reuse ;  /* 0x0000000324d67223 */ /* 0x100fe20000010825 */
[----:B------:R-:W-:Y:S01]  /*4740*/  FMNMX.FTZ R35, R20, R35, !PT ;  /* 0x0000002314237209 */ /* 0x000fe20007810000 */
[-CC-:B------:R-:W-:Y:S01]  /*4750*/  FFMA.FTZ R29, R130, R3.reuse, -R37.reuse ;  /* 0x00000003821d7223 */ /* 0x180fe20000010825 */
[--C-:B------:R-:W-:Y:S01]  /*4760*/  FFMA.FTZ R186, R100, R3, -R37.reuse ;  /* 0x0000000364ba7223 */ /* 0x100fe20000010825 */
[----:B------:R-:W-:Y:S01]  /*4770*/  MUFU.EX2 R178, R178 ;  /* 0x000000b200b27308 */ /* 0x000fe20000000800 */
[----:B------:R-:W-:Y:S01]  /*4780*/  FMNMX.FTZ R35, R98, R35, !PT ;  /* 0x0000002362237209 */ /* 0x000fe20007810000 */
[-CC-:B------:R-:W-:Y:S01]  /*4790*/  FFMA.FTZ R96, R96, R3.reuse, -R37.reuse ;  /* 0x0000000360607223 */ /* 0x180fe20000010825 */
[-CC-:B------:R-:W-:Y:S01]  /*47a0*/  FFMA.FTZ R188, R140, R3.reuse, -R37.reuse ;  /* 0x000000038cbc7223 */ /* 0x180fe20000010825 */
[--C-:B------:R-:W-:Y:S01]  /*47b0*/  FFMA.FTZ R136, R136, R3, -R37.reuse ;  /* 0x0000000388887223 */ /* 0x100fe20000010825 */
[----:B------:R-:W-:Y:S01]  /*47c0*/  FMNMX.FTZ R41, R80, R35, !PT ;  /* 0x0000002350297209 */ /* 0x000fe20007810000 */
[-CC-:B------:R-:W-:Y:S01]  /*47d0*/  FFMA.FTZ R134, R134, R3.reuse, -R37.reuse ;  /* 0x0000000386867223 */ /* 0x180fe20000010825 */
[----:B------:R-:W-:Y:S01]  /*47e0*/  FFMA.FTZ R92, R92, R3, -R37 ;  /* 0x000000035c5c7223 */ /* 0x000fe20000010825 */
[----:B------:R-:W-:Y:S01]  /*47f0*/  MUFU.EX2 R15, R15 ;  /* 0x0000000f000f7308 */ /* 0x000fe20000000800 */
[----:B------:R-:W-:Y:S01]  /*4800*/  FMNMX.FTZ R41, R102, R41, !PT ;  /* 0x0000002966297209 */ /* 0x000fe20007810000 */
[----:B0-----:R-:W-:Y:S01]  /*4810*/  FADD.FTZ R65, R176, R13 ;  /* 0x0000000db0417221 */ /* 0x001fe20000010000 */
        /* <DEDUP_REMOVED lines=25> */
[----:B------:R-:W-:Y:S01]  /*49b0*/  F2FP.F16.F32.PACK_AB R176, R13, R176 ;  /* 0x000000b00db0723e */ /* 0x000fe200000000ff */
[--C-:B------:R-:W-:Y:S01]  /*49c0*/  FFMA.FTZ R59, R190, R3, -R37.reuse ;  /* 0x00000003be3b7223 */ /* 0x100fe20000010825 */
[----:B------:R-:W-:Y:S01]  /*49d0*/  FMNMX.FTZ R45, R72, R45, !PT ;  /* 0x0000002d482d7209 */ /* 0x000fe20007810000 */
[-CC-:B------:R-:W-:Y:S01]  /*49e0*/  FFMA.FTZ R216, R192, R3.reuse, -R37.reuse ;  /* 0x00000003c0d87223 */ /* 0x180fe20000010825 */
[----:B------:R-:W-:Y:S01]  /*49f0*/  MUFU.EX2 R25, R25 ;  /* 0x0000001900197308 */ /* 0x000fe20000000800 */
[--C-:B------:R-:W-:Y:S01]  /*4a00*/  FFMA.FTZ R196, R196, R3, -R37.reuse ;  /* 0x00000003c4c47223 */ /* 0x100fe20000010825 */
[----:B------:R-:W-:Y:S01]  /*4a10*/  FMNMX.FTZ R45, R78, R45, !PT ;  /* 0x0000002d4e2d7209 */ /* 0x000fe20007810000 */
[----:B------:R-:W-:-:S03]  /*4a20*/  FFMA.FTZ R218, R194, R3, -R37 ;  /* 0x00000003c2da7223 */ /* 0x000fc60000010825 */
[----:B------:R-:W-:Y:S02]  /*4a30*/  FMNMX.FTZ R47, R76, R45, !PT ;  /* 0x0000002d4c2f7209 */ /* 0x000fe40007810000 */
[----:B------:R-:W-:Y:S02]  /*4a40*/  MUFU.EX2 R184, R184 ;  /* 0x000000b800b87308 */ /* 0x000fe40000000800 */
[----:B------:R-:W-:-:S04]  /*4a50*/  FMNMX.FTZ R47, R66, R47, !PT ;  /* 0x0000002f422f7209 */ /* 0x000fc80007810000 */
[----:B------:R-:W-:Y:S02]  /*4a60*/  FMNMX.FTZ R47, R64, R47, !PT ;  /* 0x0000002f402f7209 */ /* 0x000fe40007810000 */
[----:B------:R-:W-:Y:S02]  /*4a70*/  MUFU.EX2 R29, R29 ;  /* 0x0000001d001d7308 */ /* 0x000fe40000000800 */
[----:B------:R-:W-:-:S04]  /*4a80*/  FMNMX.FTZ R47, R70, R47, !PT ;  /* 0x0000002f462f7209 */ /* 0x000fc80007810000 */
[----:B------:R-:W-:Y:S02]  /*4a90*/  FMNMX.FTZ R49, R68, R47, !PT ;  /* 0x0000002f44317209 */ /* 0x000fe40007810000 */
[----:B------:R-:W-:Y:S02]  /*4aa0*/  MUFU.EX2 R186, R186 ;  /* 0x000000ba00ba7308 */ /* 0x000fe40000000800 */
[----:B------:R-:W-:-:S04]  /*4ab0*/  FMNMX.FTZ R49, R58, R49, !PT ;  /* 0x000000313a317209 */ /* 0x000fc80007810000 */
[----:B------:R-:W-:Y:S02]  /*4ac0*/  FMNMX.FTZ R49, R48, R49, !PT ;  /* 0x0000003130317209 */ /* 0x000fe40007810000 */
[----:B------:R0:W-:Y:S02]  /*4ad0*/  MUFU.EX2 R33, R96 ;  /* 0x0000006000217308 */ /* 0x0001e40000000800 */
[----:B------:R-:W-:-:S04]  /*4ae0*/  FMNMX.FTZ R49, R62, R49, !PT ;  /* 0x000000313e317209 */ /* 0x000fc80007810000 */
[----:B------:R-:W-:Y:S02]  /*4af0*/  FMNMX.FTZ R51, R52, R49, !PT ;  /* 0x0000003134337209 */ /* 0x000fe40007810000 */
[----:B------:R-:W-:Y:S01]  /*4b00*/  MUFU.EX2 R188, R188 ;  /* 0x000000bc00bc7308 */ /* 0x000fe20000000800 */
[----:B0-----:R-:W-:Y:S01]  /*4b10*/  FFMA.FTZ R96, R150, R3, -R37 ;  /* 0x0000000396607223 */ /* 0x001fe20000010825 */
        /* <DEDUP_REMOVED lines=8> */
[----:B------:R-:W0:Y:S02]  /*4ba0*/  MUFU.EX2 R92, R92 ;  /* 0x0000005c005c7308 */ /* 0x000e240000000800 */
[----:B------:R-:W-:-:S04]  /*4bb0*/  FMNMX.FTZ R53, R46, R53, !PT ;  /* 0x000000352e357209 */ /* 0x000fc80007810000 */
[----:B------:R-:W-:Y:S02]  /*4bc0*/  FMNMX.FTZ R53, R24, R53, !PT ;  /* 0x0000003518357209 */ /* 0x000fe40007810000 */
[----:B------:R-:W-:Y:S02]  /*4bd0*/  MUFU.EX2 R43, R158 ;  /* 0x0000009e002b7308 */ /* 0x000fe40000000800 */
[----:B------:R-:W-:-:S04]  /*4be0*/  FMNMX.FTZ R53, R34, R53, !PT ;  /* 0x0000003522357209 */ /* 0x000fc80007810000 */
[----:B------:R-:W-:Y:S02]  /*4bf0*/  FMNMX.FTZ R53, R28, R53, !PT ;  /* 0x000000351c357209 */ /* 0x000fe40007810000 */
[----:B------:R-:W2:Y:S01]  /*4c00*/  MUFU.EX2 R96, R96 ;  /* 0x0000006000607308 */ /* 0x000ea20000000800 */
[----:B0-----:R-:W-:Y:S02]  /*4c10*/  F2FP.F16.F32.PACK_AB R190, R92, R41 ;  /* 0x000000295cbe723e */ /* 0x001fe400000000ff */
[----:B------:R-:W-:-:S04]  /*4c20*/  FMNMX.FTZ R53, R38, R53, !PT ;  /* 0x0000003526357209 */ /* 0x000fc80007810000 */
[----:B------:R-:W-:Y:S01]  /*4c30*/  FMNMX.FTZ R53, R112, R53, !PT ;  /* 0x0000003570357209 */ /* 0x000fe20007810000 */
[----:B------:R-:W-:Y:S03]  /*4c40*/  MUFU.EX2 R45, R156 ;  /* 0x0000009c002d7308 */ /* 0x000fe60000000800 */
[----:B------:R-:W-:-:S04]  /*4c50*/  FMNMX.FTZ R53, R26, R53, !PT ;  /* 0x000000351a357209 */ /* 0x000fc80007810000 */
[----:B------:R-:W-:Y:S01]  /*4c60*/  FMNMX.FTZ R53, R116, R53, !PT ;  /* 0x0000003574357209 */ /* 0x000fe20007810000 */
[----:B------:R-:W0:Y:S01]  /*4c70*/  MUFU.EX2 R100, R100 ;  /* 0x0000006400647308 */ /* 0x000e220000000800 */
[----:B--2---:R-:W-:Y:S02]  /*4c80*/  F2FP.F16.F32.PACK_AB R192, R96, R43 ;  /* 0x0000002b60c0723e */ /* 0x004fe400000000ff */
[----:B------:R-:W-:-:S04]  /*4c90*/  FMNMX.FTZ R53, R30, R53, !PT ;  /* 0x000000351e357209 */ /* 0x000fc80007810000 */
[----:B------:R-:W-:Y:S01]  /*4ca0*/  FMNMX.FTZ R57, R56, R53, !PT ;  /* 0x0000003538397209 */ /* 0x000fe20007810000 */
[----:B------:R-:W-:Y:S01]  /*4cb0*/  MUFU.EX2 R47, R170 ;  /* 0x000000aa002f7308 */ /* 0x000fe20000000800 */
[----:B------:R-:W-:-:S03]  /*4cc0*/  FFMA.FTZ R53, R146, R3, -R37 ;  /* 0x0000000392357223 */ /* 0x000fc60000010825 */
[----:B------:R-:W2:Y:S04]  /*4cd0*/  SHFL.BFLY PT, R60, R57, 0x2, 0x1f ;  /* 0x0c401f00393c7f89 */ /* 0x000ea800000e0000 */
[----:B------:R-:W-:Y:S01]  /*4ce0*/  MUFU.EX2 R104, R104 ;  /* 0x0000006800687308 */ /* 0x000fe20000000800 */
[----:B0-----:R-:W-:-:S07]  /*4cf0*/  F2FP.F16.F32.PACK_AB R194, R100, R45 ;  /* 0x0000002d64c2723e */ /* 0x001fce00000000ff */
[----:B------:R-:W-:Y:S08]  /*4d00*/  MUFU.EX2 R49, R164 ;  /* 0x000000a400317308 */ /* 0x000ff00000000800 */
[----:B------:R-:W0:Y:S01]  /*4d10*/  MUFU.EX2 R108, R108 ;  /* 0x0000006c006c7308 */ /* 0x000e220000000800 */
[----:B--2---:R-:W-:Y:S01]  /*4d20*/  FMNMX.FTZ R60, R57, R60, !PT ;  /* 0x0000003c393c7209 */ /* 0x004fe20007810000 */
[-CC-:B------:R-:W-:Y:S01]  /*4d30*/  FFMA.FTZ R57, R174, R3.reuse, -R37.reuse ;  /* 0x00000003ae397223 */ /* 0x180fe20000010825 */
[----:B------:R-:W-:-:S05]  /*4d40*/  FFMA.FTZ R37, R198, R3, -R37 ;  /* 0x00000003c6257223 */ /* 0x000fca0000010825 */
[----:B------:R-:W-:Y:S01]  /*4d50*/  MUFU.EX2 R200, R200 ;  /* 0x000000c800c87308 */ /* 0x000fe20000000800 */
[----:B------:R-:W2:Y:S07]  /*4d60*/  SHFL.BFLY PT, R61, R60, 0x1, 0x1f ;  /* 0x0c201f003c3d7f89 */ /* 0x000eae00000e0000 */
[----:B------:R-:W-:Y:S01]  /*4d70*/  MUFU.EX2 R51, R154 ;  /* 0x0000009a00337308 */ /* 0x000fe20000000800 */
[----:B0-----:R-:W-:-:S07]  /*4d80*/  F2FP.F16.F32.PACK_AB R198, R108, R49 ;  /* 0x000000316cc6723e */ /* 0x001fce00000000ff */
[----:B------:R-:W-:Y:S08]  /*4d90*/  MUFU.EX2 R202, R202 ;  /* 0x000000ca00ca7308 */ /* 0x000ff00000000800 */
[----:B------:R-:W-:Y:S01]  /*4da0*/  MUFU.EX2 R39, R142 ;  /* 0x0000008e00277308 */ /* 0x000fe20000000800 */
[----:B--2---:R-:W-:-:S04]  /*4db0*/  FMNMX.FTZ R88, R60, R61, !PT ;  /* 0x0000003d3c587209 */ /* 0x004fc80007810000 */
[C---:B------:R-:W-:Y:S01]  /*4dc0*/  FSETP.NEU.FTZ.AND P2, PT, R88.reuse, -INF , PT ;  /* 0xff8000005800780b */ /* 0x040fe20003f5d000 */
[-C--:B------:R-:W-:Y:S02]  /*4dd0*/  FMUL.FTZ R63, R88, R3.reuse ;  /* 0x00000003583f7220 */ /* 0x080fe40000410000 */
[----:B------:R-:W-:Y:S03]  /*4de0*/  MUFU.EX2 R204, R204 ;  /* 0x000000cc00cc7308 */ /* 0x000fe60000000800 */
[----:B------:R-:W-:Y:S02]  /*4df0*/  FSEL R63, R63, RZ, P2 ;  /* 0x000000ff3f3f7208 */ /* 0x000fe40001000000 */
[----:B------:R-:W-:Y:S01]  /*4e00*/  ISETP.GE.AND P2, PT, R81, 0xb1, PT ;  /* 0x000000b15100780c */ /* 0x000fe20003f46270 */
[----:B------:R-:W-:Y:S02]  /*4e10*/  IMAD.MOV.U32 R81, RZ, RZ, R87 ;  /* 0x000000ffff517224 */ /* 0x000fe400078e0057 */
[-C--:B------:R-:W-:Y:S01]  /*4e20*/  FFMA.FTZ R60, R12, R3.reuse, -R63 ;  /* 0x000000030c3c7223 */ /* 0x080fe2000001083f */
[----:B------:R-:W-:Y:S01]  /*4e30*/  FADD.FTZ R12, R178, R65 ;  /* 0x00000041b20c7221 */ /* 0x000fe20000010000 */
[-CC-:B------:R-:W-:Y:S01]  /*4e40*/  FFMA.FTZ R177, R114, R3.reuse, -R63.reuse ;  /* 0x0000000372b17223 */ /* 0x180fe2000001083f */
[-CC-:B------:R-:W-:Y:S01]  /*4e50*/  FFMA.FTZ R36, R115, R3.reuse, -R63.reuse ;  /* 0x0000000373247223 */ /* 0x180fe2000001083f */
[-CC-:B------:R-:W-:Y:S01]  /*4e60*/  FFMA.FTZ R179, R118, R3.reuse, -R63.reuse ;  /* 0x0000000376b37223 */ /* 0x180fe2000001083f */
[----:B------:R-:W-:Y:S01]  /*4e70*/  FADD.FTZ R65, R15, R12 ;  /* 0x0000000c0f417221 */ /* 0x000fe20000010000 */
[-CC-:B------:R-:W-:Y:S01]  /*4e80*/  FFMA.FTZ R181, R106, R3.reuse, -R63.reuse ;  /* 0x000000036ab57223 */ /* 0x180fe2000001083f */
[----:B------:R-:W-:Y:S01]  /*4e90*/  MUFU.EX2 R60, R60 ;  /* 0x0000003c003c7308 */ /* 0x000fe20000000800 */
        /* <DEDUP_REMOVED lines=15> */
[----:B------:R-:W0:Y:S01]  /*4f90*/  MUFU.EX2 R36, R36 ;  /* 0x0000002400247308 */ /* 0x000e220000000800 */
[-C--:B------:R-:W-:Y:S01]  /*4fa0*/  FFMA.FTZ R191, R94, R3.reuse, -R63 ;  /* 0x000000035ebf7223 */ /* 0x080fe2000001083f */
[----:B------:R-:W-:Y:S01]  /*4fb0*/  FADD.FTZ R58, R184, R65 ;  /* 0x00000041b83a7221 */ /* 0x000fe20000010000 */
[-CC-:B------:R-:W-:Y:S01]  /*4fc0*/  FFMA.FTZ R86, R86, R3.reuse, -R63.reuse ;  /* 0x0000000356567223 */ /* 0x180fe2000001083f */
[-CC-:B------:R-:W-:Y:S01]  /*4fd0*/  FFMA.FTZ R205, R50, R3.reuse, -R63.reuse ;  /* 0x0000000332cd7223 */ /* 0x180fe2000001083f */
[-CC-:B------:R-:W-:Y:S01]  /*4fe0*/  FFMA.FTZ R193, R74, R3.reuse, -R63.reuse ;  /* 0x000000034ac17223 */ /* 0x180fe2000001083f */
[----:B------:R-:W-:Y:S01]  /*4ff0*/  FADD.FTZ R67, R29, R58 ;  /* 0x0000003a1d437221 */ /* 0x000fe20000010000 */
[-CC-:B------:R-:W-:Y:S01]  /*5000*/  FFMA.FTZ R72, R72, R3.reuse, -R63.reuse ;  /* 0x0000000348487223 */ /* 0x180fe2000001083f */
[----:B------:R-:W2:Y:S01]  /*5010*/  MUFU.EX2 R179, R179 ;  /* 0x000000b300b37308 */ /* 0x000ea20000000800 */
[-C--:B------:R-:W-:Y:S01]  /*5020*/  FFMA.FTZ R195, R78, R3.reuse, -R63 ;  /* 0x000000034ec37223 */ /* 0x080fe2000001083f */
[----:B------:R-:W-:Y:S01]  /*5030*/  FADD.FTZ R58, R186, R67 ;  /* 0x00000043ba3a7221 */ /* 0x000fe20000010000 */
[-CC-:B------:R-:W-:Y:S01]  /*5040*/  FFMA.FTZ R74, R76, R3.reuse, -R63.reuse ;  /* 0x000000034c4a7223 */ /* 0x180fe2000001083f */
[-CC-:B------:R-:W-:Y:S01]  /*5050*/  FFMA.FTZ R197, R66, R3.reuse, -R63.reuse ;  /* 0x0000000342c57223 */ /* 0x180fe2000001083f */
[-CC-:B------:R-:W-:Y:S01]  /*5060*/  FFMA.FTZ R64, R64, R3.reuse, -R63.reuse ;  /* 0x0000000340407223 */ /* 0x180fe2000001083f */
[----:B------:R-:W-:Y:S01]  /*5070*/  FADD.FTZ R67, R33, R58 ;  /* 0x0000003a21437221 */ /* 0x000fe20000010000 */
[-C--:B------:R-:W-:Y:S01]  /*5080*/  FFMA.FTZ R199, R70, R3.reuse, -R63 ;  /* 0x0000000346c77223 */ /* 0x080fe2000001083f */
[----:B------:R-:W3:Y:S01]  /*5090*/  MUFU.EX2 R181, R181 ;  /* 0x000000b500b57308 */ /* 0x000ee20000000800 */
[----:B0-----:R-:W-:Y:S01]  /*50a0*/  FADD.FTZ R12, R177, R36 ;  /* 0x00000024b10c7221 */ /* 0x001fe20000010000 */
[----:B------:R-:W-:Y:S01]  /*50b0*/  FADD.FTZ R58, R188, R67 ;  /* 0x00000043bc3a7221 */ /* 0x000fe20000010000 */
[-CC-:B------:R-:W-:Y:S01]  /*50c0*/  FFMA.FTZ R66, R68, R3.reuse, -R63.reuse ;  /* 0x0000000344427223 */ /* 0x180fe2000001083f */
[-CC-:B------:R-:W-:Y:S01]  /*50d0*/  FFMA.FTZ R48, R48, R3.reuse, -R63.reuse ;  /* 0x0000000330307223 */ /* 0x180fe2000001083f */
[-CC-:B------:R-:W-:Y:S01]  /*50e0*/  FFMA.FTZ R203, R62, R3.reuse, -R63.reuse ;  /* 0x000000033ecb7223 */ /* 0x180fe2000001083f */
[----:B------:R-:W-:Y:S01]  /*50f0*/  FADD.FTZ R58, R35, R58 ;  /* 0x0000003a233a7221 */ /* 0x000fe20000010000 */
[-CC-:B------:R-:W-:Y:S01]  /*5100*/  FFMA.FTZ R52, R52, R3.reuse, -R63.reuse ;  /* 0x0000000334347223 */ /* 0x180fe2000001083f */
[----:B------:R-:W0:Y:S01]  /*5110*/  MUFU.EX2 R14, R14 ;  /* 0x0000000e000e7308 */ /* 0x000e220000000800 */
[----:B--2---:R-:W-:Y:S01]  /*5120*/  FADD.FTZ R65, R179, R12 ;  /* 0x0000000cb3417221 */ /* 0x004fe20000010000 */
[----:B------:R-:W-:Y:S01]  /*5130*/  FADD.FTZ R67, R41, R58 ;  /* 0x0000003a29437221 */ /* 0x000fe20000010000 */
[-CC-:B------:R-:W-:Y:S01]  /*5140*/  FFMA.FTZ R40, R40, R3.reuse, -R63.reuse ;  /* 0x0000000328287223 */ /* 0x180fe2000001083f */
[-C--:B------:R-:W-:Y:S01]  /*5150*/  FFMA.FTZ R207, R54, R3.reuse, -R63 ;  /* 0x0000000336cf7223 */ /* 0x080fe2000001083f */
[----:B------:R-:W-:Y:S01]  /*5160*/  FADD.FTZ R12, R60, R65 ;  /* 0x000000413c0c7221 */ /* 0x000fe20000010000 */
[----:B------:R-:W-:Y:S01]  /*5170*/  FADD.FTZ R58, R92, R67 ;  /* 0x000000435c3a7221 */ /* 0x000fe20000010000 */
[-CC-:B------:R-:W-:Y:S01]  /*5180*/  FFMA.FTZ R44, R44, R3.reuse, -R63.reuse ;  /* 0x000000032c2c7223 */ /* 0x180fe2000001083f */
[----:B------:R-:W2:Y:S01]  /*5190*/  MUFU.EX2 R183, R183 ;  /* 0x000000b700b77308 */ /* 0x000ea20000000800 */
[----:B---3--:R-:W-:Y:S01]  /*51a0*/  FADD.FTZ R65, R181, R12 ;  /* 0x0000000cb5417221 */ /* 0x008fe20000010000 */
[----:B------:R-:W-:Y:S01]  /*51b0*/  FADD.FTZ R67, R43, R58 ;  /* 0x0000003a2b437221 */ /* 0x000fe20000010000 */
[-CC-:B------:R-:W-:Y:S01]  /*51c0*/  FFMA.FTZ R42, R42, R3.reuse, -R63.reuse ;  /* 0x000000032a2a7223 */ /* 0x180fe2000001083f */
[-CC-:B------:R-:W-:Y:S01]  /*51d0*/  FFMA.FTZ R32, R32, R3.reuse, -R63.reuse ;  /* 0x0000000320207223 */ /* 0x180fe2000001083f */
[-C--:B------:R-:W-:Y:S01]  /*51e0*/  FFMA.FTZ R46, R46, R3.reuse, -R63 ;  /* 0x000000032e2e7223 */ /* 0x080fe2000001083f */
[----:B------:R-:W-:Y:S01]  /*51f0*/  FADD.FTZ R50, R96, R67 ;  /* 0x0000004360327221 */ /* 0x000fe20000010000 */
[-C--:B------:R-:W-:Y:S01]  /*5200*/  FFMA.FTZ R24, R24, R3.reuse, -R63 ;  /* 0x0000000318187223 */ /* 0x080fe2000001083f */
[----:B------:R-:W3:Y:S01]  /*5210*/  MUFU.EX2 R20, R20 ;  /* 0x0000001400147308 */ /* 0x000ee20000000800 */
[----:B0-----:R-:W-:Y:S01]  /*5220*/  FADD.FTZ R12, R14, R65 ;  /* 0x000000410e0c7221 */ /* 0x001fe20000010000 */
[----:B------:R-:W-:Y:S01]  /*5230*/  FADD.FTZ R67, R45, R50 ;  /* 0x000000322d437221 */ /* 0x000fe20000010000 */
[-CC-:B------:R-:W-:Y:S01]  /*5240*/  FFMA.FTZ R34, R34, R3.reuse, -R63.reuse ;  /* 0x0000000322227223 */ /* 0x180fe2000001083f */
[-CC-:B------:R-:W-:Y:S01]  /*5250*/  FFMA.FTZ R28, R28, R3.reuse, -R63.reuse ;  /* 0x000000031c1c7223 */ /* 0x180fe2000001083f */
[-C--:B------:R-:W-:Y:S01]  /*5260*/  FFMA.FTZ R38, R38, R3.reuse, -R63 ;  /* 0x0000000326267223 */ /* 0x080fe2000001083f */
[----:B------:R-:W-:Y:S01]  /*5270*/  FADD.FTZ R50, R100, R67 ;  /* 0x0000004364327221 */ /* 0x000fe20000010000 */
[-CC-:B------:R-:W-:Y:S01]  /*5280*/  FFMA.FTZ R112, R112, R3.reuse, -R63.reuse ;  /* 0x0000000370707223 */ /* 0x180fe2000001083f */
[----:B------:R-:W0:Y:S01]  /*5290*/  MUFU.EX2 R185, R185 ;  /* 0x000000b900b97308 */ /* 0x000e220000000800 */
[----:B--2---:R-:W-:Y:S01]  /*52a0*/  FADD.FTZ R65, R183, R12 ;  /* 0x0000000cb7417221 */ /* 0x004fe20000010000 */
[-CC-:B------:R-:W-:Y:S01]  /*52b0*/  FFMA.FTZ R26, R26, R3.reuse, -R63.reuse ;  /* 0x000000031a1a7223 */ /* 0x180fe2000001083f */
[-CC-:B------:R-:W-:Y:S01]  /*52c0*/  FFMA.FTZ R116, R116, R3.reuse, -R63.reuse ;  /* 0x0000000374747223 */ /* 0x180fe2000001083f */
[-CC-:B------:R-:W-:Y:S01]  /*52d0*/  FFMA.FTZ R30, R30, R3.reuse, -R63.reuse ;  /* 0x000000031e1e7223 */ /* 0x180fe2000001083f */
[----:B------:R-:W-:Y:S01]  /*52e0*/  FFMA.FTZ R56, R56, R3, -R63 ;  /* 0x0000000338387223 */ /* 0x000fe2000001083f */
[----:B------:R-:W-:Y:S01]  /*52f0*/  F2FP.F16.F32.PACK_AB R181, R14, R181 ;  /* 0x000000b50eb5723e */ /* 0x000fe200000000ff */
[----:B------:R-:W-:Y:S01]  /*5300*/  IMAD.MOV.U32 R78, RZ, RZ, R87 ;  /* 0x000000ffff4e7224 */ /* 0x000fe200078e0057 */
[----:B------:R-:W2:Y:S01]  /*5310*/  MUFU.EX2 R80, R80 ;  /* 0x0000005000507308 */ /* 0x000ea20000000800 */
[----:B---3--:R-:W-:Y:S01]  /*5320*/  FADD.FTZ R12, R20, R65 ;  /* 0x00000041140c7221 */ /* 0x008fe20000010000 */
[----:B------:R-:W-:Y:S01]  /*5330*/  F2FP.F16.F32.PACK_AB R182, R25, R182 ;  /* 0x000000b619b6723e */ /* 0x000fe200000000ff */
[--C-:B------:R-:W-:Y:S01]  /*5340*/  IMAD.MOV.U32 R76, RZ, RZ, R87.reuse ;  /* 0x000000ffff4c7224 */ /* 0x100fe200078e0057 */
[----:B------:R-:W-:Y:S01]  /*5350*/  F2FP.F16.F32.PACK_AB R184, R29, R184 ;  /* 0x000000b81db8723e */ /* 0x000fe200000000ff */
[--C-:B------:R-:W-:Y:S01]  /*5360*/  IMAD.MOV.U32 R70, RZ, RZ, R87.reuse ;  /* 0x000000ffff467224 */ /* 0x100fe200078e0057 */
[----:B------:R-:W-:Y:S01]  /*5370*/  F2FP.F16.F32.PACK_AB R186, R33, R186 ;  /* 0x000000ba21ba723e */ /* 0x000fe200000000ff */
[--C-:B------:R-:W-:Y:S01]  /*5380*/  IMAD.MOV.U32 R68, RZ, RZ, R87.reuse ;  /* 0x000000ffff447224 */ /* 0x100fe200078e0057 */
[----:B------:R-:W3:Y:S01]  /*5390*/  MUFU.EX2 R187, R187 ;  /* 0x000000bb00bb7308 */ /* 0x000ee20000000800 */
[----:B0-----:R-:W-:Y:S01]  /*53a0*/  FADD.FTZ R65, R185, R12 ;  /* 0x0000000cb9417221 */ /* 0x001fe20000010000 */
[----:B------:R-:W-:Y:S01]  /*53b0*/  F2FP.F16.F32.PACK_AB R188, R35, R188 ;  /* 0x000000bc23bc723e */ /* 0x000fe200000000ff */
[--C-:B------:R-:W-:Y:S01]  /*53c0*/  IMAD.MOV.U32 R67, RZ, RZ, R87.reuse ;  /* 0x000000ffff437224 */ /* 0x100fe200078e0057 */
[----:B------:R-:W-:Y:S01]  /*53d0*/  F2FP.F16.F32.PACK_AB R177, R36, R177 ;  /* 0x000000b124b1723e */ /* 0x000fe200000000ff */
[--C-:B------:R-:W-:Y:S01]  /*53e0*/  IMAD.MOV.U32 R62, RZ, RZ, R87.reuse ;  /* 0x000000ffff3e7224 */ /* 0x100fe200078e0057 */
[----:B------:R-:W-:Y:S01]  /*53f0*/  F2FP.F16.F32.PACK_AB R179, R60, R179 ;  /* 0x000000b33cb3723e */ /* 0x000fe200000000ff */
[----:B------:R-:W-:Y:S01]  /*5400*/  IMAD.MOV.U32 R60, RZ, RZ, R87 ;  /* 0x000000ffff3c7224 */ /* 0x000fe200078e0057 */
[----:B------:R-:W0:Y:S01]  /*5410*/  MUFU.EX2 R82, R82 ;  /* 0x0000005200527308 */ /* 0x000e220000000800 */
[C---:B--2---:R-:W-:Y:S01]  /*5420*/  FADD.FTZ R12, R80.reuse, R65 ;  /* 0x00000041500c7221 */ /* 0x044fe20000010000 */
[----:B------:R-:W-:Y:S01]  /*5430*/  F2FP.F16.F32.PACK_AB R185, R80, R185 ;  /* 0x000000b950b9723e */ /* 0x000fe200000000ff */
[--C-:B------:R-:W-:Y:S01]  /*5440*/  IMAD.MOV.U32 R80, RZ, RZ, R87.reuse ;  /* 0x000000ffff507224 */ /* 0x100fe200078e0057 */
[----:B------:R-:W-:Y:S01]  /*5450*/  F2FP.F16.F32.PACK_AB R178, R15, R178 ;  /* 0x000000b20fb2723e */ /* 0x000fe200000000ff */
[--C-:B------:R-:W-:Y:S01]  /*5460*/  IMAD.MOV.U32 R58, RZ, RZ, R87.reuse ;  /* 0x000000ffff3a7224 */ /* 0x100fe200078e0057 */
[----:B------:R-:W-:Y:S01]  /*5470*/  F2FP.F16.F32.PACK_AB R180, R21, R180 ;  /* 0x000000b415b4723e */ /* 0x000fe200000000ff */
[--C-:B------:R-:W-:Y:S01]  /*5480*/  IMAD.MOV.U32 R54, RZ, RZ, R87.reuse ;  /* 0x000000ffff367224 */ /* 0x100fe200078e0057 */
[----:B------:R-:W1:Y:S01]  /*5490*/  MUFU.EX2 R189, R189 ;  /* 0x000000bd00bd7308 */ /* 0x000e620000000800 */
[----:B---3--:R-:W-:Y:S01]  /*54a0*/  FADD.FTZ R65, R187, R12 ;  /* 0x0000000cbb417221 */ /* 0x008fe20000010000 */
[----:B------:R-:W-:Y:S01]  /*54b0*/  F2FP.F16.F32.PACK_AB R183, R20, R183 ;  /* 0x000000b714b7723e */ /* 0x000fe200000000ff */
[----:B------:R-:W-:-:S02]  /*54c0*/  IMAD.MOV.U32 R45, RZ, RZ, R87 ;  /* 0x000000ffff2d7224 */ /* 0x000fc400078e0057 */
[--C-:B------:R-:W-:Y:S02]  /*54d0*/  IMAD.MOV.U32 R43, RZ, RZ, R87.reuse ;  /* 0x000000ffff2b7224 */ /* 0x100fe400078e0057 */
[----:B------:R-:W-:Y:S01]  /*54e0*/  IMAD.MOV.U32 R41, RZ, RZ, R87 ;  /* 0x000000ffff297224 */ /* 0x000fe200078e0057 */
[----:B------:R-:W2:Y:S01]  /*54f0*/  MUFU.EX2 R84, R84 ;  /* 0x0000005400547308 */ /* 0x000ea20000000800 */
[C---:B0-----:R-:W-:Y:S01]  /*5500*/  FADD.FTZ R12, R82.reuse, R65 ;  /* 0x00000041520c7221 */ /* 0x041fe20000010000 */
[----:B------:R-:W-:Y:S01]  /*5510*/  FADD.FTZ R65, R47, R50 ;  /* 0x000000322f417221 */ /* 0x000fe20000010000 */
[----:B------:R-:W-:Y:S01]  /*5520*/  F2FP.F16.F32.PACK_AB R187, R82, R187 ;  /* 0x000000bb52bb723e */ /* 0x000fe200000000ff */
[----:B------:R-:W-:Y:S02]  /*5530*/  IMAD.MOV.U32 R82, RZ, RZ, R87 ;  /* 0x000000ffff527224 */ /* 0x000fe400078e0057 */
[----:B------:R-:W-:Y:S01]  /*5540*/  FADD.FTZ R50, R104, R65 ;  /* 0x0000004168327221 */ /* 0x000fe20000010000 */
[--C-:B------:R-:W-:Y:S01]  /*5550*/  IMAD.MOV.U32 R36, RZ, RZ, R87.reuse ;  /* 0x000000ffff247224 */ /* 0x100fe200078e0057 */
[----:B------:R-:W0:Y:S01]  /*5560*/  MUFU.EX2 R191, R191 ;  /* 0x000000bf00bf7308 */ /* 0x000e220000000800 */
[----:B-1----:R-:W-:Y:S01]  /*5570*/  FADD.FTZ R11, R189, R12 ;  /* 0x0000000cbd0b7221 */ /* 0x002fe20000010000 */
[----:B------:R-:W-:Y:S01]  /*5580*/  FADD.FTZ R65, R49, R50 ;  /* 0x0000003231417221 */ /* 0x000fe20000010000 */
[----:B------:R-:W-:-:S02]  /*5590*/  IMAD.MOV.U32 R49, RZ, RZ, R87 ;  /* 0x000000ffff317224 */ /* 0x000fc400078e0057 */
[----:B------:R-:W-:Y:S02]  /*55a0*/  IMAD.MOV.U32 R35, RZ, RZ, R87 ;  /* 0x000000ffff237224 */ /* 0x000fe400078e0057 */
[----:B------:R-:W-:Y:S01]  /*55b0*/  FADD.FTZ R65, R108, R65 ;  /* 0x000000416c417221 */ /* 0x000fe20000010000 */
[----:B------:R-:W-:Y:S01]  /*55c0*/  IMAD.MOV.U32 R33, RZ, RZ, R87 ;  /* 0x000000ffff217224 */ /* 0x000fe200078e0057 */
[----:B------:R-:W1:Y:S01]  /*55d0*/  MUFU.EX2 R86, R86 ;  /* 0x0000005600567308 */ /* 0x000e620000000800 */
[----:B--2---:R-:W-:Y:S01]  /*55e0*/  FADD.FTZ R12, R84, R11 ;  /* 0x0000000b540c7221 */ /* 0x004fe20000010000 */
[----:B------:R-:W-:Y:S01]  /*55f0*/  FADD.FTZ R50, R200, R65 ;  /* 0x00000041c8327221 */ /* 0x000fe20000010000 */
[C---:B------:R-:W-:Y:S01]  /*5600*/  F2FP.F16.F32.PACK_AB R200, R51.reuse, R200 ;  /* 0x000000c833c8723e */ /* 0x040fe200000000ff */
[--C-:B------:R-:W-:Y:S01]  /*5610*/  IMAD.MOV.U32 R29, RZ, RZ, R87.reuse ;  /* 0x000000ffff1d7224 */ /* 0x100fe200078e0057 */
[----:B------:R-:W-:Y:S01]  /*5620*/  F2FP.F16.F32.PACK_AB R189, R84, R189 ;  /* 0x000000bd54bd723e */ /* 0x000fe200000000ff */
[----:B------:R-:W-:Y:S01]  /*5630*/  FADD.FTZ R65, R51, R50 ;  /* 0x0000003233417221 */ /* 0x000fe20000010000 */
[----:B------:R-:W-:Y:S01]  /*5640*/  IMAD.MOV.U32 R84, RZ, RZ, R87 ;  /* 0x000000ffff547224 */ /* 0x000fe200078e0057 */
[----:B------:R-:W2:Y:S01]  /*5650*/  MUFU.EX2 R193, R193 ;  /* 0x000000c100c17308 */ /* 0x000ea20000000800 */
[----:B0-----:R-:W-:Y:S01]  /*5660*/  FADD.FTZ R11, R191, R12 ;  /* 0x0000000cbf0b7221 */ /* 0x001fe20000010000 */
[----:B------:R-:W-:Y:S01]  /*5670*/  FADD.FTZ R50, R202, R65 ;  /* 0x00000041ca327221 */ /* 0x000fe20000010000 */
[----:B------:R-:W-:Y:S01]  /*5680*/  F2FP.F16.F32.PACK_AB R202, R39, R202 ;  /* 0x000000ca27ca723e */ /* 0x000fe200000000ff */
[----:B------:R-:W-:-:S02]  /*5690*/  IMAD.MOV.U32 R51, RZ, RZ, R87 ;  /* 0x000000ffff337224 */ /* 0x000fc400078e0057 */
[----:B------:R-:W-:Y:S01]  /*56a0*/  FADD.FTZ R65, R39, R50 ;  /* 0x0000003227417221 */ /* 0x000fe20000010000 */
[----:B------:R-:W-:Y:S01]  /*56b0*/  IMAD.MOV.U32 R39, RZ, RZ, R87 ;  /* 0x000000ffff277224 */ /* 0x000fe200078e0057 */
[----:B------:R-:W0:Y:S01]  /*56c0*/  MUFU.EX2 R72, R72 ;  /* 0x0000004800487308 */ /* 0x000e220000000800 */
[----:B-1----:R-:W-:Y:S01]  /*56d0*/  FADD.FTZ R12, R86, R11 ;  /* 0x0000000b560c7221 */ /* 0x002fe20000010000 */
[----:B------:R-:W-:Y:S01]  /*56e0*/  FADD.FTZ R50, R204, R65 ;  /* 0x00000041cc327221 */ /* 0x000fe20000010000 */
[----:B------:R-:W-:Y:S01]  /*56f0*/  F2FP.F16.F32.PACK_AB R191, R86, R191 ;  /* 0x000000bf56bf723e */ /* 0x000fe200000000ff */
[--C-:B------:R-:W-:Y:S02]  /*5700*/  IMAD.MOV.U32 R86, RZ, RZ, R87.reuse ;  /* 0x000000ffff567224 */ /* 0x100fe400078e0057 */
[--C-:B------:R-:W-:Y:S02]  /*5710*/  IMAD.MOV.U32 R65, RZ, RZ, R87.reuse ;  /* 0x000000ffff417224 */ /* 0x100fe400078e0057 */
[----:B------:R-:W1:Y:S01]  /*5720*/  MUFU.EX2 R195, R195 ;  /* 0x000000c300c37308 */ /* 0x000e620000000800 */
[----:B--2---:R-:W-:Y:S01]  /*5730*/  FADD.FTZ R11, R193, R12 ;  /* 0x0000000cc10b7221 */ /* 0x004fe20000010000 */
[----:B------:R-:W-:-:S06]  /*5740*/  IMAD.MOV.U32 R25, RZ, RZ, R87 ;  /* 0x000000ffff197224 */ /* 0x000fcc00078e0057 */
[----:B------:R-:W2:Y:S01]  /*5750*/  MUFU.EX2 R74, R74 ;  /* 0x0000004a004a7308 */ /* 0x000ea20000000800 */
[C---:B0-----:R-:W-:Y:S01]  /*5760*/  FADD.FTZ R12, R72.reuse, R11 ;  /* 0x0000000b480c7221 */ /* 0x041fe20000010000 */
[----:B------:R-:W-:Y:S01]  /*5770*/  F2FP.F16.F32.PACK_AB R193, R72, R193 ;  /* 0x000000c148c1723e */ /* 0x000fe200000000ff */
[----:B------:R-:W-:-:S05]  /*5780*/  IMAD.MOV.U32 R72, RZ, RZ, R87 ;  /* 0x000000ffff487224 */ /* 0x000fca00078e0057 */
[----:B------:R-:W0:Y:S01]  /*5790*/  MUFU.EX2 R197, R197 ;  /* 0x000000c500c57308 */ /* 0x000e220000000800 */
[----:B-1----:R-:W-:-:S07]  /*57a0*/  FADD.FTZ R11, R195, R12 ;  /* 0x0000000cc30b7221 */ /* 0x002fce0000010000 */
[----:B------:R-:W1:Y:S01]  /*57b0*/  MUFU.EX2 R64, R64 ;  /* 0x0000004000407308 */ /* 0x000e620000000800 */
[C---:B--2---:R-:W-:Y:S01]  /*57c0*/  FADD.FTZ R12, R74.reuse, R11 ;  /* 0x0000000b4a0c7221 */ /* 0x044fe20000010000 */
[----:B------:R-:W-:Y:S01]  /*57d0*/  F2FP.F16.F32.PACK_AB R195, R74, R195 ;  /* 0x000000c34ac3723e */ /* 0x000fe200000000ff */
[----:B------:R-:W-:-:S05]  /*57e0*/  IMAD.MOV.U32 R74, RZ, RZ, R87 ;  /* 0x000000ffff4a7224 */ /* 0x000fca00078e0057 */
[----:B------:R-:W2:Y:S01]  /*57f0*/  MUFU.EX2 R27, R27 ;  /* 0x0000001b001b7308 */ /* 0x000ea20000000800 */
[----:B0-----:R-:W-:-:S07]  /*5800*/  FADD.FTZ R11, R197, R12 ;  /* 0x0000000cc50b7221 */ /* 0x001fce0000010000 */
[----:B------:R-:W0:Y:S01]  /*5810*/  MUFU.EX2 R199, R199 ;  /* 0x000000c700c77308 */ /* 0x000e220000000800 */
[C---:B-1----:R-:W-:Y:S01]  /*5820*/  FADD.FTZ R12, R64.reuse, R11 ;  /* 0x0000000b400c7221 */ /* 0x042fe20000010000 */
[----:B------:R-:W-:Y:S01]  /*5830*/  F2FP.F16.F32.PACK_AB R197, R64, R197 ;  /* 0x000000c540c5723e */ /* 0x000fe200000000ff */
[----:B------:R-:W-:-:S05]  /*5840*/  IMAD.MOV.U32 R64, RZ, RZ, R87 ;  /* 0x000000ffff407224 */ /* 0x000fca00078e0057 */
[----:B------:R-:W-:Y:S01]  /*5850*/  MUFU.EX2 R206, R206 ;  /* 0x000000ce00ce7308 */ /* 0x000fe20000000800 */
[C---:B--2---:R-:W-:Y:S01]  /*5860*/  FADD.FTZ R63, R27.reuse, R50 ;  /* 0x000000321b3f7221 */ /* 0x044fe20000010000 */
[----:B------:R-:W-:Y:S01]  /*5870*/  F2FP.F16.F32.PACK_AB R204, R27, R204 ;  /* 0x000000cc1bcc723e */ /* 0x000fe200000000ff */
[--C-:B------:R-:W-:Y:S02]  /*5880*/  IMAD.MOV.U32 R50, RZ, RZ, R87.reuse ;  /* 0x000000ffff327224 */ /* 0x100fe400078e0057 */
[----:B------:R-:W-:-:S03]  /*5890*/  IMAD.MOV.U32 R27, RZ, RZ, R87 ;  /* 0x000000ffff1b7224 */ /* 0x000fc600078e0057 */
[----:B------:R-:W1:Y:S01]  /*58a0*/  MUFU.EX2 R66, R66 ;  /* 0x0000004200427308 */ /* 0x000e620000000800 */
[----:B0-----:R-:W-:-:S07]  /*58b0*/  FADD.FTZ R11, R199, R12 ;  /* 0x0000000cc70b7221 */ /* 0x001fce0000010000 */
[----:B------:R-:W-:Y:S08]  /*58c0*/  MUFU.EX2 R31, R31 ;  /* 0x0000001f001f7308 */ /* 0x000ff00000000800 */
[----:B------:R-:W0:Y:S01]  /*58d0*/  MUFU.EX2 R201, R201 ;  /* 0x000000c900c97308 */ /* 0x000e220000000800 */
[C---:B-1----:R-:W-:Y:S01]  /*58e0*/  FADD.FTZ R12, R66.reuse, R11 ;  /* 0x0000000b420c7221 */ /* 0x042fe20000010000 */
[----:B------:R-:W-:Y:S01]  /*58f0*/  F2FP.F16.F32.PACK_AB R199, R66, R199 ;  /* 0x000000c742c7723e */ /* 0x000fe200000000ff */
[----:B------:R-:W-:-:S05]  /*5900*/  IMAD.MOV.U32 R66, RZ, RZ, R87 ;  /* 0x000000ffff427224 */ /* 0x000fca00078e0057 */
[----:B------:R-:W-:Y:S08]  /*5910*/  MUFU.EX2 R208, R208 ;  /* 0x000000d000d07308 */ /* 0x000ff00000000800 */
        /* <DEDUP_REMOVED lines=8> */
[----:B------:R1:W-:Y:S01]  /*59a0*/  MUFU.EX2 R209, R32 ;  /* 0x0000002000d17308 */ /* 0x0003e20000000800 */
[----:B0-----:R-:W-:-:S07]  /*59b0*/  FADD.FTZ R11, R203, R12 ;  /* 0x0000000ccb0b7221 */ /* 0x001fce0000010000 */
[----:B------:R-:W0:Y:S01]  /*59c0*/  MUFU.EX2 R52, R52 ;  /* 0x0000003400347308 */ /* 0x000e220000000800 */
[----:B-1----:R-:W-:Y:S01]  /*59d0*/  FADD.FTZ R32, R206, R63 ;  /* 0x0000003fce207221 */ /* 0x002fe20000010000 */
[C---:B------:R-:W-:Y:S01]  /*59e0*/  F2FP.F16.F32.PACK_AB R206, R31.reuse, R206 ;  /* 0x000000ce1fce723e */ /* 0x040fe200000000ff */
[--C-:B------:R-:W-:Y:S02]  /*59f0*/  IMAD.MOV.U32 R63, RZ, RZ, R87.reuse ;  /* 0x000000ffff3f7224 */ /* 0x100fe400078e0057 */
[----:B------:R-:W-:Y:S01]  /*5a00*/  FADD.FTZ R13, R31, R32 ;  /* 0x000000201f0d7221 */ /* 0x000fe20000010000 */
[----:B------:R-:W-:Y:S02]  /*5a10*/  IMAD.MOV.U32 R31, RZ, RZ, R87 ;  /* 0x000000ffff1f7224 */ /* 0x000fe400078e0057 */
[----:B------:R-:W-:Y:S01]  /*5a20*/  MUFU.EX2 R55, R55 ;  /* 0x0000003700377308 */ /* 0x000fe20000000800 */
[----:B------:R-:W-:Y:S01]  /*5a30*/  FADD.FTZ R32, R208, R13 ;  /* 0x0000000dd0207221 */ /* 0x000fe20000010000 */
[----:B------:R-:W-:-:S03]  /*5a40*/  F2FP.F16.F32.PACK_AB R208, R53, R208 ;  /* 0x000000d035d0723e */ /* 0x000fc600000000ff */
[----:B------:R-:W-:Y:S01]  /*5a50*/  FADD.FTZ R13, R53, R32 ;  /* 0x00000020350d7221 */ /* 0x000fe20000010000 */
[----:B------:R-:W-:Y:S02]  /*5a60*/  IMAD.MOV.U32 R53, RZ, RZ, R87 ;  /* 0x000000ffff357224 */ /* 0x000fe400078e0057 */
[----:B------:R-:W1:Y:S01]  /*5a70*/  MUFU.EX2 R205, R205 ;  /* 0x000000cd00cd7308 */ /* 0x000e620000000800 */
[C---:B0-----:R-:W-:Y:S01]  /*5a80*/  FADD.FTZ R12, R52.reuse, R11 ;  /* 0x0000000b340c7221 */ /* 0x041fe20000010000 */
[----:B------:R-:W-:Y:S01]  /*5a90*/  F2FP.F16.F32.PACK_AB R203, R52, R203 ;  /* 0x000000cb34cb723e */ /* 0x000fe200000000ff */
[--C-:B------:R-:W-:Y:S02]  /*5aa0*/  IMAD.MOV.U32 R52, RZ, RZ, R87.reuse ;  /* 0x000000ffff347224 */ /* 0x100fe400078e0057 */
[----:B------:R-:W-:-:S03]  /*5ab0*/  IMAD.MOV.U32 R32, RZ, RZ, R87 ;  /* 0x000000ffff207224 */ /* 0x000fc600078e0057 */
[----:B------:R-:W-:Y:S08]  /*5ac0*/  MUFU.EX2 R212, R212 ;  /* 0x000000d400d47308 */ /* 0x000ff00000000800 */
[----:B------:R-:W0:Y:S01]  /*5ad0*/  MUFU.EX2 R40, R40 ;  /* 0x0000002800287308 */ /* 0x000e220000000800 */
[----:B-1----:R-:W-:-:S07]  /*5ae0*/  FADD.FTZ R11, R205, R12 ;  /* 0x0000000ccd0b7221 */ /* 0x002fce0000010000 */
[----:B------:R-:W-:Y:S08]  /*5af0*/  MUFU.EX2 R57, R57 ;  /* 0x0000003900397308 */ /* 0x000ff00000000800 */
[----:B------:R-:W1:Y:S01]  /*5b00*/  MUFU.EX2 R207, R207 ;  /* 0x000000cf00cf7308 */ /* 0x000e620000000800 */
[C---:B0-----:R-:W-:Y:S01]  /*5b10*/  FADD.FTZ R12, R40.reuse, R11 ;  /* 0x0000000b280c7221 */ /* 0x041fe20000010000 */
[----:B------:R-:W-:Y:S01]  /*5b20*/  F2FP.F16.F32.PACK_AB R205, R40, R205 ;  /* 0x000000cd28cd723e */ /* 0x000fe200000000ff */
[----:B------:R-:W-:-:S05]  /*5b30*/  IMAD.MOV.U32 R40, RZ, RZ, R87 ;  /* 0x000000ffff287224 */ /* 0x000fca00078e0057 */
[----:B------:R-:W0:Y:S08]  /*5b40*/  MUFU.EX2 R214, R214 ;  /* 0x000000d600d67308 */ /* 0x000e300000000800 */
[----:B------:R2:W-:Y:S01]  /*5b50*/  MUFU.EX2 R211, R24 ;  /* 0x0000001800d37308 */ /* 0x0005e20000000800 */
[----:B-1----:R-:W-:-:S07]  /*5b60*/  FADD.FTZ R11, R207, R12 ;  /* 0x0000000ccf0b7221 */ /* 0x002fce0000010000 */
[----:B------:R-:W1:Y:S01]  /*5b70*/  MUFU.EX2 R44, R44 ;  /* 0x0000002c002c7308 */ /* 0x000e620000000800 */
[----:B--2---:R-:W-:Y:S01]  /*5b80*/  FADD.FTZ R24, R210, R13 ;  /* 0x0000000dd2187221 */ /* 0x004fe20000010000 */
[----:B------:R-:W-:-:S03]  /*5b90*/  F2FP.F16.F32.PACK_AB R210, R55, R210 ;  /* 0x000000d237d2723e */ /* 0x000fc600000000ff */
[----:B------:R-:W-:Y:S01]  /*5ba0*/  FADD.FTZ R13, R55, R24 ;  /* 0x00000018370d7221 */ /* 0x000fe20000010000 */
[----:B------:R-:W-:Y:S02]  /*5bb0*/  IMAD.MOV.U32 R55, RZ, RZ, R87 ;  /* 0x000000ffff377224 */ /* 0x000fe400078e0057 */
[----:B------:R-:W2:Y:S01]  /*5bc0*/  MUFU.EX2 R59, R59 ;  /* 0x0000003b003b7308 */ /* 0x000ea20000000800 */
[----:B------:R-:W-:Y:S01]  /*5bd0*/  FADD.FTZ R24, R212, R13 ;  /* 0x0000000dd4187221 */ /* 0x000fe20000010000 */
[----:B------:R-:W-:-:S03]  /*5be0*/  F2FP.F16.F32.PACK_AB R212, R57, R212 ;  /* 0x000000d439d4723e */ /* 0x000fc600000000ff */
[----:B------:R-:W-:Y:S01]  /*5bf0*/  FADD.FTZ R13, R57, R24 ;  /* 0x00000018390d7221 */ /* 0x000fe20000010000 */
[----:B------:R-:W-:Y:S02]  /*5c00*/  IMAD.MOV.U32 R57, RZ, RZ, R87 ;  /* 0x000000ffff397224 */ /* 0x000fe400078e0057 */
[----:B------:R-:W3:Y:S01]  /*5c10*/  MUFU.EX2 R42, R42 ;  /* 0x0000002a002a7308 */ /* 0x000ee20000000800 */
[----:B0-----:R-:W-:Y:S01]  /*5c20*/  FADD.FTZ R12, R214, R13 ;  /* 0x0000000dd60c7221 */ /* 0x001fe20000010000 */
[C---:B-1----:R-:W-:Y:S01]  /*5c30*/  FADD.FTZ R11, R44.reuse, R11 ;  /* 0x0000000b2c0b7221 */ /* 0x042fe20000010000 */
[----:B------:R-:W-:Y:S01]  /*5c40*/  F2FP.F16.F32.PACK_AB R207, R44, R207 ;  /* 0x000000cf2ccf723e */ /* 0x000fe200000000ff */
[----:B------:R-:W-:-:S04]  /*5c50*/  IMAD.MOV.U32 R44, RZ, RZ, R87 ;  /* 0x000000ffff2c7224 */ /* 0x000fc800078e0057 */
[----:B------:R-:W0:Y:S01]  /*5c60*/  MUFU.EX2 R216, R216 ;  /* 0x000000d800d87308 */ /* 0x000e220000000800 */
[C---:B--2---:R-:W-:Y:S01]  /*5c70*/  FADD.FTZ R13, R59.reuse, R12 ;  /* 0x0000000c3b0d7221 */ /* 0x044fe20000010000 */
[----:B------:R-:W-:Y:S01]  /*5c80*/  F2FP.F16.F32.PACK_AB R214, R59, R214 ;  /* 0x000000d63bd6723e */ /* 0x000fe200000000ff */
[----:B------:R-:W-:-:S05]  /*5c90*/  IMAD.MOV.U32 R59, RZ, RZ, R87 ;  /* 0x000000ffff3b7224 */ /* 0x000fca00078e0057 */
[----:B------:R1:W2:Y:S01]  /*5ca0*/  MUFU.EX2 R61, R196 ;  /* 0x000000c4003d7308 */ /* 0x0002a20000000800 */
[----:B---3--:R-:W-:-:S04]  /*5cb0*/  FADD.FTZ R12, R42, R11 ;  /* 0x0000000b2a0c7221 */ /* 0x008fc80000010000 */
[C---:B------:R-:W-:Y:S01]  /*5cc0*/  FADD.FTZ R11, R209.reuse, R12 ;  /* 0x0000000cd10b7221 */ /* 0x040fe20000010000 */
[----:B------:R-:W-:Y:S01]  /*5cd0*/  F2FP.F16.F32.PACK_AB R209, R209, R42 ;  /* 0x0000002ad1d1723e */ /* 0x000fe200000000ff */
[----:B------:R-:W-:Y:S01]  /*5ce0*/  IMAD.MOV.U32 R42, RZ, RZ, R87 ;  /* 0x000000ffff2a7224 */ /* 0x000fe200078e0057 */
[----:B------:R-:W3:Y:S01]  /*5cf0*/  MUFU.EX2 R46, R46 ;  /* 0x0000002e002e7308 */ /* 0x000ee20000000800 */
[----:B0-----:R-:W-:Y:S01]  /*5d00*/  FADD.FTZ R24, R216, R13 ;  /* 0x0000000dd8187221 */ /* 0x001fe20000010000 */
[----:B-1----:R-:W-:Y:S01]  /*5d10*/  F2FP.F16.F32.PACK_AB R196, R104, R47 ;  /* 0x0000002f68c4723e */ /* 0x002fe200000000ff */
[----:B------:R-:W-:-:S05]  /*5d20*/  IMAD.MOV.U32 R47, RZ, RZ, R87 ;  /* 0x000000ffff2f7224 */ /* 0x000fca00078e0057 */
[----:B------:R-:W0:Y:S01]  /*5d30*/  MUFU.EX2 R218, R218 ;  /* 0x000000da00da7308 */ /* 0x000e220000000800 */
[C---:B--2---:R-:W-:Y:S01]  /*5d40*/  FADD.FTZ R13, R61.reuse, R24 ;  /* 0x000000183d0d7221 */ /* 0x044fe20000010000 */
[----:B------:R-:W-:Y:S01]  /*5d50*/  F2FP.F16.F32.PACK_AB R216, R61, R216 ;  /* 0x000000d83dd8723e */ /* 0x000fe200000000ff */
[----:B------:R-:W-:-:S05]  /*5d60*/  IMAD.MOV.U32 R61, RZ, RZ, R87 ;  /* 0x000000ffff3d7224 */ /* 0x000fca00078e0057 */
[----:B------:R-:W1:Y:S01]  /*5d70*/  MUFU.EX2 R37, R37 ;  /* 0x0000002500257308 */ /* 0x000e620000000800 */
[----:B---3--:R-:W-:-:S04]  /*5d80*/  FADD.FTZ R12, R46, R11 ;  /* 0x0000000b2e0c7221 */ /* 0x008fc80000010000 */
[C---:B------:R-:W-:Y:S01]  /*5d90*/  FADD.FTZ R11, R211.reuse, R12 ;  /* 0x0000000cd30b7221 */ /* 0x040fe20000010000 */
[----:B------:R-:W-:Y:S01]  /*5da0*/  F2FP.F16.F32.PACK_AB R211, R211, R46 ;  /* 0x0000002ed3d3723e */ /* 0x000fe200000000ff */
[----:B------:R-:W-:Y:S01]  /*5db0*/  IMAD.MOV.U32 R46, RZ, RZ, R87 ;  /* 0x000000ffff2e7224 */ /* 0x000fe200078e0057 */
[----:B------:R-:W2:Y:S01]  /*5dc0*/  MUFU.EX2 R34, R34 ;  /* 0x0000002200227308 */ /* 0x000ea20000000800 */
[----:B0-----:R-:W-:-:S07]  /*5dd0*/  FADD.FTZ R24, R218, R13 ;  /* 0x0000000dda187221 */ /* 0x001fce0000010000 */
[----:B------:R0:W3:Y:S01]  /*5de0*/  MUFU.EX2 R213, R28 ;  /* 0x0000001c00d57308 */ /* 0x0000e20000000800 */
[C---:B-1----:R-:W-:Y:S01]  /*5df0*/  FADD.FTZ R12, R37.reuse, R24 ;  /* 0x00000018250c7221 */ /* 0x042fe20000010000 */
[----:B------:R-:W-:Y:S01]  /*5e00*/  F2FP.F16.F32.PACK_AB R218, R37, R218 ;  /* 0x000000da25da723e */ /* 0x000fe200000000ff */
[----:B------:R-:W-:-:S05]  /*5e10*/  IMAD.MOV.U32 R37, RZ, RZ, R87 ;  /* 0x000000ffff257224 */ /* 0x000fca00078e0057 */
[----:B------:R-:W1:Y:S01]  /*5e20*/  MUFU.EX2 R38, R38 ;  /* 0x0000002600267308 */ /* 0x000e620000000800 */
[----:B--2---:R-:W-:Y:S01]  /*5e30*/  FADD.FTZ R24, R34, R11 ;  /* 0x0000000b22187221 */ /* 0x004fe20000010000 */
[----:B0-----:R-:W-:-:S06]  /*5e40*/  IMAD.MOV.U32 R28, RZ, RZ, R87 ;  /* 0x000000ffff1c7224 */ /* 0x001fcc00078e0057 */
[----:B------:R-:W0:Y:S01]  /*5e50*/  MUFU.EX2 R215, R112 ;  /* 0x0000007000d77308 */ /* 0x000e220000000800 */
[C---:B---3--:R-:W-:Y:S01]  /*5e60*/  FADD.FTZ R11, R213.reuse, R24 ;  /* 0x00000018d50b7221 */ /* 0x048fe20000010000 */
[----:B------:R-:W-:Y:S01]  /*5e70*/  F2FP.F16.F32.PACK_AB R213, R213, R34 ;  /* 0x00000022d5d5723e */ /* 0x000fe200000000ff */
[--C-:B------:R-:W-:Y:S02]  /*5e80*/  IMAD.MOV.U32 R34, RZ, RZ, R87.reuse ;  /* 0x000000ffff227224 */ /* 0x100fe400078e0057 */
[----:B------:R-:W-:-:S03]  /*5e90*/  IMAD.MOV.U32 R24, RZ, RZ, R87 ;  /* 0x000000ffff187224 */ /* 0x000fc600078e0057 */
[----:B------:R-:W2:Y:S01]  /*5ea0*/  MUFU.EX2 R26, R26 ;  /* 0x0000001a001a7308 */ /* 0x000ea20000000800 */
[----:B-1----:R-:W-:-:S07]  /*5eb0*/  FADD.FTZ R14, R38, R11 ;  /* 0x0000000b260e7221 */ /* 0x002fce0000010000 */
[----:B------:R-:W1:Y:S01]  /*5ec0*/  MUFU.EX2 R217, R116 ;  /* 0x0000007400d97308 */ /* 0x000e620000000800 */
[C---:B0-----:R-:W-:Y:S01]  /*5ed0*/  FADD.FTZ R11, R215.reuse, R14 ;  /* 0x0000000ed70b7221 */ /* 0x041fe20000010000 */
[----:B------:R-:W-:Y:S01]  /*5ee0*/  F2FP.F16.F32.PACK_AB R215, R215, R38 ;  /* 0x00000026d7d7723e */ /* 0x000fe200000000ff */
[----:B------:R-:W-:-:S05]  /*5ef0*/  IMAD.MOV.U32 R38, RZ, RZ, R87 ;  /* 0x000000ffff267224 */ /* 0x000fca00078e0057 */
[----:B------:R-:W0:Y:S01]  /*5f00*/  MUFU.EX2 R30, R30 ;  /* 0x0000001e001e7308 */ /* 0x000e220000000800 */
[----:B--2---:R-:W-:-:S07]  /*5f10*/  FADD.FTZ R14, R26, R11 ;  /* 0x0000000b1a0e7221 */ /* 0x004fce0000010000 */
[----:B------:R2:W3:Y:S01]  /*5f20*/  MUFU.EX2 R219, R56 ;  /* 0x0000003800db7308 */ /* 0x0004e20000000800 */
[C---:B-1----:R-:W-:Y:S01]  /*5f30*/  FADD.FTZ R11, R217.reuse, R14 ;  /* 0x0000000ed90b7221 */ /* 0x042fe20000010000 */
[----:B------:R-:W-:Y:S01]  /*5f40*/  F2FP.F16.F32.PACK_AB R217, R217, R26 ;  /* 0x0000001ad9d9723e */ /* 0x000fe200000000ff */
[----:B------:R-:W-:Y:S02]  /*5f50*/  IMAD.MOV.U32 R26, RZ, RZ, R87 ;  /* 0x000000ffff1a7224 */ /* 0x000fe400078e0057 */
[----:B0-----:R-:W-:Y:S01]  /*5f60*/  FADD.FTZ R14, R30, R11 ;  /* 0x0000000b1e0e7221 */ /* 0x001fe20000010000 */
[----:B--2---:R-:W-:-:S03]  /*5f70*/  IMAD.MOV.U32 R56, RZ, RZ, R87 ;  /* 0x000000ffff387224 */ /* 0x004fc600078e0057 */
[C---:B---3--:R-:W-:Y:S01]  /*5f80*/  FADD.FTZ R11, R219.reuse, R14 ;  /* 0x0000000edb0b7221 */ /* 0x048fe20000010000 */
[----:B------:R-:W-:Y:S01]  /*5f90*/  F2FP.F16.F32.PACK_AB R219, R219, R30 ;  /* 0x0000001edbdb723e */ /* 0x000fe200000000ff */
[----:B------:R-:W-:Y:S01]  /*5fa0*/  IMAD.MOV.U32 R30, RZ, RZ, R87 ;  /* 0x000000ffff1e7224 */ /* 0x000fe200078e0057 */
[----:B------:R-:W-:Y:S06]  /*5fb0*/  @!P2 BRA `(.L_x_15) ;  /* 0x0000004c0074a947 */ /* 0x000fec0003800000 */
[----:B------:R-:W-:Y:S01]  /*5fc0*/  R2UR UR6, R2 ;  /* 0x00000000020672ca */ /* 0x000fe200000e0000 */
[----:B------:R-:W-:Y:S01]  /*5fd0*/  VIADD R14, R120, 0xfffffffe ;  /* 0xfffffffe780e7836 */ /* 0x000fe20000000000 */
[----:B------:R-:W-:Y:S01]  /*5fe0*/  CS2R R86, SRZ ;  /* 0x0000000000567805 */ /* 0x000fe2000001ff00 */
[----:B------:R-:W-:Y:S01]  /*5ff0*/  IMAD.MOV.U32 R13, RZ, RZ, R88 ;  /* 0x000000ffff0d7224 */ /* 0x000fe200078e0058 */
[----:B------:R-:W-:Y:S01]  /*6000*/  CS2R R84, SRZ ;  /* 0x0000000000547805 */ /* 0x000fe2000001ff00 */
[----:B------:R-:W-:Y:S01]  /*6010*/  IMAD.MOV.U32 R15, RZ, RZ, R10 ;  /* 0x000000ffff0f7224 */ /* 0x000fe200078e000a */
[----:B------:R-:W-:Y:S02]  /*6020*/  CS2R R82, SRZ ;  /* 0x0000000000527805 */ /* 0x000fe4000001ff00 */
[----:B------:R-:W-:Y:S02]  /*6030*/  CS2R R80, SRZ ;  /* 0x0000000000507805 */ /* 0x000fe4000001ff00 */
[----:B------:R-:W-:-:S02]  /*6040*/  CS2R R78, SRZ ;  /* 0x00000000004e7805 */ /* 0x000fc4000001ff00 */
[----:B------:R-:W-:Y:S02]  /*6050*/  CS2R R76, SRZ ;  /* 0x00000000004c7805 */ /* 0x000fe4000001ff00 */
[----:B------:R-:W-:Y:S02]  /*6060*/  CS2R R74, SRZ ;  /* 0x00000000004a7805 */ /* 0x000fe4000001ff00 */
[----:B------:R-:W-:Y:S02]  /*6070*/  CS2R R72, SRZ ;  /* 0x0000000000487805 */ /* 0x000fe4000001ff00 */
        /* <DEDUP_REMOVED lines=23> */
[----:B------:R-:W-:Y:S01]  /*61f0*/  CS2R R24, SRZ ;  /* 0x0000000000187805 */ /* 0x000fe2000001ff00 */
[----:B------:R-:W-:Y:S01]  /*6200*/  IMAD.U32 R20, RZ, RZ, UR6 ;  /* 0x00000006ff147e24 */ /* 0x000fe2000f8e00ff */
[----:B------:R-:W-:-:S06]  /*6210*/  UMOV UR7, UR60 ;  /* 0x0000003c00077c82 */ /* 0x000fcc0008000000 */
.L_x_24:
[----:B------:R-:W-:Y:S01]  /*6220*/  R2UR UR11, R16 ;  /* 0x00000000100b72ca */ /* 0x000fe200000e0000 */
[----:B------:R-:W-:Y:S01]  /*6230*/  UIADD3 UR60, UR7, 0x1, URZ ;  /* 0x00000001073c7890 */ /* 0x000fe2000fffe03f */
[----:B------:R-:W-:-:S03]  /*6240*/  R2UR UR10, R20 ;  /* 0x00000000140a72ca */ /* 0x000fc600000e0000 */
[----:B------:R-:W-:-:S04]  /*6250*/  UISETP.NE.AND UP0, UPT, UR60, 0x2, UPT ;  /* 0x000000023c00788c */ /* 0x000fc8000bf05270 */
[----:B------:R-:W-:Y:S02]  /*6260*/  USEL UR6, URZ, 0x1, UP0 ;  /* 0x000000013f067887 */ /* 0x000fe40008000000 */
[----:B------:R-:W-:Y:S02]  /*6270*/  USEL UR60, UR60, URZ, UP0 ;  /* 0x0000003f3c3c7287 */ /* 0x000fe40008000000 */
[----:B------:R-:W-:Y:S02]  /*6280*/  ISETP.NE.AND P3, PT, RZ, UR11, PT ;  /* 0x0000000bff007c0c */ /* 0x000fe4000bf65270 */
[----:B------:R-:W-:-:S06]  /*6290*/  ULOP3.LUT UR6, UR10, UR6, URZ, 0x3c, !UPT ;  /* 0x000000060a067292 */ /* 0x000fcc000f8e3c3f */
[----:B------:R-:W-:-:S05]  /*62a0*/  IMAD.U32 R2, RZ, RZ, UR6 ;  /* 0x00000006ff027e24 */ /* 0x000fca000f8e00ff */
[----:B------:R-:W-:Y:S05]  /*62b0*/  @P3 BRA `(.L_x_16) ;  /* 0x0000000000303947 */ /* 0x000fea0003800000 */
[----:B------:R-:W-:Y:S05]  /*62c0*/  @!P0 BRA `(.L_x_17) ;  /* 0x0000000000048947 */ /* 0x000fea0003800000 */
[----:B------:R-:W-:Y:S01]  /*62d0*/  BPT.TRAP 0x1 ;  /* 0x000000040000795c */ /* 0x000fe20000300000 */
.L_x_17:
[----:B------:R-:W-:Y:S01]  /*62e0*/  R2UR UR10, R2 ;  /* 0x00000000020a72ca */ /* 0x000fe200000e0000 */
[----:B------:R-:W-:-:S12]  /*62f0*/  ULEA UR6, UR60, UR61, 0x3 ;  /* 0x0000003d3c067291 */ /* 0x000fd8000f8e183f */
[----:B------:R-:W-:-:S05]  /*6300*/  IMAD.U32 R3, RZ, RZ, UR10 ;  /* 0x0000000aff037e24 */ /* 0x000fca000f8e00ff */
[----:B------:R-:W-:-:S04]  /*6310*/  SHF.L.U32 R3, R3, 0x1f, RZ ;  /* 0x0000001f03037819 */ /* 0x000fc800000006ff */
[----:B------:R0:W1:Y:S01]  /*6320*/  SYNCS.PHASECHK.TRANS64.TRYWAIT P2, [UR6+0x34830], R3 ;  /* 0x03483003ff0075a7 */ /* 0x0000620008040146 */
[----:B------:R-:W-:Y:S05]  /*6330*/  @!P0 BRA `(.L_x_18) ;  /* 0x0000000000048947 */ /* 0x000fea0003800000 */
[----:B------:R-:W-:Y:S01]  /*6340*/  BPT.TRAP 0x1 ;  /* 0x000000040000795c */ /* 0x000fe20000300000 */
.L_x_18:
[----:B-1----:R-:W-:Y:S05]  /*6350*/  @P2 BRA `(.L_x_16) ;  /* 0x0000000000082947 */ /* 0x002fea0003800000 */
[----:B------:R-:W1:Y:S02]  /*6360*/  SYNCS.PHASECHK.TRANS64.TRYWAIT P2, [UR6+0x34830], R3 ;  /* 0x03483003ff0075a7 */ /* 0x000e640008040146 */
[----:B-1----:R-:W-:Y:S05]  /*6370*/  @!P2 BRA `(.L_x_19) ;  /* 0x000000a80030a947 */ /* 0x002fea0003800000 */
.L_x_16:
[----:B-1----:R-:W1:Y:S01]  /*6380*/  S2R R10, SR_TID.X ;  /* 0x00000000000a7919 */ /* 0x002e620000002100 */
[----:B------:R-:W-:Y:S01]  /*6390*/  R2UR UR6, R0 ;  /* 0x00000000000672ca */ /* 0x000fe200000e0000 */
[----:B------:R-:W-:Y:S01]  /*63a0*/  UMOV UR59, 0x40000040 ;  /* 0x40000040003b7882 */ /* 0x000fe20000000000 */
[----:B------:R-:W-:Y:S01]  /*63b0*/  R2UR UR14, R8 ;  /* 0x00000000080e72ca */ /* 0x000fe200000e0000 */
[----:B------:R-:W-:Y:S01]  /*63c0*/  UMOV UR27, 0x40000040 ;  /* 0x40000040001b7882 */ /* 0x000fe20000000000 */
[----:B------:R-:W-:Y:S01]  /*63d0*/  R2UR UR15, R9 ;  /* 0x00000000090f72ca */ /* 0x000fe200000e0000 */
[----:B------:R-:W-:Y:S01]  /*63e0*/  UMOV UR31, 0x40000040 ;  /* 0x40000040001f7882 */ /* 0x000fe20000000000 */
[----:B------:R-:W-:Y:S01]  /*63f0*/  UMOV UR35, 0x40000040 ;  /* 0x4000004000237882 */ /* 0x000fe20000000000 */
[----:B------:R-:W-:Y:S01]  /*6400*/  UMOV UR39, 0x40000040 ;  /* 0x4000004000277882 */ /* 0x000fe20000000000 */
[----:B------:R-:W-:Y:S01]  /*6410*/  UMOV UR43, 0x40000040 ;  /* 0x40000040002b7882 */ /* 0x000fe20000000000 */
[----:B------:R-:W-:Y:S01]  /*6420*/  UMOV UR47, 0x40000040 ;  /* 0x40000040002f7882 */ /* 0x000fe20000000000 */
[----:B------:R-:W-:Y:S01]  /*6430*/  UMOV UR51, 0x40000040 ;  /* 0x4000004000337882 */ /* 0x000fe20000000000 */
[----:B------:R-:W-:Y:S01]  /*6440*/  UMOV UR55, 0x40000040 ;  /* 0x4000004000377882 */ /* 0x000fe20000000000 */
[----:B------:R-:W-:Y:S01]  /*6450*/  R2UR UR18, R6 ;  /* 0x00000000061272ca */ /* 0x000fe200000e0000 */
[----:B------:R-:W-:Y:S01]  /*6460*/  UIMAD UR6, UR60, 0xb00, UR6 ;  /* 0x00000b003c0678a4 */ /* 0x000fe2000f8e0206 */
[----:B------:R-:W-:Y:S01]  /*6470*/  R2UR UR19, R7 ;  /* 0x00000000071372ca */ /* 0x000fe200000e0000 */
[----:B------:R-:W-:Y:S01]  /*6480*/  UMOV UR56, UR14 ;  /* 0x0000000e00387c82 */ /* 0x000fe20008000000 */
[----:B------:R-:W-:Y:S01]  /*6490*/  UMOV UR24, UR14 ;  /* 0x0000000e00187c82 */ /* 0x000fe20008000000 */
[----:B------:R-:W-:Y:S01]  /*64a0*/  UMOV UR57, UR15 ;  /* 0x0000000f00397c82 */ /* 0x000fe20008000000 */
[----:B------:R-:W-:-:S02]  /*64b0*/  UIADD3 UR26, UR6, 0x80, URZ ;  /* 0x00000080061a7890 */ /* 0x000fc4000fffe03f */
[----:B------:R-:W-:Y:S01]  /*64c0*/  UMOV UR58, UR6 ;  /* 0x00000006003a7c82 */ /* 0x000fe20008000000 */
[----:B------:R-:W-:Y:S01]  /*64d0*/  UMOV UR25, UR15 ;  /* 0x0000000f00197c82 */ /* 0x000fe20008000000 */
[----:B------:R-:W-:Y:S01]  /*64e0*/  UIADD3 UR30, UR6, 0x100, URZ ;  /* 0x00000100061e7890 */ /* 0x000fe2000fffe03f */
[----:B------:R-:W-:Y:S01]  /*64f0*/  UMOV UR28, UR14 ;  /* 0x0000000e001c7c82 */ /* 0x000fe20008000000 */
[----:B------:R-:W-:Y:S01]  /*6500*/  UMOV UR29, UR15 ;  /* 0x0000000f001d7c82 */ /* 0x000fe20008000000 */
[----:B------:R-:W-:Y:S01]  /*6510*/  UIADD3 UR34, UR6, 0x180, URZ ;  /* 0x0000018006227890 */ /* 0x000fe2000fffe03f */
[----:B------:R-:W-:Y:S01]  /*6520*/  UMOV UR32, UR14 ;  /* 0x0000000e00207c82 */ /* 0x000fe20008000000 */
[----:B------:R-:W-:Y:S01]  /*6530*/  UMOV UR33, UR15 ;  /* 0x0000000f00217c82 */ /* 0x000fe20008000000 */
[----:B------:R-:W-:Y:S01]  /*6540*/  UIADD3 UR38, UR6, 0x200, URZ ;  /* 0x0000020006267890 */ /* 0x000fe2000fffe03f */
[----:B-1----:R-:W-:Y:S01]  /*6550*/  SHF.R.U32.HI R10, RZ, 0x7, R10 ;  /* 0x00000007ff0a7819 */ /* 0x002fe2000001160a */
[----:B------:R-:W-:Y:S01]  /*6560*/  UMOV UR36, UR14 ;  /* 0x0000000e00247c82 */ /* 0x000fe20008000000 */
[----:B------:R-:W-:Y:S01]  /*6570*/  UMOV UR37, UR15 ;  /* 0x0000000f00257c82 */ /* 0x000fe20008000000 */
[----:B------:R-:W-:-:S02]  /*6580*/  UIADD3 UR42, UR6, 0x280, URZ ;  /* 0x00000280062a7890 */ /* 0x000fc4000fffe03f */
[----:B0-----:R-:W-:Y:S01]  /*6590*/  VIADD R3, R10, 0x8 ;  /* 0x000000080a037836 */ /* 0x001fe20000000000 */
[----:B------:R-:W-:Y:S01]  /*65a0*/  UMOV UR40, UR14 ;  /* 0x0000000e00287c82 */ /* 0x000fe20008000000 */
[----:B------:R-:W-:Y:S01]  /*65b0*/  UMOV UR41, UR15 ;  /* 0x0000000f00297c82 */ /* 0x000fe20008000000 */
[----:B------:R-:W-:Y:S02]  /*65c0*/  UIADD3 UR46, UR6, 0x300, URZ ;  /* 0x00000300062e7890 */ /* 0x000fe4000fffe03f */
[----:B------:R0:W-:Y:S01]  /*65d0*/  BAR.SYNC.DEFER_BLOCKING R3, 0x100 ;  /* 0x000400030000751d */ /* 0x0001e20000010000 */
[----:B------:R-:W-:Y:S02]  /*65e0*/  UIADD3 UR50, UR6, 0x380, URZ ;  /* 0x0000038006327890 */ /* 0x000fe4000fffe03f */
[----:B------:R-:W-:Y:S02]  /*65f0*/  UIADD3 UR54, UR6, 0x400, URZ ;  /* 0x0000040006367890 */ /* 0x000fe4000fffe03f */
[----:B------:R-:W-:Y:S01]  /*6600*/  UIADD3 UR10, UR6, 0x500, URZ ;  /* 0x00000500060a7890 */ /* 0x000fe2000fffe03f */
[----:B------:R-:W-:Y:S01]  /*6610*/  UMOV UR44, UR14 ;  /* 0x0000000e002c7c82 */ /* 0x000fe20008000000 */
[----:B------:R-:W-:Y:S01]  /*6620*/  UMOV UR45, UR15 ;  /* 0x0000000f002d7c82 */ /* 0x000fe20008000000 */
[----:B------:R-:W-:Y:S01]  /*6630*/  UMOV UR48, UR14 ;  /* 0x0000000e00307c82 */ /* 0x000fe20008000000 */
[----:B------:R-:W-:Y:S01]  /*6640*/  UMOV UR49, UR15 ;  /* 0x0000000f00317c82 */ /* 0x000fe20008000000 */
[----:B------:R-:W-:Y:S01]  /*6650*/  UMOV UR52, UR14 ;  /* 0x0000000e00347c82 */ /* 0x000fe20008000000 */
[----:B------:R-:W-:Y:S01]  /*6660*/  UMOV UR53, UR15 ;  /* 0x0000000f00357c82 */ /* 0x000fe20008000000 */
[----:B------:R-:W-:Y:S01]  /*6670*/  UMOV UR11, 0x40000040 ;  /* 0x40000040000b7882 */ /* 0x000fe20000000000 */
[----:B------:R-:W-:Y:S01]  /*6680*/  UIADD3 UR22, UR6, 0x586, URZ ;  /* 0x0000058606167890 */ /* 0x000fe2000fffe03f */
[----:B------:R-:W-:Y:S01]  /*6690*/  UMOV UR23, 0x40000040 ;  /* 0x4000004000177882 */ /* 0x000fe20000000000 */
        /* <DEDUP_REMOVED lines=65> */
[----:B------:R-:W-:Y:S01]  /*6ab0*/  UMOV UR24, UR14 ;  /* 0x0000000e00187c82 */ /* 0x000fe20008000000 */
[----:B------:R-:W-:Y:S01]  /*6ac0*/  UMOV UR25, UR15 ;  /* 0x0000000f00197c82 */ /* 0x000fe20008000000 */
[----:B------:R-:W-:Y:S01]  /*6ad0*/  UMOV UR26, UR10 ;  /* 0x0000000a001a7c82 */ /* 0x000fe20008000000 */
[----:B------:R-:W-:Y:S01]  /*6ae0*/  UMOV UR27, 0x40000040 ;  /* 0x40000040001b7882 */ /* 0x000fe20000000000 */
[----:B------:R-:W-:Y:S01]  /*6af0*/  UIADD3 UR10, UR6, 0x502, URZ ;  /* 0x00000502060a7890 */ /* 0x000fe2000fffe03f */
[----:B------:R-:W-:Y:S02]  /*6b00*/  R2UR UR14, R4 ;  /* 0x00000000040e72ca */ /* 0x000fe400000e0000 */
[----:B------:R-:W-:Y:S01]  /*6b10*/  R2UR UR15, R5 ;  /* 0x00000000050f72ca */ /* 0x000fe200000e0000 */
        /* <DEDUP_REMOVED lines=73> */
[----:B------:R-:W-:Y:S01]  /*6fb0*/  UMOV UR24, UR18 ;  /* 0x0000001200187c82 */ /* 0x000fe20008000000 */
[----:B------:R-:W-:Y:S01]  /*6fc0*/  UMOV UR25, UR19 ;  /* 0x0000001300197c82 */ /* 0x000fe20008000000 */
[----:B------:R-:W-:Y:S01]  /*6fd0*/  UMOV UR26, UR10 ;  /* 0x0000000a001a7c82 */ /* 0x000fe20008000000 */
[----:B------:R-:W-:Y:S01]  /*6fe0*/  UMOV UR27, 0x40000040 ;  /* 0x40000040001b7882 */ /* 0x000fe20000000000 */
[----:B------:R-:W-:Y:S02]  /*6ff0*/  UIADD3 UR10, UR6, 0x504, URZ ;  /* 0x00000504060a7890 */ /* 0x000fe4000fffe03f */
        /* <DEDUP_REMOVED lines=151> */
[----:B------:R-:W-:Y:S01]  /*7970*/  UMOV UR24, UR4 ;  /* 0x0000000400187c82 */ /* 0x000fe20008000000 */
[----:B------:R-:W-:Y:S01]  /*7980*/  UMOV UR25, UR5 ;  /* 0x0000000500197c82 */ /* 0x000fe20008000000 */
[----:B------:R-:W-:Y:S01]  /*7990*/  UMOV UR26, UR10 ;  /* 0x0000000a001a7c82 */ /* 0x000fe20008000000 */
[----:B------:R-:W-:Y:S01]  /*79a0*/  UMOV UR27, 0x40000040 ;  /* 0x40000040001b7882 */ /* 0x000fe20000000000 */
        /* <DEDUP_REMOVED lines=73> */
[----:B------:R-:W-:Y:S01]  /*7e40*/  UMOV UR11, 0x40000040 ;  /* 0x40000040000b7882 */ /* 0x000fe20000000000 */
[----:B------:R-:W-:Y:S01]  /*7e50*/  UIADD3 UR14, UR6, 0x582, URZ ;  /* 0x00000582060e7890 */ /* 0x000fe2000fffe03f */
        /* <DEDUP_REMOVED lines=182> */
[----:B0-----:R-:W-:Y:S05]  /*89c0*/  @P3 BRA `(.L_x_20) ;  /* 0x0000000000303947 */ /* 0x001fea0003800000 */
[----:B------:R-:W-:Y:S05]  /*89d0*/  @!P0 BRA `(.L_x_21) ;  /* 0x0000000000048947 */ /* 0x000fea0003800000 */
[----:B------:R-:W-:Y:S01]  /*89e0*/  BPT.TRAP 0x1 ;  /* 0x000000040000795c */ /* 0x000fe20000300000 */
.L_x_21:
[----:B------:R-:W-:Y:S01]  /*89f0*/  R2UR UR10, R20 ;  /* 0x00000000140a72ca */ /* 0x000fe200000e0000 */
[----:B------:R-:W-:-:S12]  /*8a00*/  ULEA UR6, UR7, UR61, 0x3 ;  /* 0x0000003d07067291 */ /* 0x000fd8000f8e183f */
[----:B------:R-:W-:-:S05]  /*8a10*/  IMAD.U32 R3, RZ, RZ, UR10 ;  /* 0x0000000aff037e24 */ /* 0x000fca000f8e00ff */
[----:B------:R-:W-:-:S04]  /*8a20*/  SHF.L.U32 R3, R3, 0x1f, RZ ;  /* 0x0000001f03037819 */ /* 0x000fc800000006ff */
[----:B------:R0:W1:Y:S01]  /*8a30*/  SYNCS.PHASECHK.TRANS64.TRYWAIT P2, [UR6+0x34850], R3 ;  /* 0x03485003ff0075a7 */ /* 0x0000620008040146 */
[----:B------:R-:W-:Y:S05]  /*8a40*/  @!P0 BRA `(.L_x_22) ;  /* 0x0000000000048947 */ /* 0x000fea0003800000 */
[----:B------:R-:W-:Y:S01]  /*8a50*/  BPT.TRAP 0x1 ;  /* 0x000000040000795c */ /* 0x000fe20000300000 */
.L_x_22:
[----:B-1----:R-:W-:Y:S05]  /*8a60*/  @P2 BRA `(.L_x_20) ;  /* 0x0000000000082947 */ /* 0x002fea0003800000 */
[----:B------:R-:W1:Y:S02]  /*8a70*/  SYNCS.PHASECHK.TRANS64.TRYWAIT P2, [UR6+0x34850], R3 ;  /* 0x03485003ff0075a7 */ /* 0x000e640008040146 */
[----:B-1----:R-:W-:Y:S05]  /*8a80*/  @!P2 BRA `(.L_x_23) ;  /* 0x000000800084a947 */ /* 0x002fea0003800000 */
.L_x_20:
[----:B------:R-:W-:Y:S01]  /*8a90*/  UIADD3 UR6, UR61, 0x400, URZ ;  /* 0x000004003d067890 */ /* 0x000fe2000fffe03f */
[----:B------:R-:W-:Y:S01]  /*8aa0*/  WARPGROUP.ARRIVE ;  /* 0x00000000000079c5 */ /* 0x000fe20000000000 */
[----:B------:R-:W-:Y:S01]  /*8ab0*/  UMOV UR11, 0x40000040 ;  /* 0x40000040000b7882 */ /* 0x000fe20000000000 */
[----:B-1----:R-:W-:Y:S01]  /*8ac0*/  FMNMX.FTZ R10, R168, R15, !PT ;  /* 0x0000000fa80a7209 */ /* 0x002fe20007810000 */
[----:B------:R-:W-:-:S03]  /*8ad0*/  USHF.R.U32.HI UR6, URZ, 0x4, UR6 ;  /* 0x000000043f067899 */ /* 0x000fc60008011606 */
[----:B------:R-:W1:Y:S01]  /*8ae0*/  S2R R232, SR_TID.X ;  /* 0x0000000000e87919 */ /* 0x000e620000002100 */
[C---:B------:R-:W-:Y:S01]  /*8af0*/  ISETP.GT.AND P2, PT, R14.reuse, RZ, PT ;  /* 0x000000ff0e00720c */ /* 0x040fe20003f44270 */
[----:B------:R-:W-:Y:S01]  /*8b00*/  VIADD R14, R14, 0xffffffff ;  /* 0xffffffff0e0e7836 */ /* 0x000fe20000000000 */
[----:B------:R-:W-:Y:S01]  /*8b10*/  ULOP3.LUT UR6, UR6, 0x3fff, URZ, 0xc0, !UPT ;  /* 0x00003fff06067892 */ /* 0x000fe2000f8ec03f */
[----:B0-----:R-:W-:-:S03]  /*8b20*/  FMNMX.FTZ R3, R169, R10, !PT ;  /* 0x0000000aa9037209 */ /* 0x001fc60007810000 */
[----:B------:R-:W-:Y:S01]  /*8b30*/  ULOP3.LUT UR6, UR6, 0x5800000, URZ, 0xfc, !UPT ;  /* 0x0580000006067892 */ /* 0x000fe2000f8efc3f */
[----:B------:R-:W-:-:S03]  /*8b40*/  FMNMX.FTZ R10, R172, R3, !PT ;  /* 0x00000003ac0a7209 */ /* 0x000fc60007810000 */
[----:B------:R-:W-:Y:S01]  /*8b50*/  UIMAD UR6, UR7, 0xb00, UR6 ;  /* 0x00000b00070678a4 */ /* 0x000fe2000f8e0206 */
[----:B------:R-:W-:-:S04]  /*8b60*/  FMNMX.FTZ R3, R173, R10, !PT ;  /* 0x0000000aad037209 */ /* 0x000fc80007810000 */
[----:B------:R-:W-:Y:S02]  /*8b70*/  FMNMX.FTZ R10, R160, R3, !PT ;  /* 0x00000003a00a7209 */ /* 0x000fe40007810000 */
[----:B------:R-:W-:Y:S02]  /*8b80*/  UMOV UR10, UR6 ;  /* 0x00000006000a7c82 */ /* 0x000fe40008000000 */
[----:B------:R-:W-:Y:S01]  /*8b90*/  HGMMA.64x128x16.F32 R24, R176, gdesc[UR8].tnspB, R24, gsb0 ;  /* 0x41e00008b0187df0 */ /* 0x000fe20008000818 */
[----:B------:R-:W-:Y:S01]  /*8ba0*/  UIADD3 UR10, UR6, 0x80, URZ ;  /* 0x00000080060a7890 */ /* 0x000fe2000fffe03f */
[----:B------:R-:W-:Y:S01]  /*8bb0*/  FMNMX.FTZ R3, R161, R10, !PT ;  /* 0x0000000aa1037209 */ /* 0x000fe20007810000 */
[----:B------:R-:W-:-:S03]  /*8bc0*/  UMOV UR11, 0x40000040 ;  /* 0x40000040000b7882 */ /* 0x000fc60000000000 */
[----:B------:R-:W-:-:S04]  /*8bd0*/  FMNMX.FTZ R10, R164, R3, !PT ;  /* 0x00000003a40a7209 */ /* 0x000fc80007810000 */
[----:B------:R-:W-:Y:S02]  /*8be0*/  FMNMX.FTZ R3, R165, R10, !PT ;  /* 0x0000000aa5037209 */ /* 0x000fe40007810000 */
[----:B-1----:R-:W-:Y:S02]  /*8bf0*/  SHF.R.U32.HI R232, RZ, 0x7, R232 ;  /* 0x00000007ffe87819 */ /* 0x002fe400000116e8 */
[----:B------:R-:W-:-:S04]  /*8c00*/  FMNMX.FTZ R10, R152, R3, !PT ;  /* 0x00000003980a7209 */ /* 0x000fc80007810000 */
        /* <DEDUP_REMOVED lines=30> */
[----:B------:R-:W-:Y:S01]  /*8df0*/  FMNMX.FTZ R3, R101, R10, !PT ;  /* 0x0000000a65037209 */ /* 0x000fe20007810000 */
[----:B------:R-:W-:Y:S02]  /*8e00*/  WARPGROUP.DEPBAR.LE gsb0, 0x0 ;  /* 0x00008000000079c5 */ /* 0x000fe40000010000 */
[----:B------:R-:W-:Y:S01]  /*8e10*/  WARPGROUP.ARRIVE ;  /* 0x00000000000079c5 */ /* 0x000fe20000000000 */
[----:B------:R-:W-:-:S04]  /*8e20*/  FMNMX.FTZ R10, R88, R3, !PT ;  /* 0x00000003580a7209 */ /* 0x000fc80007810000 */
[----:B------:R-:W-:Y:S01]  /*8e30*/  FMNMX.FTZ R3, R89, R10, !PT ;  /* 0x0000000a59037209 */ /* 0x000fe20007810000 */
[----:B------:R-:W-:Y:S01]  /*8e40*/  HGMMA.64x128x16.F32 R24, R180, gdesc[UR8].tnspB, R24, gsb0 ;  /* 0x41e00008b4187df0 */ /* 0x000fe20008000818 */
[----:B------:R-:W-:Y:S01]  /*8e50*/  UIADD3 UR10, UR6, 0x100, URZ ;  /* 0x00000100060a7890 */ /* 0x000fe2000fffe03f */
[----:B------:R-:W-:Y:S01]  /*8e60*/  UMOV UR11, 0x40000040 ;  /* 0x40000040000b7882 */ /* 0x000fe20000000000 */
[----:B------:R-:W-:Y:S02]  /*8e70*/  FMNMX.FTZ R10, R92, R3, !PT ;  /* 0x000000035c0a7209 */ /* 0x000fe40007810000 */
[----:B------:R-:W0:Y:S02]  /*8e80*/  LDC R3, c[0x0][0x988] ;  /* 0x00026200ff037b82 */ /* 0x000e240000000800 */
[----:B------:R-:W-:-:S05]  /*8e90*/  FMNMX.FTZ R21, R93, R10, !PT ;  /* 0x0000000a5d157209 */ /* 0x000fca0007810000 */
[----:B------:R-:W1:Y:S02]  /*8ea0*/  SHFL.BFLY PT, R10, R21, 0x2, 0x1f ;  /* 0x0c401f00150a7f89 */ /* 0x000e6400000e0000 */
[----:B-1----:R-:W-:-:S05]  /*8eb0*/  FMNMX.FTZ R177, R21, R10, !PT ;  /* 0x0000000a15b17209 */ /* 0x002fca0007810000 */
[----:B------:R-:W1:Y:S02]  /*8ec0*/  SHFL.BFLY PT, R10, R177, 0x1, 0x1f ;  /* 0x0c201f00b10a7f89 */ /* 0x000e6400000e0000 */
[----:B-1----:R-:W-:-:S05]  /*8ed0*/  FMNMX.FTZ R10, R177, R10, !PT ;  /* 0x0000000ab10a7209 */ /* 0x002fca0007810000 */
[----:B------:R-:W-:-:S04]  /*8ee0*/  FADD.FTZ R20, -R10, R15 ;  /* 0x0000000f0a147221 */ /* 0x000fc80000010100 */
[-C--:B0-----:R-:W-:Y:S01]  /*8ef0*/  FMUL.FTZ R15, R20, R3.reuse ;  /* 0x00000003140f7220 */ /* 0x081fe20000410000 */
[----:B------:R-:W-:-:S04]  /*8f00*/  FMUL.FTZ R20, R10, R3 ;  /* 0x000000030a147220 */ /* 0x000fc80000410000 */
[-CC-:B------:R-:W-:Y:S01]  /*8f10*/  FFMA.FTZ R21, R169, R3.reuse, -R20.reuse ;  /* 0x00000003a9157223 */ /* 0x180fe20000010814 */
        /* <DEDUP_REMOVED lines=22> */
[----:B------:R-:W-:Y:S01]  /*9080*/  FFMA.FTZ R93, R93, R3, -R20 ;  /* 0x000000035d5d7223 */ /* 0x000fe20000010814 */
[----:B------:R-:W-:Y:S08]  /*9090*/  MUFU.EX2 R15, R15 ;  /* 0x0000000f000f7308 */ /* 0x000ff00000000800 */
[----:B------:R-:W0:Y:S08]  /*90a0*/  MUFU.EX2 R176, R176 ;  /* 0x000000b000b07308 */ /* 0x000e300000000800 */
[----:B------:R-:W1:Y:S08]  /*90b0*/  MUFU.EX2 R21, R21 ;  /* 0x0000001500157308 */ /* 0x000e700000000800 */
[----:B------:R-:W-:Y:S01]  /*90c0*/  MUFU.EX2 R178, R178 ;  /* 0x000000b200b27308 */ /* 0x000fe20000000800 */
[----:B0-----:R-:W-:-:S07]  /*90d0*/  FFMA.FTZ R12, R15, R12, R176 ;  /* 0x0000000c0f0c7223 */ /* 0x001fce00000100b0 */
[----:B------:R-:W-:Y:S01]  /*90e0*/  MUFU.EX2 R169, R169 ;  /* 0x000000a900a97308 */ /* 0x000fe20000000800 */
[----:B-1----:R-:W-:Y:S01]  /*90f0*/  F2FP.F16.F32.PACK_AB R176, R21, R176 ;  /* 0x000000b015b0723e */ /* 0x002fe200000000ff */
[----:B------:R-:W-:Y:S02]  /*9100*/  WARPGROUP.DEPBAR.LE gsb0, 0x0 ;  /* 0x00008000000079c5 */ /* 0x000fe40000010000 */
[----:B------:R-:W-:Y:S01]  /*9110*/  WARPGROUP.ARRIVE ;  /* 0x00000000000079c5 */ /* 0x000fe20000000000 */
[-CC-:B------:R-:W-:Y:S01]  /*9120*/  FFMA.FTZ R180, R160, R3.reuse, -R20.reuse ;  /* 0x00000003a0b47223 */ /* 0x180fe20000010814 */
[----:B------:R-:W-:Y:S02]  /*9130*/  FFMA.FTZ R182, R164, R3, -R20 ;  /* 0x00000003a4b67223 */ /* 0x000fe40000010814 */
[----:B------:R-:W-:Y:S02]  /*9140*/  MUFU.EX2 R173, R173 ;  /* 0x000000ad00ad7308 */ /* 0x000fe40000000800 */
[----:B------:R-:W-:Y:S01]  /*9150*/  HGMMA.64x128x16.F32 R24, R184, gdesc[UR8].tnspB, R24, gsb0 ;  /* 0x41e00008b8187df0 */ /* 0x000fe20008000818 */
[----:B------:R-:W-:Y:S01]  /*9160*/  UIADD3 UR10, UR6, 0x180, URZ ;  /* 0x00000180060a7890 */ /* 0x000fe2000fffe03f */
[----:B------:R-:W-:-:S04]  /*9170*/  UMOV UR11, 0x40000040 ;  /* 0x40000040000b7882 */ /* 0x000fc80000000000 */
[----:B------:R-:W-:Y:S08]  /*9180*/  MUFU.EX2 R180, R180 ;  /* 0x000000b400b47308 */ /* 0x000ff00000000800 */
        /* <DEDUP_REMOVED lines=16> */
[----:B------:R-:W-:Y:S01]  /*9290*/  MUFU.EX2 R101, R101 ;  /* 0x0000006500657308 */ /* 0x000fe20000000800 */
[----:B------:R-:W-:-:S02]  /*92a0*/  WARPGROUP.DEPBAR.LE gsb0, 0x0 ;  /* 0x00008000000079c5 */ /* 0x000fc40000010000 */
[----:B------:R-:W-:Y:S01]  /*92b0*/  WARPGROUP.ARRIVE ;  /* 0x00000000000079c5 */ /* 0x000fe20000000000 */
[--C-:B------:R-:W-:Y:S01]  /*92c0*/  FFMA.FTZ R184, R152, R3, -R20.reuse ;  /* 0x0000000398b87223 */ /* 0x100fe20000010814 */
[----:B------:R-:W-:Y:S01]  /*92d0*/  FMNMX.FTZ R152, R170, R13, !PT ;  /* 0x0000000daa987209 */ /* 0x000fe20007810000 */
[----:B------:R-:W-:Y:S02]  /*92e0*/  FFMA.FTZ R186, R156, R3, -R20 ;  /* 0x000000039cba7223 */ /* 0x000fe40000010814 */
[----:B------:R-:W-:Y:S01]  /*92f0*/  MUFU.EX2 R89, R89 ;  /* 0x0000005900597308 */ /* 0x000fe20000000800 */
[----:B------:R-:W-:Y:S01]  /*9300*/  HGMMA.64x128x16.F32 R24, R188, gdesc[UR8].tnspB, R24, gsb0 ;  /* 0x41e00008bc187df0 */ /* 0x000fe20008000818 */
[----:B------:R-:W-:Y:S01]  /*9310*/  UIADD3 UR10, UR6, 0x200, URZ ;  /* 0x00000200060a7890 */ /* 0x000fe2000fffe03f */
[----:B------:R-:W-:Y:S01]  /*9320*/  FMNMX.FTZ R153, R171, R152, !PT ;  /* 0x00000098ab997209 */ /* 0x000fe20007810000 */
[----:B------:R-:W-:-:S03]  /*9330*/  UMOV UR11, 0x40000040 ;  /* 0x40000040000b7882 */ /* 0x000fc60000000000 */
[----:B------:R-:W-:Y:S01]  /*9340*/  FMNMX.FTZ R152, R174, R153, !PT ;  /* 0x00000099ae987209 */ /* 0x000fe20007810000 */
[----:B------:R-:W-:Y:S01]  /*9350*/  FFMA.FTZ R153, R157, R3, -R20 ;  /* 0x000000039d997223 */ /* 0x000fe20000010814 */
[----:B------:R-:W-:Y:S02]  /*9360*/  MUFU.EX2 R184, R184 ;  /* 0x000000b800b87308 */ /* 0x000fe40000000800 */
[----:B------:R-:W-:-:S04]  /*9370*/  FMNMX.FTZ R157, R175, R152, !PT ;  /* 0x00000098af9d7209 */ /* 0x000fc80007810000 */
[----:B------:R-:W-:Y:S02]  /*9380*/  FMNMX.FTZ R152, R162, R157, !PT ;  /* 0x0000009da2987209 */ /* 0x000fe40007810000 */
[----:B------:R-:W-:Y:S02]  /*9390*/  MUFU.EX2 R186, R186 ;  /* 0x000000ba00ba7308 */ /* 0x000fe40000000800 */
[----:B------:R-:W-:-:S06]  /*93a0*/  FMNMX.FTZ R157, R163, R152, !PT ;  /* 0x00000098a39d7209 */ /* 0x000fcc0007810000 */
[----:B------:R-:W-:Y:S08]  /*93b0*/  MUFU.EX2 R153, R153 ;  /* 0x0000009900997308 */ /* 0x000ff00000000800 */
[----:B------:R-:W-:Y:S01]  /*93c0*/  MUFU.EX2 R92, R92 ;  /* 0x0000005c005c7308 */ /* 0x000fe20000000800 */
[----:B------:R-:W-:Y:S02]  /*93d0*/  WARPGROUP.DEPBAR.LE gsb0, 0x0 ;  /* 0x00008000000079c5 */ /* 0x000fe40000010000 */
[----:B------:R-:W-:Y:S01]  /*93e0*/  WARPGROUP.ARRIVE ;  /* 0x00000000000079c5 */ /* 0x000fe20000000000 */
[--C-:B------:R-:W-:Y:S01]  /*93f0*/  FFMA.FTZ R188, R144, R3, -R20.reuse ;  /* 0x0000000390bc7223 */ /* 0x100fe20000010814 */
[----:B------:R-:W-:Y:S01]  /*9400*/  FMNMX.FTZ R144, R166, R157, !PT ;  /* 0x0000009da6907209 */ /* 0x000fe20007810000 */
[----:B------:R-:W-:-:S03]  /*9410*/  FFMA.FTZ R190, R148, R3, -R20 ;  /* 0x0000000394be7223 */ /* 0x000fc60000010814 */
[----:B------:R-:W-:Y:S01]  /*9420*/  HGMMA.64x128x16.F32 R24, R192, gdesc[UR8].tnspB, R24, gsb0 ;  /* 0x41e00008c0187df0 */ /* 0x000fe20008000818 */
[----:B------:R-:W-:Y:S01]  /*9430*/  UIADD3 UR10, UR6, 0x280, URZ ;  /* 0x00000280060a7890 */ /* 0x000fe2000fffe03f */
[----:B------:R-:W-:Y:S01]  /*9440*/  FMNMX.FTZ R157, R167, R144, !PT ;  /* 0x00000090a79d7209 */ /* 0x000fe20007810000 */
[----:B------:R-:W-:Y:S01]  /*9450*/  UMOV UR11, 0x40000040 ;  /* 0x40000040000b7882 */ /* 0x000fe20000000000 */
[----:B------:R-:W-:Y:S02]  /*9460*/  MUFU.EX2 R188, R188 ;  /* 0x000000bc00bc7308 */ /* 0x000fe40000000800 */
[----:B------:R-:W-:-:S04]  /*9470*/  FMNMX.FTZ R144, R154, R157, !PT ;  /* 0x0000009d9a907209 */ /* 0x000fc80007810000 */
[----:B------:R-:W-:Y:S02]  /*9480*/  FMNMX.FTZ R157, R155, R144, !PT ;  /* 0x000000909b9d7209 */ /* 0x000fe40007810000 */
[----:B------:R-:W-:Y:S02]  /*9490*/  MUFU.EX2 R190, R190 ;  /* 0x000000be00be7308 */ /* 0x000fe40000000800 */
[----:B------:R-:W-:-:S04]  /*94a0*/  FMNMX.FTZ R144, R158, R157, !PT ;  /* 0x0000009d9e907209 */ /* 0x000fc80007810000 */
[----:B------:R-:W-:-:S04]  /*94b0*/  FMNMX.FTZ R157, R159, R144, !PT ;  /* 0x000000909f9d7209 */ /* 0x000fc80007810000 */
[----:B------:R-:W-:-:S04]  /*94c0*/  FMNMX.FTZ R144, R146, R157, !PT ;  /* 0x0000009d92907209 */ /* 0x000fc80007810000 */
[----:B------:R-:W-:Y:S01]  /*94d0*/  FMNMX.FTZ R157, R147, R144, !PT ;  /* 0x00000090939d7209 */ /* 0x000fe20007810000 */
        /* <DEDUP_REMOVED lines=21> */
[-CC-:B------:R-:W-:Y:S01]  /*9630*/  FFMA.FTZ R157, R129, R3.reuse, -R20.reuse ;  /* 0x00000003819d7223 */ /* 0x180fe20000010814 */
[----:B------:R-:W-:Y:S02]  /*9640*/  FFMA.FTZ R198, R132, R3, -R20 ;  /* 0x0000000384c67223 */ /* 0x000fe40000010814 */
        /* <DEDUP_REMOVED lines=8> */
[----:B------:R-:W-:Y:S01]  /*96d0*/  FMNMX.FTZ R128, R126, R129, !PT ;  /* 0x000000817e807209 */ /* 0x000fe20007810000 */
[----:B------:R-:W-:-:S03]  /*96e0*/  FFMA.FTZ R129, R133, R3, -R20 ;  /* 0x0000000385817223 */ /* 0x000fc60000010814 */
[----:B------:R-:W-:Y:S02]  /*96f0*/  FMNMX.FTZ R133, R127, R128, !PT ;  /* 0x000000807f857209 */ /* 0x000fe40007810000 */
[----:B------:R-:W-:Y:S02]  /*9700*/  MUFU.EX2 R198, R198 ;  /* 0x000000c600c67308 */ /* 0x000fe40000000800 */
[----:B------:R-:W-:-:S04]  /*9710*/  FMNMX.FTZ R128, R114, R133, !PT ;  /* 0x0000008572807209 */ /* 0x000fc80007810000 */
[----:B------:R-:W-:Y:S02]  /*9720*/  FMNMX.FTZ R133, R115, R128, !PT ;  /* 0x0000008073857209 */ /* 0x000fe40007810000 */
        /* <DEDUP_REMOVED lines=27> */
[----:B------:R-:W-:Y:S01]  /*98e0*/  UIADD3 UR6, UR6, 0x500, URZ ;  /* 0x0000050006067890 */ /* 0x000fe2000fffe03f */
[----:B------:R-:W-:Y:S01]  /*98f0*/  MUFU.EX2 R204, R204 ;  /* 0x000000cc00cc7308 */ /* 0x000fe20000000800 */
[----:B------:R-:W-:-:S04]  /*9900*/  FMNMX.FTZ R112, R90, R133, !PT ;  /* 0x000000855a707209 */ /* 0x000fc80007810000 */
[----:B------:R-:W-:-:S03]  /*9910*/  FMNMX.FTZ R133, R91, R112, !PT ;  /* 0x000000705b857209 */ /* 0x000fc60007810000 */
[----:B------:R-:W-:Y:S01]  /*9920*/  MUFU.EX2 R206, R206 ;  /* 0x000000ce00ce7308 */ /* 0x000fe20000000800 */
[----:B------:R-:W-:-:S04]  /*9930*/  FMNMX.FTZ R112, R94, R133, !PT ;  /* 0x000000855e707209 */ /* 0x000fc80007810000 */
[----:B------:R-:W-:-:S05]  /*9940*/  FMNMX.FTZ R112, R95, R112, !PT ;  /* 0x000000705f707209 */ /* 0x000fca0007810000 */
[----:B------:R-:W0:Y:S02]  /*9950*/  SHFL.BFLY PT, R133, R112, 0x2, 0x1f ;  /* 0x0c401f0070857f89 */ /* 0x000e2400000e0000 */
[----:B0-----:R-:W-:Y:S01]  /*9960*/  FMNMX.FTZ R133, R112, R133, !PT ;  /* 0x0000008570857209 */ /* 0x001fe20007810000 */
[----:B------:R-:W-:Y:S02]  /*9970*/  WARPGROUP.DEPBAR.LE gsb0, 0x0 ;  /* 0x00008000000079c5 */ /* 0x000fe40000010000 */
[----:B------:R-:W-:Y:S01]  /*9980*/  WARPGROUP.ARRIVE ;  /* 0x00000000000079c5 */ /* 0x000fe20000000000 */
[-CC-:B------:R-:W-:Y:S01]  /*9990*/  FFMA.FTZ R210, R108, R3.reuse, -R20.reuse ;  /* 0x000000036cd27223 */ /* 0x180fe20000010814 */
[-CC-:B------:R-:W-:Y:S01]  /*99a0*/  FFMA.FTZ R208, R104, R3.reuse, -R20.reuse ;  /* 0x0000000368d07223 */ /* 0x180fe20000010814 */
[----:B------:R-:W0:Y:S01]  /*99b0*/  SHFL.BFLY PT, R108, R133, 0x1, 0x1f ;  /* 0x0c201f00856c7f89 */ /* 0x000e2200000e0000 */
[----:B------:R-:W-:Y:S02]  /*99c0*/  FFMA.FTZ R104, R88, R3, -R20 ;  /* 0x0000000358687223 */ /* 0x000fe40000010814 */
[----:B------:R-:W-:Y:S01]  /*99d0*/  HGMMA.64x128x16.F32 R24, R212, gdesc[UR8].tnspB, R24, gsb0 ;  /* 0x41e00008d4187df0 */ /* 0x000fe20008000818 */
[----:B------:R-:W-:Y:S01]  /*99e0*/  UMOV UR10, UR6 ;  /* 0x00000006000a7c82 */ /* 0x000fe20008000000 */
[----:B------:R-:W-:Y:S01]  /*99f0*/  UMOV UR11, 0x40000040 ;  /* 0x40000040000b7882 */ /* 0x000fe20000000000 */
[----:B------:R-:W-:Y:S01]  /*9a00*/  MUFU.EX2 R208, R208 ;  /* 0x000000d000d07308 */ /* 0x000fe20000000800 */
[----:B------:R-:W-:-:S07]  /*9a10*/  R2UR UR6, R2 ;  /* 0x00000000020672ca */ /* 0x000fce00000e0000 */
[----:B------:R-:W-:Y:S08]  /*9a20*/  MUFU.EX2 R210, R210 ;  /* 0x000000d200d27308 */ /* 0x000ff00000000800 */
[----:B------:R-:W-:Y:S01]  /*9a30*/  MUFU.EX2 R104, R104 ;  /* 0x0000006800687308 */ /* 0x000fe20000000800 */
[----:B0-----:R-:W-:Y:S01]  /*9a40*/  FMNMX.FTZ R88, R133, R108, !PT ;  /* 0x0000006c85587209 */ /* 0x001fe20007810000 */
[----:B------:R-:W-:Y:S01]  /*9a50*/  IMAD.U32 R133, RZ, RZ, UR7 ;  /* 0x00000007ff857e24 */ /* 0x000fe2000f8e00ff */
[----:B------:R-:W-:-:S03]  /*9a60*/  UMOV UR7, UR60 ;  /* 0x0000003c00077c82 */ /* 0x000fc60008000000 */
[C---:B------:R-:W-:Y:S01]  /*9a70*/  FADD.FTZ R20, -R88.reuse, R13 ;  /* 0x0000000d58147221 */ /* 0x040fe20000010100 */
[-C--:B------:R-:W-:Y:S01]  /*9a80*/  FMUL.FTZ R112, R88, R3.reuse ;  /* 0x0000000358707220 */ /* 0x080fe20000410000 */
[----:B------:R0:W-:Y:S01]  /*9a90*/  MUFU.EX2 R13, R93 ;  /* 0x0000005d000d7308 */ /* 0x0001e20000000800 */
[----:B------:R-:W-:Y:S01]  /*9aa0*/  @!P1 LEA R133, R133, UR61, 0x3 ;  /* 0x0000003d85859c11 */ /* 0x000fe2000f8e18ff */
[-C--:B------:R-:W-:Y:S01]  /*9ab0*/  FMUL.FTZ R20, R20, R3.reuse ;  /* 0x0000000314147220 */ /* 0x080fe20000410000 */
[-CC-:B------:R-:W-:Y:S01]  /*9ac0*/  FFMA.FTZ R177, R170, R3.reuse, -R112.reuse ;  /* 0x00000003aab17223 */ /* 0x180fe20000010870 */
[-CC-:B------:R-:W-:Y:S01]  /*9ad0*/  FFMA.FTZ R108, R171, R3.reuse, -R112.reuse ;  /* 0x00000003ab6c7223 */ /* 0x180fe20000010870 */
[-CC-:B------:R-:W-:Y:S01]  /*9ae0*/  FFMA.FTZ R197, R130, R3.reuse, -R112.reuse ;  /* 0x0000000382c57223 */ /* 0x180fe20000010870 */
[----:B------:R-:W-:Y:S02]  /*9af0*/  IMAD.U32 R130, RZ, RZ, UR60 ;  /* 0x0000003cff827e24 */ /* 0x000fe4000f8e00ff */
[-CC-:B------:R-:W-:Y:S01]  /*9b00*/  FFMA.FTZ R179, R174, R3.reuse, -R112.reuse ;  /* 0x00000003aeb37223 */ /* 0x180fe20000010870 */
[----:B------:R-:W-:Y:S01]  /*9b10*/  MUFU.EX2 R20, R20 ;  /* 0x0000001400147308 */ /* 0x000fe20000000800 */
[-CC-:B------:R-:W-:Y:S01]  /*9b20*/  FFMA.FTZ R148, R175, R3.reuse, -R112.reuse ;  /* 0x00000003af947223 */ /* 0x180fe20000010870 */
[-CC-:B------:R-:W-:Y:S01]  /*9b30*/  FFMA.FTZ R181, R162, R3.reuse, -R112.reuse ;  /* 0x00000003a2b57223 */ /* 0x180fe20000010870 */
[----:B------:R-:W-:Y:S01]  /*9b40*/  @!P1 LEA R130, R130, UR61, 0x3 ;  /* 0x0000003d82829c11 */ /* 0x000fe2000f8e18ff */
[-CC-:B------:R-:W-:Y:S01]  /*9b50*/  FFMA.FTZ R144, R163, R3.reuse, -R112.reuse ;  /* 0x00000003a3907223 */ /* 0x180fe20000010870 */
[----:B0-----:R-:W-:Y:S01]  /*9b60*/  IADD3 R93, -R232, 0xb, RZ ;  /* 0x0000000be85d7810 */ /* 0x001fe20007ffe1ff */
[-CC-:B------:R-:W-:Y:S01]  /*9b70*/  FFMA.FTZ R128, R131, R3.reuse, -R112.reuse ;  /* 0x0000000383807223 */ /* 0x180fe20000010870 */
[----:B------:R-:W-:Y:S01]  /*9b80*/  FFMA.FTZ R183, R166, R3, -R112 ;  /* 0x00000003a6b77223 */ /* 0x000fe20000010870 */
[----:B------:R-:W0:Y:S01]  /*9b90*/  MUFU.EX2 R177, R177 ;  /* 0x000000b100b17308 */ /* 0x000e220000000800 */
[----:B------:R-:W-:-:S02]  /*9ba0*/  @!P1 VIADD R130, R130, 0x34840 ;  /* 0x0003484082829836 */ /* 0x000fc40000000000 */
[-CC-:B------:R-:W-:Y:S01]  /*9bb0*/  FFMA.FTZ R201, R122, R3.reuse, -R112.reuse ;  /* 0x000000037ac97223 */ /* 0x180fe20000010870 */
[-CC-:B------:R-:W-:Y:S01]  /*9bc0*/  FFMA.FTZ R152, R167, R3.reuse, -R112.reuse ;  /* 0x00000003a7987223 */ /* 0x180fe20000010870 */
[-CC-:B------:R-:W-:Y:S01]  /*9bd0*/  FFMA.FTZ R199, R134, R3.reuse, -R112.reuse ;  /* 0x0000000386c77223 */ /* 0x180fe20000010870 */
[-C--:B------:R-:W-:Y:S01]  /*9be0*/  FFMA.FTZ R185, R154, R3.reuse, -R112 ;  /* 0x000000039ab97223 */ /* 0x080fe20000010870 */
[----:B------:R-:W-:Y:S01]  /*9bf0*/  @!P1 PRMT R131, RZ, 0x654, R130 ;  /* 0x00000654ff839816 */ /* 0x000fe20000000082 */
[-CC-:B------:R-:W-:Y:S01]  /*9c00*/  FFMA.FTZ R140, R155, R3.reuse, -R112.reuse ;  /* 0x000000039b8c7223 */ /* 0x180fe20000010870 */
[----:B------:R-:W1:Y:S01]  /*9c10*/  MUFU.EX2 R108, R108 ;  /* 0x0000006c006c7308 */ /* 0x000e620000000800 */
[-CC-:B------:R-:W-:Y:S01]  /*9c20*/  FFMA.FTZ R187, R158, R3.reuse, -R112.reuse ;  /* 0x000000039ebb7223 */ /* 0x180fe20000010870 */
[-CC-:B------:R-:W-:Y:S01]  /*9c30*/  FFMA.FTZ R116, R159, R3.reuse, -R112.reuse ;  /* 0x000000039f747223 */ /* 0x180fe20000010870 */
[-CC-:B------:R-:W-:Y:S01]  /*9c40*/  FFMA.FTZ R205, R114, R3.reuse, -R112.reuse ;  /* 0x0000000372cd7223 */ /* 0x180fe20000010870 */
[-CC-:B------:R-:W-:Y:S01]  /*9c50*/  FFMA.FTZ R189, R146, R3.reuse, -R112.reuse ;  /* 0x0000000392bd7223 */ /* 0x180fe20000010870 */
[-CC-:B------:R-:W-:Y:S01]  /*9c60*/  FFMA.FTZ R207, R118, R3.reuse, -R112.reuse ;  /* 0x0000000376cf7223 */ /* 0x180fe20000010870 */
[-CC-:B------:R-:W-:Y:S01]  /*9c70*/  FFMA.FTZ R136, R147, R3.reuse, -R112.reuse ;  /* 0x0000000393887223 */ /* 0x180fe20000010870 */
[--C-:B------:R-:W-:Y:S01]  /*9c80*/  FFMA.FTZ R191, R150, R3, -R112.reuse ;  /* 0x0000000396bf7223 */ /* 0x100fe20000010870 */
[----:B------:R-:W2:Y:S01]  /*9c90*/  MUFU.EX2 R179, R179 ;  /* 0x000000b300b37308 */ /* 0x000ea20000000800 */
[----:B0-----:R-:W-:Y:S01]  /*9ca0*/  FFMA.FTZ R11, R20, R11, R177 ;  /* 0x0000000b140b7223 */ /* 0x001fe200000100b1 */
[-CC-:B------:R-:W-:Y:S01]  /*9cb0*/  FFMA.FTZ R209, R106, R3.reuse, -R112.reuse ;  /* 0x000000036ad17223 */ /* 0x180fe20000010870 */
[-CC-:B------:R-:W-:Y:S01]  /*9cc0*/  FFMA.FTZ R120, R151, R3.reuse, -R112.reuse ;  /* 0x0000000397787223 */ /* 0x180fe20000010870 */
[-CC-:B------:R-:W-:Y:S01]  /*9cd0*/  FFMA.FTZ R211, R110, R3.reuse, -R112.reuse ;  /* 0x000000036ed37223 */ /* 0x180fe20000010870 */
[-CC-:B------:R-:W-:Y:S01]  /*9ce0*/  FFMA.FTZ R193, R138, R3.reuse, -R112.reuse ;  /* 0x000000038ac17223 */ /* 0x180fe20000010870 */
[-CC-:B------:R-:W-:Y:S01]  /*9cf0*/  FFMA.FTZ R124, R139, R3.reuse, -R112.reuse ;  /* 0x000000038b7c7223 */ /* 0x180fe20000010870 */
[-CC-:B------:R-:W-:Y:S01]  /*9d00*/  FFMA.FTZ R195, R142, R3.reuse, -R112.reuse ;  /* 0x000000038ec37223 */ /* 0x180fe20000010870 */
[----:B------:R-:W0:Y:S01]  /*9d10*/  MUFU.EX2 R148, R148 ;  /* 0x0000009400947308 */ /* 0x000e220000000800 */
[----:B-1----:R-:W-:Y:S01]  /*9d20*/  FADD.FTZ R122, R108, R11 ;  /* 0x0000000b6c7a7221 */ /* 0x002fe20000010000 */
[-CC-:B------:R-:W-:Y:S01]  /*9d30*/  FFMA.FTZ R132, R143, R3.reuse, -R112.reuse ;  /* 0x000000038f847223 */ /* 0x180fe20000010870 */
[-CC-:B------:R-:W-:Y:S01]  /*9d40*/  FFMA.FTZ R115, R115, R3.reuse, -R112.reuse ;  /* 0x0000000373737223 */ /* 0x180fe20000010870 */
[-CC-:B------:R-:W-:Y:S01]  /*9d50*/  FFMA.FTZ R135, R135, R3.reuse, -R112.reuse ;  /* 0x0000000387877223 */ /* 0x180fe20000010870 */
[-CC-:B------:R-:W-:Y:S01]  /*9d60*/  FFMA.FTZ R203, R126, R3.reuse, -R112.reuse ;  /* 0x000000037ecb7223 */ /* 0x180fe20000010870 */
[-CC-:B------:R-:W-:Y:S01]  /*9d70*/  FFMA.FTZ R127, R127, R3.reuse, -R112.reuse ;  /* 0x000000037f7f7223 */ /* 0x180fe20000010870 */
[-C--:B------:R-:W-:Y:S01]  /*9d80*/  FFMA.FTZ R119, R119, R3.reuse, -R112 ;  /* 0x0000000377777223 */ /* 0x080fe20000010870 */
[----:B------:R-:W1:Y:S01]  /*9d90*/  MUFU.EX2 R181, R181 ;  /* 0x000000b500b57308 */ /* 0x000e620000000800 */
[----:B--2---:R-:W-:Y:S01]  /*9da0*/  FADD.FTZ R11, R179, R122 ;  /* 0x0000007ab30b7221 */ /* 0x004fe20000010000 */
[-CC-:B------:R-:W-:Y:S01]  /*9db0*/  FFMA.FTZ R107, R107, R3.reuse, -R112.reuse ;  /* 0x000000036b6b7223 */ /* 0x180fe20000010870 */
[-CC-:B------:R-:W-:Y:S01]  /*9dc0*/  FFMA.FTZ R111, R111, R3.reuse, -R112.reuse ;  /* 0x000000036f6f7223 */ /* 0x180fe20000010870 */
[-CC-:B------:R-:W-:Y:S01]  /*9dd0*/  FFMA.FTZ R99, R99, R3.reuse, -R112.reuse ;  /* 0x0000000363637223 */ /* 0x180fe20000010870 */
[-CC-:B------:R-:W-:Y:S01]  /*9de0*/  FFMA.FTZ R102, R102, R3.reuse, -R112.reuse ;  /* 0x0000000366667223 */ /* 0x180fe20000010870 */
[-CC-:B------:R-:W-:Y:S01]  /*9df0*/  FFMA.FTZ R103, R103, R3.reuse, -R112.reuse ;  /* 0x0000000367677223 */ /* 0x180fe20000010870 */
[-CC-:B------:R-:W-:Y:S01]  /*9e00*/  FFMA.FTZ R90, R90, R3.reuse, -R112.reuse ;  /* 0x000000035a5a7223 */ /* 0x180fe20000010870 */
[----:B------:R-:W2:Y:S01]  /*9e10*/  MUFU.EX2 R144, R144 ;  /* 0x0000009000907308 */ /* 0x000ea20000000800 */
[----:B0-----:R-:W-:Y:S01]  /*9e20*/  FADD.FTZ R122, R148, R11 ;  /* 0x0000000b947a7221 */ /* 0x001fe20000010000 */
[-CC-:B------:R-:W-:Y:S01]  /*9e30*/  FFMA.FTZ R91, R91, R3.reuse, -R112.reuse ;  /* 0x000000035b5b7223 */ /* 0x180fe20000010870 */
[-CC-:B------:R-:W-:Y:S01]  /*9e40*/  FFMA.FTZ R94, R94, R3.reuse, -R112.reuse ;  /* 0x000000035e5e7223 */ /* 0x180fe20000010870 */
[----:B------:R-:W-:Y:S01]  /*9e50*/  FFMA.FTZ R95, R95, R3, -R112 ;  /* 0x000000035f5f7223 */ /* 0x000fe20000010870 */
[----:B------:R-:W-:-:S02]  /*9e60*/  F2FP.F16.F32.PACK_AB R177, R108, R177 ;  /* 0x000000b16cb1723e */ /* 0x000fc400000000ff */
[----:B------:R-:W-:Y:S01]  /*9e70*/  F2FP.F16.F32.PACK_AB R179, R148, R179 ;  /* 0x000000b394b3723e */ /* 0x000fe200000000ff */
[----:B------:R-:W0:Y:S01]  /*9e80*/  MUFU.EX2 R183, R183 ;  /* 0x000000b700b77308 */ /* 0x000e220000000800 */
[----:B-1----:R-:W-:-:S07]  /*9e90*/  FADD.FTZ R11, R181, R122 ;  /* 0x0000007ab50b7221 */ /* 0x002fce0000010000 */
[----:B------:R-:W1:Y:S01]  /*9ea0*/  MUFU.EX2 R152, R152 ;  /* 0x0000009800987308 */ /* 0x000e620000000800 */
[C---:B--2---:R-:W-:Y:S01]  /*9eb0*/  FADD.FTZ R122, R144.reuse, R11 ;  /* 0x0000000b907a7221 */ /* 0x044fe20000010000 */
[----:B------:R-:W-:-:S06]  /*9ec0*/  F2FP.F16.F32.PACK_AB R181, R144, R181 ;  /* 0x000000b590b5723e */ /* 0x000fcc00000000ff */
[----:B------:R-:W2:Y:S01]  /*9ed0*/  MUFU.EX2 R185, R185 ;  /* 0x000000b900b97308 */ /* 0x000ea20000000800 */
[----:B0-----:R-:W-:-:S07]  /*9ee0*/  FADD.FTZ R11, R183, R122 ;  /* 0x0000007ab70b7221 */ /* 0x001fce0000010000 */
[----:B------:R-:W0:Y:S01]  /*9ef0*/  MUFU.EX2 R140, R140 ;  /* 0x0000008c008c7308 */ /* 0x000e220000000800 */
[C---:B-1----:R-:W-:Y:S01]  /*9f00*/  FADD.FTZ R118, R152.reuse, R11 ;  /* 0x0000000b98767221 */ /* 0x042fe20000010000 */
[----:B------:R-:W-:-:S06]  /*9f10*/  F2FP.F16.F32.PACK_AB R183, R152, R183 ;  /* 0x000000b798b7723e */ /* 0x000fcc00000000ff */
[----:B------:R-:W1:Y:S01]  /*9f20*/  MUFU.EX2 R187, R187 ;  /* 0x000000bb00bb7308 */ /* 0x000e620000000800 */
[----:B--2---:R-:W-:-:S07]  /*9f30*/  FADD.FTZ R11, R185, R118 ;  /* 0x00000076b90b7221 */ /* 0x004fce0000010000 */
[----:B------:R-:W2:Y:S01]  /*9f40*/  MUFU.EX2 R116, R116 ;  /* 0x0000007400747308 */ /* 0x000ea20000000800 */
[----:B0-----:R-:W-:Y:S01]  /*9f50*/  FADD.FTZ R106, R140, R11 ;  /* 0x0000000b8c6a7221 */ /* 0x001fe20000010000 */
[----:B------:R-:W-:Y:S01]  /*9f60*/  FFMA.FTZ R11, R98, R3, -R112 ;  /* 0x00000003620b7223 */ /* 0x000fe20000010870 */
[----:B------:R-:W-:-:S05]  /*9f70*/  F2FP.F16.F32.PACK_AB R185, R140, R185 ;  /* 0x000000b98cb9723e */ /* 0x000fca00000000ff */
[----:B------:R-:W0:Y:S01]  /*9f80*/  MUFU.EX2 R189, R189 ;  /* 0x000000bd00bd7308 */ /* 0x000e220000000800 */
[----:B------:R-:W-:Y:S02]  /*9f90*/  WARPGROUP.DEPBAR.LE gsb0, 0x0 ;  /* 0x00008000000079c5 */ /* 0x000fe40000010000 */
[----:B------:R-:W-:Y:S01]  /*9fa0*/  WARPGROUP.ARRIVE ;  /* 0x00000000000079c5 */ /* 0x000fe20000000000 */
[----:B------:R-:W-:Y:S02]  /*9fb0*/  F2FP.F16.F32.PACK_AB R212, R97, R96 ;  /* 0x0000006061d4723e */ /* 0x000fe400000000ff */
[----:B------:R-:W-:Y:S02]  /*9fc0*/  F2FP.F16.F32.PACK_AB R214, R101, R100 ;  /* 0x0000006465d6723e */ /* 0x000fe400000000ff */
[----:B------:R-:W3:Y:S01]  /*9fd0*/  MUFU.EX2 R136, R136 ;  /* 0x0000008800887308 */ /* 0x000ee20000000800 */
[----:B------:R-:W-:Y:S07]  /*9fe0*/  HGMMA.64x128x16.F32 R24, R216, gdesc[UR8].tnspB, R24, gsb0 ;  /* 0x41e00008d8187df0 */ /* 0x000fee0008000818 */
[----:B------:R-:W4:Y:S08]  /*9ff0*/  MUFU.EX2 R191, R191 ;  /* 0x000000bf00bf7308 */ /* 0x000f300000000800 */
[----:B------:R-:W5:Y:S08]  /*a000*/  MUFU.EX2 R120, R120 ;  /* 0x0000007800787308 */ /* 0x000f700000000800 */
[----:B------:R-:W5:Y:S08]  /*a010*/  MUFU.EX2 R193, R193 ;  /* 0x000000c100c17308 */ /* 0x000f700000000800 */
[----:B------:R-:W5:Y:S08]  /*a020*/  MUFU.EX2 R124, R124 ;  /* 0x0000007c007c7308 */ /* 0x000f700000000800 */
[----:B------:R-:W5:Y:S08]  /*a030*/  MUFU.EX2 R195, R195 ;  /* 0x000000c300c37308 */ /* 0x000f700000000800 */
[----:B------:R5:W-:Y:S08]  /*a040*/  MUFU.EX2 R98, R115 ;  /* 0x0000007300627308 */ /* 0x000bf00000000800 */
[----:B------:R-:W5:Y:S08]  /*a050*/  MUFU.EX2 R132, R132 ;  /* 0x0000008400847308 */ /* 0x000f700000000800 */
[----:B------:R-:W5:Y:S08]  /*a060*/  MUFU.EX2 R197, R197 ;  /* 0x000000c500c57308 */ /* 0x000f700000000800 */
[----:B------:R-:W5:Y:S08]  /*a070*/  MUFU.EX2 R128, R128 ;  /* 0x0000008000807308 */ /* 0x000f700000000800 */
[----:B------:R-:W5:Y:S08]  /*a080*/  MUFU.EX2 R199, R199 ;  /* 0x000000c700c77308 */ /* 0x000f700000000800 */
[----:B------:R-:W5:Y:S08]  /*a090*/  MUFU.EX2 R130, R135 ;  /* 0x0000008700827308 */ /* 0x000f700000000800 */
[----:B------:R-:W5:Y:S08]  /*a0a0*/  MUFU.EX2 R201, R201 ;  /* 0x000000c900c97308 */ /* 0x000f700000000800 */
[----:B------:R-:W-:Y:S08]  /*a0b0*/  MUFU.EX2 R203, R203 ;  /* 0x000000cb00cb7308 */ /* 0x000ff00000000800 */
[----:B------:R-:W-:Y:S08]  /*a0c0*/  MUFU.EX2 R205, R205 ;  /* 0x000000cd00cd7308 */ /* 0x000ff00000000800 */
[----:B------:R-:W-:Y:S08]  /*a0d0*/  MUFU.EX2 R207, R207 ;  /* 0x000000cf00cf7308 */ /* 0x000ff00000000800 */
[----:B------:R-:W-:Y:S08]  /*a0e0*/  MUFU.EX2 R209, R209 ;  /* 0x000000d100d17308 */ /* 0x000ff00000000800 */
[----:B------:R-:W-:Y:S01]  /*a0f0*/  MUFU.EX2 R118, R11 ;  /* 0x0000000b00767308 */ /* 0x000fe20000000800 */
[----:B------:R-:W-:-:S02]  /*a100*/  WARPGROUP.DEPBAR.LE gsb0, 0x0 ;  /* 0x00008000000079c5 */ /* 0x000fc40000010000 */
[----:B------:R1:W-:Y:S06]  /*a110*/  BAR.ARV R93, 0x100 ;  /* 0x0004005d0000751d */ /* 0x0003ec0000002000 */
[----:B------:R2:W-:Y:S01]  /*a120*/  @!P1 SYNCS.ARRIVE.TRANS64.RED.A1T0 RZ, [R131+URZ], RZ ;  /* 0x000000ff83ff99a7 */ /* 0x0005e2000810043f */
[----:B------:R-:W-:Y:S01]  /*a130*/  MUFU.EX2 R108, R107 ;  /* 0x0000006b006c7308 */ /* 0x000fe20000000800 */
[----:B-1----:R-:W-:Y:S02]  /*a140*/  @!P1 VIADD R93, R133, 0x34860 ;  /* 0x00034860855d9836 */ /* 0x002fe40000000000 */
[-C--:B------:R-:W-:Y:S01]  /*a150*/  FMUL.FTZ R26, R26, R20.reuse ;  /* 0x000000141a1a7220 */ /* 0x080fe20000410000 */
[-C--:B------:R-:W-:Y:S01]  /*a160*/  FMUL.FTZ R27, R27, R20.reuse ;  /* 0x000000141b1b7220 */ /* 0x080fe20000410000 */
[-C--:B------:R-:W-:Y:S01]  /*a170*/  FMUL.FTZ R30, R30, R20.reuse ;  /* 0x000000141e1e7220 */ /* 0x080fe20000410000 */
[-C--:B------:R-:W-:Y:S01]  /*a180*/  FMUL.FTZ R31, R31, R20.reuse ;  /* 0x000000141f1f7220 */ /* 0x080fe20000410000 */
[-C--:B------:R-:W-:Y:S01]  /*a190*/  FMUL.FTZ R34, R34, R20.reuse ;  /* 0x0000001422227220 */ /* 0x080fe20000410000 */
[----:B--2---:R-:W-:Y:S01]  /*a1a0*/  FADD.FTZ R131, R21, R12 ;  /* 0x0000000c15837221 */ /* 0x004fe20000010000 */
[----:B------:R-:W-:Y:S01]  /*a1b0*/  FFMA.FTZ R12, R123, R3, -R112 ;  /* 0x000000037b0c7223 */ /* 0x000fe20000010870 */
[----:B------:R-:W-:Y:S01]  /*a1c0*/  @!P1 PRMT R123, RZ, 0x654, R93 ;  /* 0x00000654ff7b9816 */ /* 0x000fe2000000005d */
[----:B------:R-:W-:Y:S01]  /*a1d0*/  MUFU.EX2 R211, R211 ;  /* 0x000000d300d37308 */ /* 0x000fe20000000800 */
[----:B------:R-:W-:Y:S01]  /*a1e0*/  FADD.FTZ R134, R178, R131 ;  /* 0x00000083b2867221 */ /* 0x000fe20000010000 */
[-C--:B------:R-:W-:Y:S01]  /*a1f0*/  FMUL.FTZ R35, R35, R20.reuse ;  /* 0x0000001423237220 */ /* 0x080fe20000410000 */
[----:B------:R1:W-:Y:S01]  /*a200*/  @!P1 SYNCS.ARRIVE.TRANS64.RED.A1T0 RZ, [R123+URZ], RZ ;  /* 0x000000ff7bff99a7 */ /* 0x0003e2000810043f */
[-C--:B------:R-:W-:Y:S01]  /*a210*/  FMUL.FTZ R38, R38, R20.reuse ;  /* 0x0000001426267220 */ /* 0x080fe20000410000 */
[----:B------:R-:W-:Y:S01]  /*a220*/  FADD.FTZ R93, R169, R134 ;  /* 0x00000086a95d7221 */ /* 0x000fe20000010000 */
[-C--:B------:R-:W-:Y:S01]  /*a230*/  FMUL.FTZ R39, R39, R20.reuse ;  /* 0x0000001427277220 */ /* 0x080fe20000410000 */
[-C--:B------:R-:W-:Y:S01]  /*a240*/  FMUL.FTZ R42, R42, R20.reuse ;  /* 0x000000142a2a7220 */ /* 0x080fe20000410000 */
[----:B------:R-:W2:Y:S01]  /*a250*/  MUFU.EX2 R12, R12 ;  /* 0x0000000c000c7308 */ /* 0x000ea20000000800 */
[----:B------:R-:W-:Y:S01]  /*a260*/  FADD.FTZ R134, R180, R93 ;  /* 0x0000005db4867221 */ /* 0x000fe20000010000 */
[-C--:B------:R-:W-:Y:S01]  /*a270*/  FMUL.FTZ R43, R43, R20.reuse ;  /* 0x000000142b2b7220 */ /* 0x080fe20000410000 */
[-C--:B------:R-:W-:Y:S01]  /*a280*/  FMUL.FTZ R46, R46, R20.reuse ;  /* 0x000000142e2e7220 */ /* 0x080fe20000410000 */
[-C--:B------:R-:W-:Y:S01]  /*a290*/  FMUL.FTZ R47, R47, R20.reuse ;  /* 0x000000142f2f7220 */ /* 0x080fe20000410000 */
[----:B------:R-:W-:Y:S01]  /*a2a0*/  FADD.FTZ R93, R173, R134 ;  /* 0x00000086ad5d7221 */ /* 0x000fe20000010000 */
[-C--:B------:R-:W-:Y:S01]  /*a2b0*/  FMUL.FTZ R50, R50, R20.reuse ;  /* 0x0000001432327220 */ /* 0x080fe20000410000 */
[-C--:B------:R-:W-:Y:S01]  /*a2c0*/  FMUL.FTZ R51, R51, R20.reuse ;  /* 0x0000001433337220 */ /* 0x080fe20000410000 */
[----:B------:R-:W-:Y:S01]  /*a2d0*/  MUFU.EX2 R99, R99 ;  /* 0x0000006300637308 */ /* 0x000fe20000000800 */
[----:B------:R-:W-:Y:S01]  /*a2e0*/  FADD.FTZ R114, R182, R93 ;  /* 0x0000005db6727221 */ /* 0x000fe20000010000 */
[-C--:B------:R-:W-:Y:S01]  /*a2f0*/  FMUL.FTZ R54, R54, R20.reuse ;  /* 0x0000001436367220 */ /* 0x080fe20000410000 */
[-C--:B------:R-:W-:Y:S01]  /*a300*/  FMUL.FTZ R55, R55, R20.reuse ;  /* 0x0000001437377220 */ /* 0x080fe20000410000 */
        /* <DEDUP_REMOVED lines=14> */
[----:B------:R-:W-:Y:S01]  /*a3f0*/  FADD.FTZ R93, R187, R106 ;  /* 0x0000006abb5d7221 */ /* 0x000fe20000010000 */
[----:B------:R-:W-:Y:S01]  /*a400*/  F2FP.F16.F32.PACK_AB R187, R116, R187 ;  /* 0x000000bb74bb723e */ /* 0x000fe200000000ff */
[-C--:B------:R-:W-:Y:S01]  /*a410*/  FMUL.FTZ R74, R74, R20.reuse ;  /* 0x000000144a4a7220 */ /* 0x080fe20000410000 */
[----:B-1----:R-:W-:Y:S01]  /*a420*/  FADD.FTZ R123, R153, R110 ;  /* 0x0000006e997b7221 */ /* 0x002fe20000010000 */
[----:B------:R-:W-:Y:S01]  /*a430*/  FADD.FTZ R106, R116, R93 ;  /* 0x0000005d746a7221 */ /* 0x000fe20000010000 */
[-C--:B------:R-:W-:Y:S01]  /*a440*/  FMUL.FTZ R75, R75, R20.reuse ;  /* 0x000000144b4b7220 */ /* 0x080fe20000410000 */
[----:B------:R-:W-:Y:S01]  /*a450*/  MUFU.EX2 R90, R90 ;  /* 0x0000005a005a7308 */ /* 0x000fe20000000800 */
[----:B------:R-:W-:Y:S01]  /*a460*/  FADD.FTZ R110, R188, R123 ;  /* 0x0000007bbc6e7221 */ /* 0x000fe20000010000 */
[----:B0-----:R-:W-:Y:S01]  /*a470*/  FADD.FTZ R93, R189, R106 ;  /* 0x0000006abd5d7221 */ /* 0x001fe20000010000 */
[-C--:B------:R-:W-:Y:S01]  /*a480*/  FMUL.FTZ R78, R78, R20.reuse ;  /* 0x000000144e4e7220 */ /* 0x080fe20000410000 */
[-C--:B------:R-:W-:Y:S01]  /*a490*/  FMUL.FTZ R79, R79, R20.reuse ;  /* 0x000000144f4f7220 */ /* 0x080fe20000410000 */
[----:B------:R-:W-:Y:S01]  /*a4a0*/  FADD.FTZ R123, R145, R110 ;  /* 0x0000006e917b7221 */ /* 0x000fe20000010000 */
[----:B---3--:R-:W-:Y:S01]  /*a4b0*/  FADD.FTZ R106, R136, R93 ;  /* 0x0000005d886a7221 */ /* 0x008fe20000010000 */
[-C--:B------:R-:W-:Y:S01]  /*a4c0*/  FMUL.FTZ R82, R82, R20.reuse ;  /* 0x0000001452527220 */ /* 0x080fe20000410000 */
[----:B------:R-:W-:Y:S01]  /*a4d0*/  MUFU.EX2 R91, R91 ;  /* 0x0000005b005b7308 */ /* 0x000fe20000000800 */
[----:B------:R-:W-:Y:S01]  /*a4e0*/  FADD.FTZ R110, R190, R123 ;  /* 0x0000007bbe6e7221 */ /* 0x000fe20000010000 */
[----:B----4-:R-:W-:Y:S01]  /*a4f0*/  FADD.FTZ R93, R191, R106 ;  /* 0x0000006abf5d7221 */ /* 0x010fe20000010000 */
[C---:B-----5:R-:W-:Y:S01]  /*a500*/  F2FP.F16.F32.PACK_AB R191, R120.reuse, R191 ;  /* 0x000000bf78bf723e */ /* 0x060fe200000000ff */
[-C--:B------:R-:W-:Y:S01]  /*a510*/  FMUL.FTZ R83, R83, R20.reuse ;  /* 0x0000001453537220 */ /* 0x080fe20000410000 */
[----:B------:R-:W-:Y:S01]  /*a520*/  FADD.FTZ R115, R149, R110 ;  /* 0x0000006e95737221 */ /* 0x000fe20000010000 */
[----:B------:R-:W-:Y:S01]  /*a530*/  FADD.FTZ R110, R120, R93 ;  /* 0x0000005d786e7221 */ /* 0x000fe20000010000 */
[-C--:B------:R-:W-:Y:S01]  /*a540*/  FMUL.FTZ R86, R86, R20.reuse ;  /* 0x0000001456567220 */ /* 0x080fe20000410000 */
[----:B------:R-:W0:Y:S01]  /*a550*/  MUFU.EX2 R106, R119 ;  /* 0x00000077006a7308 */ /* 0x000e220000000800 */
[----:B------:R-:W-:Y:S01]  /*a560*/  FADD.FTZ R112, R192, R115 ;  /* 0x00000073c0707221 */ /* 0x000fe20000010000 */
[----:B------:R-:W-:Y:S01]  /*a570*/  FADD.FTZ R21, R193, R110 ;  /* 0x0000006ec1157221 */ /* 0x000fe20000010000 */
[----:B------:R-:W-:Y:S01]  /*a580*/  FMUL.FTZ R87, R87, R20 ;  /* 0x0000001457577220 */ /* 0x000fe20000410000 */
[----:B------:R-:W-:-:S02]  /*a590*/  IMAD.U32 R20, RZ, RZ, UR6 ;  /* 0x00000006ff147e24 */ /* 0x000fc4000f8e00ff */
[----:B------:R-:W-:Y:S01]  /*a5a0*/  FADD.FTZ R93, R137, R112 ;  /* 0x00000070895d7221 */ /* 0x000fe20000010000 */
[----:B------:R-:W-:Y:S01]  /*a5b0*/  FADD.FTZ R110, R124, R21 ;  /* 0x000000157c6e7221 */ /* 0x000fe20000010000 */
[----:B------:R-:W-:Y:S01]  /*a5c0*/  F2FP.F16.F32.PACK_AB R218, R13, R92 ;  /* 0x0000005c0dda723e */ /* 0x000fe200000000ff */
[----:B------:R1:W-:Y:S01]  /*a5d0*/  MUFU.EX2 R120, R102 ;  /* 0x0000006600787308 */ /* 0x0003e20000000800 */
[----:B------:R-:W-:Y:S01]  /*a5e0*/  FADD.FTZ R112, R194, R93 ;  /* 0x0000005dc2707221 */ /* 0x000fe20000010000 */
[----:B------:R-:W-:Y:S01]  /*a5f0*/  FADD.FTZ R21, R195, R110 ;  /* 0x0000006ec3157221 */ /* 0x000fe20000010000 */
[-C--:B------:R-:W-:Y:S01]  /*a600*/  FMUL.FTZ R24, R24, R15.reuse ;  /* 0x0000000f18187220 */ /* 0x080fe20000410000 */
[-C--:B------:R-:W-:Y:S01]  /*a610*/  FMUL.FTZ R25, R25, R15.reuse ;  /* 0x0000000f19197220 */ /* 0x080fe20000410000 */
[----:B------:R-:W-:Y:S01]  /*a620*/  FADD.FTZ R93, R141, R112 ;  /* 0x000000708d5d7221 */ /* 0x000fe20000010000 */
[----:B------:R-:W-:Y:S01]  /*a630*/  FADD.FTZ R110, R132, R21 ;  /* 0x00000015846e7221 */ /* 0x000fe20000010000 */
[-C--:B------:R-:W-:Y:S01]  /*a640*/  FMUL.FTZ R28, R28, R15.reuse ;  /* 0x0000000f1c1c7220 */ /* 0x080fe20000410000 */
[----:B------:R-:W-:Y:S01]  /*a650*/  MUFU.EX2 R94, R94 ;  /* 0x0000005e005e7308 */ /* 0x000fe20000000800 */
        /* <DEDUP_REMOVED lines=14> */
[----:B------:R-:W-:Y:S01]  /*a740*/  FMUL.FTZ R40, R40, R15 ;  /* 0x0000000f28287220 */ /* 0x000fe20000410000 */
[----:B------:R-:W3:Y:S01]  /*a750*/  MUFU.EX2 R110, R111 ;  /* 0x0000006f006e7308 */ /* 0x000ee20000000800 */
[----:B------:R-:W-:Y:S01]  /*a760*/  FADD.FTZ R116, R200, R93 ;  /* 0x0000005dc8747221 */ /* 0x000fe20000010000 */
[----:B------:R-:W-:Y:S01]  /*a770*/  FADD.FTZ R21, R201, R112 ;  /* 0x00000070c9157221 */ /* 0x000fe20000010000 */
[C---:B--2---:R-:W-:Y:S01]  /*a780*/  F2FP.F16.F32.PACK_AB R201, R12.reuse, R201 ;  /* 0x000000c90cc9723e */ /* 0x044fe200000000ff */
[-C--:B------:R-:W-:Y:S01]  /*a790*/  FMUL.FTZ R41, R41, R15.reuse ;  /* 0x0000000f29297220 */ /* 0x080fe20000410000 */
[----:B------:R-:W-:Y:S01]  /*a7a0*/  FADD.FTZ R93, R121, R116 ;  /* 0x00000074795d7221 */ /* 0x000fe20000010000 */
[----:B------:R-:W-:Y:S01]  /*a7b0*/  FADD.FTZ R112, R12, R21 ;  /* 0x000000150c707221 */ /* 0x000fe20000010000 */
[-C--:B------:R-:W-:Y:S01]  /*a7c0*/  FMUL.FTZ R44, R44, R15.reuse ;  /* 0x0000000f2c2c7220 */ /* 0x080fe20000410000 */
        /* <DEDUP_REMOVED lines=22> */
[----:B0-----:R-:W-:Y:S01]  /*a930*/  FADD.FTZ R112, R106, R11 ;  /* 0x0000000b6a707221 */ /* 0x001fe20000010000 */
[-C--:B------:R-:W-:Y:S01]  /*a940*/  FMUL.FTZ R68, R68, R15.reuse ;  /* 0x0000000f44447220 */ /* 0x080fe20000410000 */
[-C--:B------:R-:W-:Y:S01]  /*a950*/  FMUL.FTZ R69, R69, R15.reuse ;  /* 0x0000000f45457220 */ /* 0x080fe20000410000 */
[----:B-1----:R-:W-:Y:S01]  /*a960*/  FADD.FTZ R102, R208, R21 ;  /* 0x00000015d0667221 */ /* 0x002fe20000010000 */
        /* <DEDUP_REMOVED lines=12> */
[----:B---3--:R-:W-:Y:S01]  /*aa30*/  FADD.FTZ R11, R110, R11 ;  /* 0x0000000b6e0b7221 */ /* 0x008fe20000010000 */
[-C--:B------:R-:W-:Y:S01]  /*aa40*/  FMUL.FTZ R84, R84, R15.reuse ;  /* 0x0000000f54547220 */ /* 0x080fe20000410000 */
[----:B------:R-:W-:Y:S01]  /*aa50*/  FMUL.FTZ R85, R85, R15 ;  /* 0x0000000f55557220 */ /* 0x000fe20000410000 */
[----:B------:R-:W-:Y:S01]  /*aa60*/  FADD.FTZ R12, R96, R21 ;  /* 0x00000015600c7221 */ /* 0x000fe20000010000 */
[----:B------:R-:W-:Y:S01]  /*aa70*/  FADD.FTZ R11, R118, R11 ;  /* 0x0000000b760b7221 */ /* 0x000fe20000010000 */
[----:B------:R-:W-:Y:S01]  /*aa80*/  F2FP.F16.F32.PACK_AB R178, R169, R178 ;  /* 0x000000b2a9b2723e */ /* 0x000fe200000000ff */
[----:B------:R-:W-:-:S02]  /*aa90*/  IMAD.MOV.U32 R15, RZ, RZ, R10 ;  /* 0x000000ffff0f7224 */ /* 0x000fc400078e000a */
[----:B------:R-:W-:Y:S01]  /*aaa0*/  FADD.FTZ R21, R97, R12 ;  /* 0x0000000c61157221 */ /* 0x000fe20000010000 */
[----:B------:R-:W-:Y:S01]  /*aab0*/  FADD.FTZ R11, R99, R11 ;  /* 0x0000000b630b7221 */ /* 0x000fe20000010000 */
[----:B------:R-:W-:Y:S02]  /*aac0*/  F2FP.F16.F32.PACK_AB R180, R173, R180 ;  /* 0x000000b4adb4723e */ /* 0x000fe400000000ff */
[----:B------:R-:W-:Y:S01]  /*aad0*/  FADD.FTZ R12, R100, R21 ;  /* 0x00000015640c7221 */ /* 0x000fe20000010000 */
[----:B------:R-:W-:Y:S01]  /*aae0*/  FADD.FTZ R11, R120, R11 ;  /* 0x0000000b780b7221 */ /* 0x000fe20000010000 */
[----:B------:R-:W-:Y:S02]  /*aaf0*/  F2FP.F16.F32.PACK_AB R182, R161, R182 ;  /* 0x000000b6a1b6723e */ /* 0x000fe400000000ff */
[----:B------:R-:W-:Y:S01]  /*ab00*/  FADD.FTZ R21, R101, R12 ;  /* 0x0000000c65157221 */ /* 0x000fe20000010000 */
[----:B------:R-:W-:Y:S01]  /*ab10*/  FADD.FTZ R11, R103, R11 ;  /* 0x0000000b670b7221 */ /* 0x000fe20000010000 */
[----:B------:R-:W-:-:S02]  /*ab20*/  F2FP.F16.F32.PACK_AB R184, R165, R184 ;  /* 0x000000b8a5b8723e */ /* 0x000fc400000000ff */
        /* <DEDUP_REMOVED lines=10> */
[----:B------:R-:W-:Y:S01]  /*abd0*/  F2FP.F16.F32.PACK_AB R190, R149, R190 ;  /* 0x000000be95be723e */ /* 0x000fe200000000ff */
[----:B------:R-:W-:Y:S01]  /*abe0*/  FADD.FTZ R11, R95, R11 ;  /* 0x0000000b5f0b7221 */ /* 0x000fe20000010000 */
[----:B------:R-:W-:Y:S01]  /*abf0*/  F2FP.F16.F32.PACK_AB R192, R137, R192 ;  /* 0x000000c089c0723e */ /* 0x000fe200000000ff */
[----:B------:R-:W-:Y:S01]  /*ac00*/  IMAD.MOV.U32 R13, RZ, RZ, R88 ;  /* 0x000000ffff0d7224 */ /* 0x000fe200078e0058 */
[----:B------:R-:W-:Y:S02]  /*ac10*/  F2FP.F16.F32.PACK_AB R193, R124, R193 ;  /* 0x000000c17cc1723e */ /* 0x000fe400000000ff */
[----:B------:R-:W-:Y:S02]  /*ac20*/  F2FP.F16.F32.PACK_AB R194, R141, R194 ;  /* 0x000000c28dc2723e */ /* 0x000fe400000000ff */
[----:B------:R-:W-:Y:S02]  /*ac30*/  F2FP.F16.F32.PACK_AB R195, R132, R195 ;  /* 0x000000c384c3723e */ /* 0x000fe400000000ff */
[----:B------:R-:W-:-:S02]  /*ac40*/  F2FP.F16.F32.PACK_AB R196, R157, R196 ;  /* 0x000000c49dc4723e */ /* 0x000fc400000000ff */
[----:B------:R-:W-:Y:S02]  /*ac50*/  F2FP.F16.F32.PACK_AB R197, R128, R197 ;  /* 0x000000c580c5723e */ /* 0x000fe400000000ff */
[----:B------:R-:W-:Y:S02]  /*ac60*/  F2FP.F16.F32.PACK_AB R198, R129, R198 ;  /* 0x000000c681c6723e */ /* 0x000fe400000000ff */
        /* <DEDUP_REMOVED lines=16> */
[----:B------:R-:W-:Y:S01]  /*ad70*/  F2FP.F16.F32.PACK_AB R219, R95, R94 ;  /* 0x0000005e5fdb723e */ /* 0x000fe200000000ff */
[----:B------:R-:W-:Y:S06]  /*ad80*/  @P2 BRA `(.L_x_24) ;  /* 0xffffffb400242947 */ /* 0x000fec000383ffff */
.L_x_15:
[----:B------:R-:W-:Y:S06]  /*ad90*/  BAR.ARV 0x8, 0x180 ;  /* 0x0206000000007b1d */ /* 0x000fec0000002000 */
[----:B------:R-:W-:Y:S05]  /*ada0*/  @!P0 BRA `(.L_x_25) ;  /* 0x0000000000048947 */ /* 0x000fea0003800000 */
[----:B------:R-:W-:Y:S01]  /*adb0*/  BPT.TRAP 0x1 ;  /* 0x000000040000795c */ /* 0x000fe20000300000 */
.L_x_25:
[----:B------:R-:W-:Y:S01]  /*adc0*/  R2UR UR4, R2 ;  /* 0x00000000020472ca */ /* 0x000fe200000e0000 */
[----:B------:R-:W-:-:S12]  /*add0*/  ULEA UR8, UR60, UR61, 0x3 ;  /* 0x0000003d3c087291 */ /* 0x000fd8000f8e183f */
[----:B------:R-:W-:-:S05]  /*ade0*/  IMAD.U32 R0, RZ, RZ, UR4 ;  /* 0x00000004ff007e24 */ /* 0x000fca000f8e00ff */
[----:B------:R-:W-:-:S04]  /*adf0*/  SHF.L.U32 R0, R0, 0x1f, RZ ;  /* 0x0000001f00007819 */ /* 0x000fc800000006ff */
[----:B------:R0:W1:Y:S01]  /*ae00*/  SYNCS.PHASECHK.TRANS64.TRYWAIT P2, [UR8+0x34850], R0 ;  /* 0x03485000ff0075a7 */ /* 0x0000620008040148 */
[----:B------:R-:W-:Y:S05]  /*ae10*/  @!P0 BRA `(.L_x_26) ;  /* 0x0000000000048947 */ /* 0x000fea0003800000 */
[----:B------:R-:W-:Y:S01]  /*ae20*/  BPT.TRAP 0x1 ;  /* 0x000000040000795c */ /* 0x000fe20000300000 */
.L_x_26:
[----:B-1----:R-:W-:Y:S05]  /*ae30*/  @P2 BRA `(.L_x_27) ;  /* 0x0000000000082947 */ /* 0x002fea0003800000 */
[----:B------:R-:W1:Y:S02]  /*ae40*/  SYNCS.PHASECHK.TRANS64.TRYWAIT P0, [UR8+0x34850], R0 ;  /* 0x03485000ff0075a7 */ /* 0x000e640008000148 */
[----:B-1----:R-:W-:Y:S05]  /*ae50*/  @!P0 BRA `(.L_x_28) ;  /* 0x0000005c00a88947 */ /* 0x002fea0003800000 */
.L_x_27:
[----:B------:R-:W-:Y:S01]  /*ae60*/  UIADD3 UR4, UR61, 0x400, URZ ;  /* 0x000004003d047890 */ /* 0x000fe2000fffe03f */
[----:B------:R-:W-:Y:S01]  /*ae70*/  WARPGROUP.ARRIVE ;  /* 0x00000000000079c5 */ /* 0x000fe20000000000 */
[----:B------:R-:W-:Y:S01]  /*ae80*/  UMOV UR7, 0x40000040 ;  /* 0x4000004000077882 */ /* 0x000fe20000000000 */
[----:B------:R-:W-:Y:S01]  /*ae90*/  UMOV UR11, 0x40000040 ;  /* 0x40000040000b7882 */ /* 0x000fe20000000000 */
[----:B------:R-:W-:Y:S01]  /*aea0*/  USHF.R.U32.HI UR4, URZ, 0x4, UR4 ;  /* 0x000000043f047899 */ /* 0x000fe20008011604 */
[----:B01----:R-:W0:Y:S01]  /*aeb0*/  SHFL.BFLY PT, R0, R11, 0x2, 0x1f ;  /* 0x0c401f000b007f89 */ /* 0x003e2200000e0000 */
[----:B------:R-:W-:Y:S01]  /*aec0*/  IMAD.MOV.U32 R94, RZ, RZ, -0x800000 ;  /* 0xff800000ff5e7424 */ /* 0x000fe200078e00ff */
[----:B------:R-:W-:Y:S01]  /*aed0*/  CS2R R98, SRZ ;  /* 0x0000000000627805 */ /* 0x000fe2000001ff00 */
[----:B------:R-:W-:Y:S01]  /*aee0*/  ULOP3.LUT UR4, UR4, 0x3fff, URZ, 0xc0, !UPT ;  /* 0x00003fff04047892 */ /* 0x000fe2000f8ec03f */
[----:B------:R-:W1:Y:S01]  /*aef0*/  SHFL.BFLY PT, R5, R12, 0x2, 0x1f ;  /* 0x0c401f000c057f89 */ /* 0x000e6200000e0000 */
[----:B------:R-:W-:Y:S01]  /*af00*/  IMAD.MOV.U32 R95, RZ, RZ, -0x800000 ;  /* 0xff800000ff5f7424 */ /* 0x000fe200078e00ff */
[----:B------:R-:W2:Y:S01]  /*af10*/  LDC R115, c[0x0][0xc38] ;  /* 0x00030e00ff737b82 */ /* 0x000ea20000000800 */
[----:B------:R-:W-:Y:S01]  /*af20*/  ULOP3.LUT UR4, UR4, 0x5800000, URZ, 0xfc, !UPT ;  /* 0x0580000004047892 */ /* 0x000fe2000f8efc3f */
[----:B------:R-:W-:Y:S01]  /*af30*/  R2UR UR12, R224 ;  /* 0x00000000e00c72ca */ /* 0x000fe200000e0000 */
[----:B------:R-:W-:Y:S01]  /*af40*/  ULDC.64 UR14, c[0x0][0x208] ;  /* 0x00008200000e7ab9 */ /* 0x000fe20000000a00 */
[----:B------:R-:W-:Y:S01]  /*af50*/  R2UR UR13, R225 ;  /* 0x00000000e10d72ca */ /* 0x000fe200000e0000 */
[----:B------:R-:W-:Y:S01]  /*af60*/  UIMAD UR6, UR60, 0xb00, UR4 ;  /* 0x00000b003c0678a4 */ /* 0x000fe2000f8e0204 */
[----:B------:R-:W-:-:S03]  /*af70*/  R2UR UR9, R223 ;  /* 0x00000000df0972ca */ /* 0x000fc600000e0000 */
[----:B------:R-:W-:-:S09]  /*af80*/  UIADD3 UR4, UR6, 0x80, URZ ;  /* 0x0000008006047890 */ /* 0x000fd2000fffe03f */
[----:B------:R-:W-:Y:S03]  /*af90*/  HGMMA.64x128x16.F32 R24, R176, gdesc[UR4].tnspB, R24, gsb0 ;  /* 0x41e00004b0187df0 */ /* 0x000fe60008000818 */
[----:B------:R-:W3:Y:S01]  /*afa0*/  S2UR UR7, SR_SWINHI ;  /* 0x00000000000779c3 */ /* 0x000ee20000002f00 */
[----:B------:R-:W-:Y:S01]  /*afb0*/  UMOV UR10, UR4 ;  /* 0x00000004000a7c82 */ /* 0x000fe20008000000 */
[----:B------:R-:W-:Y:S01]  /*afc0*/  UIADD3 UR4, UR6, 0x100, URZ ;  /* 0x0000010006047890 */ /* 0x000fe2000fffe03f */
[----:B0-----:R-:W-:Y:S01]  /*afd0*/  FADD.FTZ R4, R0, R11 ;  /* 0x0000000b00047221 */ /* 0x001fe20000010000 */
[----:B------:R-:W-:Y:S02]  /*afe0*/  IMAD R16, RZ, RZ, -UR13 ;  /* 0x8000000dff107e24 */ /* 0x000fe4000f8e02ff */
[----:B-1----:R-:W-:Y:S02]  /*aff0*/  FADD.FTZ R5, R5, R12 ;  /* 0x0000000c05057221 */ /* 0x002fe40000010000 */
[----:B------:R-:W0:Y:S01]  /*b000*/  SHFL.BFLY PT, R7, R4, 0x1, 0x1f ;  /* 0x0c201f0004077f89 */ /* 0x000e2200000e0000 */
[----:B--2---:R-:W-:-:S03]  /*b010*/  IMAD R16, R115, R16, UR9 ;  /* 0x0000000973107e24 */ /* 0x004fc6000f8e0210 */
[----:B------:R-:W1:Y:S01]  /*b020*/  SHFL.BFLY PT, R0, R5, 0x1, 0x1f ;  /* 0x0c201f0005007f89 */ /* 0x000e6200000e0000 */
[----:B0-----:R-:W-:Y:S01]  /*b030*/  FADD.FTZ R12, R4, R7 ;  /* 0x00000007040c7221 */ /* 0x001fe20000010000 */
[----:B------:R-:W-:Y:S02]  /*b040*/  IMAD R7, R221, 0x40, R18 ;  /* 0x00000040dd077824 */ /* 0x000fe400078e0212 */
[----:B-1----:R-:W-:Y:S02]  /*b050*/  FADD.FTZ R8, R5, R0 ;  /* 0x0000000005087221 */ /* 0x002fe40000010000 */
[----:B------:R-:W-:-:S03]  /*b060*/  FSETP.NE.FTZ.AND P2, PT, R12, RZ, PT ;  /* 0x000000ff0c00720b */ /* 0x000fc60003f55000 */
[----:B------:R-:W-:-:S10]  /*b070*/  FSETP.NE.FTZ.AND P0, PT, R8, RZ, PT ;  /* 0x000000ff0800720b */ /* 0x000fd40003f15000 */
[----:B------:R-:W-:Y:S01]  /*b080*/  @P2 MUFU.LG2 R6, R12 ;  /* 0x0000000c00062308 */ /* 0x000fe20000000c00 */
[----:B------:R-:W-:-:S07]  /*b090*/  @P2 FMUL.FTZ R14, R3, 0.69314718246459960938 ;  /* 0x3f317218030e2820 */ /* 0x000fce0000410000 */
[----:B------:R-:W0:Y:S08]  /*b0a0*/  @P0 MUFU.LG2 R0, R8 ;  /* 0x0000000800000308 */ /* 0x000e300000000c00 */
[----:B------:R1:W2:Y:S08]  /*b0b0*/  @P0 MUFU.RCP R99, R8 ;  /* 0x0000000800630308 */ /* 0x0002b00000001000 */
[----:B------:R4:W2:Y:S01]  /*b0c0*/  @P2 MUFU.RCP R98, R12 ;  /* 0x0000000c00622308 */ /* 0x0008a20000001000 */
[----:B0-----:R-:W-:Y:S01]  /*b0d0*/  @P0 FMUL.FTZ R0, R0, 0.69314718246459960938 ;  /* 0x3f31721800000820 */ /* 0x001fe20000410000 */
[----:B------:R-:W-:-:S02]  /*b0e0*/  WARPGROUP.DEPBAR.LE gsb0, 0x0 ;  /* 0x00008000000079c5 */ /* 0x000fc40000010000 */
[----:B------:R-:W-:-:S06]  /*b0f0*/  WARPGROUP.ARRIVE ;  /* 0x00000000000079c5 */ /* 0x000fcc0000000000 */
[----:B------:R-:W-:Y:S01]  /*b100*/  HGMMA.64x128x16.F32 R24, R180, gdesc[UR8].tnspB, R24, gsb0 ;  /* 0x41e00008b4187df0 */ /* 0x000fe20008000818 */
[----:B------:R-:W-:Y:S01]  /*b110*/  UMOV UR10, UR4 ;  /* 0x00000004000a7c82 */ /* 0x000fe20008000000 */
[----:B------:R-:W-:Y:S01]  /*b120*/  UMOV UR11, 0x40000040 ;  /* 0x40000040000b7882 */ /* 0x000fe20000000000 */
[----:B------:R-:W-:Y:S01]  /*b130*/  UIADD3 UR4, UR6, 0x180, URZ ;  /* 0x0000018006047890 */ /* 0x000fe2000fffe03f */
[----:B------:R-:W-:Y:S02]  /*b140*/  WARPGROUP.DEPBAR.LE gsb0, 0x0 ;  /* 0x00008000000079c5 */ /* 0x000fe40000010000 */
        /* <DEDUP_REMOVED lines=34> */
[----:B------:R-:W-:Y:S02]  /*b370*/  UIADD3 UR4, UR6, 0x480, URZ ;  /* 0x0000048006047890 */ /* 0x000fe4000fffe03f */
[----:B------:R-:W-:Y:S01]  /*b380*/  UIADD3 UR6, UR6, 0x500, URZ ;  /* 0x0000050006067890 */ /* 0x000fe2000fffe03f */
[----:B------:R-:W-:Y:S02]  /*b390*/  WARPGROUP.DEPBAR.LE gsb0, 0x0 ;  /* 0x00008000000079c5 */ /* 0x000fe40000010000 */
[----:B------:R-:W-:-:S06]  /*b3a0*/  WARPGROUP.ARRIVE ;  /* 0x00000000000079c5 */ /* 0x000fcc0000000000 */
[----:B------:R-:W-:Y:S01]  /*b3b0*/  HGMMA.64x128x16.F32 R24, R208, gdesc[UR8].tnspB, R24, gsb0 ;  /* 0x41e00008d0187df0 */ /* 0x000fe20008000818 */
[----:B------:R-:W-:Y:S01]  /*b3c0*/  UMOV UR10, UR4 ;  /* 0x00000004000a7c82 */ /* 0x000fe20008000000 */
[----:B------:R-:W-:Y:S01]  /*b3d0*/  UMOV UR11, 0x40000040 ;  /* 0x40000040000b7882 */ /* 0x000fe20000000000 */
[----:B------:R-:W-:Y:S01]  /*b3e0*/  UMOV UR4, UR61 ;  /* 0x0000003d00047c82 */ /* 0x000fe20008000000 */
[----:B---3--:R-:W-:Y:S01]  /*b3f0*/  UMOV UR5, UR7 ;  /* 0x0000000700057c82 */ /* 0x008fe20008000000 */
[----:B------:R-:W-:Y:S01]  /*b400*/  UMOV UR7, 0x40000040 ;  /* 0x4000004000077882 */ /* 0x000fe20000000000 */
[----:B------:R-:W-:Y:S01]  /*b410*/  IMAD.U32 R96, RZ, RZ, UR4 ;  /* 0x00000004ff607e24 */ /* 0x000fe2000f8e00ff */
[----:B------:R-:W-:Y:S01]  /*b420*/  UIADD3 UR4, -UR12, URZ, URZ ;  /* 0x0000003f0c047290 */ /* 0x000fe2000fffe13f */
[----:B------:R-:W-:Y:S02]  /*b430*/  IMAD.U32 R97, RZ, RZ, UR5 ;  /* 0x00000005ff617e24 */ /* 0x000fe4000f8e00ff */
[----:B------:R-:W-:-:S04]  /*b440*/  IMAD.WIDE R4, R229, 0x2, R96 ;  /* 0x00000002e5047825 */ /* 0x000fc800078e0260 */
[----:B------:R-:W-:-:S04]  /*b450*/  IMAD.WIDE R96, R7, 0x2, R96 ;  /* 0x0000000207607825 */ /* 0x000fc800078e0260 */
[----:B------:R-:W-:Y:S01]  /*b460*/  @P0 FMUL.FTZ R7, R3, 0.69314718246459960938 ;  /* 0x3f31721803070820 */ /* 0x000fe20000410000 */
[----:B------:R-:W-:Y:S01]  /*b470*/  @P2 FMUL.FTZ R3, R6, 0.69314718246459960938 ;  /* 0x3f31721806032820 */ /* 0x000fe20000410000 */
[----:B------:R-:W-:Y:S02]  /*b480*/  IADD3 R109, P6, R4, 0x4060, RZ ;  /* 0x00004060046d7810 */ /* 0x000fe40007fde0ff */
[----:B------:R-:W-:Y:S01]  /*b490*/  @P0 FFMA.FTZ R95, R7, R10, R0 ;  /* 0x0000000a075f0223 */ /* 0x000fe20000010000 */
[----:B------:R-:W-:Y:S01]  /*b4a0*/  @P2 FFMA.FTZ R94, R14, R88, R3 ;  /* 0x000000580e5e2223 */ /* 0x000fe20000010003 */
[C---:B------:R-:W-:Y:S02]  /*b4b0*/  IADD3 R3, P5, R4.reuse, 0x4040, RZ ;  /* 0x0000404004037810 */ /* 0x040fe40007fbe0ff */
[----:B------:R-:W-:Y:S02]  /*b4c0*/  LOP3.LUT R108, R109, 0x380, RZ, 0xc0, !PT ;  /* 0x000003806d6c7812 */ /* 0x000fe400078ec0ff */
[----:B------:R-:W-:Y:S01]  /*b4d0*/  LOP3.LUT R0, R3, 0x380, RZ, 0xc0, !PT ;  /* 0x0000038003007812 */ /* 0x000fe200078ec0ff */
[----:B------:R-:W-:Y:S01]  /*b4e0*/  IMAD.X R111, RZ, RZ, R5, P5 ;  /* 0x000000ffff6f7224 */ /* 0x000fe200028e0605 */
[----:B------:R-:W-:-:S02]  /*b4f0*/  LOP3.LUT R113, R4, 0x380, RZ, 0xc0, !PT ;  /* 0x0000038004717812 */ /* 0x000fc400078ec0ff */
[----:B------:R-:W-:Y:S02]  /*b500*/  SHF.R.U64 R0, R0, 0x3, RZ ;  /* 0x0000000300007819 */ /* 0x000fe400000012ff */
[----:B------:R-:W-:Y:S02]  /*b510*/  SHF.R.U64 R108, R108, 0x3, RZ ;  /* 0x000000036c6c7819 */ /* 0x000fe400000012ff */
[----:B------:R-:W-:Y:S02]  /*b520*/  LOP3.LUT R110, R0, R3, RZ, 0x3c, !PT ;  /* 0x00000003006e7212 */ /* 0x000fe400078e3cff */
[----:B------:R-:W0:Y:S01]  /*b530*/  LDC R0, c[0x0][0xbe8] ;  /* 0x0002fa00ff007b82 */ /* 0x000e220000000800 */
[----:B------:R-:W-:Y:S02]  /*b540*/  SHF.R.U64 R113, R113, 0x3, RZ ;  /* 0x0000000371717819 */ /* 0x000fe400000012ff */
[----:B------:R-:W-:Y:S01]  /*b550*/  LOP3.LUT R108, R108, R109, RZ, 0x3c, !PT ;  /* 0x0000006d6c6c7212 */ /* 0x000fe200078e3cff */
[----:B------:R-:W-:Y:S01]  /*b560*/  IMAD.X R109, RZ, RZ, R5, P6 ;  /* 0x000000ffff6d7224 */ /* 0x000fe200030e0605 */
[----:B------:R-:W-:-:S02]  /*b570*/  IADD3 R9, P3, R4, 0x4000, RZ ;  /* 0x0000400004097810 */ /* 0x000fc40007f7e0ff */
[C---:B-1----:R-:W-:Y:S02]  /*b580*/  IADD3 R8, P6, R4.reuse, 0x40, RZ ;  /* 0x0000004004087810 */ /* 0x042fe40007fde0ff */
[C---:B------:R-:W-:Y:S01]  /*b590*/  IADD3 R10, P4, R4.reuse, 0x4020, RZ ;  /* 0x00004020040a7810 */ /* 0x040fe20007f9e0ff */
[--C-:B------:R-:W-:Y:S01]  /*b5a0*/  IMAD.X R107, RZ, RZ, R5.reuse, P3 ;  /* 0x000000ffff6b7224 */ /* 0x100fe200018e0605 */
[C---:B------:R-:W-:Y:S01]  /*b5b0*/  IADD3 R6, P2, R4.reuse, 0x20, RZ ;  /* 0x0000002004067810 */ /* 0x040fe20007f5e0ff */
[--C-:B------:R-:W-:Y:S01]  /*b5c0*/  IMAD.X R93, RZ, RZ, R5.reuse, P6 ;  /* 0x000000ffff5d7224 */ /* 0x100fe200030e0605 */
[----:B------:R-:W-:Y:S01]  /*b5d0*/  IADD3 R7, P0, R4, 0x60, RZ ;  /* 0x0000006004077810 */ /* 0x000fe20007f1e0ff */
[--C-:B------:R-:W-:Y:S01]  /*b5e0*/  IMAD.X R105, RZ, RZ, R5.reuse, P4 ;  /* 0x000000ffff697224 */ /* 0x100fe200020e0605 */
[----:B------:R-:W-:Y:S01]  /*b5f0*/  LOP3.LUT R112, R113, R4, RZ, 0x3c, !PT ;  /* 0x0000000471707212 */ /* 0x000fe200078e3cff */
[--C-:B------:R-:W-:Y:S01]  /*b600*/  IMAD.X R103, RZ, RZ, R5.reuse, P2 ;  /* 0x000000ffff677224 */ /* 0x100fe200010e0605 */
[----:B------:R-:W-:Y:S01]  /*b610*/  LOP3.LUT R4, R9, 0x380, RZ, 0xc0, !PT ;  /* 0x0000038009047812 */ /* 0x000fe200078ec0ff */
[--C-:B------:R-:W-:Y:S01]  /*b620*/  IMAD.X R101, RZ, RZ, R5.reuse, P0 ;  /* 0x000000ffff657224 */ /* 0x100fe200000e0605 */
[----:B------:R-:W-:Y:S01]  /*b630*/  LOP3.LUT R3, R6, 0x380, RZ, 0xc0, !PT ;  /* 0x0000038006037812 */ /* 0x000fe200078ec0ff */
[----:B------:R-:W-:Y:S01]  /*b640*/  IMAD.MOV.U32 R113, RZ, RZ, R5 ;  /* 0x000000ffff717224 */ /* 0x000fe200078e0005 */
[----:B------:R-:W-:-:S02]  /*b650*/  SHF.R.U64 R4, R4, 0x3, RZ ;  /* 0x0000000304047819 */ /* 0x000fc400000012ff */
[----:B------:R-:W-:Y:S02]  /*b660*/  IADD3 R21, P6, R96, 0x1000, RZ ;  /* 0x0000100060157810 */ /* 0x000fe40007fde0ff */
[----:B0-----:R-:W-:Y:S02]  /*b670*/  ISETP.NE.AND P2, PT, R0, 0x1, PT ;  /* 0x000000010000780c */ /* 0x001fe40003f45270 */
[----:B------:R-:W-:Y:S02]  /*b680*/  SHF.R.U64 R3, R3, 0x3, RZ ;  /* 0x0000000303037819 */ /* 0x000fe400000012ff */
[----:B------:R-:W-:Y:S02]  /*b690*/  LOP3.LUT R106, R4, R9, RZ, 0x3c, !PT ;  /* 0x00000009046a7212 */ /* 0x000fe400078e3cff */
[----:B------:R-:W-:Y:S02]  /*b6a0*/  LOP3.LUT R20, R21, 0x380, RZ, 0xc0, !PT ;  /* 0x0000038015147812 */ /* 0x000fe400078ec0ff */
[----:B------:R-:W-:-:S02]  /*b6b0*/  LOP3.LUT R4, R7, 0x380, RZ, 0xc0, !PT ;  /* 0x0000038007047812 */ /* 0x000fc400078ec0ff */
[----:B------:R-:W-:Y:S02]  /*b6c0*/  IADD3 R15, P0, R96, 0x2000, RZ ;  /* 0x00002000600f7810 */ /* 0x000fe40007f1e0ff */
[----:B------:R-:W-:Y:S01]  /*b6d0*/  LOP3.LUT R102, R3, R6, RZ, 0x3c, !PT ;  /* 0x0000000603667212 */ /* 0x000fe200078e3cff */
[----:B------:R-:W0:Y:S01]  /*b6e0*/  @P2 LDC R114, c[0x0][0xbec] ;  /* 0x0002fb00ff722b82 */ /* 0x000e220000000800 */
[----:B------:R-:W-:Y:S02]  /*b6f0*/  SHF.R.U64 R20, R20, 0x3, RZ ;  /* 0x0000000314147819 */ /* 0x000fe400000012ff */
[----:B------:R-:W-:Y:S02]  /*b700*/  LOP3.LUT R5, R10, 0x380, RZ, 0xc0, !PT ;  /* 0x000003800a057812 */ /* 0x000fe400078ec0ff */
[----:B------:R-:W-:Y:S02]  /*b710*/  LOP3.LUT R3, R8, 0x380, RZ, 0xc0, !PT ;  /* 0x0000038008037812 */ /* 0x000fe400078ec0ff */
[----:B------:R-:W-:-:S02]  /*b720*/  SHF.R.U64 R4, R4, 0x3, RZ ;  /* 0x0000000304047819 */ /* 0x000fc400000012ff */
[----:B------:R-:W-:Y:S02]  /*b730*/  LOP3.LUT R14, R15, 0x380, RZ, 0xc0, !PT ;  /* 0x000003800f0e7812 */ /* 0x000fe400078ec0ff */
[----:B------:R-:W-:Y:S01]  /*b740*/  LOP3.LUT R20, R20, R21, RZ, 0x3c, !PT ;  /* 0x0000001514147212 */ /* 0x000fe200078e3cff */
[----:B------:R-:W-:Y:S01]  /*b750*/  IMAD.X R21, RZ, RZ, R97, P6 ;  /* 0x000000ffff157224 */ /* 0x000fe200030e0661 */
[----:B------:R-:W-:Y:S02]  /*b760*/  SHF.R.U64 R5, R5, 0x3, RZ ;  /* 0x0000000305057819 */ /* 0x000fe400000012ff */
[----:B------:R-:W-:Y:S02]  /*b770*/  SHF.R.U64 R3, R3, 0x3, RZ ;  /* 0x0000000303037819 */ /* 0x000fe400000012ff */
[----:B------:R-:W-:Y:S02]  /*b780*/  LOP3.LUT R100, R4, R7, RZ, 0x3c, !PT ;  /* 0x0000000704647212 */ /* 0x000fe400078e3cff */
[----:B------:R-:W-:-:S02]  /*b790*/  IADD3 R13, P3, R96, 0x3000, RZ ;  /* 0x00003000600d7810 */ /* 0x000fc40007f7e0ff */
[C---:B------:R-:W-:Y:S02]  /*b7a0*/  IADD3 R11, P4, R96.reuse, 0x4000, RZ ;  /* 0x00004000600b7810 */ /* 0x040fe40007f9e0ff */
[C---:B------:R-:W-:Y:S02]  /*b7b0*/  IADD3 R9, P5, R96.reuse, 0x5000, RZ ;  /* 0x0000500060097810 */ /* 0x040fe40007fbe0ff */
[----:B------:R-:W-:Y:S02]  /*b7c0*/  IADD3 R7, P6, R96, 0x6000, RZ ;  /* 0x0000600060077810 */ /* 0x000fe40007fde0ff */
[----:B------:R-:W-:Y:S02]  /*b7d0*/  SHF.R.U64 R14, R14, 0x3, RZ ;  /* 0x000000030e0e7819 */ /* 0x000fe400000012ff */
[----:B------:R-:W-:Y:S02]  /*b7e0*/  LOP3.LUT R104, R5, R10, RZ, 0x3c, !PT ;  /* 0x0000000a05687212 */ /* 0x000fe400078e3cff */
[----:B------:R-:W-:-:S02]  /*b7f0*/  LOP3.LUT R92, R3, R8, RZ, 0x3c, !PT ;  /* 0x00000008035c7212 */ /* 0x000fc400078e3cff */
[----:B----4-:R-:W-:Y:S02]  /*b800*/  LOP3.LUT R12, R13, 0x380, RZ, 0xc0, !PT ;  /* 0x000003800d0c7812 */ /* 0x010fe400078ec0ff */
[----:B------:R-:W-:Y:S02]  /*b810*/  LOP3.LUT R10, R11, 0x380, RZ, 0xc0, !PT ;  /* 0x000003800b0a7812 */ /* 0x000fe400078ec0ff */
[----:B------:R-:W-:Y:S02]  /*b820*/  LOP3.LUT R8, R9, 0x380, RZ, 0xc0, !PT ;  /* 0x0000038009087812 */ /* 0x000fe400078ec0ff */
[----:B------:R-:W-:Y:S02]  /*b830*/  LOP3.LUT R6, R7, 0x380, RZ, 0xc0, !PT ;  /* 0x0000038007067812 */ /* 0x000fe400078ec0ff */
[----:B------:R-:W-:Y:S02]  /*b840*/  LOP3.LUT R89, R96, 0x380, RZ, 0xc0, !PT ;  /* 0x0000038060597812 */ /* 0x000fe400078ec0ff */
[----:B------:R-:W-:Y:S01]  /*b850*/  LOP3.LUT R14, R14, R15, RZ, 0x3c, !PT ;  /* 0x0000000f0e0e7212 */ /* 0x000fe200078e3cff */
[----:B------:R-:W-:Y:S01]  /*b860*/  IMAD.X R15, RZ, RZ, R97, P0 ;  /* 0x000000ffff0f7224 */ /* 0x000fe200000e0661 */
[----:B------:R-:W-:-:S02]  /*b870*/  MOV R112, R112 ;  /* 0x0000007000707202 */ /* 0x000fc40000000f00 */
[----:B------:R-:W-:Y:S01]  /*b880*/  IADD3 R4, P0, R96, 0x7000, RZ ;  /* 0x0000700060047810 */ /* 0x000fe20007f1e0ff */
[----:B------:R-:W1:Y:S01]  /*b890*/  @P2 LDC R113, c[0x0][0xbf0] ;  /* 0x0002fc00ff712b82 */ /* 0x000e620000000800 */
[----:B------:R-:W-:Y:S02]  /*b8a0*/  SHF.R.U64 R12, R12, 0x3, RZ ;  /* 0x000000030c0c7819 */ /* 0x000fe400000012ff */
[----:B------:R-:W-:Y:S01]  /*b8b0*/  SHF.R.U64 R10, R10, 0x3, RZ ;  /* 0x000000030a0a7819 */ /* 0x000fe200000012ff */
[----:B------:R-:W-:Y:S01]  /*b8c0*/  IMAD.X R5, RZ, RZ, R97, P0 ;  /* 0x000000ffff057224 */ /* 0x000fe200000e0661 */
[----:B------:R-:W-:Y:S02]  /*b8d0*/  SHF.R.U64 R8, R8, 0x3, RZ ;  /* 0x0000000308087819 */ /* 0x000fe400000012ff */
[----:B------:R-:W-:Y:S02]  /*b8e0*/  SHF.R.U64 R6, R6, 0x3, RZ ;  /* 0x0000000306067819 */ /* 0x000fe400000012ff */
[----:B------:R-:W-:-:S02]  /*b8f0*/  SHF.R.U64 R89, R89, 0x3, RZ ;  /* 0x0000000359597819 */ /* 0x000fc400000012ff */
[----:B------:R-:W-:Y:S02]  /*b900*/  LOP3.LUT R3, R4, 0x380, RZ, 0xc0, !PT ;  /* 0x0000038004037812 */ /* 0x000fe400078ec0ff */
[----:B------:R-:W-:Y:S01]  /*b910*/  LOP3.LUT R12, R12, R13, RZ, 0x3c, !PT ;  /* 0x0000000d0c0c7212 */ /* 0x000fe200078e3cff */
[--C-:B------:R-:W-:Y:S01]  /*b920*/  IMAD.X R13, RZ, RZ, R97.reuse, P3 ;  /* 0x000000ffff0d7224 */ /* 0x100fe200018e0661 */
[----:B------:R-:W-:Y:S01]  /*b930*/  LOP3.LUT R10, R10, R11, RZ, 0x3c, !PT ;  /* 0x0000000b0a0a7212 */ /* 0x000fe200078e3cff */
[--C-:B------:R-:W-:Y:S01]  /*b940*/  IMAD.X R11, RZ, RZ, R97.reuse, P4 ;  /* 0x000000ffff0b7224 */ /* 0x100fe200020e0661 */
[----:B------:R-:W-:Y:S01]  /*b950*/  LOP3.LUT R8, R8, R9, RZ, 0x3c, !PT ;  /* 0x0000000908087212 */ /* 0x000fe200078e3cff */
[--C-:B------:R-:W-:Y:S01]  /*b960*/  IMAD.X R9, RZ, RZ, R97.reuse, P5 ;  /* 0x000000ffff097224 */ /* 0x100fe200028e0661 */
[----:B------:R-:W-:Y:S01]  /*b970*/  LOP3.LUT R6, R6, R7, RZ, 0x3c, !PT ;  /* 0x0000000706067212 */ /* 0x000fe200078e3cff */
[----:B------:R-:W-:Y:S02]  /*b980*/  WARPGROUP.DEPBAR.LE gsb0, 0x0 ;  /* 0x00008000000079c5 */ /* 0x000fe40000010000 */
[----:B------:R-:W-:Y:S01]  /*b990*/  WARPGROUP.ARRIVE ;  /* 0x00000000000079c5 */ /* 0x000fe20000000000 */
[----:B------:R-:W-:Y:S01]  /*b9a0*/  LOP3.LUT R88, R89, R96, RZ, 0x3c, !PT ;  /* 0x0000006059587212 */ /* 0x000fe200078e3cff */
[--C-:B------:R-:W-:Y:S01]  /*b9b0*/  IMAD.X R7, RZ, RZ, R97.reuse, P6 ;  /* 0x000000ffff077224 */ /* 0x100fe200030e0661 */
[----:B------:R-:W-:Y:S01]  /*b9c0*/  SHF.R.U64 R3, R3, 0x3, RZ ;  /* 0x0000000303037819 */ /* 0x000fe200000012ff */
[----:B------:R-:W-:Y:S01]  /*b9d0*/  IMAD.MOV.U32 R89, RZ, RZ, R97 ;  /* 0x000000ffff597224 */ /* 0x000fe200078e0061 */
[----:B------:R-:W-:Y:S01]  /*b9e0*/  MOV R97, R104 ;  /* 0x0000006800617202 */ /* 0x000fe20000000f00 */
[----:B------:R-:W-:Y:S01]  /*b9f0*/  HGMMA.64x128x16.F32 R24, R212, gdesc[UR8].tnspB, R24, gsb0 ;  /* 0x41e00008d4187df0 */ /* 0x000fe20008000818 */
[----:B------:R-:W-:Y:S01]  /*ba00*/  ULDC UR10, c[0x0][0xc44] ;  /* 0x00031100000a7ab9 */ /* 0x000fe20000000800 */
[----:B------:R-:W-:Y:S01]  /*ba10*/  MOV R105, R102 ;  /* 0x0000006600697202 */ /* 0x000fe20000000f00 */
[----:B------:R-:W-:Y:S01]  /*ba20*/  UIMAD UR10, UR10, UR4, UR13 ;  /* 0x000000040a0a72a4 */ /* 0x000fe2000f8e020d */
[----:B------:R-:W-:-:S02]  /*ba30*/  MOV R103, R92 ;  /* 0x0000005c00677202 */ /* 0x000fc40000000f00 */
[----:B------:R-:W3:Y:S01]  /*ba40*/  LDC.64 R92, c[0x0][0xb98] ;  /* 0x0002e600ff5c7b82 */ /* 0x000ee20000000a00 */
[----:B------:R-:W-:Y:S01]  /*ba50*/  USHF.R.S32.HI UR11, URZ, 0x1f, UR10 ;  /* 0x0000001f3f0b7899 */ /* 0x000fe2000801140a */
[----:B------:R-:W-:Y:S02]  /*ba60*/  LOP3.LUT R4, R3, R4, RZ, 0x3c, !PT ;  /* 0x0000000403047212 */ /* 0x000fe400078e3cff */
[----:B------:R-:W-:Y:S01]  /*ba70*/  MOV R3, R108 ;  /* 0x0000006c00037202 */ /* 0x000fe20000000f00 */
[----:B------:R-:W-:Y:S01]  /*ba80*/  IMAD.U32 R108, RZ, RZ, UR8 ;  /* 0x00000008ff6c7e24 */ /* 0x000fe2000f8e00ff */
[----:B------:R-:W-:Y:S01]  /*ba90*/  MOV R106, R106 ;  /* 0x0000006a006a7202 */ /* 0x000fe20000000f00 */
[----:B------:R-:W-:Y:S01]  /*baa0*/  IMAD R107, R16, 0x80, R228 ;  /* 0x00000080106b7824 */ /* 0x000fe200078e02e4 */
[----:B------:R-:W-:Y:S01]  /*bab0*/  MOV R100, R100 ;  /* 0x0000006400647202 */ /* 0x000fe20000000f00 */
[----:B------:R-:W-:Y:S01]  /*bac0*/  @!P1 VIADD R104, R108, 0x34860 ;  /* 0x000348606c689836 */ /* 0x000fe20000000000 */
[----:B------:R-:W-:Y:S01]  /*bad0*/  MOV R96, R110 ;  /* 0x0000006e00607202 */ /* 0x000fe20000000f00 */
[----:B0-----:R-:W-:Y:S01]  /*bae0*/  @P2 IMAD.HI.U32 R102, R107, R114, RZ ;  /* 0x000000726b662227 */ /* 0x001fe200078e00ff */
[----:B------:R-:W-:-:S02]  /*baf0*/  ULDC.64 UR8, c[0x0][0xae8] ;  /* 0x0002ba0000087ab9 */ /* 0x000fc40000000a00 */
[----:B------:R-:W-:Y:S01]  /*bb00*/  @!P1 PRMT R104, RZ, 0x654, R104 ;  /* 0x00000654ff689816 */ /* 0x000fe20000000068 */
[----:B------:R-:W-:Y:S01]  /*bb10*/  IMAD.MOV.U32 R101, RZ, RZ, R107 ;  /* 0x000000ffff657224 */ /* 0x000fe200078e006b */
[----:B-1----:R-:W-:Y:S01]  /*bb20*/  @P2 SHF.R.U32.HI R101, RZ, R113, R102 ;  /* 0x00000071ff652219 */ /* 0x002fe20000011666 */
[----:B------:R-:W-:Y:S02]  /*bb30*/  WARPGROUP.DEPBAR.LE gsb0, 0x0 ;  /* 0x00008000000079c5 */ /* 0x000fe40000010000 */
[----:B------:R-:W-:-:S06]  /*bb40*/  WARPGROUP.ARRIVE ;  /* 0x00000000000079c5 */ /* 0x000fcc0000000000 */
[----:B------:R-:W-:Y:S01]  /*bb50*/  HGMMA.64x128x16.F32 R24, R216, gdesc[UR4].tnspB, R24, gsb0 ;  /* 0x41e00004d8187df0 */ /* 0x000fe20008000818 */
[----:B------:R-:W-:Y:S02]  /*bb60*/  ULDC.64 UR6, c[0x0][0xb90] ;  /* 0x0002e40000067ab9 */ /* 0x000fe40000000a00 */
[----:B------:R-:W-:Y:S02]  /*bb70*/  UIMAD.WIDE.U32 UR4, UR10, UR6, URZ ;  /* 0x000000060a0472a5 */ /* 0x000fe4000f8e003f */
[----:B------:R-:W-:-:S04]  /*bb80*/  UIMAD UR6, UR11, UR6, URZ ;  /* 0x000000060b0672a4 */ /* 0x000fc8000f8e023f */
[----:B------:R-:W-:Y:S01]  /*bb90*/  UIMAD UR6, UR10, UR7, UR6 ;  /* 0x000000070a0672a4 */ /* 0x000fe2000f8e0206 */
[----:B------:R-:W-:Y:S01]  /*bba0*/  IMAD.U32 R90, RZ, RZ, UR4 ;  /* 0x00000004ff5a7e24 */ /* 0x000fe2000f8e00ff */
[----:B------:R-:W-:Y:S01]  /*bbb0*/  USHF.R.S32.HI UR7, URZ, 0x1f, UR12 ;  /* 0x0000001f3f077899 */ /* 0x000fe2000801140c */
[----:B------:R-:W-:Y:S01]  /*bbc0*/  IMAD.U32 R91, RZ, RZ, UR5 ;  /* 0x00000005ff5b7e24 */ /* 0x000fe2000f8e00ff */
[----:B------:R-:W-:-:S06]  /*bbd0*/  UIADD3 UR4, UR5, UR6, URZ ;  /* 0x0000000605047290 */ /* 0x000fcc000fffe03f */
[----:B------:R-:W-:Y:S01]  /*bbe0*/  IMAD.U32 R91, RZ, RZ, UR4 ;  /* 0x00000004ff5b7e24 */ /* 0x000fe2000f8e00ff */
[----:B------:R-:W-:Y:S01]  /*bbf0*/  ULDC.64 UR4, c[0x0][0xb88] ;  /* 0x0002e20000047ab9 */ /* 0x000fe20000000a00 */
[----:B---3--:R-:W-:Y:S01]  /*bc00*/  IMAD.WIDE.U32 R90, R92, UR12, R90 ;  /* 0x0000000c5c5a7c25 */ /* 0x008fe2000f8e005a */
[----:B------:R-:W-:-:S04]  /*bc10*/  UIMAD UR6, UR11, UR8, URZ ;  /* 0x000000080b0672a4 */ /* 0x000fc8000f8e023f */
[----:B------:R-:W-:Y:S02]  /*bc20*/  UIMAD UR6, UR10, UR9, UR6 ;  /* 0x000000090a0672a4 */ /* 0x000fe4000f8e0206 */
[----:B------:R-:W-:Y:S02]  /*bc30*/  UIADD3 UR60, UR60, 0x1, URZ ;  /* 0x000000013c3c7890 */ /* 0x000fe4000fffe03f */
[----:B------:R-:W-:Y:S02]  /*bc40*/  UIADD3 UR61, UR61, 0x34820, URZ ;  /* 0x000348203d3d7890 */ /* 0x000fe4000fffe03f */
[----:B------:R-:W-:Y:S01]  /*bc50*/  UISETP.NE.AND UP0, UPT, UR60, 0x2, UPT ;  /* 0x000000023c00788c */ /* 0x000fe2000bf05270 */
[----:B------:R-:W-:Y:S02]  /*bc60*/  WARPGROUP.DEPBAR.LE gsb0, 0x0 ;  /* 0x00008000000079c5 */ /* 0x000fe40000010000 */
[----:B------:R0:W-:Y:S01]  /*bc70*/  @!P1 SYNCS.ARRIVE.TRANS64.RED.A1T0 RZ, [R104+URZ], RZ ;  /* 0x000000ff68ff99a7 */ /* 0x0001e2000810043f */
[-C--:B--2---:R-:W-:Y:S01]  /*bc80*/  FMUL.FTZ R25, R25, R99.reuse ;  /* 0x0000006319197220 */ /* 0x084fe20000410000 */
[-C--:B------:R-:W-:Y:S01]  /*bc90*/  FMUL.FTZ R24, R24, R99.reuse ;  /* 0x0000006318187220 */ /* 0x080fe20000410000 */
        /* <DEDUP_REMOVED lines=29> */
[----:B------:R-:W-:Y:S01]  /*be70*/  FMUL.FTZ R84, R84, R99 ;  /* 0x0000006354547220 */ /* 0x000fe20000410000 */
[----:B------:R-:W-:-:S02]  /*be80*/  IMAD.MOV R99, RZ, RZ, -R101 ;  /* 0x000000ffff637224 */ /* 0x000fc400078e0a65 */
[-C--:B------:R-:W-:Y:S01]  /*be90*/  FMUL.FTZ R27, R27, R98.reuse ;  /* 0x000000621b1b7220 */ /* 0x080fe20000410000 */
[----:B------:R-:W-:Y:S01]  /*bea0*/  FMUL.FTZ R26, R26, R98 ;  /* 0x000000621a1a7220 */ /* 0x000fe20000410000 */
[----:B------:R-:W-:Y:S01]  /*beb0*/  IMAD R36, R92, UR7, RZ ;  /* 0x000000075c247c24 */ /* 0x000fe2000f8e02ff */
[----:B------:R-:W-:Y:S01]  /*bec0*/  F2FP.F16.F32.PACK_AB R24, R25, R24 ;  /* 0x000000181918723e */ /* 0x000fe200000000ff */
[----:B------:R-:W-:Y:S02]  /*bed0*/  IMAD R99, R0, R99, R107 ;  /* 0x0000006300637224 */ /* 0x000fe400078e026b */
[----:B------:R-:W-:Y:S01]  /*bee0*/  FMUL.FTZ R31, R31, R98 ;  /* 0x000000621f1f7220 */ /* 0x000fe20000410000 */
[----:B------:R-:W-:Y:S01]  /*bef0*/  F2FP.F16.F32.PACK_AB R25, R27, R26 ;  /* 0x0000001a1b19723e */ /* 0x000fe200000000ff */
[----:B------:R-:W-:Y:S01]  /*bf00*/  FMUL.FTZ R30, R30, R98 ;  /* 0x000000621e1e7220 */ /* 0x000fe20000410000 */
[----:B------:R-:W-:Y:S01]  /*bf10*/  F2FP.F16.F32.PACK_AB R26, R29, R28 ;  /* 0x0000001c1d1a723e */ /* 0x000fe200000000ff */
[----:B------:R-:W-:Y:S01]  /*bf20*/  IMAD R93, R93, UR12, R36 ;  /* 0x0000000c5d5d7c24 */ /* 0x000fe2000f8e0224 */
[----:B------:R-:W-:Y:S01]  /*bf30*/  F2FP.F16.F32.PACK_AB R28, R33, R32 ;  /* 0x00000020211c723e */ /* 0x000fe200000000ff */
[-C--:B------:R-:W-:Y:S01]  /*bf40*/  FMUL.FTZ R39, R39, R98.reuse ;  /* 0x0000006227277220 */ /* 0x080fe20000410000 */
[----:B------:R-:W-:Y:S01]  /*bf50*/  SHF.R.S32.HI R32, RZ, 0x1f, R99 ;  /* 0x0000001fff207819 */ /* 0x000fe20000011463 */
[-C--:B------:R-:W-:Y:S01]  /*bf60*/  FMUL.FTZ R38, R38, R98.reuse ;  /* 0x0000006226267220 */ /* 0x080fe20000410000 */
[----:B------:R-:W-:Y:S01]  /*bf70*/  SHF.R.S32.HI R33, RZ, 0x1f, R101 ;  /* 0x0000001fff217819 */ /* 0x000fe20000011465 */
[----:B------:R-:W-:Y:S01]  /*bf80*/  FMUL.FTZ R35, R35, R98 ;  /* 0x0000006223237220 */ /* 0x000fe20000410000 */
[----:B------:R-:W-:Y:S01]  /*bf90*/  IADD3 R36, P0, R101, R90, RZ ;  /* 0x0000005a65247210 */ /* 0x000fe20007f1e0ff */
[----:B------:R-:W-:Y:S01]  /*bfa0*/  IMAD R32, R32, UR4, RZ ;  /* 0x0000000420207c24 */ /* 0x000fe2000f8e02ff */
[----:B------:R-:W-:Y:S01]  /*bfb0*/  F2FP.F16.F32.PACK_AB R27, R31, R30 ;  /* 0x0000001e1f1b723e */ /* 0x000fe200000000ff */
[----:B------:R-:W-:Y:S01]  /*bfc0*/  BAR.SYNC.DEFER_BLOCKING 0x1, 0x100 ;  /* 0x0044000000007b1d */ /* 0x000fe20000010000 */
[----:B------:R-:W-:Y:S01]  /*bfd0*/  F2FP.F16.F32.PACK_AB R30, R37, R102 ;  /* 0x00000066251e723e */ /* 0x000fe200000000ff */
[-C--:B------:R-:W-:Y:S01]  /*bfe0*/  FMUL.FTZ R34, R34, R98.reuse ;  /* 0x0000006222227220 */ /* 0x080fe20000410000 */
[----:B------:R-:W-:Y:S01]  /*bff0*/  IADD3.X R37, R33, R91, R93, P0, !PT ;  /* 0x0000005b21257210 */ /* 0x000fe200007fe45d */
[----:B------:R-:W-:Y:S01]  /*c000*/  FMUL.FTZ R43, R43, R98 ;  /* 0x000000622b2b7220 */ /* 0x000fe20000410000 */
[----:B------:R-:W-:Y:S01]  /*c010*/  F2FP.F16.F32.PACK_AB R31, R39, R38 ;  /* 0x00000026271f723e */ /* 0x000fe200000000ff */
[----:B------:R-:W-:Y:S01]  /*c020*/  IMAD R39, R99, UR5, R32 ;  /* 0x0000000563277c24 */ /* 0x000fe2000f8e0220 */
[----:B------:R-:W-:Y:S01]  /*c030*/  F2FP.F16.F32.PACK_AB R32, R41, R40 ;  /* 0x000000282920723e */ /* 0x000fe200000000ff */
[----:B------:R-:W-:Y:S01]  /*c040*/  IMAD.WIDE.U32 R36, R99, UR4, R36 ;  /* 0x0000000463247c25 */ /* 0x000fe2000f8e0024 */
[----:B------:R-:W-:-:S03]  /*c050*/  ULDC UR4, c[0x0][0xa88] ;  /* 0x0002a20000047ab9 */ /* 0x000fc60000000800 */
[-C--:B------:R-:W-:Y:S01]  /*c060*/  FMUL.FTZ R42, R42, R98.reuse ;  /* 0x000000622a2a7220 */ /* 0x080fe20000410000 */
[-C--:B------:R-:W-:Y:S01]  /*c070*/  FMUL.FTZ R47, R47, R98.reuse ;  /* 0x000000622f2f7220 */ /* 0x080fe20000410000 */
[----:B------:R-:W-:Y:S02]  /*c080*/  IMAD R41, R16, 0x80, R227 ;  /* 0x0000008010297824 */ /* 0x000fe400078e02e3 */
[-C--:B------:R-:W-:Y:S01]  /*c090*/  FMUL.FTZ R46, R46, R98.reuse ;  /* 0x000000622e2e7220 */ /* 0x080fe20000410000 */
[----:B------:R-:W-:Y:S01]  /*c0a0*/  IMAD R92, R0, UR4, RZ ;  /* 0x00000004005c7c24 */ /* 0x000fe2000f8e02ff */
[----:B------:R-:W-:Y:S01]  /*c0b0*/  ULDC.64 UR4, c[0x0][0xb50] ;  /* 0x0002d40000047ab9 */ /* 0x000fe20000000a00 */
[----:B------:R-:W-:Y:S01]  /*c0c0*/  LOP3.LUT P0, RZ, R222, 0x3, RZ, 0xc0, !PT ;  /* 0x00000003deff7812 */ /* 0x000fe2000780c0ff */
[-C--:B------:R-:W-:Y:S01]  /*c0d0*/  FMUL.FTZ R51, R51, R98.reuse ;  /* 0x0000006233337220 */ /* 0x080fe20000410000 */
[-C--:B------:R-:W-:Y:S01]  /*c0e0*/  FMUL.FTZ R50, R50, R98.reuse ;  /* 0x0000006232327220 */ /* 0x080fe20000410000 */
[-C--:B------:R-:W-:Y:S01]  /*c0f0*/  FMUL.FTZ R55, R55, R98.reuse ;  /* 0x0000006237377220 */ /* 0x080fe20000410000 */
[----:B------:R-:W-:Y:S01]  /*c100*/  FMUL.FTZ R54, R54, R98 ;  /* 0x0000006236367220 */ /* 0x000fe20000410000 */
[----:B------:R-:W-:Y:S01]  /*c110*/  F2FP.F16.F32.PACK_AB R29, R35, R34 ;  /* 0x00000022231d723e */ /* 0x000fe200000000ff */
[-C--:B------:R-:W-:Y:S01]  /*c120*/  FMUL.FTZ R59, R59, R98.reuse ;  /* 0x000000623b3b7220 */ /* 0x080fe20000410000 */
[-C--:B------:R-:W-:Y:S01]  /*c130*/  FMUL.FTZ R58, R58, R98.reuse ;  /* 0x000000623a3a7220 */ /* 0x080fe20000410000 */
[----:B------:R1:W-:Y:S01]  /*c140*/  STSM.16.M88.4 [R112], R24 ;  /* 0x0000001870007844 */ /* 0x0003e20000000200 */
[-C--:B------:R-:W-:Y:S01]  /*c150*/  FMUL.FTZ R63, R63, R98.reuse ;  /* 0x000000623f3f7220 */ /* 0x080fe20000410000 */
[----:B------:R-:W-:Y:S01]  /*c160*/  FMUL.FTZ R62, R62, R98 ;  /* 0x000000623e3e7220 */ /* 0x000fe20000410000 */
[----:B------:R-:W-:Y:S01]  /*c170*/  F2FP.F16.F32.PACK_AB R33, R43, R42 ;  /* 0x0000002a2b21723e */ /* 0x000fe200000000ff */
[----:B------:R-:W-:Y:S01]  /*c180*/  FMUL.FTZ R67, R67, R98 ;  /* 0x0000006243437220 */ /* 0x000fe20000410000 */
[----:B------:R-:W-:Y:S01]  /*c190*/  F2FP.F16.F32.PACK_AB R34, R45, R44 ;  /* 0x0000002c2d22723e */ /* 0x000fe200000000ff */
[----:B------:R-:W-:Y:S01]  /*c1a0*/  FMUL.FTZ R66, R66, R98 ;  /* 0x0000006242427220 */ /* 0x000fe20000410000 */
[----:B------:R-:W-:Y:S01]  /*c1b0*/  F2FP.F16.F32.PACK_AB R35, R47, R46 ;  /* 0x0000002e2f23723e */ /* 0x000fe200000000ff */
        /* <DEDUP_REMOVED lines=8> */
[C---:B-1----:R-:W-:Y:S01]  /*c240*/  VIADD R25, R41.reuse, 0x8 ;  /* 0x0000000829197836 */ /* 0x042fe20000000000 */
[----:B------:R-:W-:Y:S01]  /*c250*/  ISETP.GE.OR P1, PT, R41, R92, P0 ;  /* 0x0000005c2900720c */ /* 0x000fe20000726670 */
[----:B------:R-:W-:Y:S01]  /*c260*/  IMAD.IADD R27, R37, 0x1, R39 ;  /* 0x00000001251b7824 */ /* 0x000fe200078e0227 */
[----:B------:R-:W-:Y:S01]  /*c270*/  LEA R37, P3, R36, UR4, 0x2 ;  /* 0x0000000424257c11 */ /* 0x000fe2000f8610ff */
[-C--:B------:R-:W-:Y:S01]  /*c280*/  FMUL.FTZ R87, R87, R98.reuse ;  /* 0x0000006257577220 */ /* 0x080fe20000410000 */
[----:B------:R-:W-:Y:S01]  /*c290*/  FMUL.FTZ R86, R86, R98 ;  /* 0x0000006256567220 */ /* 0x000fe20000410000 */
[----:B------:R-:W-:Y:S01]  /*c2a0*/  ISETP.GE.OR P0, PT, R25, R92, P0 ;  /* 0x0000005c1900720c */ /* 0x000fe20000706670 */
[----:B------:R1:W-:Y:S01]  /*c2b0*/  STSM.16.M88.4 [R105], R28 ;  /* 0x0000001c69007844 */ /* 0x0003e20000000200 */
[----:B------:R-:W-:-:S02]  /*c2c0*/  LEA.HI.X R36, R36, UR5, R27, 0x2, P3 ;  /* 0x0000000524247c11 */ /* 0x000fc400098f141b */
[----:B------:R-:W-:Y:S01]  /*c2d0*/  F2FP.F16.F32.PACK_AB R24, R49, R48 ;  /* 0x000000303118723e */ /* 0x000fe200000000ff */
[----:B------:R2:W-:Y:S01]  /*c2e0*/  STSM.16.M88.4 [R103], R32 ;  /* 0x0000002067007844 */ /* 0x0005e20000000200 */
[----:B------:R-:W-:Y:S02]  /*c2f0*/  F2FP.F16.F32.PACK_AB R25, R51, R50 ;  /* 0x000000323319723e */ /* 0x000fe400000000ff */
[----:B------:R-:W-:Y:S02]  /*c300*/  F2FP.F16.F32.PACK_AB R26, R53, R52 ;  /* 0x00000034351a723e */ /* 0x000fe400000000ff */
[----:B------:R-:W-:Y:S01]  /*c310*/  F2FP.F16.F32.PACK_AB R27, R55, R54 ;  /* 0x00000036371b723e */ /* 0x000fe200000000ff */
[----:B------:R-:W-:Y:S01]  /*c320*/  SHFL.IDX PT, R52, R37, RZ, 0x1c1f ;  /* 0x001c1fff25347589 */ /* 0x000fe200000e0000 */
[----:B------:R-:W-:Y:S02]  /*c330*/  F2FP.F16.F32.PACK_AB R72, R73, R72 ;  /* 0x000000484948723e */ /* 0x000fe400000000ff */
[----:B------:R-:W-:Y:S01]  /*c340*/  F2FP.F16.F32.PACK_AB R73, R75, R74 ;  /* 0x0000004a4b49723e */ /* 0x000fe200000000ff */
[----:B------:R-:W-:Y:S01]  /*c350*/  STSM.16.M88.4 [R100], R24 ;  /* 0x0000001864007844 */ /* 0x000fe20000000200 */
[----:B------:R-:W-:-:S02]  /*c360*/  F2FP.F16.F32.PACK_AB R80, R81, R80 ;  /* 0x000000505150723e */ /* 0x000fc400000000ff */
[----:B-1----:R-:W-:Y:S01]  /*c370*/  F2FP.F16.F32.PACK_AB R28, R57, R56 ;  /* 0x00000038391c723e */ /* 0x002fe200000000ff */
[----:B------:R-:W1:Y:S01]  /*c380*/  SHFL.IDX PT, R53, R36, RZ, 0x1c1f ;  /* 0x001c1fff24357589 */ /* 0x000e6200000e0000 */
[----:B------:R-:W-:Y:S01]  /*c390*/  F2FP.F16.F32.PACK_AB R29, R59, R58 ;  /* 0x0000003a3b1d723e */ /* 0x000fe200000000ff */
[----:B------:R-:W3:Y:S01]  /*c3a0*/  @P2 LDC R57, c[0x0][0xbec] ;  /* 0x0002fb00ff392b82 */ /* 0x000ee20000000800 */
[----:B------:R-:W-:Y:S01]  /*c3b0*/  F2FP.F16.F32.PACK_AB R30, R61, R60 ;  /* 0x0000003c3d1e723e */ /* 0x000fe200000000ff */
[----:B------:R-:W-:Y:S01]  /*c3c0*/  SHFL.IDX PT, R54, R37, 0x1, 0x1c1f ;  /* 0x003c1f0025367f89 */ /* 0x000fe200000e0000 */
[----:B------:R-:W-:Y:S02]  /*c3d0*/  F2FP.F16.F32.PACK_AB R31, R63, R62 ;  /* 0x0000003e3f1f723e */ /* 0x000fe400000000ff */
[----:B--2---:R-:W-:Y:S01]  /*c3e0*/  F2FP.F16.F32.PACK_AB R32, R65, R64 ;  /* 0x000000404120723e */ /* 0x004fe200000000ff */
[----:B------:R-:W2:Y:S01]  /*c3f0*/  SHFL.IDX PT, R55, R36, 0x1, 0x1c1f ;  /* 0x003c1f0024377f89 */ /* 0x000ea200000e0000 */
[----:B------:R-:W-:Y:S01]  /*c400*/  F2FP.F16.F32.PACK_AB R33, R67, R66 ;  /* 0x000000424321723e */ /* 0x000fe200000000ff */
[----:B------:R-:W4:Y:S01]  /*c410*/  @P2 LDC R59, c[0x0][0xbf0] ;  /* 0x0002fc00ff3b2b82 */ /* 0x000f220000000800 */
[----:B------:R-:W-:Y:S01]  /*c420*/  F2FP.F16.F32.PACK_AB R34, R69, R68 ;  /* 0x000000444522723e */ /* 0x000fe200000000ff */
[----:B------:R-:W-:Y:S01]  /*c430*/  STSM.16.M88.4 [R106], R28 ;  /* 0x0000001c6a007844 */ /* 0x000fe20000000200 */
[----:B------:R-:W-:-:S02]  /*c440*/  F2FP.F16.F32.PACK_AB R35, R71, R70 ;  /* 0x000000464723723e */ /* 0x000fc400000000ff */
[----:B------:R-:W-:Y:S02]  /*c450*/  F2FP.F16.F32.PACK_AB R74, R77, R76 ;  /* 0x0000004c4d4a723e */ /* 0x000fe400000000ff */
[----:B------:R-:W-:Y:S01]  /*c460*/  F2FP.F16.F32.PACK_AB R75, R79, R78 ;  /* 0x0000004e4f4b723e */ /* 0x000fe200000000ff */
[----:B------:R-:W-:Y:S01]  /*c470*/  STSM.16.M88.4 [R97], R32 ;  /* 0x0000002061007844 */ /* 0x000fe20000000200 */
[----:B------:R-:W-:Y:S02]  /*c480*/  F2FP.F16.F32.PACK_AB R81, R83, R82 ;  /* 0x000000525351723e */ /* 0x000fe400000000ff */
[----:B------:R-:W-:Y:S01]  /*c490*/  F2FP.F16.F32.PACK_AB R82, R85, R84 ;  /* 0x000000545552723e */ /* 0x000fe200000000ff */
[----:B------:R-:W-:Y:S01]  /*c4a0*/  STSM.16.M88.4 [R96], R72 ;  /* 0x0000004860007844 */ /* 0x000fe20000000200 */
[----:B------:R-:W-:-:S05]  /*c4b0*/  F2FP.F16.F32.PACK_AB R83, R87, R86 ;  /* 0x000000565753723e */ /* 0x000fca00000000ff */
[----:B------:R0:W-:Y:S01]  /*c4c0*/  STSM.16.M88.4 [R3], R80 ;  /* 0x0000005003007844 */ /* 0x0001e20000000200 */
[----:B------:R-:W-:Y:S01]  /*c4d0*/  BAR.SYNC.DEFER_BLOCKING 0x1, 0x100 ;  /* 0x0044000000007b1d */ /* 0x000fe20000010000 */
[----:B------:R-:W-:Y:S01]  /*c4e0*/  UIMAD.WIDE.U32 UR4, UR10, UR8, URZ ;  /* 0x000000080a0472a5 */ /* 0x000fe2000f8e003f */
[----:B0-----:R-:W-:-:S04]  /*c4f0*/  IMAD R3, R22, 0x20, R221 ;  /* 0x0000002016037824 */ /* 0x001fc800078e02dd */
[----:B------:R-:W-:Y:S01]  /*c500*/  ULDC.64 UR8, c[0x0][0xaf0] ;  /* 0x0002bc0000087ab9 */ /* 0x000fe20000000a00 */
[----:B-1----:R0:W-:Y:S04]  /*c510*/  @!P1 ST.E desc[UR14][R52.64], R95 ;  /* 0x0000005f34009985 */ /* 0x0021e8000c10190e */
[----:B--2---:R1:W-:Y:S04]  /*c520*/  @!P0 ST.E desc[UR14][R54.64], R94 ;  /* 0x0000005e36008985 */ /* 0x0043e8000c10190e */
[----:B------:R2:W5:Y:S01]  /*c530*/  LD.E.128 R24, desc[UR14][R12.64] ;  /* 0x0000000e0c187980 */ /* 0x000562000c101d00 */
[----:B0-----:R-:W0:Y:S03]  /*c540*/  LDC.64 R52, c[0x0][0xae0] ;  /* 0x0002b800ff347b82 */ /* 0x001e260000000a00 */
[----:B------:R3:W5:Y:S01]  /*c550*/  LD.E.128 R28, desc[UR14][R4.64] ;  /* 0x0000000e041c7980 */ /* 0x000762000c101d00 */
[----:B------:R-:W-:-:S03]  /*c560*/  UIADD3 UR5, UR5, UR6, URZ ;  /* 0x0000000605057290 */ /* 0x000fc6000fffe03f */
[----:B------:R1:W5:Y:S01]  /*c570*/  LD.E.128 R32, desc[UR14][R6.64] ;  /* 0x0000000e06207980 */ /* 0x000362000c101d00 */
[----:B--2---:R-:W-:-:S03]  /*c580*/  IMAD R12, R16, 0x80, R3 ;  /* 0x00000080100c7824 */ /* 0x004fc600078e0203 */
[----:B------:R-:W5:Y:S01]  /*c590*/  LD.E.128 R88, desc[UR14][R88.64] ;  /* 0x0000000e58587980 */ /* 0x000f62000c101d00 */
[----:B---3--:R-:W-:Y:S01]  /*c5a0*/  @P2 IMAD.HI.U32 R4, R12, R57, RZ ;  /* 0x000000390c042227 */ /* 0x008fe200078e00ff */
[----:B------:R-:W-:Y:S02]  /*c5b0*/  UIMAD UR6, UR7, UR8, URZ ;  /* 0x00000008070672a4 */ /* 0x000fe4000f8e023f */
[----:B------:R-:W5:Y:S01]  /*c5c0*/  LD.E.128 R40, desc[UR14][R20.64] ;  /* 0x0000000e14287980 */ /* 0x000f62000c101d00 */
[----:B------:R-:W-:Y:S01]  /*c5d0*/  IMAD.MOV.U32 R3, RZ, RZ, R12 ;  /* 0x000000ffff037224 */ /* 0x000fe200078e000c */
[----:B----4-:R-:W-:Y:S01]  /*c5e0*/  @P2 SHF.R.U32.HI R3, RZ, R59, R4 ;  /* 0x0000003bff032219 */ /* 0x010fe20000011604 */
[----:B------:R-:W-:Y:S01]  /*c5f0*/  UIMAD UR6, UR12, UR9, UR6 ;  /* 0x000000090c0672a4 */ /* 0x000fe2000f8e0206 */
[----:B------:R-:W5:Y:S02]  /*c600*/  LD.E.128 R36, desc[UR14][R14.64] ;  /* 0x0000000e0e247980 */ /* 0x000f64000c101d00 */
[--C-:B------:R-:W-:Y:S01]  /*c610*/  SHF.R.S32.HI R5, RZ, 0x1f, R3.reuse ;  /* 0x0000001fff057819 */ /* 0x100fe20000011403 */
[----:B------:R-:W-:Y:S01]  /*c620*/  UIMAD.WIDE.U32 UR4, UR12, UR8, UR4 ;  /* 0x000000080c0472a5 */ /* 0x000fe2000f8e0004 */
[----:B-1----:R-:W-:Y:S01]  /*c630*/  IMAD.MOV R7, RZ, RZ, -R3 ;  /* 0x000000ffff077224 */ /* 0x002fe200078e0a03 */
[----:B------:R-:W-:Y:S01]  /*c640*/  R2UR UR9, R2 ;  /* 0x00000000020972ca */ /* 0x000fe200000e0000 */
[----:B------:R1:W5:Y:S01]  /*c650*/  LD.E.128 R48, desc[UR14][R10.64] ;  /* 0x0000000e0a307980 */ /* 0x000362000c101d00 */
[-C--:B0-----:R-:W-:Y:S01]  /*c660*/  IMAD R2, R5, R52.reuse, RZ ;  /* 0x0000003405027224 */ /* 0x081fe200078e02ff */
[----:B------:R-:W-:Y:S01]  /*c670*/  UIADD3 UR5, UR5, UR6, URZ ;  /* 0x0000000605057290 */ /* 0x000fe2000fffe03f */
[----:B------:R-:W-:Y:S01]  /*c680*/  IMAD R5, R0, R7, R12 ;  /* 0x0000000700057224 */ /* 0x000fe200078e020c */
[----:B------:R0:W5:Y:S01]  /*c690*/  LD.E.128 R44, desc[UR14][R8.64] ;  /* 0x0000000e082c7980 */ /* 0x000162000c101d00 */
[----:B------:R-:W-:Y:S01]  /*c6a0*/  IMAD R7, R3, R53, R2 ;  /* 0x0000003503077224 */ /* 0x000fe200078e0202 */
[----:B------:R-:W-:Y:S01]  /*c6b0*/  R2UR UR10, R23 ;  /* 0x00000000170a72ca */ /* 0x000fe200000e0000 */
[----:B------:R-:W-:Y:S01]  /*c6c0*/  ULDC.64 UR6, c[0x0][0xa80] ;  /* 0x0002a00000067ab9 */ /* 0x000fe20000000a00 */
[----:B------:R-:W-:Y:S01]  /*c6d0*/  @!PT LDS RZ, [RZ] ;  /* 0x00000000fffff984 */ /* 0x000fe20000000800 */
[----:B------:R-:W-:Y:S01]  /*c6e0*/  @!PT LDS RZ, [RZ] ;  /* 0x00000000fffff984 */ /* 0x000fe20000000800 */
[----:B------:R-:W-:Y:S01]  /*c6f0*/  @!PT LDS RZ, [RZ] ;  /* 0x00000000fffff984 */ /* 0x000fe20000000800 */
[----:B------:R-:W-:Y:S01]  /*c700*/  @!PT LDS RZ, [RZ] ;  /* 0x00000000fffff984 */ /* 0x000fe20000000800 */
[----:B------:R2:W-:Y:S06]  /*c710*/  MEMBAR.ALL.CTA ;  /* 0x0000000000007992 */ /* 0x0005ec0000008000 */
[----:B--2---:R-:W0:Y:S01]  /*c720*/  FENCE.VIEW.ASYNC.S ;  /* 0x00000000000073c6 */ /* 0x004e220000000000 */
[----:B------:R-:W-:Y:S01]  /*c730*/  SHF.R.S32.HI R0, RZ, 0x1f, R5 ;  /* 0x0000001fff007819 */ /* 0x000fe20000011405 */
[----:B------:R-:W-:Y:S01]  /*c740*/  IMAD.WIDE.U32 R2, R3, R52, UR4 ;  /* 0x0000000403027e25 */ /* 0x000fe2000f8e0034 */
[----:B------:R-:W-:-:S03]  /*c750*/  ULDC.64 UR4, c[0x0][0xad8] ;  /* 0x0002b60000047ab9 */ /* 0x000fc60000000a00 */
[----:B------:R-:W-:Y:S02]  /*c760*/  IMAD.IADD R3, R3, 0x1, R7 ;  /* 0x0000000103037824 */ /* 0x000fe400078e0207 */
[----:B------:R-:W-:Y:S02]  /*c770*/  IMAD R0, R0, UR4, RZ ;  /* 0x0000000400007c24 */ /* 0x000fe4000f8e02ff */
[----:B-1----:R-:W-:Y:S02]  /*c780*/  IMAD R11, R16, 0x80, R221 ;  /* 0x00000080100b7824 */ /* 0x002fe400078e02dd */
[C---:B------:R-:W-:Y:S02]  /*c790*/  IMAD R7, R5.reuse, UR5, R0 ;  /* 0x0000000505077c24 */ /* 0x040fe4000f8e0200 */
[----:B------:R-:W-:Y:S01]  /*c7a0*/  IMAD.WIDE.U32 R2, R5, UR4, R2 ;  /* 0x0000000405027c25 */ /* 0x000fe2000f8e0002 */
[----:B------:R-:W-:Y:S01]  /*c7b0*/  ISETP.GE.AND P1, PT, R11, R92, PT ;  /* 0x0000005c0b00720c */ /* 0x000fe20003f26270 */
[----:B------:R-:W-:-:S02]  /*c7c0*/  USEL UR5, URZ, 0x1, UP0 ;  /* 0x000000013f057887 */ /* 0x000fc40008000000 */
[----:B------:R-:W-:Y:S01]  /*c7d0*/  IMAD.IADD R3, R3, 0x1, R7 ;  /* 0x0000000103037824 */ /* 0x000fe200078e0207 */
[----:B------:R-:W-:Y:S01]  /*c7e0*/  UPRMT UR61, URZ, 0x654, UR61 ;  /* 0x000006543f3d7896 */ /* 0x000fe2000800003d */
[C---:B------:R-:W-:Y:S01]  /*c7f0*/  LEA R0, P2, R2.reuse, UR6, 0x1 ;  /* 0x0000000602007c11 */ /* 0x040fe2000f8408ff */
[----:B------:R-:W-:Y:S01]  /*c800*/  VIADD R5, R11, 0x20 ;  /* 0x000000200b057836 */ /* 0x000fe20000000000 */
[----:B------:R-:W-:Y:S01]  /*c810*/  ULDC UR4, c[0x0][0xc] ;  /* 0x0000030000047ab9 */ /* 0x000fe20000000800 */
[----:B------:R-:W-:Y:S01]  /*c820*/  ULOP3.LUT UR9, UR9, UR5, URZ, 0x3c, !UPT ;  /* 0x0000000509097292 */ /* 0x000fe2000f8e3c3f */
[----:B------:R-:W-:Y:S01]  /*c830*/  LEA.HI.X R10, R2, UR7, R3, 0x1, P2 ;  /* 0x00000007020a7c11 */ /* 0x000fe200090f0c03 */
[----:B------:R-:W-:Y:S01]  /*c840*/  UIADD3 UR10, UR4, UR10, URZ ;  /* 0x0000000a040a7290 */ /* 0x000fe2000fffe03f */
[-C--:B------:R-:W-:Y:S01]  /*c850*/  ISETP.GE.AND P3, PT, R5, R92.reuse, PT ;  /* 0x0000005c0500720c */ /* 0x080fe20003f66270 */
[----:B------:R-:W-:Y:S01]  /*c860*/  VIADD R5, R11, 0x40 ;  /* 0x000000400b057836 */ /* 0x000fe20000000000 */
[----:B------:R-:W-:Y:S01]  /*c870*/  USEL UR60, UR60, URZ, UP0 ;  /* 0x0000003f3c3c7287 */ /* 0x000fe20008000000 */
[----:B0-----:R0:W1:Y:S01]  /*c880*/  SHFL.IDX PT, R8, R0, RZ, 0x181f ;  /* 0x00181fff00087589 */ /* 0x00106200000e0000 */
[----:B------:R-:W-:Y:S01]  /*c890*/  IMAD.U32 R2, RZ, RZ, UR9 ;  /* 0x00000009ff027e24 */ /* 0x000fe2000f8e00ff */
[----:B------:R-:W-:Y:S01]  /*c8a0*/  SYNCS.ARRIVE.TRANS64.RED.A1T0 RZ, [UR61], RZ ;  /* 0x000000ffffff79a7 */ /* 0x000fe2000810043d */
[----:B------:R-:W-:Y:S01]  /*c8b0*/  IMAD.U32 R23, RZ, RZ, UR10 ;  /* 0x0000000aff177e24 */ /* 0x000fe2000f8e00ff */
[----:B------:R0:W2:Y:S01]  /*c8c0*/  SHFL.IDX PT, R9, R10, RZ, 0x181f ;  /* 0x00181fff0a097589 */ /* 0x0000a200000e0000 */
[----:B------:R-:W-:Y:S01]  /*c8d0*/  BSSY B0, `(.L_x_29) ;  /* 0x000000c000007945 */ /* 0x000fe20003800000 */
[----:B------:R-:W-:-:S03]  /*c8e0*/  ISETP.GE.AND P0, PT, R5, R92, PT ;  /* 0x0000005c0500720c */ /* 0x000fc60003f06270 */
[----:B------:R-:W-:Y:S10]  /*c8f0*/  @P1 BRA `(.L_x_30) ;  /* 0x0000000000241947 */ /* 0x000ff40003800000 */
[----:B------:R-:W-:Y:S01]  /*c900*/  ULDC UR4, c[0x0][0xac8] ;  /* 0x0002b20000047ab9 */ /* 0x000fe20000000800 */
[----:B------:R-:W-:Y:S01]  /*c910*/  ULDC.64 UR6, c[0x0][0x208] ;  /* 0x0000820000067ab9 */ /* 0x000fe20000000a00 */
[----:B------:R-:W-:Y:S02]  /*c920*/  ISETP.GE.AND P2, PT, R19, UR4, PT ;  /* 0x0000000413007c0c */ /* 0x000fe4000bf46270 */
[----:B------:R-:W-:-:S11]  /*c930*/  ISETP.GE.AND P1, PT, R18, UR4, PT ;  /* 0x0000000412007c0c */ /* 0x000fd6000bf26270 */
[C---:B-1----:R-:W-:Y:S02]  /*c940*/  @!P2 LEA R6, P4, R19.reuse, R8, 0x1 ;  /* 0x000000081306a211 */ /* 0x042fe400078808ff */
[----:B--2---:R-:W-:Y:S02]  /*c950*/  @!P1 IMAD.WIDE R4, R18, 0x2, R8 ;  /* 0x0000000212049825 */ /* 0x004fe400078e0208 */
[----:B------:R-:W-:-:S03]  /*c960*/  @!P2 LEA.HI.X R7, R19, R9, R231, 0x1, P4 ;  /* 0x000000091307a211 */ /* 0x000fc600020f0ce7 */
[----:B-----5:R3:W-:Y:S04]  /*c970*/  @!P1 ST.E.128 desc[UR6][R4.64], R88 ;  /* 0x0000005804009985 */ /* 0x0207e8000c101d06 */
[----:B------:R3:W-:Y:S02]  /*c980*/  @!P2 ST.E.128 desc[UR6][R6.64], R48 ;  /* 0x000000300600a985 */ /* 0x0007e4000c101d06 */
.L_x_30:
[----:B------:R-:W-:Y:S05]  /*c990*/  BSYNC B0 ;  /* 0x0000000000007941 */ /* 0x000fea0003800000 */
.L_x_29:
[----:B--2---:R2:W4:Y:S01]  /*c9a0*/  SHFL.IDX PT, R9, R10, 0x1, 0x181f ;  /* 0x00381f000a097f89 */ /* 0x00452200000e0000 */
[----:B------:R-:W-:Y:S03]  /*c9b0*/  BSSY B0, `(.L_x_31) ;  /* 0x000000c000007945 */ /* 0x000fe60003800000 */
[----:B-1----:R2:W1:Y:S01]  /*c9c0*/  SHFL.IDX PT, R8, R0, 0x1, 0x181f ;  /* 0x00381f0000087f89 */ /* 0x00246200000e0000 */
[----:B------:R-:W-:Y:S05]  /*c9d0*/  @P3 BRA `(.L_x_32) ;  /* 0x0000000000243947 */ /* 0x000fea0003800000 */
[----:B------:R-:W-:Y:S01]  /*c9e0*/  ULDC UR4, c[0x0][0xac8] ;  /* 0x0002b20000047ab9 */ /* 0x000fe20000000800 */
[----:B------:R-:W-:Y:S01]  /*c9f0*/  ULDC.64 UR6, c[0x0][0x208] ;  /* 0x0000820000067ab9 */ /* 0x000fe20000000a00 */
[----:B------:R-:W-:Y:S02]  /*ca00*/  ISETP.GE.AND P3, PT, R19, UR4, PT ;  /* 0x0000000413007c0c */ /* 0x000fe4000bf66270 */
[----:B------:R-:W-:-:S11]  /*ca10*/  ISETP.GE.AND P2, PT, R18, UR4, PT ;  /* 0x0000000412007c0c */ /* 0x000fd6000bf46270 */
[C---:B-1-3--:R-:W-:Y:S02]  /*ca20*/  @!P3 LEA R6, P1, R19.reuse, R8, 0x1 ;  /* 0x000000081306b211 */ /* 0x04afe400078208ff */
[----:B----4-:R-:W-:Y:S02]  /*ca30*/  @!P2 IMAD.WIDE R4, R18, 0x2, R8 ;  /* 0x000000021204a825 */ /* 0x010fe400078e0208 */
[----:B------:R-:W-:-:S03]  /*ca40*/  @!P3 LEA.HI.X R7, R19, R9, R231, 0x1, P1 ;  /* 0x000000091307b211 */ /* 0x000fc600008f0ce7 */
[----:B-----5:R1:W-:Y:S04]  /*ca50*/  @!P2 ST.E.128 desc[UR6][R4.64], R40 ;  /* 0x000000280400a985 */ /* 0x0203e8000c101d06 */
[----:B------:R1:W-:Y:S02]  /*ca60*/  @!P3 ST.E.128 desc[UR6][R6.64], R44 ;  /* 0x0000002c0600b985 */ /* 0x0003e4000c101d06 */
.L_x_32:
[----:B------:R-:W-:Y:S05]  /*ca70*/  BSYNC B0 ;  /* 0x0000000000007941 */ /* 0x000fea0003800000 */
.L_x_31:
[----:B----4-:R4:W0:Y:S01]  /*ca80*/  SHFL.IDX PT, R9, R10, 0x2, 0x181f ;  /* 0x00581f000a097f89 */ /* 0x01082200000e0000 */
        /* <DEDUP_REMOVED lines=8> */
[----:B0-----:R-:W-:Y:S02]  /*cb10*/  @!P1 IMAD.WIDE R4, R18, 0x2, R8 ;  /* 0x0000000212049825 */ /* 0x001fe400078e0208 */
[----:B------:R-:W-:-:S03]  /*cb20*/  @!P2 LEA.HI.X R7, R19, R9, R231, 0x1, P0 ;  /* 0x000000091307a211 */ /* 0x000fc600000f0ce7 */
[----:B-----5:R0:W-:Y:S04]  /*cb30*/  @!P1 ST.E.128 desc[UR6][R4.64], R36 ;  /* 0x0000002404009985 */ /* 0x0201e8000c101d06 */
[----:B------:R0:W-:Y:S02]  /*cb40*/  @!P2 ST.E.128 desc[UR6][R6.64], R32 ;  /* 0x000000200600a985 */ /* 0x0001e4000c101d06 */
.L_x_34:
[----:B------:R-:W-:Y:S05]  /*cb50*/  BSYNC B0 ;  /* 0x0000000000007941 */ /* 0x000fea0003800000 */
.L_x_33:
[----:B------:R-:W-:Y:S01]  /*cb60*/  VIADD R3, R11, 0x60 ;  /* 0x000000600b037836 */ /* 0x000fe20000000000 */
[----:B0-----:R0:W0:Y:S01]  /*cb70*/  SHFL.IDX PT, R9, R10, 0x3, 0x181f ;  /* 0x00781f000a097f89 */ /* 0x00102200000e0000 */
[----:B------:R-:W-:Y:S01]  /*cb80*/  BSSY B0, `(.L_x_35) ;  /* 0x000000e000007945 */ /* 0x000fe20003800000 */
[----:B------:R-:W-:Y:S02]  /*cb90*/  VIADD R220, R220, 0x1 ;  /* 0x00000001dcdc7836 */ /* 0x000fe40000000000 */
[----:B------:R-:W-:Y:S01]  /*cba0*/  ISETP.GE.AND P0, PT, R3, R92, PT ;  /* 0x0000005c0300720c */ /* 0x000fe20003f06270 */
[----:B-1----:R1:W0:-:S12]  /*cbb0*/  SHFL.IDX PT, R8, R0, 0x3, 0x181f ;  /* 0x00781f0000087f89 */ /* 0x00221800000e0000 */
[----:B-1----:R-:W-:Y:S05]  /*cbc0*/  @P0 BRA `(.L_x_36) ;  /* 0x0000000000240947 */ /* 0x002fea0003800000 */
[----:B------:R-:W-:Y:S01]  /*cbd0*/  ULDC UR4, c[0x0][0xac8] ;  /* 0x0002b20000047ab9 */ /* 0x000fe20000000800 */
[----:B------:R-:W-:Y:S01]  /*cbe0*/  ULDC.64 UR6, c[0x0][0x208] ;  /* 0x0000820000067ab9 */ /* 0x000fe20000000a00 */
[----:B------:R-:W-:Y:S02]  /*cbf0*/  ISETP.GE.AND P2, PT, R19, UR4, PT ;  /* 0x0000000413007c0c */ /* 0x000fe4000bf46270 */
[----:B------:R-:W-:-:S11]  /*cc00*/  ISETP.GE.AND P1, PT, R18, UR4, PT ;  /* 0x0000000412007c0c */ /* 0x000fd6000bf26270 */
[C---:B0--3--:R-:W-:Y:S02]  /*cc10*/  @!P2 LEA R6, P0, R19.reuse, R8, 0x1 ;  /* 0x000000081306a211 */ /* 0x049fe400078008ff */
[----:B------:R-:W-:Y:S02]  /*cc20*/  @!P1 IMAD.WIDE R4, R18, 0x2, R8 ;  /* 0x0000000212049825 */ /* 0x000fe400078e0208 */
[----:B------:R-:W-:-:S03]  /*cc30*/  @!P2 LEA.HI.X R7, R19, R9, R231, 0x1, P0 ;  /* 0x000000091307a211 */ /* 0x000fc600000f0ce7 */
[----:B-----5:R1:W-:Y:S04]  /*cc40*/  @!P1 ST.E.128 desc[UR6][R4.64], R24 ;  /* 0x0000001804009985 */ /* 0x0203e8000c101d06 */
[----:B------:R1:W-:Y:S02]  /*cc50*/  @!P2 ST.E.128 desc[UR6][R6.64], R28 ;  /* 0x0000001c0600a985 */ /* 0x0003e4000c101d06 */
.L_x_36:
[----:B------:R-:W-:Y:S05]  /*cc60*/  BSYNC B0 ;  /* 0x0000000000007941 */ /* 0x000fea0003800000 */
.L_x_35:
[----:B--2-4-:R-:W2:Y:S01]  /*cc70*/  LDC R0, c[0x0][0xc34] ;  /* 0x00030d00ff007b82 */ /* 0x014ea20000000800 */
[----:B------:R-:W-:-:S13]  /*cc80*/  R2UR UR4, R23 ;  /* 0x00000000170472ca */ /* 0x000fda00000e0000 */
[----:B--2---:R-:W-:-:S13]  /*cc90*/  ISETP.LE.AND P0, PT, R0, UR4, PT ;  /* 0x0000000400007c0c */ /* 0x004fda000bf03270 */
[----:B------:R-:W-:Y:S05]  /*cca0*/  @!P0 BRA `(.L_x_37) ;  /* 0xffffff40003c8947 */ /* 0x000fea000383ffff */
[----:B------:R-:W-:Y:S05]  /*ccb0*/  EXIT ;  /* 0x000000000000794d */ /* 0x000fea0003800000 */
.L_x_7:
[----:B------:R-:W-:-:S08]  /*ccc0*/  NOP ;  /* 0x0000000000007918 */ /* 0x000fd00000000000 */
[----:B--2---:R-:W0:-:S00]  /*ccd0*/  USETMAXREG.DEALLOC.CTAPOOL 0x18 ;  /* 0x00000018000079c8 */ /* 0x004e0000080e0500 */
[----:B------:R-:W1:Y:S01]  /*cce0*/  S2UR UR5, SR_CTAID.X ;  /* 0x00000000000579c3 */ /* 0x000e620000002500 */
[----:B0-----:R-:W-:Y:S02]  /*ccf0*/  IMAD.MOV.U32 R2, RZ, RZ, 0x1 ;  /* 0x00000001ff027424 */ /* 0x001fe400078e00ff */
[----:B------:R-:W-:-:S05]  /*cd00*/  IMAD.MOV.U32 R18, RZ, RZ, RZ ;  /* 0x000000ffff127224 */ /* 0x000fca00078e00ff */
[----:B------:R-:W1:Y:S02]  /*cd10*/  LDC R3, c[0x0][0xc34] ;  /* 0x00030d00ff037b82 */ /* 0x000e640000000800 */
[----:B-1----:R-:W-:Y:S01]  /*cd20*/  ISETP.LE.AND P0, PT, R3, UR5, PT ;  /* 0x0000000503007c0c */ /* 0x002fe2000bf03270 */
[----:B------:R-:W-:-:S05]  /*cd30*/  IMAD.MOV.U32 R3, RZ, RZ, 0x1 ;  /* 0x00000001ff037424 */ /* 0x000fca00078e00ff */
[----:B------:R0:W-:Y:S07]  /*cd40*/  STL [R1+0x4], R3 ;  /* 0x0000040301007387 */ /* 0x0001ee0000100800 */
[----:B------:R-:W-:Y:S05]  /*cd50*/  @P0 BRA `(.L_x_38) ;  /* 0x0000003800b40947 */ /* 0x000fea0003800000 */
[----:B------:R-:W1:Y:S01]  /*cd60*/  S2UR UR4, SR_CgaCtaId ;  /* 0x00000000000479c3 */ /* 0x000e620000008800 */
[C---:B------:R-:W-:Y:S01]  /*cd70*/  IMAD.SHL.U32 R2, R0.reuse, 0x8, RZ ;  /* 0x0000000800027824 */ /* 0x040fe200078e00ff */
[----:B------:R-:W-:Y:S01]  /*cd80*/  LOP3.LUT R5, R0, 0x7f, RZ, 0xc0, !PT ;  /* 0x0000007f00057812 */ /* 0x000fe200078ec0ff */
[----:B------:R-:W-:Y:S01]  /*cd90*/  UMOV UR36, 0x400 ;  /* 0x0000040000247882 */ /* 0x000fe20000000000 */
[----:B------:R-:W-:Y:S01]  /*cda0*/  IMAD.MOV.U32 R18, RZ, RZ, RZ ;  /* 0x000000ffff127224 */ /* 0x000fe200078e00ff */
[----:B------:R-:W-:Y:S01]  /*cdb0*/  ULDC.64 UR38, c[0x0][0x198] ;  /* 0x0000660000267ab9 */ /* 0x000fe20000000a00 */
[C---:B0-----:R-:W-:Y:S01]  /*cdc0*/  LOP3.LUT R3, R2.reuse, 0x1f8, RZ, 0xc0, !PT ;  /* 0x000001f802037812 */ /* 0x041fe200078ec0ff */
[----:B------:R-:W-:Y:S01]  /*cdd0*/  ULDC UR37, c[0x0][0xc] ;  /* 0x0000030000257ab9 */ /* 0x000fe20000000800 */
[----:B------:R-:W-:Y:S02]  /*cde0*/  LOP3.LUT R2, R2, 0x38, RZ, 0xc0, !PT ;  /* 0x0000003802027812 */ /* 0x000fe400078ec0ff */
[----:B------:R-:W-:Y:S01]  /*cdf0*/  LOP3.LUT R4, R3, 0x38, R0, 0x78, !PT ;  /* 0x0000003803047812 */ /* 0x000fe200078e7800 */
[----:B------:R-:W-:Y:S01]  /*ce00*/  IMAD.SHL.U32 R3, R5, 0x8, RZ ;  /* 0x0000000805037824 */ /* 0x000fe200078e00ff */
[----:B------:R-:W-:-:S04]  /*ce10*/  SHF.R.U32.HI R5, RZ, 0x3, R5 ;  /* 0x00000003ff057819 */ /* 0x000fc80000011605 */
[----:B------:R-:W-:Y:S01]  /*ce20*/  LOP3.LUT R4, R4, 0x200, R3, 0xf8, !PT ;  /* 0x0000020004047812 */ /* 0x000fe200078ef803 */
[----:B------:R-:W-:-:S05]  /*ce30*/  IMAD.SHL.U32 R3, R0, 0x10, RZ ;  /* 0x0000001000037824 */ /* 0x000fca00078e00ff */
[----:B------:R-:W-:Y:S01]  /*ce40*/  LOP3.LUT R0, R5, 0x70, R3, 0xf8, !PT ;  /* 0x0000007005007812 */ /* 0x000fe200078ef803 */
[----:B------:R-:W-:Y:S01]  /*ce50*/  IMAD.U32 R3, RZ, RZ, UR5 ;  /* 0x00000005ff037e24 */ /* 0x000fe2000f8e00ff */
[----:B-1----:R-:W-:Y:S01]  /*ce60*/  ULEA UR36, UR4, UR36, 0x18 ;  /* 0x0000002404247291 */ /* 0x002fe2000f8ec03f */
[----:B------:R-:W-:-:S05]  /*ce70*/  IMAD.MOV.U32 R0, RZ, RZ, 0x1 ;  /* 0x00000001ff007424 */ /* 0x000fca00078e00ff */
[----:B------:R-:W-:-:S05]  /*ce80*/  LEA R4, R4, UR36, 0x1 ;  /* 0x0000002404047c11 */ /* 0x000fca000f8e08ff */
[----:B------:R-:W-:Y:S04]  /*ce90*/  STL [R1+0x10], R4 ;  /* 0x0000100401007387 */ /* 0x000fe80000100800 */
[----:B------:R-:W-:Y:S04]  /*cea0*/  STL [R1+0x24], R3 ;  /* 0x0000240301007387 */ /* 0x000fe80000100800 */
[----:B------:R0:W-:Y:S04]  /*ceb0*/  STL [R1+0x4], R0 ;  /* 0x0000040001007387 */ /* 0x0001e80000100800 */
[----:B------:R1:W-:Y:S01]  /*cec0*/  STL [R1+0x2c], RZ ;  /* 0x00002cff01007387 */ /* 0x0003e20000100800 */
[----:B0-----:R-:W-:-:S07]  /*ced0*/  LOP3.LUT R0, R2, 0x40, RZ, 0xfc, !PT ;  /* 0x0000004002007812 */ /* 0x001fce00078efcff */
.L_x_111:
[----:B------:R-:W2:Y:S01]  /*cee0*/  LDL R2, [R1+0x24] ;  /* 0x0000240001027983 */ /* 0x000ea20000100800 */
[----:B0-----:R-:W0:Y:S01]  /*cef0*/  LDC R0, c[0x0][0xc38] ;  /* 0x00030e00ff007b82 */ /* 0x001e220000000800 */
[----:B------:R-:W-:Y:S05]  /*cf00*/  YIELD ;  /* 0x0000000000007946 */ /* 0x000fea0003800000 */
[----:B------:R-:W-:Y:S02]  /*cf10*/  ULDC.64 UR4, c[0x0][0x418] ;  /* 0x0001060000047ab9 */ /* 0x000fe40000000a00 */
[----:B------:R-:W3:Y:S01]  /*cf20*/  LDC R16, c[0x0][0xc44] ;  /* 0x00031100ff107b82 */ /* 0x000ee20000000800 */
[----:B------:R-:W-:-:S03]  /*cf30*/  UISETP.NE.U32.AND UP0, UPT, UR4, URZ, UPT ;  /* 0x0000003f0400728c */ /* 0x000fc6000bf05070 */
[----:B------:R-:W-:Y:S01]  /*cf40*/  ULDC UR4, c[0x0][0x424] ;  /* 0x0001090000047ab9 */ /* 0x000fe20000000800 */
[----:B------:R-:W-:-:S04]  /*cf50*/  UISETP.NE.AND.EX UP0, UPT, UR5, URZ, UPT, UP0 ;  /* 0x0000003f0500728c */ /* 0x000fc8000bf05300 */
[----:B------:R-:W-:Y:S01]  /*cf60*/  USEL UR4, UR4, 0x1, UP0 ;  /* 0x0000000104047887 */ /* 0x000fe20008000000 */
[----:B0-----:R-:W-:Y:S02]  /*cf70*/  ISETP.NE.AND P0, PT, R0, 0x1, PT ;  /* 0x000000010000780c */ /* 0x001fe40003f05270 */
[----:B---3--:R-:W-:-:S11]  /*cf80*/  ISETP.NE.AND P1, PT, R16, 0x1, PT ;  /* 0x000000011000780c */ /* 0x008fd60003f25270 */
[----:B------:R-:W2:Y:S08]  /*cf90*/  @P0 LDC R0, c[0x0][0xc3c] ;  /* 0x00030f00ff000b82 */ /* 0x000eb00000000800 */
[----:B------:R-:W0:Y:S01]  /*cfa0*/  @P0 LDC R3, c[0x0][0xc40] ;  /* 0x00031000ff030b82 */ /* 0x000e220000000800 */
[----:B--2---:R-:W-:-:S04]  /*cfb0*/  @P0 IMAD.HI.U32 R0, R2, R0, RZ ;  /* 0x0000000002000227 */ /* 0x004fc800078e00ff */
[----:B------:R-:W-:Y:S01]  /*cfc0*/  IMAD.MOV.U32 R4, RZ, RZ, R2 ;  /* 0x000000ffff047224 */ /* 0x000fe200078e0002 */
[----:B0-----:R-:W-:Y:S02]  /*cfd0*/  @P0 SHF.R.U32.HI R4, RZ, R3, R0 ;  /* 0x00000003ff040219 */ /* 0x001fe40000011600 */
[----:B------:R-:W0:Y:S03]  /*cfe0*/  @P1 LDC.64 R2, c[0x0][0xc48] ;  /* 0x00031200ff021b82 */ /* 0x000e260000000a00 */
[----:B------:R-:W-:Y:S01]  /*cff0*/  IMAD.MOV.U32 R5, RZ, RZ, R4 ;  /* 0x000000ffff057224 */ /* 0x000fe200078e0004 */
[----:B------:R2:W-:Y:S04]  /*d000*/  STL [R1+0x1c], R4 ;  /* 0x00001c0401007387 */ /* 0x0005e80000100800 */
[----:B------:R-:W3:Y:S01]  /*d010*/  LDC R0, c[0x0][0x2f0] ;  /* 0x0000bc00ff007b82 */ /* 0x000ee20000000800 */
[----:B0-----:R-:W-:-:S05]  /*d020*/  @P1 IMAD.HI.U32 R2, R4, R2, RZ ;  /* 0x0000000204021227 */ /* 0x001fca00078e00ff */
[----:B------:R-:W-:Y:S01]  /*d030*/  @P1 SHF.R.U32.HI R5, RZ, R3, R2 ;  /* 0x00000003ff051219 */ /* 0x000fe20000011602 */
[----:B---3--:R-:W-:Y:S01]  /*d040*/  IMAD R2, R0, UR4, RZ ;  /* 0x0000000400027c24 */ /* 0x008fe2000f8e02ff */
[----:B------:R-:W-:-:S03]  /*d050*/  UIADD3 UR4, UR36, 0x1e400, URZ ;  /* 0x0001e40024047890 */ /* 0x000fc6000fffe03f */
[----:B------:R-:W-:Y:S01]  /*d060*/  IMAD.MOV R3, RZ, RZ, -R5 ;  /* 0x000000ffff037224 */ /* 0x000fe200078e0a05 */
[----:B------:R2:W-:Y:S01]  /*d070*/  STL [R1+0x14], R5 ;  /* 0x0000140501007387 */ /* 0x0005e20000100800 */
[----:B------:R-:W-:Y:S01]  /*d080*/  VIADD R0, R2, 0xaf ;  /* 0x000000af02007836 */ /* 0x000fe20000000000 */
[----:B------:R-:W-:Y:S01]  /*d090*/  ULOP3.LUT UP0, URZ, UR4, 0x3ff, URZ, 0xc0, !UPT ;  /* 0x000003ff043f7892 */ /* 0x000fe2000f80c03f */
[----:B------:R-:W-:Y:S01]  /*d0a0*/  IMAD R16, R16, R3, R4 ;  /* 0x0000000310107224 */ /* 0x000fe200078e0204 */
[----:B------:R2:W-:Y:S01]  /*d0b0*/  STL [R1+0x28], R2 ;  /* 0x0000280201007387 */ /* 0x0005e20000100800 */
[----:B------:R-:W-:-:S03]  /*d0c0*/  IMAD.HI R0, R0, 0x2e8ba2e9, RZ ;  /* 0x2e8ba2e900007827 */ /* 0x000fc600078e02ff */
[----:B------:R-:W-:Y:S02]  /*d0d0*/  PLOP3.LUT P0, PT, PT, PT, UP0, 0x80, 0x0 ;  /* 0x000000000000781c */ /* 0x000fe40003f0f008 */
[----:B------:R-:W-:-:S04]  /*d0e0*/  SHF.R.U32.HI R3, RZ, 0x1f, R0 ;  /* 0x0000001fff037819 */ /* 0x000fc80000011600 */
[----:B------:R-:W-:-:S05]  /*d0f0*/  LEA.HI.SX32 R0, R0, R3, 0x1b ;  /* 0x0000000300007211 */ /* 0x000fca00078fdaff */
[----:B------:R2:W-:Y:S02]  /*d100*/  STL [R1+0x20], R0 ;  /* 0x0000200001007387 */ /* 0x0005e40000100800 */
[----:B-1----:R-:W-:Y:S05]  /*d110*/  @!P0 BRA `(.L_x_39) ;  /* 0x0000000000408947 */ /* 0x002fea0003800000 */
[----:B--2---:R-:W-:Y:S01]  /*d120*/  MOV R2, 0x0 ;  /* 0x0000000000027802 */ /* 0x004fe20000000f00 */
[----:B------:R-:W-:Y:S01]  /*d130*/  ULDC.64 UR6, c[0x4][0xa0] ;  /* 0x0100280000067ab9 */ /* 0x000fe20000000a00 */
[----:B------:R-:W-:Y:S01]  /*d140*/  ULDC.64 UR8, c[0x4][0xa8] ;  /* 0x01002a0000087ab9 */ /* 0x000fe20000000a00 */
[----:B------:R-:W-:Y:S01]  /*d150*/  ULDC.64 UR4, c[0x4][0x28] ;  /* 0x01000a0000047ab9 */ /* 0x000fe20000000a00 */
[----:B------:R-:W-:Y:S02]  /*d160*/  IMAD.U32 R4, RZ, RZ, UR6 ;  /* 0x00000006ff047e24 */ /* 0x000fe4000f8e00ff */
[----:B------:R-:W0:Y:S01]  /*d170*/  LDC.64 R2, c[0x4][R2] ;  /* 0x0100000002027b82 */ /* 0x000e220000000a00 */
[----:B------:R-:W-:Y:S02]  /*d180*/  IMAD.U32 R5, RZ, RZ, UR7 ;  /* 0x00000007ff057e24 */ /* 0x000fe4000f8e00ff */
[----:B------:R-:W-:Y:S02]  /*d190*/  IMAD.U32 R6, RZ, RZ, UR8 ;  /* 0x00000008ff067e24 */ /* 0x000fe4000f8e00ff */
[----:B------:R-:W-:-:S02]  /*d1a0*/  IMAD.U32 R7, RZ, RZ, UR9 ;  /* 0x00000009ff077e24 */ /* 0x000fc4000f8e00ff */
[----:B------:R-:W-:Y:S02]  /*d1b0*/  IMAD.U32 R10, RZ, RZ, UR4 ;  /* 0x00000004ff0a7e24 */ /* 0x000fe4000f8e00ff */
[----:B------:R-:W-:Y:S02]  /*d1c0*/  IMAD.U32 R11, RZ, RZ, UR5 ;  /* 0x00000005ff0b7e24 */ /* 0x000fe4000f8e00ff */
[----:B------:R-:W-:Y:S02]  /*d1d0*/  IMAD.MOV.U32 R8, RZ, RZ, 0x70 ;  /* 0x00000070ff087424 */ /* 0x000fe400078e00ff */
[----:B------:R-:W-:Y:S02]  /*d1e0*/  IMAD.MOV.U32 R12, RZ, RZ, 0x1 ;  /* 0x00000001ff0c7424 */ /* 0x000fe400078e00ff */
[----:B------:R-:W-:-:S07]  /*d1f0*/  IMAD.MOV.U32 R13, RZ, RZ, RZ ;  /* 0x000000ffff0d7224 */ /* 0x000fce00078e00ff */
[----:B------:R-:W-:-:S07]  /*d200*/  LEPC R20, `(.L_x_39) ;  /* 0x000000001014794e */ /* 0x000fce0000000000 */
[----:B01----:R-:W-:Y:S05]  /*d210*/  CALL.ABS.NOINC R2 ;  /* 0x0000000002007343 */ /* 0x003fea0003c00000 */
.L_x_39:
[----:B------:R-:W-:-:S04]  /*d220*/  UIADD3 UR4, UR36, 0x400, URZ ;  /* 0x0000040024047890 */ /* 0x000fc8000fffe03f */
[----:B------:R-:W-:-:S06]  /*d230*/  ULOP3.LUT UP0, URZ, UR4, 0x3ff, URZ, 0xc0, !UPT ;  /* 0x000003ff043f7892 */ /* 0x000fcc000f80c03f */
[----:B------:R-:W-:-:S13]  /*d240*/  PLOP3.LUT P0, PT, PT, PT, UP0, 0x80, 0x0 ;  /* 0x000000000000781c */ /* 0x000fda0003f0f008 */
[----:B------:R-:W-:Y:S05]  /*d250*/  @!P0 BRA `(.L_x_40) ;  /* 0x00000000007c8947 */ /* 0x000fea0003800000 */
[----:B------:R-:W-:Y:S01]  /*d260*/  MOV R17, 0x0 ;  /* 0x0000000000117802 */ /* 0x000fe20000000f00 */
[----:B------:R-:W-:Y:S01]  /*d270*/  ULDC.64 UR6, c[0x4][0xa0] ;  /* 0x0100280000067ab9 */ /* 0x000fe20000000a00 */
[----:B------:R-:W-:Y:S01]  /*d280*/  ULDC.64 UR8, c[0x4][0xa8] ;  /* 0x01002a0000087ab9 */ /* 0x000fe20000000a00 */
[----:B------:R-:W-:Y:S01]  /*d290*/  ULDC.64 UR4, c[0x4][0x30] ;  /* 0x01000c0000047ab9 */ /* 0x000fe20000000a00 */
[----:B--2---:R0:W2:Y:S01]  /*d2a0*/  LDC.64 R2, c[0x4][R17] ;  /* 0x0100000011027b82 */ /* 0x0040a20000000a00 */
[----:B------:R-:W-:Y:S02]  /*d2b0*/  IMAD.U32 R4, RZ, RZ, UR6 ;  /* 0x00000006ff047e24 */ /* 0x000fe4000f8e00ff */
[----:B------:R-:W-:Y:S02]  /*d2c0*/  IMAD.U32 R5, RZ, RZ, UR7 ;  /* 0x00000007ff057e24 */ /* 0x000fe4000f8e00ff */
[----:B------:R-:W-:Y:S02]  /*d2d0*/  IMAD.U32 R6, RZ, RZ, UR8 ;  /* 0x00000008ff067e24 */ /* 0x000fe4000f8e00ff */
[----:B------:R-:W-:-:S02]  /*d2e0*/  IMAD.U32 R7, RZ, RZ, UR9 ;  /* 0x00000009ff077e24 */ /* 0x000fc4000f8e00ff */
[----:B------:R-:W-:Y:S02]  /*d2f0*/  IMAD.U32 R10, RZ, RZ, UR4 ;  /* 0x00000004ff0a7e24 */ /* 0x000fe4000f8e00ff */
[----:B------:R-:W-:Y:S02]  /*d300*/  IMAD.U32 R11, RZ, RZ, UR5 ;  /* 0x00000005ff0b7e24 */ /* 0x000fe4000f8e00ff */
[----:B------:R-:W-:Y:S02]  /*d310*/  IMAD.MOV.U32 R8, RZ, RZ, 0x70 ;  /* 0x00000070ff087424 */ /* 0x000fe400078e00ff */
[----:B------:R-:W-:Y:S02]  /*d320*/  IMAD.MOV.U32 R12, RZ, RZ, 0x1 ;  /* 0x00000001ff0c7424 */ /* 0x000fe400078e00ff */
[----:B0-----:R-:W-:-:S07]  /*d330*/  IMAD.MOV.U32 R13, RZ, RZ, RZ ;  /* 0x000000ffff0d7224 */ /* 0x001fce00078e00ff */
[----:B------:R-:W-:-:S07]  /*d340*/  LEPC R20, `(.L_x_41) ;  /* 0x000000001014794e */ /* 0x000fce0000000000 */
[----:B-12---:R-:W-:Y:S05]  /*d350*/  CALL.ABS.NOINC R2 ;  /* 0x0000000002007343 */ /* 0x006fea0003c00000 */
.L_x_41:
[----:B------:R0:W1:Y:S01]  /*d360*/  LDC.64 R2, c[0x4][R17] ;  /* 0x0100000011027b82 */ /* 0x0000620000000a00 */
[----:B------:R-:W-:Y:S01]  /*d370*/  ULDC.64 UR6, c[0x4][0xa0] ;  /* 0x0100280000067ab9 */ /* 0x000fe20000000a00 */
[----:B------:R-:W-:Y:S01]  /*d380*/  ULDC.64 UR8, c[0x4][0xa8] ;  /* 0x01002a0000087ab9 */ /* 0x000fe20000000a00 */
[----:B------:R-:W-:Y:S01]  /*d390*/  ULDC.64 UR4, c[0x4][0x38] ;  /* 0x01000e0000047ab9 */ /* 0x000fe20000000a00 */
        /* <DEDUP_REMOVED lines=10> */
[----:B-1----:R-:W-:Y:S05]  /*d440*/  CALL.ABS.NOINC R2 ;  /* 0x0000000002007343 */ /* 0x002fea0003c00000 */
.L_x_40:
[----:B--2---:R-:W2:Y:S01]  /*d450*/  LDL R2, [R1+0x20] ;  /* 0x0000200001027983 */ /* 0x004ea20000100800 */
[----:B------:R-:W-:-:S03]  /*d460*/  ULDC.64 UR4, c[0x0][0x9f8] ;  /* 0x00027e0000047ab9 */ /* 0x000fc60000000a00 */
[----:B------:R-:W3:Y:S01]  /*d470*/  LDL R0, [R1+0x14] ;  /* 0x0000140001007983 */ /* 0x000ee20000100800 */
[----:B------:R-:W-:Y:S01]  /*d480*/  ISETP.NE.U32.AND P0, PT, RZ, UR4, PT ;  /* 0x00000004ff007c0c */ /* 0x000fe2000bf05070 */
[----:B------:R-:W-:-:S03]  /*d490*/  ULDC.64 UR6, c[0x0][0x208] ;  /* 0x0000820000067ab9 */ /* 0x000fc60000000a00 */
[----:B------:R-:W-:Y:S01]  /*d4a0*/  ISETP.NE.AND.EX P0, PT, RZ, UR5, PT, P0 ;  /* 0x00000005ff007c0c */ /* 0x000fe2000bf05300 */
[----:B--2---:R-:W-:-:S12]  /*d4b0*/  IMAD.MOV.U32 R17, RZ, RZ, R2 ;  /* 0x000000ffff117224 */ /* 0x004fd800078e0002 */
[----:B------:R-:W0:Y:S01]  /*d4c0*/  @P0 LDC.64 R2, c[0x0][0x9f8] ;  /* 0x00027e00ff020b82 */ /* 0x000e220000000a00 */
[----:B---3--:R-:W-:Y:S02]  /*d4d0*/  IMAD.MOV.U32 R7, RZ, RZ, R0 ;  /* 0x000000ffff077224 */ /* 0x008fe400078e0000 */
[----:B0-----:R-:W-:-:S05]  /*d4e0*/  @P0 IMAD.WIDE R2, R0, 0x4, R2 ;  /* 0x0000000400020825 */ /* 0x001fca00078e0202 */
[----:B------:R0:W2:Y:S01]  /*d4f0*/  @P0 LDG.E R7, desc[UR6][R2.64] ;  /* 0x0000000602070981 */ /* 0x0000a2000c1e1900 */
[----:B------:R-:W-:Y:S01]  /*d500*/  VIADD R9, R17, 0xffffffff ;  /* 0xffffffff11097836 */ /* 0x000fe20000000000 */
[----:B------:R-:W-:Y:S01]  /*d510*/  UMOV UR4, 0xffffffff ;  /* 0xffffffff00047882 */ /* 0x000fe20000000000 */
[----:B------:R-:W-:Y:S01]  /*d520*/  LOP3.LUT R19, R19, 0xfffffffe, RZ, 0xc0, !PT ;  /* 0xfffffffe13137812 */ /* 0x000fe200078ec0ff */
[----:B0-----:R-:W0:Y:S02]  /*d530*/  LDC.64 R2, c[0x0][0x418] ;  /* 0x00010600ff027b82 */ /* 0x001e240000000a00 */
[----:B0-----:R-:W-:-:S04]  /*d540*/  ISETP.NE.U32.AND P0, PT, R2, RZ, PT ;  /* 0x000000ff0200720c */ /* 0x001fc80003f05070 */
[----:B------:R-:W-:-:S13]  /*d550*/  ISETP.NE.AND.EX P1, PT, R3, RZ, PT, P0 ;  /* 0x000000ff0300720c */ /* 0x000fda0003f25300 */
[----:B------:R-:W-:Y:S02]  /*d560*/  @P1 LOP3.LUT R19, R19, 0x1, RZ, 0xfc, !PT ;  /* 0x0000000113131812 */ /* 0x000fe400078efcff */
[----:B--2---:R-:W-:Y:S01]  /*d570*/  SHF.R.S32.HI R8, RZ, 0x1f, R7 ;  /* 0x0000001fff087819 */ /* 0x004fe20000011407 */
[----:B------:R0:W-:Y:S01]  /*d580*/  STL [R1], R7 ;  /* 0x0000000701007387 */ /* 0x0001e20000100800 */
[----:B------:R-:W-:-:S03]  /*d590*/  SEL R17, R7, RZ, !P1 ;  /* 0x000000ff07117207 */ /* 0x000fc60004800000 */
[----:B------:R0:W-:Y:S04]  /*d5a0*/  STL [R1+0x18], R9 ;  /* 0x0000180901007387 */ /* 0x0001e80000100800 */
[----:B------:R0:W-:Y:S01]  /*d5b0*/  STL [R1+0xc], R8 ;  /* 0x00000c0801007387 */ /* 0x0001e20000100800 */
[----:B------:R-:W-:Y:S05]  /*d5c0*/  BRA.DIV UR4, `(.L_x_42) ;  /* 0x0000003604e47947 */ /* 0x000fea000b800000 */
[----:B------:R-:W2:Y:S02]  /*d5d0*/  S2R R0, SR_TID.X ;  /* 0x0000000000007919 */ /* 0x000ea40000002100 */
[----:B--2---:R-:W-:-:S04]  /*d5e0*/  SHF.R.U32.HI R0, RZ, 0x5, R0 ;  /* 0x00000005ff007819 */ /* 0x004fc80000011600 */
[----:B------:R-:W-:-:S05]  /*d5f0*/  LOP3.LUT R0, R0, 0x3, RZ, 0xc0, !PT ;  /* 0x0000000300007812 */ /* 0x000fca00078ec0ff */
[----:B------:R2:W3:Y:S02]  /*d600*/  SHFL.IDX PT, R14, R0, RZ, 0x1f ;  /* 0x00001fff000e7589 */ /* 0x0004e400000e0000 */
.L_x_127:
[----:B---3--:R-:W-:Y:S02]  /*d610*/  ISETP.NE.AND P0, PT, R14, RZ, PT ;  /* 0x000000ff0e00720c */ /* 0x008fe40003f05270 */
[----:B------:R-:W-:Y:S02]  /*d620*/  PLOP3.LUT P2, PT, PT, PT, PT, 0x8, 0x0 ;  /* 0x000000000000781c */ /* 0x000fe40003f4e170 */
[----:B------:R-:W-:-:S11]  /*d630*/  LOP3.LUT R19, R19, 0xfffffffd, RZ, 0xc0, !PT ;  /* 0xfffffffd13137812 */ /* 0x000fd600078ec0ff */
[----:B------:R-:W-:Y:S01]  /*d640*/  @P2 LOP3.LUT R19, R19, 0x2, RZ, 0xfc, !PT ;  /* 0x0000000213132812 */ /* 0x000fe200078efcff */
[----:B------:R-:W-:Y:S06]  /*d650*/  @P0 BRA `(.L_x_43) ;  /* 0x0000000400100947 */ /* 0x000fec0003800000 */
[----:B------:R-:W-:-:S03]  /*d660*/  UMOV UR4, 0xffffffff ;  /* 0xffffffff00047882 */ /* 0x000fc60000000000 */
[----:B------:R-:W-:Y:S05]  /*d670*/  BRA.DIV UR4, `(.L_x_44) ;  /* 0x0000003604ec7947 */ /* 0x000fea000b800000 */
[----:B------:R-:W-:-:S13]  /*d680*/  ELECT P6, URZ, PT ;  /* 0x00000000003f782f */ /* 0x000fda00038c0000 */
.L_x_130:
[----:B------:R-:W-:Y:S05]  /*d690*/  @!P6 BRA `(.L_x_43) ;  /* 0x000000040000e947 */ /* 0x000fea0003800000 */
[----:B------:R3:W-:Y:S01]  /*d6a0*/  STL [R1+0x8], R9 ;  /* 0x0000080901007387 */ /* 0x0007e20000100800 */
[----:B------:R-:W-:Y:S01]  /*d6b0*/  IMAD.MOV.U32 R17, RZ, RZ, R7 ;  /* 0x000000ffff117224 */ /* 0x000fe200078e0007 */
[----:B------:R-:W-:Y:S06]  /*d6c0*/  @!P1 BRA `(.L_x_45) ;  /* 0x0000000000509947 */ /* 0x000fec0003800000 */
[----:B------:R-:W4:Y:S01]  /*d6d0*/  LDC R6, c[0x0][0x43c] ;  /* 0x00010f00ff067b82 */ /* 0x000f220000000800 */
[----:B--2---:R-:W-:Y:S01]  /*d6e0*/  IMAD.MOV.U32 R0, RZ, RZ, R9 ;  /* 0x000000ffff007224 */ /* 0x004fe200078e0009 */
[----:B------:R-:W-:Y:S01]  /*d6f0*/  ULDC.64 UR4, c[0x0][0x428] ;  /* 0x00010a0000047ab9 */ /* 0x000fe20000000a00 */
[----:B------:R-:W-:Y:S01]  /*d700*/  ULDC.64 UR6, c[0x0][0x208] ;  /* 0x0000820000067ab9 */ /* 0x000fe20000000a00 */
[----:B----4-:R-:W-:-:S13]  /*d710*/  ISETP.NE.AND P0, PT, R6, 0x1, PT ;  /* 0x000000010600780c */ /* 0x010fda0003f05270 */
[----:B------:R-:W2:Y:S02]  /*d720*/  @P0 LDC.64 R4, c[0x0][0x440] ;  /* 0x00011000ff040b82 */ /* 0x000ea40000000a00 */
[----:B--2---:R-:W-:-:S05]  /*d730*/  @P0 IMAD.HI.U32 R4, R9, R4, RZ ;  /* 0x0000000409040227 */ /* 0x004fca00078e00ff */
[----:B------:R-:W-:-:S04]  /*d740*/  @P0 SHF.R.U32.HI R0, RZ, R5, R4 ;  /* 0x00000005ff000219 */ /* 0x000fc80000011604 */
[--C-:B------:R-:W-:Y:S01]  /*d750*/  SHF.R.S32.HI R5, RZ, 0x1f, R0.reuse ;  /* 0x0000001fff057819 */ /* 0x100fe20000011400 */
[----:B------:R-:W-:-:S04]  /*d760*/  IMAD.MOV R4, RZ, RZ, -R0 ;  /* 0x000000ffff047224 */ /* 0x000fc800078e0a00 */
[----:B------:R-:W-:Y:S02]  /*d770*/  IMAD R6, R6, R4, R9 ;  /* 0x0000000406067224 */ /* 0x000fe400078e0209 */
[----:B------:R-:W-:-:S03]  /*d780*/  IMAD.MOV.U32 R4, RZ, RZ, R0 ;  /* 0x000000ffff047224 */ /* 0x000fc600078e0000 */
[----:B------:R2:W-:Y:S01]  /*d790*/  STL [R1+0x8], R6 ;  /* 0x0000080601007387 */ /* 0x0005e20000100800 */
[----:B------:R-:W-:-:S03]  /*d7a0*/  IMAD.WIDE.U32 R4, R7, UR4, R4 ;  /* 0x0000000407047c25 */ /* 0x000fc6000f8e0004 */
[----:B------:R-:W-:Y:S01]  /*d7b0*/  LEA R2, P0, R4, R2, 0x2 ;  /* 0x0000000204027211 */ /* 0x000fe200078010ff */
[----:B--2---:R-:W-:-:S04]  /*d7c0*/  IMAD R6, R8, UR4, RZ ;  /* 0x0000000408067c24 */ /* 0x004fc8000f8e02ff */
[----:B------:R-:W-:-:S04]  /*d7d0*/  IMAD R0, R7, UR5, R6 ;  /* 0x0000000507007c24 */ /* 0x000fc8000f8e0206 */
[----:B------:R-:W-:-:S05]  /*d7e0*/  IMAD.IADD R0, R5, 0x1, R0 ;  /* 0x0000000105007824 */ /* 0x000fca00078e0200 */
[----:B------:R-:W-:-:S05]  /*d7f0*/  LEA.HI.X R3, R4, R3, R0, 0x2, P0 ;  /* 0x0000000304037211 */ /* 0x000fca00000f1400 */
[----:B------:R4:W5:Y:S02]  /*d800*/  LDG.E R17, desc[UR6][R2.64] ;  /* 0x0000000602117981 */ /* 0x000964000c1e1900 */
.L_x_45:
[----:B----4-:R-:W4:Y:S01]  /*d810*/  LDL R2, [R1+0x4] ;  /* 0x0000040001027983 */ /* 0x010f220000100800 */
[----:B--2---:R-:W-:Y:S02]  /*d820*/  LEA R0, R18, UR36, 0x3 ;  /* 0x0000002412007c11 */ /* 0x004fe4000f8e18ff */
[----:B----4-:R-:W-:-:S04]  /*d830*/  SHF.L.U32 R2, R2, 0x1f, RZ ;  /* 0x0000001f02027819 */ /* 0x010fc800000006ff */
[----:B------:R-:W2:Y:S02]  /*d840*/  SYNCS.PHASECHK.TRANS64.TRYWAIT P0, [R0+URZ+0x34840], R2 ;  /* 0x03484002000075a7 */ /* 0x000ea4000800017f */
[----:B--2---:R-:W-:Y:S05]  /*d850*/  @!P0 BRA `(.L_x_46) ;  /* 0x0000003400948947 */ /* 0x004fea0003800000 */
.L_x_131:
[----:B------:R-:W4:Y:S02]  /*d860*/  S2R R3, SR_TID.X ;  /* 0x0000000000037919 */ /* 0x000f240000002100 */
[----:B----4-:R-:W-:-:S04]  /*d870*/  LOP3.LUT R3, R3, 0x7f, RZ, 0xc0, !PT ;  /* 0x0000007f03037812 */ /* 0x010fc800078ec0ff */
[----:B------:R-:W-:-:S13]  /*d880*/  ISETP.NE.AND P0, PT, R3, RZ, PT ;  /* 0x000000ff0300720c */ /* 0x000fda0003f05270 */
[----:B------:R-:W-:Y:S05]  /*d890*/  @P0 BRA `(.L_x_47) ;  /* 0x00000000001c0947 */ /* 0x000fea0003800000 */
[----:B------:R-:W4:Y:S01]  /*d8a0*/  S2R R3, SR_TID.X ;  /* 0x0000000000037919 */ /* 0x000f220000002100 */
[----:B--2---:R-:W-:-:S04]  /*d8b0*/  IMAD.MOV.U32 R2, RZ, RZ, 0xb000 ;  /* 0x0000b000ff027424 */ /* 0x004fc800078e00ff */
[----:B------:R2:W-:Y:S01]  /*d8c0*/  SYNCS.ARRIVE.TRANS64 RZ, [R0+URZ+0x34830], R2 ;  /* 0x0348300200ff79a7 */ /* 0x0005e2000800003f */
[----:B----4-:R-:W-:-:S04]  /*d8d0*/  LOP3.LUT R3, R3, 0x1f, RZ, 0xc0, !PT ;  /* 0x0000001f03037812 */ /* 0x010fc800078ec0ff */
[----:B------:R-:W-:-:S13]  /*d8e0*/  ISETP.NE.AND P0, PT, R3, RZ, PT ;  /* 0x000000ff0300720c */ /* 0x000fda0003f05270 */
[----:B--2---:R-:W-:Y:S05]  /*d8f0*/  @!P0 BRA `(.L_x_47) ;  /* 0x0000000000048947 */ /* 0x004fea0003800000 */
[----:B------:R-:W-:Y:S01]  /*d900*/  BPT.TRAP 0x1 ;  /* 0x000000040000795c */ /* 0x000fe20000300000 */
.L_x_47:
[----:B--2---:R-:W2:Y:S01]  /*d910*/  LDL R2, [R1+0x8] ;  /* 0x0000080001027983 */ /* 0x004ea20000100800 */
[----:B------:R-:W-:Y:S01]  /*d920*/  R2UR UR6, R18 ;  /* 0x00000000120672ca */ /* 0x000fe200000e0000 */
[----:B------:R-:W-:Y:S01]  /*d930*/  UIADD3 UR4, UP0, UR38, 0x370, URZ ;  /* 0x0000037026047890 */ /* 0x000fe2000ff1e03f */
[----:B------:R-:W-:Y:S01]  /*d940*/  R2UR UR9, R0 ;  /* 0x00000000000972ca */ /* 0x000fe200000e0000 */
[----:B------:R-:W-:Y:S01]  /*d950*/  UMOV UR10, URZ ;  /* 0x0000003f000a7c82 */ /* 0x000fe20008000000 */
[----:B------:R-:W-:Y:S01]  /*d960*/  R2UR UR12, R16 ;  /* 0x00000000100c72ca */ /* 0x000fe200000e0000 */
[----:B------:R-:W-:Y:S01]  /*d970*/  UIADD3.X UR5, URZ, UR39, URZ, UP0, !UPT ;  /* 0x000000273f057290 */ /* 0x000fe200087fe43f */
[----:B-----5:R-:W-:Y:S01]  /*d980*/  R2UR UR13, R17 ;  /* 0x00000000110d72ca */ /* 0x020fe200000e0000 */
[----:B------:R-:W-:Y:S01]  /*d990*/  UMOV UR7, 0x14f00000 ;  /* 0x14f0000000077882 */ /* 0x000fe20000000000 */
[----:B------:R-:W-:Y:S01]  /*d9a0*/  UMOV UR15, 0x40 ;  /* 0x00000040000f7882 */ /* 0x000fe20000000000 */
[----:B------:R-:W-:-:S02]  /*d9b0*/  PLOP3.LUT P0, PT, PT, PT, PT, 0x80, 0x0 ;  /* 0x000000000000781c */ /* 0x000fc40003f0f070 */
[----:B------:R-:W-:Y:S02]  /*d9c0*/  LOP3.LUT R19, R19, 0xfffffffd, RZ, 0xc0, !PT ;  /* 0xfffffffd13137812 */ /* 0x000fe400078ec0ff */
[----:B------:R-:W-:Y:S02]  /*d9d0*/  UIMAD UR6, UR6, 0xb000, UR36 ;  /* 0x0000b000060678a4 */ /* 0x000fe4000f8e0224 */
[----:B------:R-:W-:Y:S02]  /*d9e0*/  UIADD3 UR9, UR9, 0x34830, URZ ;  /* 0x0003483009097890 */ /* 0x000fe4000fffe03f */
[----:B------:R-:W-:Y:S02]  /*d9f0*/  UIADD3 UR8, UR6, 0x1e400, URZ ;  /* 0x0001e40006087890 */ /* 0x000fe4000fffe03f */
[----:B------:R-:W-:-:S03]  /*da00*/  UIADD3 UR14, UR6, 0x23c00, URZ ;  /* 0x00023c00060e7890 */ /* 0x000fc6000fffe03f */
[----:B------:R-:W-:Y:S01]  /*da10*/  UMOV UR6, 0x0 ;  /* 0x0000000000067882 */ /* 0x000fe20000000000 */
[----:B------:R-:W-:Y:S02]  /*da20*/  @P0 LOP3.LUT R19, R19, 0x2, RZ, 0xfc, !PT ;  /* 0x0000000213130812 */ /* 0x000fe400078efcff */
[----:B--2---:R-:W-:-:S13]  /*da30*/  R2UR UR11, R2 ;  /* 0x00000000020b72ca */ /* 0x004fda00000e0000 */
[----:B------:R-:W-:-:S09]  /*da40*/  UIMAD UR11, UR11, 0xb0, URZ ;  /* 0x000000b00b0b78a4 */ /* 0x000fd2000f8e023f */
[----:B------:R2:W-:Y:S02]  /*da50*/  UTMALDG.4D [UR8], [UR4], desc[UR6] ;  /* 0x00000608040075b4 */ /* 0x0005e40008019000 */
[----:B--2---:R-:W-:Y:S01]  /*da60*/  UMOV UR8, UR14 ;  /* 0x0000000e00087c82 */ /* 0x004fe20008000000 */
[----:B------:R-:W-:Y:S02]  /*da70*/  UMOV UR10, UR15 ;  /* 0x0000000f000a7c82 */ /* 0x000fe40008000000 */
[----:B------:R4:W-:Y:S02]  /*da80*/  UTMALDG.4D [UR8], [UR4], desc[UR6] ;  /* 0x00000608040075b4 */ /* 0x0009e40008019000 */
[----:B----4-:R-:W-:Y:S01]  /*da90*/  NOP ;  /* 0x0000000000007918 */ /* 0x010fe20000000000 */
.L_x_43:
[----:B------:R-:W-:Y:S05]  /*daa0*/  WARPSYNC.ALL ;  /* 0x0000000000007948 */ /* 0x000fea0003800000 */
[----:B------:R-:W-:Y:S01]  /*dab0*/  UIADD3 UR4, UR36, 0x16400, URZ ;  /* 0x0001640024047890 */ /* 0x000fe2000fffe03f */
[----:B------:R-:W-:Y:S03]  /*dac0*/  BAR.SYNC.DEFER_BLOCKING 0x8, 0x180 ;  /* 0x0206000000007b1d */ /* 0x000fe60000010000 */
[----:B------:R-:W-:-:S06]  /*dad0*/  ULOP3.LUT UP0, URZ, UR4, 0x3ff, URZ, 0xc0, !UPT ;  /* 0x000003ff043f7892 */ /* 0x000fcc000f80c03f */
[----:B------:R-:W-:-:S13]  /*dae0*/  PLOP3.LUT P0, PT, PT, PT, UP0, 0x80, 0x0 ;  /* 0x000000000000781c */ /* 0x000fda0003f0f008 */
[----:B------:R-:W-:Y:S05]  /*daf0*/  @!P0 BRA `(.L_x_48) ;  /* 0x0000000000408947 */ /* 0x000fea0003800000 */
[----:B------:R-:W-:Y:S01]  /*db00*/  MOV R2, 0x0 ;  /* 0x0000000000027802 */ /* 0x000fe20000000f00 */
[----:B------:R-:W-:Y:S01]  /*db10*/  ULDC.64 UR6, c[0x4][0xa0] ;  /* 0x0100280000067ab9 */ /* 0x000fe20000000a00 */
[----:B------:R-:W-:Y:S01]  /*db20*/  ULDC.64 UR8, c[0x4][0xa8] ;  /* 0x01002a0000087ab9 */ /* 0x000fe20000000a00 */
[----:B------:R-:W-:Y:S01]  /*db30*/  ULDC.64 UR4, c[0x4][0x20] ;  /* 0x0100080000047ab9 */ /* 0x000fe20000000a00 */
[----:B------:R-:W-:Y:S02]  /*db40*/  IMAD.U32 R4, RZ, RZ, UR6 ;  /* 0x00000006ff047e24 */ /* 0x000fe4000f8e00ff */
[----:B------:R-:W4:Y:S01]  /*db50*/  LDC.64 R2, c[0x4][R2] ;  /* 0x0100000002027b82 */ /* 0x000f220000000a00 */
[----:B------:R-:W-:Y:S02]  /*db60*/  IMAD.U32 R5, RZ, RZ, UR7 ;  /* 0x00000007ff057e24 */ /* 0x000fe4000f8e00ff */
[----:B------:R-:W-:Y:S02]  /*db70*/  IMAD.U32 R6, RZ, RZ, UR8 ;  /* 0x00000008ff067e24 */ /* 0x000fe4000f8e00ff */
[----:B0-----:R-:W-:-:S02]  /*db80*/  IMAD.U32 R7, RZ, RZ, UR9 ;  /* 0x00000009ff077e24 */ /* 0x001fc4000f8e00ff */
[----:B------:R-:W-:Y:S02]  /*db90*/  IMAD.U32 R10, RZ, RZ, UR4 ;  /* 0x00000004ff0a7e24 */ /* 0x000fe4000f8e00ff */
[----:B------:R-:W-:Y:S02]  /*dba0*/  IMAD.U32 R11, RZ, RZ, UR5 ;  /* 0x00000005ff0b7e24 */ /* 0x000fe4000f8e00ff */
[----:B------:R-:W-:Y:S02]  /*dbb0*/  IMAD.MOV.U32 R8, RZ, RZ, 0x70 ;  /* 0x00000070ff087424 */ /* 0x000fe400078e00ff */
[----:B------:R-:W-:Y:S02]  /*dbc0*/  IMAD.MOV.U32 R12, RZ, RZ, 0x1 ;  /* 0x00000001ff0c7424 */ /* 0x000fe400078e00ff */
[----:B------:R-:W-:-:S07]  /*dbd0*/  IMAD.MOV.U32 R13, RZ, RZ, RZ ;  /* 0x000000ffff0d7224 */ /* 0x000fce00078e00ff */
[----:B------:R-:W-:-:S07]  /*dbe0*/  LEPC R20, `(.L_x_48) ;  /* 0x000000001014794e */ /* 0x000fce0000000000 */
[----:B-1234-:R-:W-:Y:S05]  /*dbf0*/  CALL.ABS.NOINC R2 ;  /* 0x0000000002007343 */ /* 0x01efea0003c00000 */
.L_x_48:
[----:B------:R-:W4:Y:S01]  /*dc00*/  LDL.LU R5, [R1+0x14] ;  /* 0x0000140001057983 */ /* 0x000f220000300800 */
[----:B--2---:R-:W-:Y:S01]  /*dc10*/  SHF.R.S32.HI R0, RZ, 0x1f, R16 ;  /* 0x0000001fff007819 */ /* 0x004fe20000011410 */
[----:B------:R-:W-:Y:S01]  /*dc20*/  ULDC.64 UR4, c[0x0][0x2d8] ;  /* 0x0000b60000047ab9 */ /* 0x000fe20000000a00 */
[----:B0-----:R-:W0:Y:S01]  /*dc30*/  LDC R8, c[0x0][0x448] ;  /* 0x00011200ff087b82 */ /* 0x001e220000000800 */
[----:B------:R-:W2:Y:S01]  /*dc40*/  LDL.LU R7, [R1+0x1c] ;  /* 0x00001c0001077983 */ /* 0x000ea20000300800 */
[----:B------:R-:W-:-:S03]  /*dc50*/  ULDC.64 UR6, c[0x0][0x280] ;  /* 0x0000a00000067ab9 */ /* 0x000fc60000000a00 */
[----:B------:R-:W3:Y:S01]  /*dc60*/  LDL R4, [R1+0x24] ;  /* 0x0000240001047983 */ /* 0x000ee20000100800 */
[----:B------:R-:W-:Y:S02]  /*dc70*/  IMAD R0, R0, UR4, RZ ;  /* 0x0000000400007c24 */ /* 0x000fe4000f8e02ff */
[C---:B------:R-:W-:Y:S01]  /*dc80*/  IMAD.WIDE.U32 R2, R16.reuse, UR4, RZ ;  /* 0x0000000410027c25 */ /* 0x040fe2000f8e00ff */
[----:B------:R-:W1:Y:S03]  /*dc90*/  S2R R10, SR_TID.X ;  /* 0x00000000000a7919 */ /* 0x000e660000002100 */
[----:B------:R-:W-:Y:S01]  /*dca0*/  IMAD R0, R16, UR5, R0 ;  /* 0x0000000510007c24 */ /* 0x000fe2000f8e0200 */
[----:B------:R-:W-:-:S03]  /*dcb0*/  ULDC.64 UR4, c[0x0][0x2e0] ;  /* 0x0000b80000047ab9 */ /* 0x000fc60000000a00 */
[----:B------:R-:W-:Y:S01]  /*dcc0*/  IMAD.IADD R3, R3, 0x1, R0 ;  /* 0x0000000103037824 */ /* 0x000fe200078e0200 */
[----:B0-----:R-:W-:-:S13]  /*dcd0*/  ISETP.NE.AND P0, PT, R8, 0x1, PT ;  /* 0x000000010800780c */ /* 0x001fda0003f05270 */
[----:B------:R-:W0:Y:S01]  /*dce0*/  @P0 LDC R6, c[0x0][0x44c] ;  /* 0x00011300ff060b82 */ /* 0x000e220000000800 */
[----:B-1----:R-:W-:-:S05]  /*dcf0*/  IMAD.SHL.U32 R10, R10, 0x8, RZ ;  /* 0x000000080a0a7824 */ /* 0x002fca00078e00ff */
[----:B------:R-:W-:Y:S02]  /*dd00*/  LOP3.LUT R10, R10, 0x38, RZ, 0xc0, !PT ;  /* 0x000000380a0a7812 */ /* 0x000fe400078ec0ff */
[----:B----4-:R-:W-:Y:S01]  /*dd10*/  SHF.R.S32.HI R0, RZ, 0x1f, R5 ;  /* 0x0000001fff007819 */ /* 0x010fe20000011405 */
[----:B------:R-:W-:-:S04]  /*dd20*/  IMAD.WIDE.U32 R2, R5, UR4, R2 ;  /* 0x0000000405027c25 */ /* 0x000fc8000f8e0002 */
[----:B------:R-:W-:Y:S01]  /*dd30*/  IMAD R0, R0, UR4, RZ ;  /* 0x0000000400007c24 */ /* 0x000fe2000f8e02ff */
[----:B------:R-:W-:-:S03]  /*dd40*/  ULDC UR4, c[0x0][0xc38] ;  /* 0x00030e0000047ab9 */ /* 0x000fc60000000800 */
[----:B------:R-:W-:Y:S02]  /*dd50*/  IMAD R0, R5, UR5, R0 ;  /* 0x0000000505007c24 */ /* 0x000fe4000f8e0200 */
[----:B------:R-:W1:Y:S02]  /*dd60*/  S2R R5, SR_TID.X ;  /* 0x0000000000057919 */ /* 0x000e640000002100 */
[----:B------:R-:W-:Y:S02]  /*dd70*/  IMAD.IADD R3, R3, 0x1, R0 ;  /* 0x0000000103037824 */ /* 0x000fe400078e0200 */
[----:B--2---:R-:W-:Y:S02]  /*dd80*/  IMAD.MOV R0, RZ, RZ, -R7 ;  /* 0x000000ffff007224 */ /* 0x004fe400078e0a07 */
[----:B------:R-:W2:Y:S02]  /*dd90*/  @P0 LDC R7, c[0x0][0x450] ;  /* 0x00011400ff070b82 */ /* 0x000ea40000000800 */
[----:B---3--:R-:W-:Y:S01]  /*dda0*/  IMAD R0, R0, UR4, R4 ;  /* 0x0000000400007c24 */ /* 0x008fe2000f8e0204 */
[----:B------:R-:W-:-:S03]  /*ddb0*/  ULDC.64 UR4, c[0x0][0x2d0] ;  /* 0x0000b40000047ab9 */ /* 0x000fc60000000a00 */
[----:B------:R-:W-:Y:S01]  /*ddc0*/  IMAD.SHL.U32 R4, R0, 0x80, RZ ;  /* 0x0000008000047824 */ /* 0x000fe200078e00ff */
[----:B-1----:R-:W-:-:S04]  /*ddd0*/  LOP3.LUT R5, R5, 0x7f, RZ, 0xc0, !PT ;  /* 0x0000007f05057812 */ /* 0x002fc800078ec0ff */
[----:B------:R-:W-:Y:S02]  /*dde0*/  SHF.R.U32.HI R9, RZ, 0x3, R5 ;  /* 0x00000003ff097819 */ /* 0x000fe40000011605 */
[----:B------:R-:W1:Y:S02]  /*ddf0*/  S2R R5, SR_TID.X ;  /* 0x0000000000057919 */ /* 0x000e640000002100 */
[----:B-1----:R-:W-:-:S05]  /*de00*/  IMAD.SHL.U32 R5, R5, 0x10, RZ ;  /* 0x0000001005057824 */ /* 0x002fca00078e00ff */
[----:B------:R-:W-:Y:S02]  /*de10*/  LOP3.LUT R5, R9, 0x70, R5, 0xf8, !PT ;  /* 0x0000007009057812 */ /* 0x000fe400078ef805 */
[----:B------:R-:W1:Y:S02]  /*de20*/  S2R R9, SR_TID.X ;  /* 0x0000000000097919 */ /* 0x000e640000002100 */
[----:B------:R-:W-:-:S05]  /*de30*/  LOP3.LUT R0, R5, R4, RZ, 0xfc, !PT ;  /* 0x0000000405007212 */ /* 0x000fca00078efcff */
[----:B0-----:R-:W-:-:S04]  /*de40*/  @P0 IMAD.HI.U32 R6, R0, R6, RZ ;  /* 0x0000000600060227 */ /* 0x001fc800078e00ff */
[----:B------:R-:W-:Y:S01]  /*de50*/  IMAD.MOV.U32 R5, RZ, RZ, R0 ;  /* 0x000000ffff057224 */ /* 0x000fe200078e0000 */
[----:B--2---:R-:W-:-:S05]  /*de60*/  @P0 SHF.R.U32.HI R5, RZ, R7, R6 ;  /* 0x00000007ff050219 */ /* 0x004fca0000011606 */
[----:B------:R-:W-:Y:S02]  /*de70*/  IMAD.MOV R6, RZ, RZ, -R5 ;  /* 0x000000ffff067224 */ /* 0x000fe400078e0a05 */
[----:B------:R-:W-:-:S04]  /*de80*/  IMAD.WIDE.U32 R2, R5, UR4, R2 ;  /* 0x0000000405027c25 */ /* 0x000fc8000f8e0002 */
[----:B------:R-:W-:Y:S01]  /*de90*/  IMAD R0, R8, R6, R0 ;  /* 0x0000000608007224 */ /* 0x000fe200078e0200 */
[----:B------:R-:W-:-:S05]  /*dea0*/  SHF.R.S32.HI R6, RZ, 0x1f, R5 ;  /* 0x0000001fff067819 */ /* 0x000fca0000011405 */
[----:B------:R-:W-:Y:S02]  /*deb0*/  IMAD R6, R6, UR4, RZ ;  /* 0x0000000406067c24 */ /* 0x000fe4000f8e02ff */
[----:B-1----:R-:W-:Y:S02]  /*dec0*/  IMAD.SHL.U32 R9, R9, 0x8, RZ ;  /* 0x0000000809097824 */ /* 0x002fe400078e00ff */
[----:B------:R-:W-:Y:S01]  /*ded0*/  IMAD R6, R5, UR5, R6 ;  /* 0x0000000505067c24 */ /* 0x000fe2000f8e0206 */
[----:B------:R-:W-:Y:S01]  /*dee0*/  SHF.R.S32.HI R5, RZ, 0x1f, R0 ;  /* 0x0000001fff057819 */ /* 0x000fe20000011400 */
[----:B------:R-:W-:Y:S01]  /*def0*/  ULDC.64 UR4, c[0x0][0x2c8] ;  /* 0x0000b20000047ab9 */ /* 0x000fe20000000a00 */
[----:B------:R-:W-:Y:S01]  /*df00*/  LOP3.LUT R9, R9, 0x38, RZ, 0xc0, !PT ;  /* 0x0000003809097812 */ /* 0x000fe200078ec0ff */
[----:B------:R-:W-:Y:S02]  /*df10*/  IMAD.IADD R3, R3, 0x1, R6 ;  /* 0x0000000103037824 */ /* 0x000fe400078e0206 */
[----:B------:R-:W-:Y:S01]  /*df20*/  IMAD R5, R5, UR4, RZ ;  /* 0x0000000405057c24 */ /* 0x000fe2000f8e02ff */
[----:B------:R-:W-:Y:S01]  /*df30*/  LOP3.LUT R9, R9, 0x40, RZ, 0xfc, !PT ;  /* 0x0000004009097812 */ /* 0x000fe200078efcff */
[----:B------:R-:W-:Y:S01]  /*df40*/  IMAD.WIDE.U32 R2, R0, UR4, R2 ;  /* 0x0000000400027c25 */ /* 0x000fe2000f8e0002 */
[----:B------:R-:W-:-:S02]  /*df50*/  ULDC UR4, c[0x0][0x2b8] ;  /* 0x0000ae0000047ab9 */ /* 0x000fc40000000800 */
[----:B------:R-:W-:Y:S01]  /*df60*/  ISETP.GE.AND P1, PT, R9, UR4, PT ;  /* 0x0000000409007c0c */ /* 0x000fe2000bf26270 */
[----:B------:R-:W-:Y:S01]  /*df70*/  IMAD R5, R0, UR5, R5 ;  /* 0x0000000500057c24 */ /* 0x000fe2000f8e0205 */
[----:B------:R0:W5:Y:S01]  /*df80*/  LDL R9, [R1+0x10] ;  /* 0x0000100001097983 */ /* 0x0001620000100800 */
[----:B------:R-:W-:Y:S02]  /*df90*/  LEA R0, P2, R2, UR6, 0x1 ;  /* 0x0000000602007c11 */ /* 0x000fe4000f8408ff */
[----:B------:R-:W-:Y:S01]  /*dfa0*/  IMAD.IADD R5, R3, 0x1, R5 ;  /* 0x0000000103057824 */ /* 0x000fe200078e0205 */
[----:B------:R-:W-:Y:S01]  /*dfb0*/  ISETP.GE.AND P0, PT, R10, UR4, PT ;  /* 0x000000040a007c0c */ /* 0x000fe2000bf06270 */
[----:B------:R-:W-:-:S03]  /*dfc0*/  UMOV UR4, 0xffffffff ;  /* 0xffffffff00047882 */ /* 0x000fc60000000000 */
[----:B------:R-:W-:Y:S01]  /*dfd0*/  LEA.HI.X R2, R2, UR7, R5, 0x1, P2 ;  /* 0x0000000702027c11 */ /* 0x000fe200090f0c05 */
[----:B0-----:R-:W-:Y:S08]  /*dfe0*/  BRA.DIV UR4, `(.L_x_49) ;  /* 0x0000002e04c47947 */ /* 0x001ff0000b800000 */
[----:B------:R-:W0:Y:S01]  /*dff0*/  S2R R6, SR_TID.X ;  /* 0x0000000000067919 */ /* 0x000e220000002100 */
[----:B------:R-:W-:Y:S01]  /*e000*/  ULDC UR4, c[0x0][0x288] ;  /* 0x0000a20000047ab9 */ /* 0x000fe20000000800 */
[----:B------:R-:W-:Y:S01]  /*e010*/  ULDC.64 UR6, c[0x0][0x208] ;  /* 0x0000820000067ab9 */ /* 0x000fe20000000a00 */
[----:B------:R-:W-:Y:S01]  /*e020*/  IMAD R3, R8, UR4, RZ ;  /* 0x0000000408037c24 */ /* 0x000fe2000f8e02ff */
[----:B------:R-:W-:Y:S04]  /*e030*/  SHFL.IDX PT, R7, R2, RZ, 0x181f ;  /* 0x00181fff02077589 */ /* 0x000fe800000e0000 */
[----:B------:R-:W-:Y:S01]  /*e040*/  SHFL.IDX PT, R8, R2, 0x1, 0x181f ;  /* 0x00381f0002087f89 */ /* 0x000fe200000e0000 */
[----:B0-----:R-:W-:-:S04]  /*e050*/  LOP3.LUT R6, R6, 0x7f, RZ, 0xc0, !PT ;  /* 0x0000007f06067812 */ /* 0x001fc800078ec0ff */
[----:B------:R-:W-:-:S05]  /*e060*/  SHF.R.U32.HI R6, RZ, 0x3, R6 ;  /* 0x00000003ff067819 */ /* 0x000fca0000011606 */
[----:B------:R-:W-:Y:S02]  /*e070*/  IMAD.IADD R4, R6, 0x1, R4 ;  /* 0x0000000106047824 */ /* 0x000fe400078e0204 */
[----:B------:R-:W0:Y:S02]  /*e080*/  SHFL.IDX PT, R6, R0, RZ, 0x181f ;  /* 0x00181fff00067589 */ /* 0x000e2400000e0000 */
[C---:B------:R-:W-:Y:S01]  /*e090*/  VIADD R5, R4.reuse, 0x10 ;  /* 0x0000001004057836 */ /* 0x040fe20000000000 */
[----:B------:R-:W-:-:S04]  /*e0a0*/  ISETP.GE.AND P4, PT, R4, R3, PT ;  /* 0x000000030400720c */ /* 0x000fc80003f86270 */
[----:B------:R-:W-:Y:S02]  /*e0b0*/  ISETP.GE.AND P2, PT, R5, R3, PT ;  /* 0x000000030500720c */ /* 0x000fe40003f46270 */
[----:B------:R-:W1:Y:S07]  /*e0c0*/  SHFL.IDX PT, R5, R0, 0x1, 0x181f ;  /* 0x00381f0000057f89 */ /* 0x000e6e00000e0000 */
[----:B0-----:R-:W-:-:S05]  /*e0d0*/  @!P4 LEA R6, P3, R10, R6, 0x1 ;  /* 0x000000060a06c211 */ /* 0x001fca00078608ff */
[----:B------:R-:W-:Y:S01]  /*e0e0*/  @!P4 IMAD.X R7, RZ, RZ, R7, P3 ;  /* 0x000000ffff07c224 */ /* 0x000fe200018e0607 */
[----:B-1----:R-:W-:-:S04]  /*e0f0*/  @!P2 LEA R5, P3, R10, R5, 0x1 ;  /* 0x000000050a05a211 */ /* 0x002fc800078608ff */
[----:B-----5:R-:W-:Y:S04]  /*e100*/  @!P4 LDGSTS.E.BYPASS.LTC128B.128 [R9+0x16400], desc[UR6][R6.64], !P0 ;  /* 0x164000000609cfae */ /* 0x020fe8000c101d46 */
[----:B------:R0:W-:Y:S02]  /*e110*/  @!P4 LDGSTS.E.BYPASS.LTC128B.128 [R9+0x1a400], desc[UR6][R6.64+0x80], !P1 ;  /* 0x1a4000800609cfae */ /* 0x0001e4000c901d46 */
[----:B0-----:R-:W-:-:S04]  /*e120*/  @!P2 IMAD.X R6, RZ, RZ, R8, P3 ;  /* 0x000000ffff06a224 */ /* 0x001fc800018e0608 */
[----:B------:R-:W-:Y:S02]  /*e130*/  @!P2 IMAD.MOV.U32 R7, RZ, RZ, R6 ;  /* 0x000000ffff07a224 */ /* 0x000fe400078e0006 */
[----:B------:R-:W-:Y:S02]  /*e140*/  @!P2 IMAD.MOV.U32 R6, RZ, RZ, R5 ;  /* 0x000000ffff06a224 */ /* 0x000fe400078e0005 */
[----:B------:R-:W-:-:S03]  /*e150*/  VIADD R5, R4, 0x20 ;  /* 0x0000002004057836 */ /* 0x000fc60000000000 */
[----:B------:R-:W-:Y:S04]  /*e160*/  @!P2 LDGSTS.E.BYPASS.LTC128B.128 [R9+0x16c00], desc[UR6][R6.64], !P0 ;  /* 0x16c000000609afae */ /* 0x000fe8000c101d46 */
[----:B------:R0:W-:Y:S01]  /*e170*/  @!P2 LDGSTS.E.BYPASS.LTC128B.128 [R9+0x1ac00], desc[UR6][R6.64+0x80], !P1 ;  /* 0x1ac000800609afae */ /* 0x0001e2000c901d46 */
[----:B------:R-:W-:-:S03]  /*e180*/  ISETP.GE.AND P2, PT, R5, R3, PT ;  /* 0x000000030500720c */ /* 0x000fc60003f46270 */
[----:B------:R-:W-:Y:S04]  /*e190*/  SHFL.IDX PT, R5, R2, 0x2, 0x181f ;  /* 0x00581f0002057f89 */ /* 0x000fe800000e0000 */
[----:B0-----:R-:W0:Y:S06]  /*e1a0*/  SHFL.IDX PT, R6, R0, 0x2, 0x181f ;  /* 0x00581f0000067f89 */ /* 0x001e2c00000e0000 */
[----:B0-----:R-:W-:-:S05]  /*e1b0*/  @!P2 LEA R6, P3, R10, R6, 0x1 ;  /* 0x000000060a06a211 */ /* 0x001fca00078608ff */
[----:B------:R-:W-:-:S04]  /*e1c0*/  @!P2 IMAD.X R5, RZ, RZ, R5, P3 ;  /* 0x000000ffff05a224 */ /* 0x000fc800018e0605 */
        /* <DEDUP_REMOVED lines=33> */
[----:B0-----:R-:W0:Y:S04]  /*e3e0*/  SHFL.IDX PT, R6, R0, 0x6, 0x181f ;  /* 0x00d81f0000067f89 */ /* 0x001e2800000e0000 */
[----:B------:R-:W1:Y:S02]  /*e3f0*/  SHFL.IDX PT, R0, R0, 0x7, 0x181f ;  /* 0x00f81f0000007f89 */ /* 0x000e6400000e0000 */
[----:B0-----:R-:W-:-:S05]  /*e400*/  @!P2 LEA R6, P3, R10, R6, 0x1 ;  /* 0x000000060a06a211 */ /* 0x001fca00078608ff */
[----:B------:R-:W-:-:S04]  /*e410*/  @!P2 IMAD.X R5, RZ, RZ, R5, P3 ;  /* 0x000000ffff05a224 */ /* 0x000fc800018e0605 */
[----:B------:R-:W-:Y:S02]  /*e420*/  @!P2 IMAD.MOV.U32 R7, RZ, RZ, R5 ;  /* 0x000000ffff07a224 */ /* 0x000fe400078e0005 */
[----:B------:R0:W2:Y:S04]  /*e430*/  SHFL.IDX PT, R5, R2, 0x7, 0x181f ;  /* 0x00f81f0002057f89 */ /* 0x0000a800000e0000 */
[----:B------:R0:W-:Y:S04]  /*e440*/  @!P2 LDGSTS.E.BYPASS.LTC128B.128 [R9+0x19400], desc[UR6][R6.64], !P0 ;  /* 0x194000000609afae */ /* 0x0001e8000c101d46 */
[----:B-1----:R0:W-:Y:S02]  /*e450*/  @!P2 LDGSTS.E.BYPASS.LTC128B.128 [R9+0x1d400], desc[UR6][R6.64+0x80], !P1 ;  /* 0x1d4000800609afae */ /* 0x0021e4000c901d46 */
.L_x_148:
[----:B------:R-:W-:Y:S01]  /*e460*/  VIADD R4, R4, 0x70 ;  /* 0x0000007004047836 */ /* 0x000fe20000000000 */
[----:B------:R-:W-:Y:S04]  /*e470*/  BSSY B0, `(.L_x_50) ;  /* 0x000000b000007945 */ /* 0x000fe80003800000 */
[----:B------:R-:W-:-:S13]  /*e480*/  ISETP.GE.AND P2, PT, R4, R3, PT ;  /* 0x000000030400720c */ /* 0x000fda0003f46270 */
[----:B------:R-:W-:Y:S05]  /*e490*/  @P2 BRA `(.L_x_51) ;  /* 0x0000000000202947 */ /* 0x000fea0003800000 */
[----:B0-----:R-:W-:Y:S01]  /*e4a0*/  LEA R2, P2, R10, R0, 0x1 ;  /* 0x000000000a027211 */ /* 0x001fe200078408ff */
[----:B------:R-:W-:-:S04]  /*e4b0*/  ULDC.64 UR4, c[0x0][0x208] ;  /* 0x0000820000047ab9 */ /* 0x000fc80000000a00 */
[----:B--2---:R-:W-:-:S05]  /*e4c0*/  IMAD.X R3, RZ, RZ, R5, P2 ;  /* 0x000000ffff037224 */ /* 0x004fca00010e0605 */
[----:B------:R-:W-:Y:S01]  /*e4d0*/  @!PT LDS RZ, [RZ] ;  /* 0x00000000fffff984 */ /* 0x000fe20000000800 */
[----:B------:R-:W-:Y:S01]  /*e4e0*/  @!PT LDS RZ, [RZ] ;  /* 0x00000000fffff984 */ /* 0x000fe20000000800 */
[----:B------:R-:W-:Y:S01]  /*e4f0*/  @!PT LDS RZ, [RZ] ;  /* 0x00000000fffff984 */ /* 0x000fe20000000800 */
[----:B------:R1:W-:Y:S04]  /*e500*/  LDGSTS.E.BYPASS.LTC128B.128 [R9+0x19c00], desc[UR4][R2.64], !P0 ;  /* 0x19c0000002097fae */ /* 0x0003e8000c101d44 */
[----:B------:R1:W-:Y:S02]  /*e510*/  LDGSTS.E.BYPASS.LTC128B.128 [R9+0x1dc00], desc[UR4][R2.64+0x80], !P1 ;  /* 0x1dc0008002097fae */ /* 0x0003e4000c901d44 */
.L_x_51:
[----:B------:R-:W-:Y:S05]  /*e520*/  BSYNC B0 ;  /* 0x0000000000007941 */ /* 0x000fea0003800000 */
.L_x_50:
[----:B01----:R-:W3:Y:S01]  /*e530*/  LDL R2, [R1+0x2c] ;  /* 0x00002c0001027983 */ /* 0x003ee20000100800 */
[----:B------:R-:W-:Y:S01]  /*e540*/  NOP ;  /* 0x0000000000007918 */ /* 0x000fe20000000000 */
[----:B------:R-:W-:Y:S02]  /*e550*/  SYNCS.ARRIVE.TRANS64.RED.A0T1 RZ, [UR36+0x34800], RZ ;  /* 0x034800ffffff79a7 */ /* 0x000fe40008200424 */
[----:B------:R-:W-:Y:S01]  /*e560*/  ARRIVES.LDGSTSBAR.64.TRANSCNT [UR36+0x34800] ;  /* 0x03480000ff0079b0 */ /* 0x000fe20008000aa4 */
[----:B---3--:R-:W-:-:S04]  /*e570*/  LOP3.LUT R0, R2, 0x1, RZ, 0xc, !PT ;  /* 0x0000000102007812 */ /* 0x008fc800078e0cff */
[----:B------:R-:W-:Y:S01]  /*e580*/  SHF.L.U32 R0, R0, 0x1f, RZ ;  /* 0x0000001f00007819 */ /* 0x000fe200000006ff */
[----:B------:R-:W-:Y:S01]  /*e590*/  NOP ;  /* 0x0000000000007918 */ /* 0x000fe20000000000 */
[----:B------:R-:W3:Y:S01]  /*e5a0*/  LDL.LU R2, [R1+0x28] ;  /* 0x0000280001027983 */ /* 0x000ee20000300800 */
[----:B------:R-:W-:Y:S01]  /*e5b0*/  SYNCS.ARRIVE.TRANS64.A1T0 RZ, [UR36+0x34800], RZ ;  /* 0x034800ffffff79a7 */ /* 0x000fe20008100024 */
[----:B------:R-:W-:Y:S01]  /*e5c0*/  BSSY B0, `(.L_x_52) ;  /* 0x0000005000007945 */ /* 0x000fe20003800000 */
[----:B------:R-:W-:Y:S01]  /*e5d0*/  IMAD.U32 R11, RZ, RZ, UR36 ;  /* 0x00000024ff0b7e24 */ /* 0x000fe2000f8e00ff */
[----:B------:R-:W0:Y:S01]  /*e5e0*/  SYNCS.PHASECHK.TRANS64.TRYWAIT P0, [UR36+0x34820], R0 ;  /* 0x03482000ff0075a7 */ /* 0x000e220008000164 */
[----:B---3--:R-:W-:Y:S01]  /*e5f0*/  ISETP.GE.AND P1, PT, R2, 0xb1, PT ;  /* 0x000000b10200780c */ /* 0x008fe20003f26270 */
[----:B0-----:R-:W-:-:S12]  /*e600*/  @!P0 BRA `(.L_x_53) ;  /* 0x0000003000f08947 */ /* 0x001fd80003800000 */
.L_x_149:
[----:B------:R-:W-:Y:S05]  /*e610*/  BSYNC B0 ;  /* 0x0000000000007941 */ /* 0x000fea0003800000 */
.L_x_52:
[----:B------:R-:W-:Y:S01]  /*e620*/  VIADD R9, R11, 0x34800 ;  /* 0x000348000b097836 */ /* 0x000fe20000000000 */
[----:B------:R-:W-:Y:S06]  /*e630*/  @!P1 BRA `(.L_x_54) ;  /* 0x0000001c00489947 */ /* 0x000fec0003800000 */
[----:B------:R-:W3:Y:S01]  /*e640*/  LDL R2, [R1+0x20] ;  /* 0x0000200001027983 */ /* 0x000ee20000100800 */
[----:B0-----:R-:W-:Y:S02]  /*e650*/  IMAD.MOV.U32 R0, RZ, RZ, 0x1 ;  /* 0x00000001ff007424 */ /* 0x001fe400078e00ff */
[----:B---3--:R-:W-:-:S05]  /*e660*/  IMAD.MOV R10, RZ, RZ, -R2 ;  /* 0x000000ffff0a7224 */ /* 0x008fca00078e0a02 */
[----:B------:R-:W-:-:S05]  /*e670*/  VIADDMNMX R10, R10, R0, 0xffffffff, !PT ;  /* 0xffffffff0a0a7446 */ /* 0x000fca0007800100 */
[----:B------:R-:W-:-:S05]  /*e680*/  IMAD.IADD R0, R2, 0x1, R10 ;  /* 0x0000000102007824 */ /* 0x000fca00078e020a */
[----:B------:R-:W-:-:S04]  /*e690*/  LOP3.LUT R0, R0, 0x1, RZ, 0xc0, !PT ;  /* 0x0000000100007812 */ /* 0x000fc800078ec0ff */
[----:B------:R-:W-:Y:S01]  /*e6a0*/  ISETP.NE.U32.AND P0, PT, R0, 0x1, PT ;  /* 0x000000010000780c */ /* 0x000fe20003f05070 */
[----:B------:R-:W-:-:S12]  /*e6b0*/  VIADD R0, R2, 0xfffffffe ;  /* 0xfffffffe02007836 */ /* 0x000fd80000000000 */
[----:B------:R-:W-:Y:S05]  /*e6c0*/  @P0 BRA `(.L_x_55) ;  /* 0x0000000800640947 */ /* 0x000fea0003800000 */
[----:B------:R-:W3:Y:S01]  /*e6d0*/  LDL R2, [R1+0x4] ;  /* 0x0000040001027983 */ /* 0x000ee20000100800 */
[----:B------:R-:W-:Y:S01]  /*e6e0*/  LOP3.LUT P2, RZ, R19, 0x2, RZ, 0xc0, !PT ;  /* 0x0000000213ff7812 */ /* 0x000fe2000784c0ff */
[----:B------:R-:W-:Y:S01]  /*e6f0*/  VIADD R4, R18, 0x1 ;  /* 0x0000000112047836 */ /* 0x000fe20000000000 */
[----:B------:R-:W-:Y:S04]  /*e700*/  BSSY B0, `(.L_x_56) ;  /* 0x0000091000007945 */ /* 0x000fe80003800000 */
[----:B------:R-:W-:-:S04]  /*e710*/  ISETP.NE.AND P0, PT, R4, 0x2, PT ;  /* 0x000000020400780c */ /* 0x000fc80003f05270 */
[----:B------:R-:W-:Y:S02]  /*e720*/  SEL R8, RZ, 0x1, P0 ;  /* 0x00000001ff087807 */ /* 0x000fe40000000000 */
[----:B------:R-:W-:Y:S02]  /*e730*/  SEL R4, R4, RZ, P0 ;  /* 0x000000ff04047207 */ /* 0x000fe40000000000 */
[----:B---3--:R-:W-:Y:S01]  /*e740*/  LOP3.LUT R8, R2, R8, RZ, 0x3c, !PT ;  /* 0x0000000802087212 */ /* 0x008fe200078e3cff */
[----:B------:R-:W-:Y:S06]  /*e750*/  @!P2 BRA `(.L_x_57) ;  /* 0x00000008002ca947 */ /* 0x000fec0003800000 */
[----:B------:R-:W-:Y:S01]  /*e760*/  LOP3.LUT P2, RZ, R19, 0x1, RZ, 0xc0, !PT ;  /* 0x0000000113ff7812 */ /* 0x000fe2000784c0ff */
[----:B------:R-:W-:-:S12]  /*e770*/  IMAD.MOV.U32 R6, RZ, RZ, R17 ;  /* 0x000000ffff067224 */ /* 0x000fd800078e0011 */
[----:B------:R-:W-:Y:S05]  /*e780*/  @!P2 BRA `(.L_x_58) ;  /* 0x000000000054a947 */ /* 0x000fea0003800000 */
[----:B------:R-:W3:Y:S01]  /*e790*/  LDL R12, [R1+0xc] ;  /* 0x00000c00010c7983 */ /* 0x000ee20000100800 */
[----:B------:R-:W0:Y:S01]  /*e7a0*/  LDC R6, c[0x0][0x43c] ;  /* 0x00010f00ff067b82 */ /* 0x000e220000000800 */
[----:B------:R-:W-:Y:S02]  /*e7b0*/  ULDC.64 UR4, c[0x0][0x428] ;  /* 0x00010a0000047ab9 */ /* 0x000fe40000000a00 */
[----:B------:R-:W4:Y:S01]  /*e7c0*/  LDL R7, [R1] ;  /* 0x0000000001077983 */ /* 0x000f220000100800 */
[----:B------:R-:W-:Y:S01]  /*e7d0*/  ULDC.64 UR6, c[0x0][0x208] ;  /* 0x0000820000067ab9 */ /* 0x000fe20000000a00 */
[----:B0-----:R-:W-:-:S13]  /*e7e0*/  ISETP.NE.AND P0, PT, R6, 0x1, PT ;  /* 0x000000010600780c */ /* 0x001fda0003f05270 */
[----:B------:R-:W2:Y:S02]  /*e7f0*/  @P0 LDC.64 R2, c[0x0][0x440] ;  /* 0x00011000ff020b82 */ /* 0x000ea40000000a00 */
[----:B--2---:R-:W-:-:S04]  /*e800*/  @P0 IMAD.HI.U32 R5, R0, R2, RZ ;  /* 0x0000000200050227 */ /* 0x004fc800078e00ff */
[----:B------:R-:W-:Y:S01]  /*e810*/  IMAD.MOV.U32 R2, RZ, RZ, R0 ;  /* 0x000000ffff027224 */ /* 0x000fe200078e0000 */
[----:B------:R-:W-:-:S05]  /*e820*/  @P0 SHF.R.U32.HI R2, RZ, R3, R5 ;  /* 0x00000003ff020219 */ /* 0x000fca0000011605 */
[----:B------:R-:W-:-:S04]  /*e830*/  IMAD.MOV R3, RZ, RZ, -R2 ;  /* 0x000000ffff037224 */ /* 0x000fc800078e0a02 */
[----:B------:R-:W-:Y:S01]  /*e840*/  IMAD R0, R6, R3, R0 ;  /* 0x0000000306007224 */ /* 0x000fe200078e0200 */
[----:B------:R-:W-:Y:S01]  /*e850*/  SHF.R.S32.HI R3, RZ, 0x1f, R2 ;  /* 0x0000001fff037819 */ /* 0x000fe20000011402 */
[----:B---3--:R-:W-:-:S04]  /*e860*/  IMAD R5, R12, UR4, RZ ;  /* 0x000000040c057c24 */ /* 0x008fc8000f8e02ff */
[C---:B----4-:R-:W-:Y:S02]  /*e870*/  IMAD R5, R7.reuse, UR5, R5 ;  /* 0x0000000507057c24 */ /* 0x050fe4000f8e0205 */
[----:B------:R-:W-:Y:S01]  /*e880*/  IMAD.WIDE.U32 R2, R7, UR4, R2 ;  /* 0x0000000407027c25 */ /* 0x000fe2000f8e0002 */
[----:B------:R-:W-:-:S03]  /*e890*/  ULDC.64 UR4, c[0x0][0x418] ;  /* 0x0001060000047ab9 */ /* 0x000fc60000000a00 */
[----:B------:R-:W-:Y:S01]  /*e8a0*/  IMAD.IADD R3, R5, 0x1, R3 ;  /* 0x0000000105037824 */ /* 0x000fe200078e0203 */
[----:B------:R-:W-:-:S04]  /*e8b0*/  LEA R6, P0, R2, UR4, 0x2 ;  /* 0x0000000402067c11 */ /* 0x000fc8000f8010ff */
[----:B------:R-:W-:-:S05]  /*e8c0*/  LEA.HI.X R7, R2, UR5, R3, 0x2, P0 ;  /* 0x0000000502077c11 */ /* 0x000fca00080f1403 */
[----:B------:R0:W5:Y:S04]  /*e8d0*/  LDG.E R6, desc[UR6][R6.64] ;  /* 0x0000000606067981 */ /* 0x000168000c1e1900 */
.L_x_58:
[----:B------:R-:W-:Y:S01]  /*e8e0*/  LEA R3, R4, UR36, 0x3 ;  /* 0x0000002404037c11 */ /* 0x000fe2000f8e18ff */
[----:B------:R-:W-:Y:S01]  /*e8f0*/  BSSY B1, `(.L_x_59) ;  /* 0x0000004000017945 */ /* 0x000fe20003800000 */
[----:B------:R-:W-:-:S04]  /*e900*/  SHF.L.U32 R2, R8, 0x1f, RZ ;  /* 0x0000001f08027819 */ /* 0x000fc800000006ff */
[----:B------:R-:W1:Y:S02]  /*e910*/  SYNCS.PHASECHK.TRANS64.TRYWAIT P0, [R3+URZ+0x34840], R2 ;  /* 0x03484002030075a7 */ /* 0x000e64000800017f */
[----:B-1----:R-:W-:Y:S05]  /*e920*/  @!P0 BRA `(.L_x_60) ;  /* 0x00000030003c8947 */ /* 0x002fea0003800000 */
.L_x_150:
[----:B------:R-:W-:Y:S05]  /*e930*/  BSYNC B1 ;  /* 0x0000000000017941 */ /* 0x000fea0003800000 */
.L_x_59:
[----:B--2---:R-:W2:Y:S01]  /*e940*/  S2R R5, SR_TID.X ;  /* 0x0000000000057919 */ /* 0x004ea20000002100 */
[----:B------:R-:W-:Y:S01]  /*e950*/  BSSY B1, `(.L_x_61) ;  /* 0x000000b000017945 */ /* 0x000fe20003800000 */
[----:B--2---:R-:W-:-:S04]  /*e960*/  LOP3.LUT R5, R5, 0x7f, RZ, 0xc0, !PT ;  /* 0x0000007f05057812 */ /* 0x004fc800078ec0ff */
[----:B------:R-:W-:-:S13]  /*e970*/  ISETP.NE.AND P1, PT, R5, RZ, PT ;  /* 0x000000ff0500720c */ /* 0x000fda0003f25270 */
[----:B------:R-:W-:Y:S05]  /*e980*/  @P1 BRA `(.L_x_62) ;  /* 0x00000000001c1947 */ /* 0x000fea0003800000 */
[----:B------:R-:W2:Y:S01]  /*e990*/  S2R R5, SR_TID.X ;  /* 0x0000000000057919 */ /* 0x000ea20000002100 */
[----:B-1----:R-:W-:-:S04]  /*e9a0*/  IMAD.MOV.U32 R2, RZ, RZ, 0xb000 ;  /* 0x0000b000ff027424 */ /* 0x002fc800078e00ff */
[----:B------:R3:W-:Y:S01]  /*e9b0*/  SYNCS.ARRIVE.TRANS64 RZ, [R3+URZ+0x34830], R2 ;  /* 0x0348300203ff79a7 */ /* 0x0007e2000800003f */
[----:B--2---:R-:W-:-:S04]  /*e9c0*/  LOP3.LUT R5, R5, 0x1f, RZ, 0xc0, !PT ;  /* 0x0000001f05057812 */ /* 0x004fc800078ec0ff */
[----:B------:R-:W-:-:S13]  /*e9d0*/  ISETP.NE.AND P0, PT, R5, RZ, PT ;  /* 0x000000ff0500720c */ /* 0x000fda0003f05270 */
[----:B---3--:R-:W-:Y:S05]  /*e9e0*/  @!P0 BRA `(.L_x_62) ;  /* 0x0000000000048947 */ /* 0x008fea0003800000 */
[----:B------:R-:W-:Y:S01]  /*e9f0*/  BPT.TRAP 0x1 ;  /* 0x000000040000795c */ /* 0x000fe20000300000 */
.L_x_62:
[----:B------:R-:W-:Y:S05]  /*ea00*/  BSYNC B1 ;  /* 0x0000000000017941 */ /* 0x000fea0003800000 */
.L_x_61:
[----:B------:R-:W-:Y:S01]  /*ea10*/  IMAD.MOV.U32 R14, RZ, RZ, RZ ;  /* 0x000000ffff0e7224 */ /* 0x000fe200078e00ff */
[----:B------:R-:W-:Y:S01]  /*ea20*/  UIADD3 UR4, UP0, UR38, 0x370, URZ ;  /* 0x0000037026047890 */ /* 0x000fe2000ff1e03f */
[----:B-1----:R-:W-:Y:S01]  /*ea30*/  IMAD R2, R4, 0xb000, R11 ;  /* 0x0000b00004027824 */ /* 0x002fe200078e020b */
[----:B------:R-:W-:Y:S01]  /*ea40*/  PLOP3.LUT P0, PT, PT, PT, PT, 0x80, 0x0 ;  /* 0x000000000000781c */ /* 0x000fe20003f0f070 */
[----:B------:R-:W-:Y:S01]  /*ea50*/  VIADD R3, R3, 0x34830 ;  /* 0x0003483003037836 */ /* 0x000fe20000000000 */
[----:B------:R-:W-:Y:S01]  /*ea60*/  R2UR UR10, R14 ;  /* 0x000000000e0a72ca */ /* 0x000fe200000e0000 */
[----:B------:R-:W-:Y:S01]  /*ea70*/  IMAD R5, R0, 0xb0, RZ ;  /* 0x000000b000057824 */ /* 0x000fe200078e02ff */
[----:B------:R-:W-:Y:S01]  /*ea80*/  UIADD3.X UR5, URZ, UR39, URZ, UP0, !UPT ;  /* 0x000000273f057290 */ /* 0x000fe200087fe43f */
[----:B0-----:R-:W-:Y:S01]  /*ea90*/  VIADD R7, R2, 0x1e400 ;  /* 0x0001e40002077836 */ /* 0x001fe20000000000 */
[----:B------:R-:W-:Y:S01]  /*eaa0*/  UMOV UR6, 0x0 ;  /* 0x0000000000067882 */ /* 0x000fe20000000000 */
[----:B------:R-:W-:-:S10]  /*eab0*/  UMOV UR7, 0x14f00000 ;  /* 0x14f0000000077882 */ /* 0x000fd40000000000 */
.L_x_63:
[----:B------:R-:W-:-:S13]  /*eac0*/  @P0 ELECT P2, URZ, PT ;  /* 0x00000000003f082f */ /* 0x000fda0003840000 */
[----:B-----5:R-:W-:Y:S02]  /*ead0*/  @P2 R2UR UR13, R6 ;  /* 0x00000000060d22ca */ /* 0x020fe400000e0000 */
[----:B------:R-:W-:Y:S02]  /*eae0*/  @P2 R2UR UR12, R16 ;  /* 0x00000000100c22ca */ /* 0x000fe400000e0000 */
[----:B------:R-:W-:Y:S02]  /*eaf0*/  @P2 R2UR UR11, R5 ;  /* 0x00000000050b22ca */ /* 0x000fe400000e0000 */
[----:B------:R-:W-:Y:S02]  /*eb00*/  @P2 R2UR UR9, R3 ;  /* 0x00000000030922ca */ /* 0x000fe400000e0000 */
[----:B------:R-:W-:Y:S02]  /*eb10*/  @P2 R2UR UR8, R7 ;  /* 0x00000000070822ca */ /* 0x000fe400000e0000 */
[----:B------:R-:W-:-:S02]  /*eb20*/  @P2 PLOP3.LUT P0, PT, P2, PT, PT, 0x8, 0x0 ;  /* 0x000000000000281c */ /* 0x000fc4000170e170 */
[----:B------:R-:W-:-:S09]  /*eb30*/  PLOP3.LUT P2, PT, PT, PT, PT, 0x8, 0x0 ;  /* 0x000000000000781c */ /* 0x000fd20003f4e170 */
[----:B------:R0:W-:Y:S02]  /*eb40*/  UTMALDG.4D [UR8], [UR4], desc[UR6] ;  /* 0x00000608040075b4 */ /* 0x0001e40008019000 */
[----:B0-----:R-:W-:Y:S05]  /*eb50*/  @P0 BRA.U.ANY `(.L_x_63) ;  /* 0xfffffffd00d80947 */ /* 0x001fea000393ffff */
[----:B------:R-:W-:Y:S01]  /*eb60*/  IMAD.MOV.U32 R15, RZ, RZ, 0x40 ;  /* 0x00000040ff0f7424 */ /* 0x000fe200078e00ff */
[----:B------:R-:W-:Y:S01]  /*eb70*/  PLOP3.LUT P0, PT, PT, PT, PT, 0x80, 0x0 ;  /* 0x000000000000781c */ /* 0x000fe20003f0f070 */
[----:B------:R-:W-:Y:S01]  /*eb80*/  VIADD R2, R2, 0x23c00 ;  /* 0x00023c0002027836 */ /* 0x000fe20000000000 */
[----:B------:R-:W-:Y:S01]  /*eb90*/  UMOV UR6, 0x0 ;  /* 0x0000000000067882 */ /* 0x000fe20000000000 */
[----:B------:R-:W-:Y:S01]  /*eba0*/  UMOV UR7, 0x14f00000 ;  /* 0x14f0000000077882 */ /* 0x000fe20000000000 */
[----:B------:R-:W-:-:S15]  /*ebb0*/  R2UR UR10, R15 ;  /* 0x000000000f0a72ca */ /* 0x000fde00000e0000 */
.L_x_64:
[----:B------:R-:W-:-:S13]  /*ebc0*/  @P0 ELECT P2, URZ, PT ;  /* 0x00000000003f082f */ /* 0x000fda0003840000 */
[----:B------:R-:W-:Y:S02]  /*ebd0*/  @P2 R2UR UR13, R6 ;  /* 0x00000000060d22ca */ /* 0x000fe400000e0000 */
        /* <DEDUP_REMOVED lines=8> */
[----:B------:R-:W2:Y:S01]  /*ec60*/  LDL.LU R7, [R1+0x4] ;  /* 0x0000040001077983 */ /* 0x000ea20000300800 */
[----:B------:R-:W-:Y:S01]  /*ec70*/  IMAD R3, R18, 0x8, R9 ;  /* 0x0000000812037824 */ /* 0x000fe200078e0209 */
[----:B------:R-:W-:Y:S01]  /*ec80*/  BSSY B1, `(.L_x_65) ;  /* 0x0000004000017945 */ /* 0x000fe20003800000 */
[----:B--2---:R-:W-:-:S04]  /*ec90*/  SHF.L.U32 R2, R7, 0x1f, RZ ;  /* 0x0000001f07027819 */ /* 0x004fc800000006ff */
[----:B------:R-:W0:Y:S02]  /*eca0*/  SYNCS.PHASECHK.TRANS64.TRYWAIT P0, [R3+URZ+0x60], R2 ;  /* 0x00006002030075a7 */ /* 0x000e24000800017f */
[----:B0-----:R-:W-:Y:S05]  /*ecb0*/  @!P0 BRA `(.L_x_66) ;  /* 0x0000002c006c8947 */ /* 0x001fea0003800000 */
.L_x_151:
[----:B------:R-:W-:Y:S05]  /*ecc0*/  BSYNC B1 ;  /* 0x0000000000017941 */ /* 0x000fea0003800000 */
.L_x_65:
[----:B------:R-:W-:Y:S01]  /*ecd0*/  BSSY B1, `(.L_x_67) ;  /* 0x000000c000017945 */ /* 0x000fe20003800000 */
[----:B------:R-:W-:Y:S02]  /*ece0*/  IMAD.MOV.U32 R12, RZ, RZ, 0x0 ;  /* 0x00000000ff0c7424 */ /* 0x000fe400078e00ff */
[----:B------:R-:W-:Y:S01]  /*ecf0*/  IMAD.MOV.U32 R13, RZ, RZ, 0x14f00000 ;  /* 0x14f00000ff0d7424 */ /* 0x000fe200078e00ff */
[----:B------:R-:W-:Y:S06]  /*ed00*/  @P1 BRA `(.L_x_68) ;  /* 0x0000000000201947 */ /* 0x000fec0003800000 */
[----:B------:R-:W1:Y:S01]  /*ed10*/  S2R R5, SR_TID.X ;  /* 0x0000000000057919 */ /* 0x000e620000002100 */
[----:B0-----:R-:W-:Y:S01]  /*ed20*/  LEA R2, R18, UR36, 0x3 ;  /* 0x0000002412027c11 */ /* 0x001fe2000f8e18ff */
[----:B------:R-:W-:-:S04]  /*ed30*/  IMAD.MOV.U32 R3, RZ, RZ, 0xb000 ;  /* 0x0000b000ff037424 */ /* 0x000fc800078e00ff */
[----:B------:R2:W-:Y:S01]  /*ed40*/  SYNCS.ARRIVE.TRANS64 RZ, [R2+URZ+0x34850], R3 ;  /* 0x0348500302ff79a7 */ /* 0x0005e2000800003f */
[----:B-1----:R-:W-:-:S04]  /*ed50*/  LOP3.LUT R5, R5, 0x1f, RZ, 0xc0, !PT ;  /* 0x0000001f05057812 */ /* 0x002fc800078ec0ff */
[----:B------:R-:W-:-:S13]  /*ed60*/  ISETP.NE.AND P0, PT, R5, RZ, PT ;  /* 0x000000ff0500720c */ /* 0x000fda0003f05270 */
[----:B--2---:R-:W-:Y:S05]  /*ed70*/  @!P0 BRA `(.L_x_68) ;  /* 0x0000000000048947 */ /* 0x004fea0003800000 */
[----:B------:R-:W-:Y:S01]  /*ed80*/  BPT.TRAP 0x1 ;  /* 0x000000040000795c */ /* 0x000fe20000300000 */
.L_x_68:
[----:B------:R-:W-:Y:S05]  /*ed90*/  BSYNC B1 ;  /* 0x0000000000017941 */ /* 0x000fea0003800000 */
.L_x_67:
[----:B------:R-:W2:Y:S01]  /*eda0*/  LDL.LU R5, [R1+0x8] ;  /* 0x0000080001057983 */ /* 0x000ea20000300800 */
[----:B------:R-:W-:Y:S01]  /*edb0*/  R2UR UR10, R14 ;  /* 0x000000000e0a72ca */ /* 0x000fe200000e0000 */
[----:B0-----:R-:W-:Y:S01]  /*edc0*/  IMAD R3, R18, 0xb000, R11 ;  /* 0x0000b00012037824 */ /* 0x001fe200078e020b */
[----:B------:R-:W-:Y:S01]  /*edd0*/  R2UR UR6, R12 ;  /* 0x000000000c0672ca */ /* 0x000fe200000e0000 */
[----:B------:R-:W-:Y:S01]  /*ede0*/  UIADD3 UR4, UP0, UR38, 0x470, URZ ;  /* 0x0000047026047890 */ /* 0x000fe2000ff1e03f */
[----:B------:R-:W-:Y:S01]  /*edf0*/  R2UR UR7, R13 ;  /* 0x000000000d0772ca */ /* 0x000fe200000e0000 */
[----:B------:R-:W-:Y:S01]  /*ee00*/  VIADD R7, R3, 0x400 ;  /* 0x0000040003077836 */ /* 0x000fe20000000000 */
[----:B------:R-:W-:Y:S01]  /*ee10*/  LEA R2, R18, UR36, 0x3 ;  /* 0x0000002412027c11 */ /* 0x000fe2000f8e18ff */
[----:B------:R-:W-:Y:S01]  /*ee20*/  UIADD3.X UR5, URZ, UR39, URZ, UP0, !UPT ;  /* 0x000000273f057290 */ /* 0x000fe200087fe43f */
[----:B------:R-:W-:-:S03]  /*ee30*/  PLOP3.LUT P0, PT, PT, PT, PT, 0x80, 0x0 ;  /* 0x000000000000781c */ /* 0x000fc60003f0f070 */
[----:B------:R-:W-:Y:S02]  /*ee40*/  VIADD R2, R2, 0x34850 ;  /* 0x0003485002027836 */ /* 0x000fe40000000000 */
[----:B--2---:R-:W-:-:S08]  /*ee50*/  IMAD R5, R5, 0xb0, RZ ;  /* 0x000000b005057824 */ /* 0x004fd000078e02ff */
.L_x_69:
        /* <DEDUP_REMOVED lines=10> */
[----:B------:R-:W-:Y:S01]  /*ef00*/  R2UR UR10, R15 ;  /* 0x000000000f0a72ca */ /* 0x000fe200000e0000 */
[----:B------:R-:W-:Y:S01]  /*ef10*/  VIADD R3, R3, 0x5c00 ;  /* 0x00005c0003037836 */ /* 0x000fe20000000000 */
[----:B------:R-:W-:Y:S02]  /*ef20*/  R2UR UR6, R12 ;  /* 0x000000000c0672ca */ /* 0x000fe400000e0000 */
[----:B------:R-:W-:Y:S02]  /*ef30*/  R2UR UR7, R13 ;  /* 0x000000000d0772ca */ /* 0x000fe400000e0000 */
[----:B------:R-:W-:-:S13]  /*ef40*/  PLOP3.LUT P0, PT, PT, PT, PT, 0x80, 0x0 ;  /* 0x000000000000781c */ /* 0x000fda0003f0f070 */
.L_x_70:
        /* <DEDUP_REMOVED lines=10> */
[----:B------:R0:W-:Y:S01]  /*eff0*/  STL [R1+0x8], R0 ;  /* 0x0000080001007387 */ /* 0x0001e20000100800 */
[----:B------:R-:W-:-:S07]  /*f000*/  IMAD.MOV.U32 R17, RZ, RZ, R6 ;  /* 0x000000ffff117224 */ /* 0x000fce00078e0006 */
.L_x_57:
[----:B------:R-:W-:Y:S05]  /*f010*/  BSYNC B0 ;  /* 0x0000000000007941 */ /* 0x000fea0003800000 */
.L_x_56:
[----:B0-----:R-:W3:Y:S01]  /*f020*/  LDL.LU R0, [R1+0x20] ;  /* 0x0000200001007983 */ /* 0x001ee20000300800 */
[----:B------:R-:W-:-:S03]  /*f030*/  IMAD.MOV.U32 R18, RZ, RZ, R4 ;  /* 0x000000ffff127224 */ /* 0x000fc600078e0004 */
[----:B------:R0:W-:Y:S02]  /*f040*/  STL [R1+0x4], R8 ;  /* 0x0000040801007387 */ /* 0x0001e40000100800 */
[----:B0--3--:R-:W-:-:S07]  /*f050*/  VIADD R0, R0, 0xfffffffd ;  /* 0xfffffffd00007836 */ /* 0x009fce0000000000 */
.L_x_55:
[----:B------:R-:W3:Y:S01]  /*f060*/  LDL.LU R2, [R1+0x18] ;  /* 0x0000180001027983 */ /* 0x000ee20000300800 */
[----:B------:R-:W-:Y:S01]  /*f070*/  IMAD.MOV R10, RZ, RZ, -R10 ;  /* 0x000000ffff0a7224 */ /* 0x000fe200078e0a0a */
[----:B------:R-:W-:Y:S04]  /*f080*/  BSSY B0, `(.L_x_54) ;  /* 0x000012d000007945 */ /* 0x000fe80003800000 */
[----:B---3--:R-:W-:-:S13]  /*f090*/  ISETP.NE.AND P0, PT, R2, R10, PT ;  /* 0x0000000a0200720c */ /* 0x008fda0003f05270 */
[----:B------:R-:W-:Y:S05]  /*f0a0*/  @!P0 BRA `(.L_x_71) ;  /* 0x0000001000a88947 */ /* 0x000fea0003800000 */
[----:B------:R-:W-:-:S07]  /*f0b0*/  IMAD.MOV.U32 R6, RZ, RZ, R17 ;  /* 0x000000ffff067224 */ /* 0x000fce00078e0011 */
.L_x_102:
[----:B------:R-:W3:Y:S01]  /*f0c0*/  LDL R2, [R1+0x4] ;  /* 0x0000040001027983 */ /* 0x000ee20000100800 */
[----:B------:R-:W-:Y:S01]  /*f0d0*/  LOP3.LUT P1, RZ, R19, 0x2, RZ, 0xc0, !PT ;  /* 0x0000000213ff7812 */ /* 0x000fe2000782c0ff */
[----:B------:R-:W-:Y:S01]  /*f0e0*/  VIADD R4, R18, 0x1 ;  /* 0x0000000112047836 */ /* 0x000fe20000000000 */
[----:B------:R-:W-:Y:S04]  /*f0f0*/  BSSY B1, `(.L_x_72) ;  /* 0x000008f000017945 */ /* 0x000fe80003800000 */
[----:B------:R-:W-:-:S04]  /*f100*/  ISETP.NE.AND P0, PT, R4, 0x2, PT ;  /* 0x000000020400780c */ /* 0x000fc80003f05270 */
[----:B--2---:R-:W-:Y:S02]  /*f110*/  SEL R5, RZ, 0x1, P0 ;  /* 0x00000001ff057807 */ /* 0x004fe40000000000 */
[----:B------:R-:W-:Y:S02]  /*f120*/  SEL R4, R4, RZ, P0 ;  /* 0x000000ff04047207 */ /* 0x000fe40000000000 */
[----:B---3--:R-:W-:Y:S01]  /*f130*/  LOP3.LUT R5, R2, R5, RZ, 0x3c, !PT ;  /* 0x0000000502057212 */ /* 0x008fe200078e3cff */
[----:B01----:R-:W-:Y:S06]  /*f140*/  @!P1 BRA `(.L_x_73) ;  /* 0x0000000800249947 */ /* 0x003fec0003800000 */
[----:B------:R-:W-:Y:S01]  /*f150*/  LOP3.LUT P1, RZ, R19, 0x1, RZ, 0xc0, !PT ;  /* 0x0000000113ff7812 */ /* 0x000fe2000782c0ff */
[----:B------:R-:W-:-:S12]  /*f160*/  IMAD.MOV.U32 R8, RZ, RZ, R0 ;  /* 0x000000ffff087224 */ /* 0x000fd800078e0000 */
[----:B------:R-:W-:Y:S05]  /*f170*/  @!P1 BRA `(.L_x_74) ;  /* 0x0000000000549947 */ /* 0x000fea0003800000 */
[----:B------:R-:W2:Y:S01]  /*f180*/  LDL R10, [R1+0xc] ;  /* 0x00000c00010a7983 */ /* 0x000ea20000100800 */
[----:B------:R-:W0:Y:S01]  /*f190*/  LDC R8, c[0x0][0x43c] ;  /* 0x00010f00ff087b82 */ /* 0x000e220000000800 */
[----:B------:R-:W-:Y:S02]  /*f1a0*/  ULDC.64 UR4, c[0x0][0x428] ;  /* 0x00010a0000047ab9 */ /* 0x000fe40000000a00 */
[----:B------:R-:W3:Y:S01]  /*f1b0*/  LDL R7, [R1] ;  /* 0x0000000001077983 */ /* 0x000ee20000100800 */
[----:B------:R-:W-:Y:S01]  /*f1c0*/  ULDC.64 UR6, c[0x0][0x208] ;  /* 0x0000820000067ab9 */ /* 0x000fe20000000a00 */
[----:B0-----:R-:W-:-:S13]  /*f1d0*/  ISETP.NE.AND P0, PT, R8, 0x1, PT ;  /* 0x000000010800780c */ /* 0x001fda0003f05270 */
[----:B------:R-:W0:Y:S02]  /*f1e0*/  @P0 LDC.64 R2, c[0x0][0x440] ;  /* 0x00011000ff020b82 */ /* 0x000e240000000a00 */
[----:B0-----:R-:W-:-:S04]  /*f1f0*/  @P0 IMAD.HI.U32 R6, R0, R2, RZ ;  /* 0x0000000200060227 */ /* 0x001fc800078e00ff */
[----:B------:R-:W-:Y:S01]  /*f200*/  IMAD.MOV.U32 R2, RZ, RZ, R0 ;  /* 0x000000ffff027224 */ /* 0x000fe200078e0000 */
[----:B------:R-:W-:-:S05]  /*f210*/  @P0 SHF.R.U32.HI R2, RZ, R3, R6 ;  /* 0x00000003ff020219 */ /* 0x000fca0000011606 */
[----:B------:R-:W-:-:S04]  /*f220*/  IMAD.MOV R3, RZ, RZ, -R2 ;  /* 0x000000ffff037224 */ /* 0x000fc800078e0a02 */
[----:B------:R-:W-:Y:S01]  /*f230*/  IMAD R8, R8, R3, R0 ;  /* 0x0000000308087224 */ /* 0x000fe200078e0200 */
[----:B------:R-:W-:Y:S01]  /*f240*/  SHF.R.S32.HI R3, RZ, 0x1f, R2 ;  /* 0x0000001fff037819 */ /* 0x000fe20000011402 */
[----:B--2---:R-:W-:-:S04]  /*f250*/  IMAD R6, R10, UR4, RZ ;  /* 0x000000040a067c24 */ /* 0x004fc8000f8e02ff */
[C---:B---3--:R-:W-:Y:S02]  /*f260*/  IMAD R6, R7.reuse, UR5, R6 ;  /* 0x0000000507067c24 */ /* 0x048fe4000f8e0206 */
[----:B------:R-:W-:Y:S01]  /*f270*/  IMAD.WIDE.U32 R2, R7, UR4, R2 ;  /* 0x0000000407027c25 */ /* 0x000fe2000f8e0002 */
[----:B------:R-:W-:-:S03]  /*f280*/  ULDC.64 UR4, c[0x0][0x418] ;  /* 0x0001060000047ab9 */ /* 0x000fc60000000a00 */
[----:B------:R-:W-:Y:S01]  /*f290*/  IMAD.IADD R3, R6, 0x1, R3 ;  /* 0x0000000106037824 */ /* 0x000fe200078e0203 */
[----:B------:R-:W-:-:S04]  /*f2a0*/  LEA R6, P0, R2, UR4, 0x2 ;  /* 0x0000000402067c11 */ /* 0x000fc8000f8010ff */
[----:B------:R-:W-:-:S05]  /*f2b0*/  LEA.HI.X R7, R2, UR5, R3, 0x2, P0 ;  /* 0x0000000502077c11 */ /* 0x000fca00080f1403 */
[----:B------:R0:W5:Y:S04]  /*f2c0*/  LDG.E R6, desc[UR6][R6.64] ;  /* 0x0000000606067981 */ /* 0x000168000c1e1900 */
.L_x_74:
[----:B------:R-:W-:Y:S01]  /*f2d0*/  LEA R3, R4, UR36, 0x3 ;  /* 0x0000002404037c11 */ /* 0x000fe2000f8e18ff */
[----:B------:R-:W-:Y:S01]  /*f2e0*/  BSSY B2, `(.L_x_75) ;  /* 0x0000004000027945 */ /* 0x000fe20003800000 */
[----:B------:R-:W-:-:S04]  /*f2f0*/  SHF.L.U32 R2, R5, 0x1f, RZ ;  /* 0x0000001f05027819 */ /* 0x000fc800000006ff */
[----:B------:R-:W1:Y:S02]  /*f300*/  SYNCS.PHASECHK.TRANS64.TRYWAIT P0, [R3+URZ+0x34840], R2 ;  /* 0x03484002030075a7 */ /* 0x000e64000800017f */
[----:B-1----:R-:W-:Y:S05]  /*f310*/  @!P0 BRA `(.L_x_76) ;  /* 0x0000002400e88947 */ /* 0x002fea0003800000 */
.L_x_152:
[----:B------:R-:W-:Y:S05]  /*f320*/  BSYNC B2 ;  /* 0x0000000000027941 */ /* 0x000fea0003800000 */
.L_x_75:
[----:B0-----:R-:W0:Y:S01]  /*f330*/  S2R R7, SR_TID.X ;  /* 0x0000000000077919 */ /* 0x001e220000002100 */
[----:B------:R-:W-:Y:S01]  /*f340*/  BSSY B2, `(.L_x_77) ;  /* 0x000000b000027945 */ /* 0x000fe20003800000 */
[----:B0-----:R-:W-:-:S04]  /*f350*/  LOP3.LUT R7, R7, 0x7f, RZ, 0xc0, !PT ;  /* 0x0000007f07077812 */ /* 0x001fc800078ec0ff */
[----:B------:R-:W-:-:S13]  /*f360*/  ISETP.NE.AND P1, PT, R7, RZ, PT ;  /* 0x000000ff0700720c */ /* 0x000fda0003f25270 */
[----:B------:R-:W-:Y:S05]  /*f370*/  @P1 BRA `(.L_x_78) ;  /* 0x00000000001c1947 */ /* 0x000fea0003800000 */
[----:B------:R-:W0:Y:S01]  /*f380*/  S2R R7, SR_TID.X ;  /* 0x0000000000077919 */ /* 0x000e220000002100 */
[----:B-1----:R-:W-:-:S04]  /*f390*/  IMAD.MOV.U32 R2, RZ, RZ, 0xb000 ;  /* 0x0000b000ff027424 */ /* 0x002fc800078e00ff */
[----:B------:R2:W-:Y:S01]  /*f3a0*/  SYNCS.ARRIVE.TRANS64 RZ, [R3+URZ+0x34830], R2 ;  /* 0x0348300203ff79a7 */ /* 0x0005e2000800003f */
[----:B0-----:R-:W-:-:S04]  /*f3b0*/  LOP3.LUT R7, R7, 0x1f, RZ, 0xc0, !PT ;  /* 0x0000001f07077812 */ /* 0x001fc800078ec0ff */
[----:B------:R-:W-:-:S13]  /*f3c0*/  ISETP.NE.AND P0, PT, R7, RZ, PT ;  /* 0x000000ff0700720c */ /* 0x000fda0003f05270 */
[----:B--2---:R-:W-:Y:S05]  /*f3d0*/  @!P0 BRA `(.L_x_78) ;  /* 0x0000000000048947 */ /* 0x004fea0003800000 */
[----:B------:R-:W-:Y:S01]  /*f3e0*/  BPT.TRAP 0x1 ;  /* 0x000000040000795c */ /* 0x000fe20000300000 */
.L_x_78:
[----:B------:R-:W-:Y:S05]  /*f3f0*/  BSYNC B2 ;  /* 0x0000000000027941 */ /* 0x000fea0003800000 */
.L_x_77:
        /* <DEDUP_REMOVED lines=8> */
[----:B------:R-:W-:Y:S01]  /*f480*/  VIADD R10, R2, 0x1e400 ;  /* 0x0001e400020a7836 */ /* 0x000fe20000000000 */
[----:B------:R-:W-:Y:S01]  /*f490*/  UMOV UR6, 0x0 ;  /* 0x0000000000067882 */ /* 0x000fe20000000000 */
[----:B------:R-:W-:-:S10]  /*f4a0*/  UMOV UR7, 0x14f00000 ;  /* 0x14f0000000077882 */ /* 0x000fd40000000000 */
.L_x_79:
        /* <DEDUP_REMOVED lines=16> */
.L_x_80:
        /* <DEDUP_REMOVED lines=16> */
.L_x_153:
[----:B------:R-:W-:Y:S05]  /*f6b0*/  BSYNC B2 ;  /* 0x0000000000027941 */ /* 0x000fea0003800000 */
.L_x_81:
[----:B------:R-:W-:Y:S01]  /*f6c0*/  BSSY B2, `(.L_x_83) ;  /* 0x000000b000027945 */ /* 0x000fe20003800000 */
[----:B------:R-:W-:Y:S02]  /*f6d0*/  IMAD.MOV.U32 R12, RZ, RZ, 0x0 ;  /* 0x00000000ff0c7424 */ /* 0x000fe400078e00ff */
[----:B------:R-:W-:Y:S01]  /*f6e0*/  IMAD.MOV.U32 R13, RZ, RZ, 0x14f00000 ;  /* 0x14f00000ff0d7424 */ /* 0x000fe200078e00ff */
[----:B------:R-:W-:Y:S06]  /*f6f0*/  @P1 BRA `(.L_x_84) ;  /* 0x00000000001c1947 */ /* 0x000fec0003800000 */
[----:B------:R-:W1:Y:S01]  /*f700*/  S2R R7, SR_TID.X ;  /* 0x0000000000077919 */ /* 0x000e620000002100 */
[----:B0-----:R-:W-:-:S04]  /*f710*/  IMAD.MOV.U32 R3, RZ, RZ, 0xb000 ;  /* 0x0000b000ff037424 */ /* 0x001fc800078e00ff */
[----:B------:R2:W-:Y:S01]  /*f720*/  SYNCS.ARRIVE.TRANS64 RZ, [R2+URZ+0x50], R3 ;  /* 0x0000500302ff79a7 */ /* 0x0005e2000800003f */
[----:B-1----:R-:W-:-:S04]  /*f730*/  LOP3.LUT R7, R7, 0x1f, RZ, 0xc0, !PT ;  /* 0x0000001f07077812 */ /* 0x002fc800078ec0ff */
[----:B------:R-:W-:-:S13]  /*f740*/  ISETP.NE.AND P0, PT, R7, RZ, PT ;  /* 0x000000ff0700720c */ /* 0x000fda0003f05270 */
[----:B--2---:R-:W-:Y:S05]  /*f750*/  @!P0 BRA `(.L_x_84) ;  /* 0x0000000000048947 */ /* 0x004fea0003800000 */
[----:B------:R-:W-:Y:S01]  /*f760*/  BPT.TRAP 0x1 ;  /* 0x000000040000795c */ /* 0x000fe20000300000 */
.L_x_84:
[----:B------:R-:W-:Y:S05]  /*f770*/  BSYNC B2 ;  /* 0x0000000000027941 */ /* 0x000fea0003800000 */
.L_x_83:
[----:B0-----:R-:W2:Y:S01]  /*f780*/  LDL.LU R3, [R1+0x8] ;  /* 0x0000080001037983 */ /* 0x001ea20000300800 */
[----:B------:R-:W-:Y:S01]  /*f790*/  R2UR UR10, R14 ;  /* 0x000000000e0a72ca */ /* 0x000fe200000e0000 */
[----:B------:R-:W-:Y:S01]  /*f7a0*/  IMAD R18, R18, 0xb000, R11 ;  /* 0x0000b00012127824 */ /* 0x000fe200078e020b */
[----:B------:R-:W-:Y:S01]  /*f7b0*/  R2UR UR6, R12 ;  /* 0x000000000c0672ca */ /* 0x000fe200000e0000 */
[----:B------:R-:W-:Y:S01]  /*f7c0*/  UIADD3 UR4, UP0, UR38, 0x470, URZ ;  /* 0x0000047026047890 */ /* 0x000fe2000ff1e03f */
[----:B------:R-:W-:Y:S01]  /*f7d0*/  R2UR UR7, R13 ;  /* 0x000000000d0772ca */ /* 0x000fe200000e0000 */
[----:B------:R-:W-:Y:S01]  /*f7e0*/  VIADD R2, R2, 0x50 ;  /* 0x0000005002027836 */ /* 0x000fe20000000000 */
[----:B------:R-:W-:Y:S01]  /*f7f0*/  PLOP3.LUT P0, PT, PT, PT, PT, 0x80, 0x0 ;  /* 0x000000000000781c */ /* 0x000fe20003f0f070 */
[----:B------:R-:W-:Y:S01]  /*f800*/  VIADD R7, R18, 0x400 ;  /* 0x0000040012077836 */ /* 0x000fe20000000000 */
[----:B------:R-:W-:Y:S01]  /*f810*/  UIADD3.X UR5, URZ, UR39, URZ, UP0, !UPT ;  /* 0x000000273f057290 */ /* 0x000fe200087fe43f */
[----:B--2---:R-:W-:-:S11]  /*f820*/  IMAD R3, R3, 0xb0, RZ ;  /* 0x000000b003037824 */ /* 0x004fd600078e02ff */
.L_x_85:
        /* <DEDUP_REMOVED lines=15> */
.L_x_86:
        /* <DEDUP_REMOVED lines=12> */
.L_x_73:
[----:B------:R-:W-:Y:S05]  /*f9e0*/  BSYNC B1 ;  /* 0x0000000000017941 */ /* 0x000fea0003800000 */
.L_x_72:
[----:B------:R-:W-:Y:S01]  /*f9f0*/  VIADD R18, R4, 0x1 ;  /* 0x0000000104127836 */ /* 0x000fe20000000000 */
[----:B------:R-:W-:Y:S01]  /*fa00*/  LOP3.LUT P1, RZ, R19, 0x2, RZ, 0xc0, !PT ;  /* 0x0000000213ff7812 */ /* 0x000fe2000782c0ff */
[----:B------:R-:W-:Y:S03]  /*fa10*/  BSSY B1, `(.L_x_87) ;  /* 0x0000090000017945 */ /* 0x000fe60003800000 */
[----:B------:R-:W-:-:S04]  /*fa20*/  ISETP.NE.AND P0, PT, R18, 0x2, PT ;  /* 0x000000021200780c */ /* 0x000fc80003f05270 */
[----:B------:R-:W-:Y:S02]  /*fa30*/  SEL R2, RZ, 0x1, P0 ;  /* 0x00000001ff027807 */ /* 0x000fe40000000000 */
[----:B------:R-:W-:Y:S02]  /*fa40*/  SEL R18, R18, RZ, P0 ;  /* 0x000000ff12127207 */ /* 0x000fe40000000000 */
[----:B------:R-:W-:-:S05]  /*fa50*/  LOP3.LUT R10, R5, R2, RZ, 0x3c, !PT ;  /* 0x00000002050a7212 */ /* 0x000fca00078e3cff */
[----:B------:R1:W-:Y:S01]  /*fa60*/  STL [R1+0x4], R10 ;  /* 0x0000040a01007387 */ /* 0x0003e20000100800 */
[----:B------:R-:W-:Y:S05]  /*fa70*/  @!P1 BRA `(.L_x_88) ;  /* 0x0000000800249947 */ /* 0x000fea0003800000 */
[----:B------:R-:W-:Y:S01]  /*fa80*/  LOP3.LUT P1, RZ, R19, 0x1, RZ, 0xc0, !PT ;  /* 0x0000000113ff7812 */ /* 0x000fe2000782c0ff */
[----:B0-----:R-:W-:-:S12]  /*fa90*/  VIADD R8, R0, 0xffffffff ;  /* 0xffffffff00087836 */ /* 0x001fd80000000000 */
        /* <DEDUP_REMOVED lines=22> */
.L_x_89:
[----:B------:R-:W-:Y:S01]  /*fc00*/  LEA R2, R18, UR36, 0x3 ;  /* 0x0000002412027c11 */ /* 0x000fe2000f8e18ff */
[----:B------:R-:W-:Y:S01]  /*fc10*/  BSSY B2, `(.L_x_90) ;  /* 0x0000004000027945 */ /* 0x000fe20003800000 */
[----:B------:R-:W-:-:S04]  /*fc20*/  SHF.L.U32 R3, R10, 0x1f, RZ ;  /* 0x0000001f0a037819 */ /* 0x000fc800000006ff */
[----:B------:R-:W2:Y:S02]  /*fc30*/  SYNCS.PHASECHK.TRANS64.TRYWAIT P0, [R2+URZ+0x34840], R3 ;  /* 0x03484003020075a7 */ /* 0x000ea4000800017f */
[----:B--2---:R-:W-:Y:S05]  /*fc40*/  @!P0 BRA `(.L_x_91) ;  /* 0x0000001c00c48947 */ /* 0x004fea0003800000 */
.L_x_154:
[----:B------:R-:W-:Y:S05]  /*fc50*/  BSYNC B2 ;  /* 0x0000000000027941 */ /* 0x000fea0003800000 */
.L_x_90:
[----:B0-----:R-:W0:Y:S01]  /*fc60*/  S2R R7, SR_TID.X ;  /* 0x0000000000077919 */ /* 0x001e220000002100 */
[----:B------:R-:W-:Y:S01]  /*fc70*/  BSSY B2, `(.L_x_92) ;  /* 0x000000b000027945 */ /* 0x000fe20003800000 */
[----:B0-----:R-:W-:-:S04]  /*fc80*/  LOP3.LUT R7, R7, 0x7f, RZ, 0xc0, !PT ;  /* 0x0000007f07077812 */ /* 0x001fc800078ec0ff */
[----:B------:R-:W-:-:S13]  /*fc90*/  ISETP.NE.AND P1, PT, R7, RZ, PT ;  /* 0x000000ff0700720c */ /* 0x000fda0003f25270 */
[----:B------:R-:W-:Y:S05]  /*fca0*/  @P1 BRA `(.L_x_93) ;  /* 0x00000000001c1947 */ /* 0x000fea0003800000 */
[----:B------:R-:W0:Y:S01]  /*fcb0*/  S2R R7, SR_TID.X ;  /* 0x0000000000077919 */ /* 0x000e220000002100 */
[----:B--2---:R-:W-:-:S04]  /*fcc0*/  IMAD.MOV.U32 R3, RZ, RZ, 0xb000 ;  /* 0x0000b000ff037424 */ /* 0x004fc800078e00ff */
[----:B------:R3:W-:Y:S01]  /*fcd0*/  SYNCS.ARRIVE.TRANS64 RZ, [R2+URZ+0x34830], R3 ;  /* 0x0348300302ff79a7 */ /* 0x0007e2000800003f */
[----:B0-----:R-:W-:-:S04]  /*fce0*/  LOP3.LUT R7, R7, 0x1f, RZ, 0xc0, !PT ;  /* 0x0000001f07077812 */ /* 0x001fc800078ec0ff */
[----:B------:R-:W-:-:S13]  /*fcf0*/  ISETP.NE.AND P0, PT, R7, RZ, PT ;  /* 0x000000ff0700720c */ /* 0x000fda0003f05270 */
[----:B---3--:R-:W-:Y:S05]  /*fd00*/  @!P0 BRA `(.L_x_93) ;  /* 0x0000000000048947 */ /* 0x008fea0003800000 */
[----:B------:R-:W-:Y:S01]  /*fd10*/  BPT.TRAP 0x1 ;  /* 0x000000040000795c */ /* 0x000fe20000300000 */
.L_x_93:
[----:B------:R-:W-:Y:S05]  /*fd20*/  BSYNC B2 ;  /* 0x0000000000027941 */ /* 0x000fea0003800000 */
.L_x_92:
[----:B------:R-:W-:Y:S01]  /*fd30*/  IMAD.MOV.U32 R14, RZ, RZ, RZ ;  /* 0x000000ffff0e7224 */ /* 0x000fe200078e00ff */
[----:B------:R-:W-:Y:S01]  /*fd40*/  UIADD3 UR4, UP0, UR38, 0x370, URZ ;  /* 0x0000037026047890 */ /* 0x000fe2000ff1e03f */
[C---:B--2---:R-:W-:Y:S01]  /*fd50*/  IMAD R3, R18.reuse, 0x8, R9 ;  /* 0x0000000812037824 */ /* 0x044fe200078e0209 */
[----:B------:R-:W-:Y:S01]  /*fd60*/  PLOP3.LUT P0, PT, PT, PT, PT, 0x80, 0x0 ;  /* 0x000000000000781c */ /* 0x000fe20003f0f070 */
[----:B------:R-:W-:Y:S01]  /*fd70*/  IMAD R2, R18, 0xb000, R11 ;  /* 0x0000b00012027824 */ /* 0x000fe200078e020b */
[----:B------:R-:W-:Y:S01]  /*fd80*/  R2UR UR10, R14 ;  /* 0x000000000e0a72ca */ /* 0x000fe200000e0000 */
[----:B------:R-:W-:Y:S01]  /*fd90*/  VIADD R3, R3, 0x30 ;  /* 0x0000003003037836 */ /* 0x000fe20000000000 */
[----:B------:R-:W-:Y:S01]  /*fda0*/  UIADD3.X UR5, URZ, UR39, URZ, UP0, !UPT ;  /* 0x000000273f057290 */ /* 0x000fe200087fe43f */
[----:B------:R-:W-:Y:S01]  /*fdb0*/  IMAD R7, R8, 0xb0, RZ ;  /* 0x000000b008077824 */ /* 0x000fe200078e02ff */
[----:B------:R-:W-:Y:S01]  /*fdc0*/  UMOV UR6, 0x0 ;  /* 0x0000000000067882 */ /* 0x000fe20000000000 */
[----:B-1----:R-:W-:Y:S01]  /*fdd0*/  VIADD R10, R2, 0x1e400 ;  /* 0x0001e400020a7836 */ /* 0x002fe20000000000 */
[----:B------:R-:W-:-:S09]  /*fde0*/  UMOV UR7, 0x14f00000 ;  /* 0x14f0000000077882 */ /* 0x000fd20000000000 */
.L_x_94:
        /* <DEDUP_REMOVED lines=16> */
.L_x_95:
        /* <DEDUP_REMOVED lines=10> */
[----:B------:R-:W-:Y:S01]  /*ff90*/  SHF.L.U32 R5, R5, 0x1f, RZ ;  /* 0x0000001f05057819 */ /* 0x000fe200000006ff */
[----:B------:R-:W-:Y:S01]  /*ffa0*/  IMAD R2, R4, 0x8, R9 ;  /* 0x0000000804027824 */ /* 0x000fe200078e0209 */
[----:B------:R-:W-:Y:S03]  /*ffb0*/  BSSY B2, `(.L_x_96) ;  /* 0x0000003000027945 */ /* 0x000fe60003800000 */
[----:B------:R-:W0:Y:S02]  /*ffc0*/  SYNCS.PHASECHK.TRANS64.TRYWAIT P0, [R2+URZ+0x60], R5 ;  /* 0x00006005020075a7 */ /* 0x000e24000800017f */
[----:B0-----:R-:W-:Y:S05]  /*ffd0*/  @!P0 BRA `(.L_x_97) ;  /* 0x0000001800f48947 */ /* 0x001fea0003800000 */
.L_x_155:
[----:B------:R-:W-:Y:S05]  /*ffe0*/  BSYNC B2 ;  /* 0x0000000000027941 */ /* 0x000fea0003800000 */
.L_x_96:
[----:B------:R-:W-:Y:S01]  /*fff0*/  BSSY B2, `(.L_x_98) ;  /* 0x000000b000027945 */ /* 0x000fe20003800000 */
[----:B------:R-:W-:Y:S02]  /*10000*/  IMAD.MOV.U32 R12, RZ, RZ, 0x0 ;  /* 0x00000000ff0c7424 */ /* 0x000fe400078e00ff */
[----:B------:R-:W-:Y:S01]  /*10010*/  IMAD.MOV.U32 R13, RZ, RZ, 0x14f00000 ;  /* 0x14f00000ff0d7424 */ /* 0x000fe200078e00ff */
[----:B------:R-:W-:Y:S06]  /*10020*/  @P1 BRA `(.L_x_99) ;  /* 0x00000000001c1947 */ /* 0x000fec0003800000 */
[----:B------:R-:W1:Y:S01]  /*10030*/  S2R R7, SR_TID.X ;  /* 0x0000000000077919 */ /* 0x000e620000002100 */
[----:B------:R-:W-:-:S04]  /*10040*/  IMAD.MOV.U32 R3, RZ, RZ, 0xb000 ;  /* 0x0000b000ff037424 */ /* 0x000fc800078e00ff */
[----:B------:R2:W-:Y:S01]  /*10050*/  SYNCS.ARRIVE.TRANS64 RZ, [R2+URZ+0x50], R3 ;  /* 0x0000500302ff79a7 */ /* 0x0005e2000800003f */
[----:B-1----:R-:W-:-:S04]  /*10060*/  LOP3.LUT R7, R7, 0x1f, RZ, 0xc0, !PT ;  /* 0x0000001f07077812 */ /* 0x002fc800078ec0ff */
[----:B------:R-:W-:-:S13]  /*10070*/  ISETP.NE.AND P0, PT, R7, RZ, PT ;  /* 0x000000ff0700720c */ /* 0x000fda0003f05270 */
[----:B--2---:R-:W-:Y:S05]  /*10080*/  @!P0 BRA `(.L_x_99) ;  /* 0x0000000000048947 */ /* 0x004fea0003800000 */
[----:B------:R-:W-:Y:S01]  /*10090*/  BPT.TRAP 0x1 ;  /* 0x000000040000795c */ /* 0x000fe20000300000 */
.L_x_99:
[----:B------:R-:W-:Y:S05]  /*100a0*/  BSYNC B2 ;  /* 0x0000000000027941 */ /* 0x000fea0003800000 */
.L_x_98:
[----:B------:R-:W2:Y:S01]  /*100b0*/  LDL.LU R3, [R1+0x8] ;  /* 0x0000080001037983 */ /* 0x000ea20000300800 */
[----:B------:R-:W-:Y:S01]  /*100c0*/  R2UR UR10, R14 ;  /* 0x000000000e0a72ca */ /* 0x000fe200000e0000 */
[----:B------:R-:W-:Y:S01]  /*100d0*/  IMAD R4, R4, 0xb000, R11 ;  /* 0x0000b00004047824 */ /* 0x000fe200078e020b */
[----:B------:R-:W-:Y:S01]  /*100e0*/  R2UR UR6, R12 ;  /* 0x000000000c0672ca */ /* 0x000fe200000e0000 */
[----:B------:R-:W-:Y:S01]  /*100f0*/  UIADD3 UR4, UP0, UR38, 0x470, URZ ;  /* 0x0000047026047890 */ /* 0x000fe2000ff1e03f */
[----:B------:R-:W-:Y:S01]  /*10100*/  R2UR UR7, R13 ;  /* 0x000000000d0772ca */ /* 0x000fe200000e0000 */
[----:B0-----:R-:W-:Y:S01]  /*10110*/  VIADD R2, R2, 0x50 ;  /* 0x0000005002027836 */ /* 0x001fe20000000000 */
[----:B------:R-:W-:Y:S01]  /*10120*/  PLOP3.LUT P0, PT, PT, PT, PT, 0x80, 0x0 ;  /* 0x000000000000781c */ /* 0x000fe20003f0f070 */
[----:B------:R-:W-:Y:S01]  /*10130*/  VIADD R5, R4, 0x400 ;  /* 0x0000040004057836 */ /* 0x000fe20000000000 */
[----:B------:R-:W-:Y:S01]  /*10140*/  UIADD3.X UR5, URZ, UR39, URZ, UP0, !UPT ;  /* 0x000000273f057290 */ /* 0x000fe200087fe43f */
[----:B--2---:R-:W-:-:S11]  /*10150*/  IMAD R3, R3, 0xb0, RZ ;  /* 0x000000b003037824 */ /* 0x004fd600078e02ff */
.L_x_100:
        /* <DEDUP_REMOVED lines=15> */
.L_x_101:
        /* <DEDUP_REMOVED lines=12> */
.L_x_88:
[----:B------:R-:W-:Y:S05]  /*10310*/  BSYNC B1 ;  /* 0x0000000000017941 */ /* 0x000fea0003800000 */
.L_x_87:
[C---:B------:R-:W-:Y:S01]  /*10320*/  ISETP.GT.AND P0, PT, R0.reuse, 0x1, PT ;  /* 0x000000010000780c */ /* 0x040fe20003f04270 */
[----:B------:R-:W-:-:S12]  /*10330*/  VIADD R0, R0, 0xfffffffe ;  /* 0xfffffffe00007836 */ /* 0x000fd80000000000 */
[----:B------:R-:W-:Y:S05]  /*10340*/  @P0 BRA `(.L_x_102) ;  /* 0xffffffec005c0947 */ /* 0x000fea000383ffff */
.L_x_71:
[----:B------:R-:W-:Y:S05]  /*10350*/  BSYNC B0 ;  /* 0x0000000000007941 */ /* 0x000fea0003800000 */
.L_x_54:
[----:B------:R-:W-:Y:S01]  /*10360*/  LOP3.LUT P0, RZ, R19, 0x2, RZ, 0xc0, !PT ;  /* 0x0000000213ff7812 */ /* 0x000fe2000780c0ff */
[----:B------:R-:W-:-:S12]  /*10370*/  BSSY B0, `(.L_x_103) ;  /* 0x000003a000007945 */ /* 0x000fd80003800000 */
[----:B------:R-:W-:Y:S05]  /*10380*/  @!P0 BRA `(.L_x_104) ;  /* 0x0000000000e08947 */ /* 0x000fea0003800000 */
[----:B------:R-:W3:Y:S01]  /*10390*/  LDL R3, [R1+0x4] ;  /* 0x0000040001037983 */ /* 0x000ee20000100800 */
[----:B0-----:R-:W-:Y:S01]  /*103a0*/  LEA R0, R18, UR36, 0x3 ;  /* 0x0000002412007c11 */ /* 0x001fe2000f8e18ff */
[----:B------:R-:W-:Y:S01]  /*103b0*/  BSSY B1, `(.L_x_105) ;  /* 0x0000007000017945 */ /* 0x000fe20003800000 */
[----:B------:R-:W0:Y:S02]  /*103c0*/  S2R R2, SR_TID.X ;  /* 0x0000000000027919 */ /* 0x000e240000002100 */
[----:B0-----:R-:W-:-:S04]  /*103d0*/  LOP3.LUT R2, R2, 0x7f, RZ, 0xc0, !PT ;  /* 0x0000007f02027812 */ /* 0x001fc800078ec0ff */
[----:B------:R-:W-:Y:S02]  /*103e0*/  ISETP.NE.AND P1, PT, R2, RZ, PT ;  /* 0x000000ff0200720c */ /* 0x000fe40003f25270 */
[----:B---3--:R-:W-:-:S04]  /*103f0*/  SHF.L.U32 R3, R3, 0x1f, RZ ;  /* 0x0000001f03037819 */ /* 0x008fc800000006ff */
[----:B------:R-:W0:Y:S02]  /*10400*/  SYNCS.PHASECHK.TRANS64.TRYWAIT P0, [R0+URZ+0x34860], R3 ;  /* 0x03486003000075a7 */ /* 0x000e24000800017f */
[----:B0-----:R-:W-:Y:S05]  /*10410*/  @!P0 BRA `(.L_x_106) ;  /* 0x0000001400f88947 */ /* 0x001fea0003800000 */
.L_x_156:
[----:B------:R-:W-:Y:S05]  /*10420*/  BSYNC B1 ;  /* 0x0000000000017941 */ /* 0x000fea0003800000 */
.L_x_105:
[----:B------:R-:W-:Y:S04]  /*10430*/  BSSY B1, `(.L_x_107) ;  /* 0x0000009000017945 */ /* 0x000fe80003800000 */
[----:B------:R-:W-:Y:S05]  /*10440*/  @P1 BRA `(.L_x_108) ;  /* 0x00000000001c1947 */ /* 0x000fea0003800000 */
[----:B------:R-:W3:Y:S01]  /*10450*/  S2R R2, SR_TID.X ;  /* 0x0000000000027919 */ /* 0x000ee20000002100 */
[----:B0-----:R-:W-:-:S04]  /*10460*/  IMAD.MOV.U32 R3, RZ, RZ, 0xb000 ;  /* 0x0000b000ff037424 */ /* 0x001fc800078e00ff */
[----:B------:R4:W-:Y:S01]  /*10470*/  SYNCS.ARRIVE.TRANS64 RZ, [R0+URZ+0x34850], R3 ;  /* 0x0348500300ff79a7 */ /* 0x0009e2000800003f */
[----:B---3--:R-:W-:-:S04]  /*10480*/  LOP3.LUT R2, R2, 0x1f, RZ, 0xc0, !PT ;  /* 0x0000001f02027812 */ /* 0x008fc800078ec0ff */
[----:B------:R-:W-:-:S13]  /*10490*/  ISETP.NE.AND P0, PT, R2, RZ, PT ;  /* 0x000000ff0200720c */ /* 0x000fda0003f05270 */
[----:B----4-:R-:W-:Y:S05]  /*104a0*/  @!P0 BRA `(.L_x_108) ;  /* 0x0000000000048947 */ /* 0x010fea0003800000 */
[----:B------:R-:W-:Y:S01]  /*104b0*/  BPT.TRAP 0x1 ;  /* 0x000000040000795c */ /* 0x000fe20000300000 */
.L_x_108:
[----:B------:R-:W-:Y:S05]  /*104c0*/  BSYNC B1 ;  /* 0x0000000000017941 */ /* 0x000fea0003800000 */
.L_x_107:
[----:B------:R-:W3:Y:S01]  /*104d0*/  LDL R2, [R1+0x8] ;  /* 0x0000080001027983 */ /* 0x000ee20000100800 */
[----:B------:R-:W-:Y:S01]  /*104e0*/  IMAD R11, R18, 0xb000, R11 ;  /* 0x0000b000120b7824 */ /* 0x000fe200078e020b */
[----:B------:R-:W-:Y:S01]  /*104f0*/  UIADD3 UR4, UP0, UR38, 0x470, URZ ;  /* 0x0000047026047890 */ /* 0x000fe2000ff1e03f */
[----:B------:R-:W-:Y:S01]  /*10500*/  PLOP3.LUT P0, PT, PT, PT, PT, 0x80, 0x0 ;  /* 0x000000000000781c */ /* 0x000fe20003f0f070 */
[----:B0-----:R-:W-:Y:S01]  /*10510*/  VIADD R0, R0, 0x34850 ;  /* 0x0003485000007836 */ /* 0x001fe20000000000 */
[----:B------:R-:W-:Y:S01]  /*10520*/  UMOV UR6, 0x0 ;  /* 0x0000000000067882 */ /* 0x000fe20000000000 */
[----:B------:R-:W-:Y:S01]  /*10530*/  VIADD R3, R11, 0x400 ;  /* 0x000004000b037836 */ /* 0x000fe20000000000 */
[----:B------:R-:W-:Y:S01]  /*10540*/  UIADD3.X UR5, URZ, UR39, URZ, UP0, !UPT ;  /* 0x000000273f057290 */ /* 0x000fe200087fe43f */
[----:B------:R-:W-:Y:S01]  /*10550*/  UMOV UR7, 0x14f00000 ;  /* 0x14f0000000077882 */ /* 0x000fe20000000000 */
[----:B------:R-:W-:Y:S01]  /*10560*/  UMOV UR10, URZ ;  /* 0x0000003f000a7c82 */ /* 0x000fe20008000000 */
[----:B---3--:R-:W-:-:S09]  /*10570*/  IMAD R2, R2, 0xb0, RZ ;  /* 0x000000b002027824 */ /* 0x008fd200078e02ff */
.L_x_109:
        /* <DEDUP_REMOVED lines=10> */
[----:B------:R-:W-:Y:S01]  /*10620*/  PLOP3.LUT P0, PT, PT, PT, PT, 0x80, 0x0 ;  /* 0x000000000000781c */ /* 0x000fe20003f0f070 */
[----:B------:R-:W-:Y:S01]  /*10630*/  VIADD R11, R11, 0x5c00 ;  /* 0x00005c000b0b7836 */ /* 0x000fe20000000000 */
[----:B------:R-:W-:Y:S01]  /*10640*/  UMOV UR6, 0x0 ;  /* 0x0000000000067882 */ /* 0x000fe20000000000 */
[----:B------:R-:W-:Y:S01]  /*10650*/  UMOV UR7, 0x14f00000 ;  /* 0x14f0000000077882 */ /* 0x000fe20000000000 */
[----:B------:R-:W-:-:S09]  /*10660*/  UMOV UR10, 0x40 ;  /* 0x00000040000a7882 */ /* 0x000fd20000000000 */
.L_x_110:
        /* <DEDUP_REMOVED lines=9> */
[----:B---3--:R-:W-:Y:S05]  /*10700*/  @P0 BRA.U.ANY `(.L_x_110) ;  /* 0xfffffffd00d80947 */ /* 0x008fea000393ffff */
.L_x_104:
[----:B------:R-:W-:Y:S05]  /*10710*/  BSYNC B0 ;  /* 0x0000000000007941 */ /* 0x000fea0003800000 */
.L_x_103:
[----:B--2---:R-:W2:Y:S01]  /*10720*/  LDL.LU R5, [R1+0x24] ;  /* 0x0000240001057983 */ /* 0x004ea20000300800 */
[----:B------:R-:W-:Y:S01]  /*10730*/  VIADD R18, R18, 0x1 ;  /* 0x0000000112127836 */ /* 0x000fe20000000000 */
[----:B------:R-:W-:Y:S02]  /*10740*/  ULDC UR4, c[0x0][0xc34] ;  /* 0x00030d0000047ab9 */ /* 0x000fe40000000800 */
[----:B------:R-:W3:Y:S04]  /*10750*/  LDL.LU R4, [R1+0x4] ;  /* 0x0000040001047983 */ /* 0x000ee80000300800 */
[----:B------:R-:W4:Y:S01]  /*10760*/  LDL.LU R3, [R1+0x2c] ;  /* 0x00002c0001037983 */ /* 0x000f220000300800 */
[----:B------:R-:W-:-:S04]  /*10770*/  ISETP.NE.AND P0, PT, R18, 0x2, PT ;  /* 0x000000021200780c */ /* 0x000fc80003f05270 */
[----:B0-----:R-:W-:Y:S02]  /*10780*/  SEL R0, RZ, 0x1, P0 ;  /* 0x00000001ff007807 */ /* 0x001fe40000000000 */
[----:B------:R-:W-:Y:S01]  /*10790*/  SEL R18, R18, RZ, P0 ;  /* 0x000000ff12127207 */ /* 0x000fe20000000000 */
[----:B--2---:R-:W-:Y:S01]  /*107a0*/  VIADD R5, R5, UR37 ;  /* 0x0000002505057c36 */ /* 0x004fe20008000000 */
[----:B---3--:R-:W-:-:S04]  /*107b0*/  LOP3.LUT R4, R4, R0, RZ, 0x3c, !PT ;  /* 0x0000000004047212 */ /* 0x008fc800078e3cff */
[----:B------:R0:W-:Y:S01]  /*107c0*/  STL [R1+0x24], R5 ;  /* 0x0000240501007387 */ /* 0x0001e20000100800 */
[----:B------:R-:W-:Y:S01]  /*107d0*/  ISETP.GE.AND P1, PT, R5, UR4, PT ;  /* 0x0000000405007c0c */ /* 0x000fe2000bf26270 */
[----:B----4-:R-:W-:-:S05]  /*107e0*/  VIADD R3, R3, 0x1 ;  /* 0x0000000103037836 */ /* 0x010fca0000000000 */
[----:B------:R0:W-:Y:S04]  /*107f0*/  STL [R1+0x2c], R3 ;  /* 0x00002c0301007387 */ /* 0x0001e80000100800 */
[----:B------:R0:W-:Y:S03]  /*10800*/  STL [R1+0x4], R4 ;  /* 0x0000040401007387 */ /* 0x0001e60000100800 */
[----:B------:R-:W-:Y:S05]  /*10810*/  @!P1 BRA `(.L_x_111) ;  /* 0xffffffc400b09947 */ /* 0x000fea000383ffff */
[----:B------:R-:W-:-:S07]  /*10820*/  LOP3.LUT R2, R3, 0x1, RZ, 0xc, !PT ;  /* 0x0000000103027812 */ /* 0x000fce00078e0cff */
.L_x_38:
[----:B0-----:R-:W0:Y:S01]  /*10830*/  S2R R3, SR_CgaCtaId ;  /* 0x0000000000037919 */ /* 0x001e220000008800 */
[----:B------:R-:W-:Y:S01]  /*10840*/  MOV R0, 0x400 ;  /* 0x0000040000007802 */ /* 0x000fe20000000f00 */
[----:B------:R-:W-:Y:S03]  /*10850*/  BSSY B0, `(.L_x_112) ;  /* 0x0000005000007945 */ /* 0x000fe60003800000 */
[----:B0-----:R-:W-:Y:S02]  /*10860*/  LEA R0, R3, R0, 0x18 ;  /* 0x0000000003007211 */ /* 0x001fe400078ec0ff */
[----:B------:R-:W-:-:S04]  /*10870*/  SHF.L.U32 R3, R2, 0x1f, RZ ;  /* 0x0000001f02037819 */ /* 0x000fc800000006ff */
[----:B------:R-:W0:Y:S02]  /*10880*/  SYNCS.PHASECHK.TRANS64.TRYWAIT P0, [R0+URZ+0x34820], R3 ;  /* 0x03482003000075a7 */ /* 0x000e24000800017f */
[----:B0-----:R-:W-:Y:S05]  /*10890*/  @!P0 BRA `(.L_x_113) ;  /* 0x0000001000ec8947 */ /* 0x001fea0003800000 */
.L_x_157:
[----:B------:R-:W-:Y:S05]  /*108a0*/  BSYNC B0 ;  /* 0x0000000000007941 */ /* 0x000fea0003800000 */
.L_x_112:
[----:B------:R-:W-:-:S03]  /*108b0*/  UMOV UR4, 0xffffffff ;  /* 0xffffffff00047882 */ /* 0x000fc60000000000 */
[----:B------:R-:W-:Y:S05]  /*108c0*/  BRA.DIV UR4, `(.L_x_114) ;  /* 0x0000001204f47947 */ /* 0x000fea000b800000 */
[----:B------:R-:W2:Y:S02]  /*108d0*/  S2R R2, SR_TID.X ;  /* 0x0000000000027919 */ /* 0x000ea40000002100 */
[----:B--2---:R-:W-:-:S04]  /*108e0*/  SHF.R.U32.HI R2, RZ, 0x5, R2 ;  /* 0x00000005ff027819 */ /* 0x004fc80000011602 */
[----:B------:R-:W-:-:S05]  /*108f0*/  LOP3.LUT R2, R2, 0x3, RZ, 0xc0, !PT ;  /* 0x0000000302027812 */ /* 0x000fca00078ec0ff */
[----:B------:R2:W3:Y:S02]  /*10900*/  SHFL.IDX PT, R14, R2, RZ, 0x1f ;  /* 0x00001fff020e7589 */ /* 0x0004e400000e0000 */
.L_x_160:
[----:B---3--:R-:W-:Y:S01]  /*10910*/  ISETP.NE.AND P0, PT, R14, RZ, PT ;  /* 0x000000ff0e00720c */ /* 0x008fe20003f05270 */
[----:B------:R-:W-:-:S12]  /*10920*/  BSSY B0, `(.L_x_115) ;  /* 0x0000025000007945 */ /* 0x000fd80003800000 */
[----:B------:R-:W-:Y:S05]  /*10930*/  @P0 BRA `(.L_x_116) ;  /* 0x00000000008c0947 */ /* 0x000fea0003800000 */
[----:B------:R-:W-:-:S03]  /*10940*/  UMOV UR4, 0xffffffff ;  /* 0xffffffff00047882 */ /* 0x000fc60000000000 */
[----:B------:R-:W-:Y:S05]  /*10950*/  BRA.DIV UR4, `(.L_x_117) ;  /* 0x0000001604047947 */ /* 0x000fea000b800000 */
[----:B------:R-:W-:-:S13]  /*10960*/  ELECT P6, URZ, PT ;  /* 0x00000000003f782f */ /* 0x000fda00038c0000 */
.L_x_163:
[----:B------:R-:W-:Y:S05]  /*10970*/  @!P6 BRA `(.L_x_116) ;  /* 0x00000000007ce947 */ /* 0x000fea0003800000 */
[----:B--2---:R-:W2:Y:S02]  /*10980*/  LDL.LU R2, [R1+0x30] ;  /* 0x0000300001027983 */ /* 0x004ea40000300800 */
[----:B--2---:R-:W-:-:S04]  /*10990*/  LOP3.LUT R2, R2, 0x2, RZ, 0xfc, !PT ;  /* 0x0000000202027812 */ /* 0x004fc800078efcff */
[----:B------:R-:W-:-:S13]  /*109a0*/  ISETP.NE.AND P2, PT, R2, 0x3, PT ;  /* 0x000000030200780c */ /* 0x000fda0003f45270 */
[----:B------:R-:W-:Y:S05]  /*109b0*/  @!P2 BRA `(.L_x_118) ;  /* 0x000000000004a947 */ /* 0x000fea0003800000 */
[----:B------:R-:W-:Y:S01]  /*109c0*/  BPT.TRAP 0x1 ;  /* 0x000000040000795c */ /* 0x000fe20000300000 */
.L_x_118:
[----:B------:R-:W2:Y:S01]  /*109d0*/  LDL.LU R7, [R1+0x4] ;  /* 0x0000040001077983 */ /* 0x000ea20000300800 */
[----:B0-----:R-:W-:Y:S02]  /*109e0*/  VIADD R3, R0, 0x34840 ;  /* 0x0003484000037836 */ /* 0x001fe40000000000 */
[C---:B------:R-:W-:Y:S02]  /*109f0*/  VIADD R2, R18.reuse, 0x1 ;  /* 0x0000000112027836 */ /* 0x040fe40000000000 */
[----:B------:R-:W-:-:S03]  /*10a00*/  IMAD R6, R18, 0x8, R3 ;  /* 0x0000000812067824 */ /* 0x000fc600078e0203 */
[----:B------:R-:W-:-:S04]  /*10a10*/  ISETP.NE.AND P1, PT, R2, 0x2, PT ;  /* 0x000000020200780c */ /* 0x000fc80003f25270 */
[----:B------:R-:W-:Y:S02]  /*10a20*/  SEL R4, RZ, 0x1, P1 ;  /* 0x00000001ff047807 */ /* 0x000fe40000800000 */
[C---:B--2---:R-:W-:Y:S02]  /*10a30*/  SHF.L.U32 R5, R7.reuse, 0x1f, RZ ;  /* 0x0000001f07057819 */ /* 0x044fe400000006ff */
[----:B------:R-:W-:Y:S02]  /*10a40*/  LOP3.LUT R7, R7, R4, RZ, 0x3c, !PT ;  /* 0x0000000407077212 */ /* 0x000fe400078e3cff */
[----:B------:R-:W0:Y:S01]  /*10a50*/  SYNCS.PHASECHK.TRANS64.TRYWAIT P0, [R6+URZ], R5 ;  /* 0x00000005060075a7 */ /* 0x000e22000800017f */
[----:B------:R-:W-:Y:S02]  /*10a60*/  SEL R4, R2, RZ, P1 ;  /* 0x000000ff02047207 */ /* 0x000fe40000800000 */
[----:B------:R-:W-:-:S03]  /*10a70*/  SHF.L.U32 R2, R7, 0x1f, RZ ;  /* 0x0000001f07027819 */ /* 0x000fc600000006ff */
[----:B------:R-:W-:Y:S01]  /*10a80*/  IMAD R3, R4, 0x8, R3 ;  /* 0x0000000804037824 */ /* 0x000fe200078e0203 */
[----:B0-----:R-:W-:Y:S06]  /*10a90*/  @!P0 BRA `(.L_x_119) ;  /* 0x0000001000d48947 */ /* 0x001fec0003800000 */
.L_x_164:
[----:B------:R-:W2:Y:S02]  /*10aa0*/  SYNCS.PHASECHK.TRANS64.TRYWAIT P0, [R3+URZ], R2 ;  /* 0x00000002030075a7 */ /* 0x000ea4000800017f */
[----:B--2---:R-:W-:Y:S05]  /*10ab0*/  @!P0 BRA `(.L_x_120) ;  /* 0x0000001000e08947 */ /* 0x004fea0003800000 */
.L_x_165:
[----:B------:R-:W-:Y:S05]  /*10ac0*/  @!P2 BRA `(.L_x_121) ;  /* 0x000000000004a947 */ /* 0x000fea0003800000 */
[----:B------:R-:W-:Y:S01]  /*10ad0*/  BPT.TRAP 0x1 ;  /* 0x000000040000795c */ /* 0x000fe20000300000 */
.L_x_121:
[----:B--2---:R-:W-:-:S04]  /*10ae0*/  VIADD R3, R0, 0x34860 ;  /* 0x0003486000037836 */ /* 0x004fc80000000000 */
[----:B------:R-:W-:-:S04]  /*10af0*/  IMAD R18, R18, 0x8, R3 ;  /* 0x0000000812127824 */ /* 0x000fc800078e0203 */
[----:B------:R-:W2:Y:S02]  /*10b00*/  SYNCS.PHASECHK.TRANS64.TRYWAIT P0, [R18+URZ], R5 ;  /* 0x00000005120075a7 */ /* 0x000ea4000800017f */
[----:B--2---:R-:W-:Y:S05]  /*10b10*/  @!P0 BRA `(.L_x_122) ;  /* 0x0000001000dc8947 */ /* 0x004fea0003800000 */
.L_x_166:
[----:B------:R-:W-:-:S07]  /*10b20*/  IMAD R3, R4, 0x8, R3 ;  /* 0x0000000804037824 */ /* 0x000fce00078e0203 */
.L_x_123:
[----:B---3--:R3:W4:Y:S02]  /*10b30*/  SYNCS.PHASECHK.TRANS64.TRYWAIT P0, [R3+URZ], R2 ;  /* 0x00000002030075a7 */ /* 0x008724000800017f */
[----:B----4-:R-:W-:Y:S05]  /*10b40*/  @!P0 NANOSLEEP.SYNCS 0x989680 ;  /* 0x009896800000895d */ /* 0x010fea0003900000 */
[----:B------:R-:W4:Y:S02]  /*10b50*/  @!P0 SYNCS.PHASECHK.TRANS64 P0, [R3+URZ], R2 ;  /* 0x00000002030085a7 */ /* 0x000f24000800007f */
[----:B----4-:R-:W-:Y:S05]  /*10b60*/  @!P0 BRA `(.L_x_123) ;  /* 0xfffffffc00f08947 */ /* 0x010fea000383ffff */
.L_x_116:
[----:B------:R-:W-:Y:S05]  /*10b70*/  BSYNC B0 ;  /* 0x0000000000007941 */ /* 0x000fea0003800000 */
.L_x_115:
[----:B------:R-:W-:Y:S05]  /*10b80*/  EXIT ;  /* 0x000000000000794d */ /* 0x000fea0003800000 */
.L_x_10:
[----:B0-----:R-:W-:-:S04]  /*10b90*/  IMAD.U32 R3, RZ, RZ, UR61 ;  /* 0x0000003dff037e24 */ /* 0x001fc8000f8e00ff */
[----:B------:R0:W1:Y:S03]  /*10ba0*/  SYNCS.PHASECHK.TRANS64.TRYWAIT P1, [R3+URZ+0x34800], R0 ;  /* 0x03480000030075a7 */ /* 0x000066000802017f */
[----:B-1----:R-:W-:Y:S05]  /*10bb0*/  @!P1 NANOSLEEP.SYNCS 0x989680 ;  /* 0x009896800000995d */ /* 0x002fea0003900000 */
[----:B------:R-:W1:Y:S02]  /*10bc0*/  @!P1 SYNCS.PHASECHK.TRANS64 P1, [R3+URZ+0x34800], R0 ;  /* 0x03480000030095a7 */ /* 0x000e64000802007f */
[----:B-1----:R-:W-:Y:S05]  /*10bd0*/  @!P1 BRA `(.L_x_10) ;  /* 0xfffffffc00ec9947 */ /* 0x002fea000383ffff */
[----:B------:R-:W-:Y:S05]  /*10be0*/  BRA `(.L_x_124) ;  /* 0xffffff0400747947 */ /* 0x000fea000383ffff */
.L_x_14:
[----:B-1----:R1:W2:Y:S02]  /*10bf0*/  SYNCS.PHASECHK.TRANS64.TRYWAIT P2, [R11+URZ+0x34830], R0 ;  /* 0x034830000b0075a7 */ /* 0x0022a4000804017f */
[----:B--2---:R-:W-:Y:S05]  /*10c00*/  @!P2 NANOSLEEP.SYNCS 0x989680 ;  /* 0x009896800000a95d */ /* 0x004fea0003900000 */
[----:B------:R-:W2:Y:S02]  /*10c10*/  @!P2 SYNCS.PHASECHK.TRANS64 P2, [R11+URZ+0x34830], R0 ;  /* 0x034830000b00a5a7 */ /* 0x000ea4000804007f */
[----:B--2---:R-:W-:Y:S05]  /*10c20*/  @!P2 BRA `(.L_x_14) ;  /* 0xfffffffc00f0a947 */ /* 0x004fea000383ffff */
[----:B------:R-:W-:Y:S05]  /*10c30*/  BRA `(.L_x_13) ;  /* 0xffffff0400a47947 */ /* 0x000fea000383ffff */
.L_x_19:
[----:B-1----:R-:W-:-:S04]  /*10c40*/  IMAD.U32 R10, RZ, RZ, UR6 ;  /* 0x00000006ff0a7e24 */ /* 0x002fc8000f8e00ff */
[----:B------:R1:W2:Y:S03]  /*10c50*/  SYNCS.PHASECHK.TRANS64.TRYWAIT P2, [R10+URZ+0x34830], R3 ;  /* 0x034830030a0075a7 */ /* 0x0002a6000804017f */
[----:B--2---:R-:W-:Y:S05]  /*10c60*/  @!P2 NANOSLEEP.SYNCS 0x989680 ;  /* 0x009896800000a95d */ /* 0x004fea0003900000 */
[----:B------:R-:W2:Y:S02]  /*10c70*/  @!P2 SYNCS.PHASECHK.TRANS64 P2, [R10+URZ+0x34830], R3 ;  /* 0x034830030a00a5a7 */ /* 0x000ea4000804007f */
[----:B--2---:R-:W-:Y:S05]  /*10c80*/  @!P2 BRA `(.L_x_19) ;  /* 0xfffffffc00eca947 */ /* 0x004fea000383ffff */
[----:B------:R-:W-:Y:S05]  /*10c90*/  BRA `(.L_x_16) ;  /* 0xffffff5400b87947 */ /* 0x000fea000383ffff */
.L_x_23:
[----:B-1----:R-:W-:-:S04]  /*10ca0*/  IMAD.U32 R10, RZ, RZ, UR6 ;  /* 0x00000006ff0a7e24 */ /* 0x002fc8000f8e00ff */
[----:B------:R1:W2:Y:S03]  /*10cb0*/  SYNCS.PHASECHK.TRANS64.TRYWAIT P2, [R10+URZ+0x34850], R3 ;  /* 0x034850030a0075a7 */ /* 0x0002a6000804017f */
[----:B--2---:R-:W-:Y:S05]  /*10cc0*/  @!P2 NANOSLEEP.SYNCS 0x989680 ;  /* 0x009896800000a95d */ /* 0x004fea0003900000 */
[----:B------:R-:W2:Y:S02]  /*10cd0*/  @!P2 SYNCS.PHASECHK.TRANS64 P2, [R10+URZ+0x34850], R3 ;  /* 0x034850030a00a5a7 */ /* 0x000ea4000804007f */
[----:B--2---:R-:W-:Y:S05]  /*10ce0*/  @!P2 BRA `(.L_x_23) ;  /* 0xfffffffc00eca947 */ /* 0x004fea000383ffff */
[----:B------:R-:W-:Y:S05]  /*10cf0*/  BRA `(.L_x_20) ;  /* 0xffffff7c00647947 */ /* 0x000fea000383ffff */
.L_x_28:
[----:B-1----:R-:W-:-:S04]  /*10d00*/  IMAD.U32 R5, RZ, RZ, UR8 ;  /* 0x00000008ff057e24 */ /* 0x002fc8000f8e00ff */
[----:B------:R1:W2:Y:S03]  /*10d10*/  SYNCS.PHASECHK.TRANS64.TRYWAIT P0, [R5+URZ+0x34850], R0 ;  /* 0x03485000050075a7 */ /* 0x0002a6000800017f */
[----:B--2---:R-:W-:Y:S05]  /*10d20*/  @!P0 NANOSLEEP.SYNCS 0x989680 ;  /* 0x009896800000895d */ /* 0x004fea0003900000 */
[----:B------:R-:W2:Y:S02]  /*10d30*/  @!P0 SYNCS.PHASECHK.TRANS64 P0, [R5+URZ+0x34850], R0 ;  /* 0x03485000050085a7 */ /* 0x000ea4000800007f */
[----:B--2---:R-:W-:Y:S05]  /*10d40*/  @!P0 BRA `(.L_x_28) ;  /* 0xfffffffc00ec8947 */ /* 0x004fea000383ffff */
[----:B------:R-:W-:Y:S05]  /*10d50*/  BRA `(.L_x_27) ;  /* 0xffffffa000407947 */ /* 0x000fea000383ffff */
.L_x_42:
[----:B------:R-:W2:Y:S01]  /*10d60*/  S2R R0, SR_TID.X ;  /* 0x0000000000007919 */ /* 0x000ea20000002100 */
[----:B------:R-:W-:Y:S01]  /*10d70*/  BSSY B0, `(.L_x_125) ;  /* 0x000000a000007945 */ /* 0x000fe20003800000 */
[----:B------:R-:W-:Y:S02]  /*10d80*/  IMAD.MOV.U32 R12, RZ, RZ, RZ ;  /* 0x000000ffff0c7224 */ /* 0x000fe400078e00ff */
[----:B------:R-:W-:Y:S02]  /*10d90*/  IMAD.MOV.U32 R11, RZ, RZ, 0x1f ;  /* 0x0000001fff0b7424 */ /* 0x000fe400078e00ff */
[----:B------:R-:W-:Y:S01]  /*10da0*/  IMAD.MOV.U32 R15, RZ, RZ, -0x1 ;  /* 0xffffffffff0f7424 */ /* 0x000fe200078e00ff */
[----:B--2---:R-:W-:-:S04]  /*10db0*/  SHF.R.U32.HI R0, RZ, 0x5, R0 ;  /* 0x00000005ff007819 */ /* 0x004fc80000011600 */
[----:B------:R-:W-:-:S05]  /*10dc0*/  LOP3.LUT R0, R0, 0x3, RZ, 0xc0, !PT ;  /* 0x0000000300007812 */ /* 0x000fca00078ec0ff */
[----:B------:R-:W-:-:S07]  /*10dd0*/  IMAD.MOV.U32 R13, RZ, RZ, R0 ;  /* 0x000000ffff0d7224 */ /* 0x000fce00078e0000 */
[----:B01----:R-:W-:Y:S05]  /*10de0*/  WARPSYNC.COLLECTIVE R15, `(.L_x_126) ;  /* 0x000000000f087348 */ /* 0x003fea0003c00000 */
[----:B------:R2:W3:Y:S02]  /*10df0*/  SHFL.IDX P6, R14, R13, R12, R11 ;  /* 0x0000000c0d0e7389 */ /* 0x0004e400000c000b */
[----:B0123--:R-:W-:Y:S01]  /*10e00*/  ENDCOLLECTIVE ;  /* 0x000000000000791b */ /* 0x00ffe20003800000 */
.L_x_126:
[----:B------:R-:W-:Y:S05]  /*10e10*/  BSYNC B0 ;  /* 0x0000000000007941 */ /* 0x000fea0003800000 */
.L_x_125:
[----:B------:R-:W-:Y:S05]  /*10e20*/  BRA `(.L_x_127) ;  /* 0xffffffc400f87947 */ /* 0x000fea000383ffff */
.L_x_44:
[----:B------:R-:W-:Y:S01]  /*10e30*/  BSSY B0, `(.L_x_128) ;  /* 0x0000006000007945 */ /* 0x000fe20003800000 */
[----:B------:R-:W-:-:S07]  /*10e40*/  IMAD.MOV.U32 R15, RZ, RZ, -0x1 ;  /* 0xffffffffff0f7424 */ /* 0x000fce00078e00ff */
[----:B012---:R-:W-:Y:S05]  /*10e50*/  WARPSYNC.COLLECTIVE R15, `(.L_x_129) ;  /* 0x000000000f0c7348 */ /* 0x007fea0003c00000 */
[----:B------:R-:W-:Y:S02]  /*10e60*/  ELECT P6, UR62, PT ;  /* 0x00000000003e782f */ /* 0x000fe400038c0000 */
[----:B------:R-:W-:Y:S01]  /*10e70*/  MOV R14, UR62 ;  /* 0x0000003e000e7c02 */ /* 0x000fe20008000f00 */
[----:B012---:R-:W-:Y:S10]  /*10e80*/  ENDCOLLECTIVE ;  /* 0x000000000000791b */ /* 0x007ff40003800000 */
.L_x_129:
[----:B------:R-:W-:Y:S05]  /*10e90*/  BSYNC B0 ;  /* 0x0000000000007941 */ /* 0x000fea0003800000 */
.L_x_128:
[----:B------:R-:W-:Y:S05]  /*10ea0*/  BRA `(.L_x_130) ;  /* 0xffffffc400f87947 */ /* 0x000fea000383ffff */
.L_x_46:
[----:B--2---:R2:W4:Y:S02]  /*10eb0*/  SYNCS.PHASECHK.TRANS64.TRYWAIT P0, [R0+URZ+0x34840], R2 ;  /* 0x03484002000075a7 */ /* 0x004524000800017f */
[----:B----4-:R-:W-:Y:S05]  /*10ec0*/  @!P0 NANOSLEEP.SYNCS 0x989680 ;  /* 0x009896800000895d */ /* 0x010fea0003900000 */
[----:B------:R-:W4:Y:S02]  /*10ed0*/  @!P0 SYNCS.PHASECHK.TRANS64 P0, [R0+URZ+0x34840], R2 ;  /* 0x03484002000085a7 */ /* 0x000f24000800007f */
[----:B----4-:R-:W-:Y:S05]  /*10ee0*/  @!P0 BRA `(.L_x_46) ;  /* 0xfffffffc00f08947 */ /* 0x010fea000383ffff */
[----:B------:R-:W-:Y:S05]  /*10ef0*/  BRA `(.L_x_131) ;  /* 0xffffffc800587947 */ /* 0x000fea000383ffff */
.L_x_49:
[----:B------:R-:W-:Y:S01]  /*10f00*/  IMAD.MOV.U32 R13, RZ, RZ, R2 ;  /* 0x000000ffff0d7224 */ /* 0x000fe200078e0002 */
[----:B------:R-:W0:Y:S01]  /*10f10*/  S2R R6, SR_TID.X ;  /* 0x0000000000067919 */ /* 0x000e220000002100 */
[----:B------:R-:W-:Y:S02]  /*10f20*/  IMAD.MOV.U32 R12, RZ, RZ, RZ ;  /* 0x000000ffff0c7224 */ /* 0x000fe400078e00ff */
[----:B------:R-:W-:Y:S02]  /*10f30*/  IMAD.MOV.U32 R11, RZ, RZ, 0x181f ;  /* 0x0000181fff0b7424 */ /* 0x000fe400078e00ff */
[----:B------:R-:W-:-:S07]  /*10f40*/  IMAD.MOV.U32 R15, RZ, RZ, -0x1 ;  /* 0xffffffffff0f7424 */ /* 0x000fce00078e00ff */
[----:B0----5:R-:W-:Y:S05]  /*10f50*/  WARPSYNC.COLLECTIVE R15, `(.L_x_132) ;  /* 0x000000000f087348 */ /* 0x021fea0003c00000 */
[----:B------:R1:W2:Y:S02]  /*10f60*/  SHFL.IDX P6, R14, R13, R12, R11 ;  /* 0x0000000c0d0e7389 */ /* 0x0002a400000c000b */
[----:B012--5:R-:W-:Y:S01]  /*10f70*/  ENDCOLLECTIVE ;  /* 0x000000000000791b */ /* 0x027fe20003800000 */
.L_x_132:
[----:B------:R-:W-:Y:S01]  /*10f80*/  IMAD.MOV.U32 R13, RZ, RZ, R0 ;  /* 0x000000ffff0d7224 */ /* 0x000fe200078e0000 */
[----:B------:R-:W-:Y:S01]  /*10f90*/  LOP3.LUT R6, R6, 0x7f, RZ, 0xc0, !PT ;  /* 0x0000007f06067812 */ /* 0x000fe200078ec0ff */
[----:B------:R-:W-:-:S07]  /*10fa0*/  IMAD.MOV.U32 R7, RZ, RZ, R14 ;  /* 0x000000ffff077224 */ /* 0x000fce00078e000e */
[----:B------:R-:W-:Y:S05]  /*10fb0*/  WARPSYNC.COLLECTIVE R15, `(.L_x_133) ;  /* 0x000000000f087348 */ /* 0x000fea0003c00000 */
[----:B------:R0:W1:Y:S02]  /*10fc0*/  SHFL.IDX P6, R14, R13, R12, R11 ;  /* 0x0000000c0d0e7389 */ /* 0x00006400000c000b */
[----:B01----:R-:W-:Y:S01]  /*10fd0*/  ENDCOLLECTIVE ;  /* 0x000000000000791b */ /* 0x003fe20003800000 */
.L_x_133:
[----:B------:R-:W-:Y:S01]  /*10fe0*/  SHF.R.U32.HI R5, RZ, 0x3, R6 ;  /* 0x00000003ff057819 */ /* 0x000fe20000011606 */
[----:B------:R-:W-:Y:S01]  /*10ff0*/  ULDC UR4, c[0x0][0x288] ;  /* 0x0000a20000047ab9 */ /* 0x000fe20000000800 */
[----:B------:R-:W-:Y:S01]  /*11000*/  ULDC.64 UR6, c[0x0][0x208] ;  /* 0x0000820000067ab9 */ /* 0x000fe20000000a00 */
[----:B------:R-:W-:Y:S02]  /*11010*/  IMAD R3, R8, UR4, RZ ;  /* 0x0000000408037c24 */ /* 0x000fe4000f8e02ff */
[----:B------:R-:W-:-:S04]  /*11020*/  IMAD.IADD R4, R5, 0x1, R4 ;  /* 0x0000000105047824 */ /* 0x000fc800078e0204 */
[C---:B------:R-:W-:Y:S01]  /*11030*/  VIADD R5, R4.reuse, 0x10 ;  /* 0x0000001004057836 */ /* 0x040fe20000000000 */
[----:B------:R-:W-:Y:S01]  /*11040*/  ISETP.GE.AND P2, PT, R4, R3, PT ;  /* 0x000000030400720c */ /* 0x000fe20003f46270 */
[----:B------:R-:W-:Y:S02]  /*11050*/  IMAD.MOV.U32 R13, RZ, RZ, R2 ;  /* 0x000000ffff0d7224 */ /* 0x000fe400078e0002 */
[----:B------:R-:W-:Y:S02]  /*11060*/  IMAD.MOV.U32 R12, RZ, RZ, 0x1 ;  /* 0x00000001ff0c7424 */ /* 0x000fe400078e00ff */
[----:B------:R-:W-:-:S08]  /*11070*/  IMAD.MOV.U32 R6, RZ, RZ, R14 ;  /* 0x000000ffff067224 */ /* 0x000fd000078e000e */
[----:B------:R-:W-:-:S05]  /*11080*/  @!P2 LEA R6, P3, R10, R6, 0x1 ;  /* 0x000000060a06a211 */ /* 0x000fca00078608ff */
[----:B------:R-:W-:-:S05]  /*11090*/  @!P2 IMAD.X R7, RZ, RZ, R7, P3 ;  /* 0x000000ffff07a224 */ /* 0x000fca00018e0607 */
[----:B------:R-:W-:Y:S01]  /*110a0*/  @!PT LDS RZ, [RZ] ;  /* 0x00000000fffff984 */ /* 0x000fe20000000800 */
[----:B------:R-:W-:Y:S01]  /*110b0*/  @!PT LDS RZ, [RZ] ;  /* 0x00000000fffff984 */ /* 0x000fe20000000800 */
[----:B------:R-:W-:Y:S01]  /*110c0*/  @!PT LDS RZ, [RZ] ;  /* 0x00000000fffff984 */ /* 0x000fe20000000800 */
[----:B------:R0:W-:Y:S04]  /*110d0*/  @!P2 LDGSTS.E.BYPASS.LTC128B.128 [R9+0x16400], desc[UR6][R6.64], !P0 ;  /* 0x164000000609afae */ /* 0x0001e8000c101d46 */
[----:B------:R0:W-:Y:S01]  /*110e0*/  @!P2 LDGSTS.E.BYPASS.LTC128B.128 [R9+0x1a400], desc[UR6][R6.64+0x80], !P1 ;  /* 0x1a4000800609afae */ /* 0x0001e2000c901d46 */
[----:B------:R-:W-:-:S13]  /*110f0*/  ISETP.GE.AND P2, PT, R5, R3, PT ;  /* 0x000000030500720c */ /* 0x000fda0003f46270 */
[----:B0-----:R-:W-:Y:S05]  /*11100*/  WARPSYNC.COLLECTIVE R15, `(.L_x_134) ;  /* 0x000000000f087348 */ /* 0x001fea0003c00000 */
[----:B------:R1:W2:Y:S02]  /*11110*/  SHFL.IDX P6, R14, R13, R12, R11 ;  /* 0x0000000c0d0e7389 */ /* 0x0002a400000c000b */
[----:B012---:R-:W-:Y:S01]  /*11120*/  ENDCOLLECTIVE ;  /* 0x000000000000791b */ /* 0x007fe20003800000 */
.L_x_134:
[----:B------:R-:W-:Y:S02]  /*11130*/  IMAD.MOV.U32 R13, RZ, RZ, R0 ;  /* 0x000000ffff0d7224 */ /* 0x000fe400078e0000 */
[----:B------:R-:W-:-:S07]  /*11140*/  IMAD.MOV.U32 R8, RZ, RZ, R14 ;  /* 0x000000ffff087224 */ /* 0x000fce00078e000e */
[----:B------:R-:W-:Y:S05]  /*11150*/  WARPSYNC.COLLECTIVE R15, `(.L_x_135) ;  /* 0x000000000f087348 */ /* 0x000fea0003c00000 */
[----:B------:R0:W1:Y:S02]  /*11160*/  SHFL.IDX P6, R14, R13, R12, R11 ;  /* 0x0000000c0d0e7389 */ /* 0x00006400000c000b */
[----:B01----:R-:W-:Y:S01]  /*11170*/  ENDCOLLECTIVE ;  /* 0x000000000000791b */ /* 0x003fe20003800000 */
.L_x_135:
[----:B------:R-:W-:Y:S01]  /*11180*/  ULDC.64 UR4, c[0x0][0x208] ;  /* 0x0000820000047ab9 */ /* 0x000fe20000000a00 */
[----:B------:R-:W-:Y:S02]  /*11190*/  IMAD.MOV.U32 R13, RZ, RZ, R2 ;  /* 0x000000ffff0d7224 */ /* 0x000fe400078e0002 */
[----:B------:R-:W-:Y:S02]  /*111a0*/  IMAD.MOV.U32 R12, RZ, RZ, 0x2 ;  /* 0x00000002ff0c7424 */ /* 0x000fe400078e00ff */
[----:B------:R-:W-:-:S05]  /*111b0*/  IMAD.MOV.U32 R5, RZ, RZ, R14 ;  /* 0x000000ffff057224 */ /* 0x000fca00078e000e */
[----:B------:R-:W-:-:S05]  /*111c0*/  @!P2 LEA R5, P3, R10, R5, 0x1 ;  /* 0x000000050a05a211 */ /* 0x000fca00078608ff */
[----:B------:R-:W-:Y:S02]  /*111d0*/  @!P2 IMAD.X R6, RZ, RZ, R8, P3 ;  /* 0x000000ffff06a224 */ /* 0x000fe400018e0608 */
[C---:B------:R-:W-:Y:S02]  /*111e0*/  VIADD R8, R4.reuse, 0x60 ;  /* 0x0000006004087836 */ /* 0x040fe40000000000 */
[----:B------:R-:W-:Y:S02]  /*111f0*/  @!P2 IMAD.MOV.U32 R7, RZ, RZ, R6 ;  /* 0x000000ffff07a224 */ /* 0x000fe400078e0006 */
[----:B------:R-:W-:Y:S02]  /*11200*/  @!P2 IMAD.MOV.U32 R6, RZ, RZ, R5 ;  /* 0x000000ffff06a224 */ /* 0x000fe400078e0005 */
[----:B------:R-:W-:-:S03]  /*11210*/  VIADD R5, R4, 0x20 ;  /* 0x0000002004057836 */ /* 0x000fc60000000000 */
        /* <DEDUP_REMOVED lines=9> */
.L_x_136:
[----:B------:R-:W-:Y:S02]  /*112b0*/  IMAD.MOV.U32 R13, RZ, RZ, R0 ;  /* 0x000000ffff0d7224 */ /* 0x000fe400078e0000 */
[----:B------:R-:W-:-:S07]  /*112c0*/  IMAD.MOV.U32 R5, RZ, RZ, R14 ;  /* 0x000000ffff057224 */ /* 0x000fce00078e000e */
[----:B------:R-:W-:Y:S05]  /*112d0*/  WARPSYNC.COLLECTIVE R15, `(.L_x_137) ;  /* 0x000000000f087348 */ /* 0x000fea0003c00000 */
[----:B------:R0:W1:Y:S02]  /*112e0*/  SHFL.IDX P6, R14, R13, R12, R11 ;  /* 0x0000000c0d0e7389 */ /* 0x00006400000c000b */
[----:B01----:R-:W-:Y:S01]  /*112f0*/  ENDCOLLECTIVE ;  /* 0x000000000000791b */ /* 0x003fe20003800000 */
.L_x_137:
[----:B------:R-:W-:Y:S01]  /*11300*/  ULDC.64 UR4, c[0x0][0x208] ;  /* 0x0000820000047ab9 */ /* 0x000fe20000000a00 */
[----:B------:R-:W-:Y:S02]  /*11310*/  IMAD.MOV.U32 R13, RZ, RZ, R2 ;  /* 0x000000ffff0d7224 */ /* 0x000fe400078e0002 */
[----:B------:R-:W-:Y:S02]  /*11320*/  IMAD.MOV.U32 R12, RZ, RZ, 0x3 ;  /* 0x00000003ff0c7424 */ /* 0x000fe400078e00ff */
[----:B------:R-:W-:-:S05]  /*11330*/  IMAD.MOV.U32 R6, RZ, RZ, R14 ;  /* 0x000000ffff067224 */ /* 0x000fca00078e000e */
[----:B------:R-:W-:-:S05]  /*11340*/  @!P2 LEA R6, P3, R10, R6, 0x1 ;  /* 0x000000060a06a211 */ /* 0x000fca00078608ff */
[----:B------:R-:W-:-:S04]  /*11350*/  @!P2 IMAD.X R5, RZ, RZ, R5, P3 ;  /* 0x000000ffff05a224 */ /* 0x000fc800018e0605 */
        /* <DEDUP_REMOVED lines=11> */
.L_x_138:
[----:B------:R-:W-:Y:S02]  /*11410*/  IMAD.MOV.U32 R13, RZ, RZ, R0 ;  /* 0x000000ffff0d7224 */ /* 0x000fe400078e0000 */
[----:B------:R-:W-:-:S07]  /*11420*/  IMAD.MOV.U32 R5, RZ, RZ, R14 ;  /* 0x000000ffff057224 */ /* 0x000fce00078e000e */
[----:B------:R-:W-:Y:S05]  /*11430*/  WARPSYNC.COLLECTIVE R15, `(.L_x_139) ;  /* 0x000000000f087348 */ /* 0x000fea0003c00000 */
[----:B------:R0:W1:Y:S02]  /*11440*/  SHFL.IDX P6, R14, R13, R12, R11 ;  /* 0x0000000c0d0e7389 */ /* 0x00006400000c000b */
[----:B01----:R-:W-:Y:S01]  /*11450*/  ENDCOLLECTIVE ;  /* 0x000000000000791b */ /* 0x003fe20003800000 */
.L_x_139:
        /* <DEDUP_REMOVED lines=17> */
.L_x_140:
[----:B------:R-:W-:Y:S02]  /*11570*/  IMAD.MOV.U32 R13, RZ, RZ, R0 ;  /* 0x000000ffff0d7224 */ /* 0x000fe400078e0000 */
[----:B------:R-:W-:-:S07]  /*11580*/  IMAD.MOV.U32 R5, RZ, RZ, R14 ;  /* 0x000000ffff057224 */ /* 0x000fce00078e000e */
[----:B------:R-:W-:Y:S05]  /*11590*/  WARPSYNC.COLLECTIVE R15, `(.L_x_141) ;  /* 0x000000000f087348 */ /* 0x000fea0003c00000 */
[----:B------:R0:W1:Y:S02]  /*115a0*/  SHFL.IDX P6, R14, R13, R12, R11 ;  /* 0x0000000c0d0e7389 */ /* 0x00006400000c000b */
[----:B01----:R-:W-:Y:S01]  /*115b0*/  ENDCOLLECTIVE ;  /* 0x000000000000791b */ /* 0x003fe20003800000 */
.L_x_141:
        /* <DEDUP_REMOVED lines=17> */
.L_x_142:
[----:B------:R-:W-:Y:S02]  /*116d0*/  IMAD.MOV.U32 R13, RZ, RZ, R0 ;  /* 0x000000ffff0d7224 */ /* 0x000fe400078e0000 */
[----:B------:R-:W-:-:S07]  /*116e0*/  IMAD.MOV.U32 R5, RZ, RZ, R14 ;  /* 0x000000ffff057224 */ /* 0x000fce00078e000e */
[----:B------:R-:W-:Y:S05]  /*116f0*/  WARPSYNC.COLLECTIVE R15, `(.L_x_143) ;  /* 0x000000000f087348 */ /* 0x000fea0003c00000 */
[----:B------:R0:W1:Y:S02]  /*11700*/  SHFL.IDX P6, R14, R13, R12, R11 ;  /* 0x0000000c0d0e7389 */ /* 0x00006400000c000b */
[----:B01----:R-:W-:Y:S01]  /*11710*/  ENDCOLLECTIVE ;  /* 0x000000000000791b */ /* 0x003fe20003800000 */
.L_x_143:
[----:B------:R-:W-:Y:S01]  /*11720*/  ULDC.64 UR4, c[0x0][0x208] ;  /* 0x0000820000047ab9 */ /* 0x000fe20000000a00 */
[----:B------:R-:W-:Y:S02]  /*11730*/  IMAD.MOV.U32 R13, RZ, RZ, R2 ;  /* 0x000000ffff0d7224 */ /* 0x000fe400078e0002 */
[----:B------:R-:W-:Y:S02]  /*11740*/  IMAD.MOV.U32 R12, RZ, RZ, 0x6 ;  /* 0x00000006ff0c7424 */ /* 0x000fe400078e00ff */
[----:B------:R-:W-:-:S05]  /*11750*/  IMAD.MOV.U32 R6, RZ, RZ, R14 ;  /* 0x000000ffff067224 */ /* 0x000fca00078e000e */
[----:B------:R-:W-:-:S05]  /*11760*/  @!P2 LEA R6, P3, R10, R6, 0x1 ;  /* 0x000000060a06a211 */ /* 0x000fca00078608ff */
[----:B------:R-:W-:-:S04]  /*11770*/  @!P2 IMAD.X R5, RZ, RZ, R5, P3 ;  /* 0x000000ffff05a224 */ /* 0x000fc800018e0605 */
[----:B------:R-:W-:-:S05]  /*11780*/  @!P2 IMAD.MOV.U32 R7, RZ, RZ, R5 ;  /* 0x000000ffff07a224 */ /* 0x000fca00078e0005 */
        /* <DEDUP_REMOVED lines=9> */
.L_x_144:
[----:B------:R-:W-:Y:S02]  /*11820*/  IMAD.MOV.U32 R13, RZ, RZ, R0 ;  /* 0x000000ffff0d7224 */ /* 0x000fe400078e0000 */
[----:B------:R-:W-:-:S07]  /*11830*/  IMAD.MOV.U32 R5, RZ, RZ, R14 ;  /* 0x000000ffff057224 */ /* 0x000fce00078e000e */
[----:B------:R-:W-:Y:S05]  /*11840*/  WARPSYNC.COLLECTIVE R15, `(.L_x_145) ;  /* 0x000000000f087348 */ /* 0x000fea0003c00000 */
[----:B------:R0:W1:Y:S02]  /*11850*/  SHFL.IDX P6, R14, R13, R12, R11 ;  /* 0x0000000c0d0e7389 */ /* 0x00006400000c000b */
[----:B01----:R-:W-:Y:S01]  /*11860*/  ENDCOLLECTIVE ;  /* 0x000000000000791b */ /* 0x003fe20003800000 */
.L_x_145:
        /* <DEDUP_REMOVED lines=11> */
[----:B------:R0:W-:Y:S02]  /*11920*/  @!P2 LDGSTS.E.BYPASS.LTC128B.128 [R9+0x1d400], desc[UR4][R6.64+0x80], !P1 ;  /* 0x1d4000800609afae */ /* 0x0001e4000c901d44 */
[----:B0-----:R-:W-:Y:S05]  /*11930*/  WARPSYNC.COLLECTIVE R15, `(.L_x_146) ;  /* 0x000000000f087348 */ /* 0x001fea0003c00000 */
[----:B------:R1:W2:Y:S02]  /*11940*/  SHFL.IDX P6, R14, R13, R12, R11 ;  /* 0x0000000c0d0e7389 */ /* 0x0002a400000c000b */
[----:B012---:R-:W-:Y:S01]  /*11950*/  ENDCOLLECTIVE ;  /* 0x000000000000791b */ /* 0x007fe20003800000 */
.L_x_146:
[----:B------:R-:W-:Y:S02]  /*11960*/  IMAD.MOV.U32 R13, RZ, RZ, R0 ;  /* 0x000000ffff0d7224 */ /* 0x000fe400078e0000 */
[----:B------:R-:W-:-:S07]  /*11970*/  IMAD.MOV.U32 R5, RZ, RZ, R14 ;  /* 0x000000ffff057224 */ /* 0x000fce00078e000e */
[----:B------:R-:W-:Y:S05]  /*11980*/  WARPSYNC.COLLECTIVE R15, `(.L_x_147) ;  /* 0x000000000f087348 */ /* 0x000fea0003c00000 */
[----:B------:R0:W1:Y:S02]  /*11990*/  SHFL.IDX P6, R14, R13, R12, R11 ;  /* 0x0000000c0d0e7389 */ /* 0x00006400000c000b */
[----:B01----:R-:W-:Y:S01]  /*119a0*/  ENDCOLLECTIVE ;  /* 0x000000000000791b */ /* 0x003fe20003800000 */
.L_x_147:
[----:B------:R-:W-:Y:S01]  /*119b0*/  IMAD.MOV.U32 R0, RZ, RZ, R14 ;  /* 0x000000ffff007224 */ /* 0x000fe200078e000e */
[----:B------:R-:W-:Y:S06]  /*119c0*/  BRA `(.L_x_148) ;  /* 0xffffffc800a47947 */ /* 0x000fec000383ffff */
.L_x_53:
[----:B0-----:R0:W1:Y:S02]  /*119d0*/  SYNCS.PHASECHK.TRANS64.TRYWAIT P0, [R11+URZ+0x34820], R0 ;  /* 0x034820000b0075a7 */ /* 0x001064000800017f */
[----:B-1----:R-:W-:Y:S05]  /*119e0*/  @!P0 NANOSLEEP.SYNCS 0x989680 ;  /* 0x009896800000895d */ /* 0x002fea0003900000 */
[----:B------:R-:W1:Y:S02]  /*119f0*/  @!P0 SYNCS.PHASECHK.TRANS64 P0, [R11+URZ+0x34820], R0 ;  /* 0x034820000b0085a7 */ /* 0x000e64000800007f */
[----:B-1----:R-:W-:Y:S05]  /*11a00*/  @!P0 BRA `(.L_x_53) ;  /* 0xfffffffc00f08947 */ /* 0x002fea000383ffff */
[----:B------:R-:W-:Y:S05]  /*11a10*/  BRA `(.L_x_149) ;  /* 0xffffffc800fc7947 */ /* 0x000fea000383ffff */
.L_x_60:
[----:B-1----:R1:W3:Y:S02]  /*11a20*/  SYNCS.PHASECHK.TRANS64.TRYWAIT P0, [R3+URZ+0x34840], R2 ;  /* 0x03484002030075a7 */ /* 0x0022e4000800017f */
[----:B---3--:R-:W-:Y:S05]  /*11a30*/  @!P0 NANOSLEEP.SYNCS 0x989680 ;  /* 0x009896800000895d */ /* 0x008fea0003900000 */
[----:B------:R-:W3:Y:S02]  /*11a40*/  @!P0 SYNCS.PHASECHK.TRANS64 P0, [R3+URZ+0x34840], R2 ;  /* 0x03484002030085a7 */ /* 0x000ee4000800007f */
[----:B---3--:R-:W-:Y:S05]  /*11a50*/  @!P0 BRA `(.L_x_60) ;  /* 0xfffffffc00f08947 */ /* 0x008fea000383ffff */
[----:B------:R-:W-:Y:S05]  /*11a60*/  BRA `(.L_x_150) ;  /* 0xffffffcc00b07947 */ /* 0x000fea000383ffff */
.L_x_66:
[----:B0-----:R0:W1:Y:S02]  /*11a70*/  SYNCS.PHASECHK.TRANS64.TRYWAIT P0, [R3+URZ+0x60], R2 ;  /* 0x00006002030075a7 */ /* 0x001064000800017f */
[----:B-1----:R-:W-:Y:S05]  /*11a80*/  @!P0 NANOSLEEP.SYNCS 0x989680 ;  /* 0x009896800000895d */ /* 0x002fea0003900000 */
[----:B------:R-:W1:Y:S02]  /*11a90*/  @!P0 SYNCS.PHASECHK.TRANS64 P0, [R3+URZ+0x60], R2 ;  /* 0x00006002030085a7 */ /* 0x000e64000800007f */
[----:B-1----:R-:W-:Y:S05]  /*11aa0*/  @!P0 BRA `(.L_x_66) ;  /* 0xfffffffc00f08947 */ /* 0x002fea000383ffff */
[----:B------:R-:W-:Y:S05]  /*11ab0*/  BRA `(.L_x_151) ;  /* 0xffffffd000807947 */ /* 0x000fea000383ffff */
.L_x_76:
[----:B-1----:R1:W2:Y:S02]  /*11ac0*/  SYNCS.PHASECHK.TRANS64.TRYWAIT P0, [R3+URZ+0x34840], R2 ;  /* 0x03484002030075a7 */ /* 0x0022a4000800017f */
[----:B--2---:R-:W-:Y:S05]  /*11ad0*/  @!P0 NANOSLEEP.SYNCS 0x989680 ;  /* 0x009896800000895d */ /* 0x004fea0003900000 */
[----:B------:R-:W2:Y:S02]  /*11ae0*/  @!P0 SYNCS.PHASECHK.TRANS64 P0, [R3+URZ+0x34840], R2 ;  /* 0x03484002030085a7 */ /* 0x000ea4000800007f */
[----:B--2---:R-:W-:Y:S05]  /*11af0*/  @!P0 BRA `(.L_x_76) ;  /* 0xfffffffc00f08947 */ /* 0x004fea000383ffff */
[----:B------:R-:W-:Y:S05]  /*11b00*/  BRA `(.L_x_152) ;  /* 0xffffffd800047947 */ /* 0x000fea000383ffff */
.L_x_82:
[----:B0-----:R0:W1:Y:S02]  /*11b10*/  SYNCS.PHASECHK.TRANS64.TRYWAIT P0, [R2+URZ+0x60], R3 ;  /* 0x00006003020075a7 */ /* 0x001064000800017f */
[----:B-1----:R-:W-:Y:S05]  /*11b20*/  @!P0 NANOSLEEP.SYNCS 0x989680 ;  /* 0x009896800000895d */ /* 0x002fea0003900000 */
[----:B------:R-:W1:Y:S02]  /*11b30*/  @!P0 SYNCS.PHASECHK.TRANS64 P0, [R2+URZ+0x60], R3 ;  /* 0x00006003020085a7 */ /* 0x000e64000800007f */
[----:B-1----:R-:W-:Y:S05]  /*11b40*/  @!P0 BRA `(.L_x_82) ;  /* 0xfffffffc00f08947 */ /* 0x002fea000383ffff */
[----:B------:R-:W-:Y:S05]  /*11b50*/  BRA `(.L_x_153) ;  /* 0xffffffd800d47947 */ /* 0x000fea000383ffff */
.L_x_91:
[----:B--2---:R2:W3:Y:S02]  /*11b60*/  SYNCS.PHASECHK.TRANS64.TRYWAIT P0, [R2+URZ+0x34840], R3 ;  /* 0x03484003020075a7 */ /* 0x0044e4000800017f */
[----:B---3--:R-:W-:Y:S05]  /*11b70*/  @!P0 NANOSLEEP.SYNCS 0x989680 ;  /* 0x009896800000895d */ /* 0x008fea0003900000 */
[----:B------:R-:W3:Y:S02]  /*11b80*/  @!P0 SYNCS.PHASECHK.TRANS64 P0, [R2+URZ+0x34840], R3 ;  /* 0x03484003020085a7 */ /* 0x000ee4000800007f */
[----:B---3--:R-:W-:Y:S05]  /*11b90*/  @!P0 BRA `(.L_x_91) ;  /* 0xfffffffc00f08947 */ /* 0x008fea000383ffff */
[----:B------:R-:W-:Y:S05]  /*11ba0*/  BRA `(.L_x_154) ;  /* 0xffffffe000287947 */ /* 0x000fea000383ffff */
.L_x_97:
[----:B0-----:R0:W1:Y:S02]  /*11bb0*/  SYNCS.PHASECHK.TRANS64.TRYWAIT P0, [R2+URZ+0x60], R5 ;  /* 0x00006005020075a7 */ /* 0x001064000800017f */
[----:B-1----:R-:W-:Y:S05]  /*11bc0*/  @!P0 NANOSLEEP.SYNCS 0x989680 ;  /* 0x009896800000895d */ /* 0x002fea0003900000 */
[----:B------:R-:W1:Y:S02]  /*11bd0*/  @!P0 SYNCS.PHASECHK.TRANS64 P0, [R2+URZ+0x60], R5 ;  /* 0x00006005020085a7 */ /* 0x000e64000800007f */
[----:B-1----:R-:W-:Y:S05]  /*11be0*/  @!P0 BRA `(.L_x_97) ;  /* 0xfffffffc00f08947 */ /* 0x002fea000383ffff */
[----:B------:R-:W-:Y:S05]  /*11bf0*/  BRA `(.L_x_155) ;  /* 0xffffffe000f87947 */ /* 0x000fea000383ffff */
.L_x_106:
[----:B0-----:R0:W3:Y:S02]  /*11c00*/  SYNCS.PHASECHK.TRANS64.TRYWAIT P0, [R0+URZ+0x34860], R3 ;  /* 0x03486003000075a7 */ /* 0x0010e4000800017f */
[----:B---3--:R-:W-:Y:S05]  /*11c10*/  @!P0 NANOSLEEP.SYNCS 0x989680 ;  /* 0x009896800000895d */ /* 0x008fea0003900000 */
[----:B------:R-:W3:Y:S02]  /*11c20*/  @!P0 SYNCS.PHASECHK.TRANS64 P0, [R0+URZ+0x34860], R3 ;  /* 0x03486003000085a7 */ /* 0x000ee4000800007f */
[----:B---3--:R-:W-:Y:S05]  /*11c30*/  @!P0 BRA `(.L_x_106) ;  /* 0xfffffffc00f08947 */ /* 0x008fea000383ffff */
[----:B------:R-:W-:Y:S05]  /*11c40*/  BRA `(.L_x_156) ;  /* 0xffffffe400f47947 */ /* 0x000fea000383ffff */
.L_x_113:
[----:B0-----:R0:W2:Y:S02]  /*11c50*/  SYNCS.PHASECHK.TRANS64.TRYWAIT P0, [R0+URZ+0x34820], R3 ;  /* 0x03482003000075a7 */ /* 0x0010a4000800017f */
[----:B--2---:R-:W-:Y:S05]  /*11c60*/  @!P0 NANOSLEEP.SYNCS 0x989680 ;  /* 0x009896800000895d */ /* 0x004fea0003900000 */
[----:B------:R-:W2:Y:S02]  /*11c70*/  @!P0 SYNCS.PHASECHK.TRANS64 P0, [R0+URZ+0x34820], R3 ;  /* 0x03482003000085a7 */ /* 0x000ea4000800007f */
[----:B--2---:R-:W-:Y:S05]  /*11c80*/  @!P0 BRA `(.L_x_113) ;  /* 0xfffffffc00f08947 */ /* 0x004fea000383ffff */
[----:B------:R-:W-:Y:S05]  /*11c90*/  BRA `(.L_x_157) ;  /* 0xffffffec00007947 */ /* 0x000fea000383ffff */
.L_x_114:
        /* <DEDUP_REMOVED lines=11> */
.L_x_159:
[----:B------:R-:W-:Y:S05]  /*11d50*/  BSYNC B0 ;  /* 0x0000000000007941 */ /* 0x000fea0003800000 */
.L_x_158:
[----:B------:R-:W-:Y:S05]  /*11d60*/  BRA `(.L_x_160) ;  /* 0xffffffe800e87947 */ /* 0x000fea000383ffff */
.L_x_117:
[----:B------:R-:W-:Y:S01]  /*11d70*/  BSSY B1, `(.L_x_161) ;  /* 0x0000006000017945 */ /* 0x000fe20003800000 */
[----:B------:R-:W-:-:S07]  /*11d80*/  IMAD.MOV.U32 R15, RZ, RZ, -0x1 ;  /* 0xffffffffff0f7424 */ /* 0x000fce00078e00ff */
[----:B012---:R-:W-:Y:S05]  /*11d90*/  WARPSYNC.COLLECTIVE R15, `(.L_x_162) ;  /* 0x000000000f0c7348 */ /* 0x007fea0003c00000 */
[----:B------:R-:W-:Y:S02]  /*11da0*/  ELECT P6, UR62, PT ;  /* 0x00000000003e782f */ /* 0x000fe400038c0000 */
[----:B------:R-:W-:Y:S01]  /*11db0*/  MOV R14, UR62 ;  /* 0x0000003e000e7c02 */ /* 0x000fe20008000f00 */
[----:B012---:R-:W-:Y:S10]  /*11dc0*/  ENDCOLLECTIVE ;  /* 0x000000000000791b */ /* 0x007ff40003800000 */
.L_x_162:
[----:B------:R-:W-:Y:S05]  /*11dd0*/  BSYNC B1 ;  /* 0x0000000000017941 */ /* 0x000fea0003800000 */
.L_x_161:
[----:B------:R-:W-:Y:S05]  /*11de0*/  BRA `(.L_x_163) ;  /* 0xffffffe800e07947 */ /* 0x000fea000383ffff */
.L_x_119:
[----:B0-----:R0:W2:Y:S02]  /*11df0*/  SYNCS.PHASECHK.TRANS64.TRYWAIT P0, [R6+URZ], R5 ;  /* 0x00000005060075a7 */ /* 0x0010a4000800017f */
[----:B--2---:R-:W-:Y:S05]  /*11e00*/  @!P0 NANOSLEEP.SYNCS 0x989680 ;  /* 0x009896800000895d */ /* 0x004fea0003900000 */
[----:B------:R-:W2:Y:S02]  /*11e10*/  @!P0 SYNCS.PHASECHK.TRANS64 P0, [R6+URZ], R5 ;  /* 0x00000005060085a7 */ /* 0x000ea4000800007f */
[----:B--2---:R-:W-:Y:S05]  /*11e20*/  @!P0 BRA `(.L_x_119) ;  /* 0xfffffffc00f08947 */ /* 0x004fea000383ffff */
[----:B------:R-:W-:Y:S05]  /*11e30*/  BRA `(.L_x_164) ;  /* 0xffffffec00187947 */ /* 0x000fea000383ffff */
.L_x_120:
[----:B--2---:R2:W3:Y:S02]  /*11e40*/  SYNCS.PHASECHK.TRANS64.TRYWAIT P0, [R3+URZ], R2 ;  /* 0x00000002030075a7 */ /* 0x0044e4000800017f */
[----:B---3--:R-:W-:Y:S05]  /*11e50*/  @!P0 NANOSLEEP.SYNCS 0x989680 ;  /* 0x009896800000895d */ /* 0x008fea0003900000 */
[----:B------:R-:W3:Y:S02]  /*11e60*/  @!P0 SYNCS.PHASECHK.TRANS64 P0, [R3+URZ], R2 ;  /* 0x00000002030085a7 */ /* 0x000ee4000800007f */
[----:B---3--:R-:W-:Y:S05]  /*11e70*/  @!P0 BRA `(.L_x_120) ;  /* 0xfffffffc00f08947 */ /* 0x008fea000383ffff */
[----:B------:R-:W-:Y:S05]  /*11e80*/  BRA `(.L_x_165) ;  /* 0xffffffec000c7947 */ /* 0x000fea000383ffff */
.L_x_122:
[----:B--2---:R2:W3:Y:S02]  /*11e90*/  SYNCS.PHASECHK.TRANS64.TRYWAIT P0, [R18+URZ], R5 ;  /* 0x00000005120075a7 */ /* 0x0044e4000800017f */
[----:B---3--:R-:W-:Y:S05]  /*11ea0*/  @!P0 NANOSLEEP.SYNCS 0x989680 ;  /* 0x009896800000895d */ /* 0x008fea0003900000 */
[----:B------:R-:W3:Y:S02]  /*11eb0*/  @!P0 SYNCS.PHASECHK.TRANS64 P0, [R18+URZ], R5 ;  /* 0x00000005120085a7 */ /* 0x000ee4000800007f */
[----:B---3--:R-:W-:Y:S05]  /*11ec0*/  @!P0 BRA `(.L_x_122) ;  /* 0xfffffffc00f08947 */ /* 0x008fea000383ffff */
[----:B------:R-:W-:Y:S05]  /*11ed0*/  BRA `(.L_x_166) ;  /* 0xffffffec00107947 */ /* 0x000fea000383ffff */
.L_x_167:
[----:B------:R-:W-:-:S00]  /*11ee0*/  BRA `(.L_x_167) ;  /* 0xfffffffc00fc7947 */ /* 0x000fc0000383ffff */
[----:B------:R-:W-:-:S00]  /*11ef0*/  NOP ;  /* 0x0000000000007918 */ /* 0x000fc00000000000 */
        /* <DEDUP_REMOVED lines=8> */
.L_x_3217:


//--------------------- .text._ZN7cutlass13device_kernelIN5flash11enable_sm90INS1_16FlashAttnFwdSm90INS1_25CollectiveMainloopFwdSm90ILi2EN4cute5tupleIJNS5_1CILi2EEENS7_ILi1EEES9_EEENS6_IJNS7_ILi128EEENS7_ILi176EEESB_EEELi128ENS_6half_tEfNS_4arch4Sm90ELb0ELb0ELb0ELb0ELb0ELb0ELb0ELb1ELb1ELb1ELb0ELb0EEENS1_21CollectiveEpilogueFwdINS6_IJSB_SB_SC_EEESA_SE_SG_Li256ELb0ELb1ELb0ELb0EEENS1_29StaticPersistentTileSchedulerILb0EEEEEEEEEvNT_6ParamsE --------------------------
	.section	.text._ZN7cutlass13device_kernelIN5flash11enable_sm90INS1_16FlashAttnFwdSm90INS1_25CollectiveMainloopFwdSm90ILi2EN4cute5tupleIJNS5_1CILi2EEENS7_ILi1EEES9_EEENS6_IJNS7_ILi128EEENS7_ILi176EEESB_EEELi128ENS_6half_tEfNS_4arch4Sm90ELb0ELb0ELb0ELb0ELb0ELb0ELb0ELb1ELb1ELb1ELb0ELb0EEENS1_21CollectiveEpilogueFwdINS6_IJSB_SB_SC_EEESA_SE_SG_Li256ELb0ELb1ELb0ELb0EEENS1_29StaticPersistentTileSchedulerILb0EEEEEEEEEvNT_6ParamsE,"ax",@progbits
	.align	128
.text._ZN7cutlass13device_kernelIN5flash11enable_sm90INS1_16FlashAttnFwdSm90INS1_25CollectiveMainloopFwdSm90ILi2EN4cute5tupleIJNS5_1CILi2EEENS7_ILi1EEES9_EEENS6_IJNS7_ILi128EEENS7_ILi176EEESB_EEELi128ENS_6half_tEfNS_4arch4Sm90ELb0ELb0ELb0ELb0ELb0ELb0ELb0ELb1ELb1ELb1ELb0ELb0EEENS1_21CollectiveEpilogueFwdINS6_IJSB_SB_SC_EEESA_SE_SG_Li256ELb0ELb1ELb0ELb0EEENS1_29StaticPersistentTileSchedulerILb0EEEEEEEEEvNT_6ParamsE:
        .type           _ZN7cutlass13device_kernelIN5flash11enable_sm90INS1_16FlashAttnFwdSm90INS1_25CollectiveMainloopFwdSm90ILi2EN4cute5tupleIJNS5_1CILi2EEENS7_ILi1EEES9_EEENS6_IJNS7_ILi128EEENS7_ILi176EEESB_EEELi128ENS_6half_tEfNS_4arch4Sm90ELb0ELb0ELb0ELb0ELb0ELb0ELb0ELb1ELb1ELb1ELb0ELb0EEENS1_21CollectiveEpilogueFwdINS6_IJSB_SB_SC_EEESA_SE_SG_Li256ELb0ELb1ELb0ELb0EEENS1_29StaticPersistentTileSchedulerILb0EEEEEEEEEvNT_6ParamsE,@function
        .size           _ZN7cutlass13device_kernelIN5flash11enable_sm90INS1_16FlashAttnFwdSm90INS1_25CollectiveMainloopFwdSm90ILi2EN4cute5tupleIJNS5_1CILi2EEENS7_ILi1EEES9_EEENS6_IJNS7_ILi128EEENS7_ILi176EEESB_EEELi128ENS_6half_tEfNS_4arch4Sm90ELb0ELb0ELb0ELb0ELb0ELb0ELb0ELb1ELb1ELb1ELb0ELb0EEENS1_21CollectiveEpilogueFwdINS6_IJSB_SB_SC_EEESA_SE_SG_Li256ELb0ELb1ELb0ELb0EEENS1_29StaticPersistentTileSchedulerILb0EEEEEEEEEvNT_6ParamsE,(.L_x_3218 - _ZN7cutlass13device_kernelIN5flash11enable_sm90INS1_16FlashAttnFwdSm90INS1_25CollectiveMainloopFwdSm90ILi2EN4cute5tupleIJNS5_1CILi2EEENS7_ILi1EEES9_EEENS6_IJNS7_ILi128EEENS7_ILi176EEESB_EEELi128ENS_6half_tEfNS_4arch4Sm90ELb0ELb0ELb0ELb0ELb0ELb0ELb0ELb1ELb1ELb1ELb0ELb0EEENS1_21CollectiveEpilogueFwdINS6_IJSB_SB_SC_EEESA_SE_SG_Li256ELb0ELb1ELb0ELb0EEENS1_29StaticPersistentTileSchedulerILb0EEEEEEEEEvNT_6ParamsE)
        .other          _ZN7cutlass13device_kernelIN5flash11enable_sm90INS1_16FlashAttnFwdSm90INS1_25CollectiveMainloopFwdSm90ILi2EN4cute5tupleIJNS5_1CILi2EEENS7_ILi1EEES9_EEENS6_IJNS7_ILi128EEENS7_ILi176EEESB_EEELi128ENS_6half_tEfNS_4arch4Sm90ELb0ELb0ELb0ELb0ELb0ELb0ELb0ELb1ELb1ELb1ELb0ELb0EEENS1_21CollectiveEpilogueFwdINS6_IJSB_SB_SC_EEESA_SE_SG_Li256ELb0ELb1ELb0ELb0EEENS1_29StaticPersistentTileSchedulerILb0EEEEEEEEEvNT_6ParamsE,@"STO_CUDA_ENTRY STV_DEFAULT"
_ZN7cutlass13device_kernelIN5flash11enable_sm90INS1_16FlashAttnFwdSm90INS1_25CollectiveMainloopFwdSm90ILi2EN4cute5tupleIJNS5_1CILi2EEENS7_ILi1EEES9_EEENS6_IJNS7_ILi128EEENS7_ILi176EEESB_EEELi128ENS_6half_tEfNS_4arch4Sm90ELb0ELb0ELb0ELb0ELb0ELb0ELb0ELb1ELb1ELb1ELb0ELb0EEENS1_21CollectiveEpilogueFwdINS6_IJSB_SB_SC_EEESA_SE_SG_Li256ELb0ELb1ELb0ELb0EEENS1_29StaticPersistentTileSchedulerILb0EEEEEEEEEvNT_6ParamsE:
        /* <DEDUP_REMOVED lines=17> */
.L_x_169:
[----:B------:R-:W-:Y:S05]  /*0110*/  BSYNC B0 ;  /* 0x0000000000007941 */ /* 0x000fea0003800000 */
.L_x_168:
        /* <DEDUP_REMOVED lines=11> */
[----:B------:R2:W3:Y:S01]  /*01d0*/  SHFL.IDX PT, R13, R4, RZ, 0x1f ;  /* 0x00001fff040d7589 */ /* 0x0004e200000e0000 */
[----:B0-----:R-:W-:Y:S01]  /*01e0*/  ISETP.NE.AND P1, PT, R3, RZ, PT ;  /* 0x000000ff0300720c */ /* 0x001fe20003f25270 */
[----:B-1----:R-:W-:Y:S02]  /*01f0*/  @UP0 ULEA UR8, UR8, UR6, 0x18 ;  /* 0x0000000608080291 */ /* 0x002fe4000f8ec03f */
[----:B------:R-:W-:-:S04]  /*0200*/  @UP0 UIADD3 UR6, -UR7, 0x100000, URZ ;  /* 0x0010000007060890 */ /* 0x000fc8000fffe13f */
[----:B------:R-:W-:Y:S02]  /*0210*/  @UP0 USHF.L.U32 UR7, UR6, 0xb, URZ ;  /* 0x0000000b06070899 */ /* 0x000fe4000800063f */
[----:B------:R-:W-:Y:S01]  /*0220*/  @UP0 USHF.L.U32 UR6, UR6, 0x1, URZ ;  /* 0x0000000106060899 */ /* 0x000fe2000800063f */
[----:B------:R-:W-:Y:S01]  /*0230*/  VOTEU.ANY UP0, P0 ;  /* 0x00000000003f7886 */ /* 0x000fe20000000100 */
[----:B------:R-:W0:Y:S04]  /*0240*/  FENCE.VIEW.ASYNC.S ;  /* 0x00000000000073c6 */ /* 0x000e280000000000 */
[----:B0-----:R2:W0:Y:S06]  /*0250*/  @UP0 SYNCS.EXCH.64 URZ, [UR8+0x34800], UR4 ;  /* 0x03480004083f05b2 */ /* 0x00142c0008000100 */
[----:B------:R2:W1:Y:S02]  /*0260*/  @UP1 SYNCS.EXCH.64 URZ, [UR8+0x34820], UR6 ;  /* 0x03482006083f15b2 */ /* 0x0004640008000100 */
[----:B--23--:R-:W-:Y:S05]  /*0270*/  @P1 BRA `(.L_x_170) ;  /* 0x0000000000481947 */ /* 0x00cfea0003800000 */
[----:B------:R-:W2:Y:S01]  /*0280*/  S2UR UR5, SR_CgaCtaId ;  /* 0x00000000000579c3 */ /* 0x000ea20000008800 */
[----:B------:R-:W-:Y:S01]  /*0290*/  UMOV UR4, 0x400 ;  /* 0x0000040000047882 */ /* 0x000fe20000000000 */
[----:B------:R-:W-:Y:S01]  /*02a0*/  UMOV UR6, 0x1 ;  /* 0x0000000100067882 */ /* 0x000fe20000000000 */
[----:B------:R-:W-:Y:S01]  /*02b0*/  UMOV UR7, 0x4 ;  /* 0x0000000400077882 */ /* 0x000fe20000000000 */
[----:B------:R-:W-:Y:S01]  /*02c0*/  ELECT P0, URZ, PT ;  /* 0x00000000003f782f */ /* 0x000fe20003800000 */
[----:B--2---:R-:W-:Y:S02]  /*02d0*/  ULEA UR8, UR5, UR4, 0x18 ;  /* 0x0000000405087291 */ /* 0x004fe4000f8ec03f */
[----:B------:R-:W-:-:S04]  /*02e0*/  UIADD3 UR4, -UR6, 0x100000, URZ ;  /* 0x0010000006047890 */ /* 0x000fc8000fffe13f */
[----:B------:R-:W-:Y:S02]  /*02f0*/  USHF.L.U32 UR5, UR4, 0xb, URZ ;  /* 0x0000000b04057899 */ /* 0x000fe4000800063f */
[----:B------:R-:W-:Y:S02]  /*0300*/  USHF.L.U32 UR4, UR4, 0x1, URZ ;  /* 0x0000000104047899 */ /* 0x000fe4000800063f */
[----:B------:R-:W-:-:S04]  /*0310*/  UIADD3 UR6, -UR7, 0x100000, URZ ;  /* 0x0010000007067890 */ /* 0x000fc8000fffe13f */
[----:B------:R-:W-:Y:S02]  /*0320*/  USHF.L.U32 UR7, UR6, 0xb, URZ ;  /* 0x0000000b06077899 */ /* 0x000fe4000800063f */
[----:B------:R-:W-:Y:S01]  /*0330*/  USHF.L.U32 UR6, UR6, 0x1, URZ ;  /* 0x0000000106067899 */ /* 0x000fe2000800063f */
[----:B------:R-:W2:Y:S03]  /*0340*/  FENCE.VIEW.ASYNC.S ;  /* 0x00000000000073c6 */ /* 0x000ea60000000000 */
[----:B--2---:R2:W3:Y:S08]  /*0350*/  SYNCS.EXCH.64 URZ, [UR8+0x34830], UR4 ;  /* 0x03483004083f75b2 */ /* 0x0044f00008000100 */
[----:B------:R2:W4:Y:S01]  /*0360*/  SYNCS.EXCH.64 URZ, [UR8+0x34840], UR6 ;  /* 0x03484006083f75b2 */ /* 0x0005220008000100 */
[----:B------:R2:W0:Y:S01]  /*0370*/  SYNCS.EXCH.64 URZ, [UR8+0x34838], UR4 ;  /* 0x03483804083f75b2 */ /* 0x0004220008000100 */
[----:B------:R2:W0:Y:S01]  /*0380*/  SYNCS.EXCH.64 URZ, [UR8+0x34848], UR6 ;  /* 0x03484806083f75b2 */ /* 0x0004220008000100 */
[----:B------:R-:W-:Y:S01]  /*0390*/  NOP ;  /* 0x0000000000007918 */ /* 0x000fe20000000000 */
.L_x_170:
[----:B--2---:R-:W2:Y:S01]  /*03a0*/  S2UR UR4, SR_CTAID.Y ;  /* 0x00000000000479c3 */ /* 0x004ea20000002600 */
[----:B------:R-:W5:Y:S01]  /*03b0*/  SHFL.IDX PT, R8, R2, RZ, 0x1f ;  /* 0x00001fff02087589 */ /* 0x000f6200000e0000 */
[----:B------:R-:W-:Y:S01]  /*03c0*/  ULDC UR5, c[0x0][0x154] ;  /* 0x0000550000057ab9 */ /* 0x000fe20000000800 */
[----:B------:R-:W-:Y:S01]  /*03d0*/  SHF.R.S32.HI R5, RZ, 0x1f, R0 ;  /* 0x0000001fff057819 */ /* 0x000fe20000011400 */
[----:B------:R-:W-:-:S03]  /*03e0*/  NOP ;  /* 0x0000000000007918 */ /* 0x000fc60000000000 */
[----:B------:R-:W-:Y:S01]  /*03f0*/  LEA.HI R5, R5, R0, RZ, 0x7 ;  /* 0x0000000005057211 */ /* 0x000fe200078f38ff */
[----:B------:R-:W3:Y:S08]  /*0400*/  S2UR UR6, SR_CTAID.X ;  /* 0x00000000000679c3 */ /* 0x000ef00000002500 */
[----:B------:R-:W1:Y:S01]  /*0410*/  LDC R7, c[0x0][0x148] ;  /* 0x00005200ff077b82 */ /* 0x000e620000000800 */
[----:B--2---:R-:W-:-:S02]  /*0420*/  I2FP.F32.U32 R4, UR4 ;  /* 0x0000000400047c45 */ /* 0x004fc40008201000 */
[----:B-----5:R-:W-:-:S03]  /*0430*/  ISETP.NE.AND P0, PT, R8, RZ, PT ;  /* 0x000000ff0800720c */ /* 0x020fc60003f05270 */
[----:B------:R-:W-:Y:S01]  /*0440*/  FMUL R6, R4, UR5 ;  /* 0x0000000504067c20 */ /* 0x000fe20008400000 */
[----:B---3--:R-:W-:-:S05]  /*0450*/  I2FP.F32.U32 R4, UR6 ;  /* 0x0000000600047c45 */ /* 0x008fca0008201000 */
[----:B------:R-:W2:Y:S02]  /*0460*/  F2I.U32.TRUNC.NTZ R6, R6 ;  /* 0x0000000600067305 */ /* 0x000ea4000020f000 */
[----:B--2---:R-:W-:-:S04]  /*0470*/  IMAD.MOV R12, RZ, RZ, -R6 ;  /* 0x000000ffff0c7224 */ /* 0x004fc800078e0a06 */
[----:B-1----:R-:W-:Y:S01]  /*0480*/  IMAD R12, R7, R12, UR4 ;  /* 0x00000004070c7e24 */ /* 0x002fe2000f8e020c */
[----:B------:R-:W-:Y:S02]  /*0490*/  ULDC UR4, c[0x0][0x150] ;  /* 0x0000540000047ab9 */ /* 0x000fe40000000800 */
[----:B------:R-:W-:Y:S01]  /*04a0*/  FMUL R10, R4, UR4 ;  /* 0x00000004040a7c20 */ /* 0x000fe20008400000 */
[----:B------:R-:W-:Y:S06]  /*04b0*/  @P0 BRA `(.L_x_171) ;  /* 0x0000000000480947 */ /* 0x000fec0003800000 */
[----:B------:R-:W1:Y:S01]  /*04c0*/  S2UR UR5, SR_CgaCtaId ;  /* 0x00000000000579c3 */ /* 0x000e620000008800 */
[----:B------:R-:W-:Y:S01]  /*04d0*/  UMOV UR4, 0x400 ;  /* 0x0000040000047882 */ /* 0x000fe20000000000 */
[----:B------:R-:W-:Y:S01]  /*04e0*/  UMOV UR6, 0x1 ;  /* 0x0000000100067882 */ /* 0x000fe20000000000 */
[----:B------:R-:W-:Y:S01]  /*04f0*/  UMOV UR7, 0x4 ;  /* 0x0000000400077882 */ /* 0x000fe20000000000 */
[----:B------:R-:W-:Y:S01]  /*0500*/  ELECT P0, URZ, PT ;  /* 0x00000000003f782f */ /* 0x000fe20003800000 */
[----:B-1----:R-:W-:Y:S02]  /*0510*/  ULEA UR8, UR5, UR4, 0x18 ;  /* 0x0000000405087291 */ /* 0x002fe4000f8ec03f */
[----:B------:R-:W-:-:S04]  /*0520*/  UIADD3 UR4, -UR6, 0x100000, URZ ;  /* 0x0010000006047890 */ /* 0x000fc8000fffe13f */
[----:B------:R-:W-:Y:S02]  /*0530*/  USHF.L.U32 UR5, UR4, 0xb, URZ ;  /* 0x0000000b04057899 */ /* 0x000fe4000800063f */
[----:B------:R-:W-:Y:S02]  /*0540*/  USHF.L.U32 UR4, UR4, 0x1, URZ ;  /* 0x0000000104047899 */ /* 0x000fe4000800063f */
[----:B------:R-:W-:-:S04]  /*0550*/  UIADD3 UR6, -UR7, 0x100000, URZ ;  /* 0x0010000007067890 */ /* 0x000fc8000fffe13f */
[----:B------:R-:W-:Y:S02]  /*0560*/  USHF.L.U32 UR7, UR6, 0xb, URZ ;  /* 0x0000000b06077899 */ /* 0x000fe4000800063f */
[----:B------:R-:W-:Y:S01]  /*0570*/  USHF.L.U32 UR6, UR6, 0x1, URZ ;  /* 0x0000000106067899 */ /* 0x000fe2000800063f */
[----:B------:R-:W1:Y:S03]  /*0580*/  FENCE.VIEW.ASYNC.S ;  /* 0x00000000000073c6 */ /* 0x000e660000000000 */
[----:B-1----:R1:W2:Y:S08]  /*0590*/  SYNCS.EXCH.64 URZ, [UR8+0x34850], UR4 ;  /* 0x03485004083f75b2 */ /* 0x0022b00008000100 */
[----:B------:R1:W3:Y:S01]  /*05a0*/  SYNCS.EXCH.64 URZ, [UR8+0x34860], UR6 ;  /* 0x03486006083f75b2 */ /* 0x0002e20008000100 */
[----:B------:R1:W0:Y:S01]  /*05b0*/  SYNCS.EXCH.64 URZ, [UR8+0x34858], UR4 ;  /* 0x03485804083f75b2 */ /* 0x0002220008000100 */
[----:B------:R1:W0:Y:S01]  /*05c0*/  SYNCS.EXCH.64 URZ, [UR8+0x34868], UR6 ;  /* 0x03486806083f75b2 */ /* 0x0002220008000100 */
[----:B------:R-:W-:Y:S01]  /*05d0*/  NOP ;  /* 0x0000000000007918 */ /* 0x000fe20000000000 */
.L_x_171:
[----:B------:R-:W5:Y:S01]  /*05e0*/  SHFL.IDX PT, R9, R2, RZ, 0x1f ;  /* 0x00001fff02097589 */ /* 0x000f6200000e0000 */
[----:B------:R-:W-:Y:S01]  /*05f0*/  LOP3.LUT R5, R5, 0xffffff80, RZ, 0xc0, !PT ;  /* 0xffffff8005057812 */ /* 0x000fe200078ec0ff */
[----:B------:R-:W0:Y:S01]  /*0600*/  LDC R11, c[0x0][0x144] ;  /* 0x00005100ff0b7b82 */ /* 0x000e220000000800 */
[----:B------:R-:W0:Y:S01]  /*0610*/  F2I.U32.TRUNC.NTZ R10, R10 ;  /* 0x0000000a000a7305 */ /* 0x000e22000020f000 */
[----:B------:R-:W-:Y:S02]  /*0620*/  NOP ;  /* 0x0000000000007918 */ /* 0x000fe40000000000 */
[----:B------:R-:W-:-:S05]  /*0630*/  IMAD.IADD R5, R0, 0x1, -R5 ;  /* 0x0000000100057824 */ /* 0x000fca00078e0a05 */
[----:B------:R-:W-:-:S04]  /*0640*/  SHF.R.S32.HI R4, RZ, 0x1f, R5 ;  /* 0x0000001fff047819 */ /* 0x000fc80000011405 */
[----:B------:R-:W-:-:S04]  /*0650*/  LEA.HI R4, R4, R5, RZ, 0x3 ;  /* 0x0000000504047211 */ /* 0x000fc800078f18ff */
[--C-:B------:R-:W-:Y:S02]  /*0660*/  SHF.R.S32.HI R6, RZ, 0x3, R4.reuse ;  /* 0x00000003ff067819 */ /* 0x100fe40000011404 */
[----:B------:R-:W-:Y:S02]  /*0670*/  SHF.R.S32.HI R7, RZ, 0x1f, R4 ;  /* 0x0000001fff077819 */ /* 0x000fe40000011404 */
[----:B------:R-:W-:Y:S02]  /*0680*/  SHF.R.S32.HI R4, RZ, 0x1f, R3 ;  /* 0x0000001fff047819 */ /* 0x000fe40000011403 */
[----:B-----5:R-:W-:Y:S02]  /*0690*/  ISETP.NE.AND P0, PT, R9, RZ, PT ;  /* 0x000000ff0900720c */ /* 0x020fe40003f05270 */
[----:B------:R-:W-:Y:S02]  /*06a0*/  LEA.HI R7, R7, R6, RZ, 0x2 ;  /* 0x0000000607077211 */ /* 0x000fe400078f10ff */
[----:B------:R-:W-:-:S02]  /*06b0*/  LEA.HI R4, R4, R3, RZ, 0x2 ;  /* 0x0000000304047211 */ /* 0x000fc400078f10ff */
[----:B------:R-:W-:Y:S02]  /*06c0*/  LOP3.LUT R7, R7, 0xfffffffc, RZ, 0xc0, !PT ;  /* 0xfffffffc07077812 */ /* 0x000fe400078ec0ff */
[----:B------:R-:W-:-:S05]  /*06d0*/  SHF.R.S32.HI R9, RZ, 0x1f, R8 ;  /* 0x0000001fff097819 */ /* 0x000fca0000011408 */
[----:B------:R-:W-:Y:S05]  /*06e0*/  @P0 BRA `(.L_x_172) ;  /* 0x0000000000480947 */ /* 0x000fea0003800000 */
[----:B-1----:R-:W1:Y:S01]  /*06f0*/  S2UR UR5, SR_CgaCtaId ;  /* 0x00000000000579c3 */ /* 0x002e620000008800 */
[----:B------:R-:W-:Y:S01]  /*0700*/  UMOV UR4, 0x400 ;  /* 0x0000040000047882 */ /* 0x000fe20000000000 */
[----:B------:R-:W-:Y:S01]  /*0710*/  UMOV UR6, 0x1 ;  /* 0x0000000100067882 */ /* 0x000fe20000000000 */
[----:B------:R-:W-:Y:S01]  /*0720*/  UMOV UR9, 0x2 ;  /* 0x0000000200097882 */ /* 0x000fe20000000000 */
[----:B------:R-:W-:-:S04]  /*0730*/  UIADD3 UR6, -UR6, 0x100000, URZ ;  /* 0x0010000006067890 */ /* 0x000fc8000fffe13f */
[----:B------:R-:W-:Y:S02]  /*0740*/  USHF.L.U32 UR7, UR6, 0xb, URZ ;  /* 0x0000000b06077899 */ /* 0x000fe4000800063f */
[----:B------:R-:W-:Y:S01]  /*0750*/  USHF.L.U32 UR6, UR6, 0x1, URZ ;  /* 0x0000000106067899 */ /* 0x000fe2000800063f */
[----:B------:R-:W-:Y:S01]  /*0760*/  ELECT P0, URZ, PT ;  /* 0x00000000003f782f */ /* 0x000fe20003800000 */
[----:B-1----:R-:W-:Y:S02]  /*0770*/  ULEA UR8, UR5, UR4, 0x18 ;  /* 0x0000000405087291 */ /* 0x002fe4000f8ec03f */
[----:B------:R-:W-:-:S04]  /*0780*/  UIADD3 UR4, -UR9, 0x100000, URZ ;  /* 0x0010000009047890 */ /* 0x000fc8000fffe13f */
[----:B------:R-:W-:Y:S02]  /*0790*/  USHF.L.U32 UR5, UR4, 0xb, URZ ;  /* 0x0000000b04057899 */ /* 0x000fe4000800063f */
[----:B------:R-:W-:Y:S01]  /*07a0*/  USHF.L.U32 UR4, UR4, 0x1, URZ ;  /* 0x0000000104047899 */ /* 0x000fe2000800063f */
[----:B------:R-:W1:Y:S03]  /*07b0*/  FENCE.VIEW.ASYNC.S ;  /* 0x00000000000073c6 */ /* 0x000e660000000000 */
[----:B-1----:R1:W0:Y:S08]  /*07c0*/  SYNCS.EXCH.64 URZ, [UR8+0x34870], UR6 ;  /* 0x03487006083f75b2 */ /* 0x0022300008000100 */
[----:B------:R1:W0:Y:S01]  /*07d0*/  SYNCS.EXCH.64 URZ, [UR8+0x34880], UR4 ;  /* 0x03488004083f75b2 */ /* 0x0002220008000100 */
[----:B------:R1:W0:Y:S01]  /*07e0*/  SYNCS.EXCH.64 URZ, [UR8+0x34878], UR6 ;  /* 0x03487806083f75b2 */ /* 0x0002220008000100 */
[----:B------:R1:W0:Y:S01]  /*07f0*/  SYNCS.EXCH.64 URZ, [UR8+0x34888], UR4 ;  /* 0x03488804083f75b2 */ /* 0x0002220008000100 */
[----:B------:R-:W-:Y:S01]  /*0800*/  NOP ;  /* 0x0000000000007918 */ /* 0x000fe20000000000 */
.L_x_172:
[----:B------:R-:W5:Y:S01]  /*0810*/  SHFL.IDX PT, R14, R2, RZ, 0x1f ;  /* 0x00001fff020e7589 */ /* 0x000f6200000e0000 */
[----:B-1----:R-:W1:Y:S01]  /*0820*/  S2UR UR4, SR_CTAID.X ;  /* 0x00000000000479c3 */ /* 0x002e620000002500 */
[----:B------:R-:W-:Y:S01]  /*0830*/  LOP3.LUT R4, R4, 0x3ffffffc, RZ, 0xc0, !PT ;  /* 0x3ffffffc04047812 */ /* 0x000fe200078ec0ff */
[----:B------:R-:W-:Y:S01]  /*0840*/  IMAD.IADD R7, R6, 0x1, -R7 ;  /* 0x0000000106077824 */ /* 0x000fe200078e0a07 */
[----:B------:R-:W-:Y:S01]  /*0850*/  LEA.HI R9, R9, R8, RZ, 0x2 ;  /* 0x0000000809097211 */ /* 0x000fe200078f10ff */
[----:B0-----:R-:W-:Y:S01]  /*0860*/  IMAD.MOV R10, RZ, RZ, -R10 ;  /* 0x000000ffff0a7224 */ /* 0x001fe200078e0a0a */
[----:B------:R-:W-:Y:S01]  /*0870*/  NOP ;  /* 0x0000000000007918 */ /* 0x000fe20000000000 */
[----:B------:R-:W-:Y:S01]  /*0880*/  IMAD.IADD R4, R3, 0x1, -R4 ;  /* 0x0000000103047824 */ /* 0x000fe200078e0a04 */
[----:B------:R-:W-:-:S03]  /*0890*/  LOP3.LUT R9, R9, 0x3ffffffc, RZ, 0xc0, !PT ;  /* 0x3ffffffc09097812 */ /* 0x000fc600078ec0ff */
[----:B------:R-:W-:Y:S02]  /*08a0*/  IMAD R4, R4, 0x4, R7 ;  /* 0x0000000404047824 */ /* 0x000fe400078e0207 */
[----:B------:R-:W-:Y:S02]  /*08b0*/  IMAD.IADD R8, R8, 0x1, -R9 ;  /* 0x0000000108087824 */ /* 0x000fe400078e0a09 */
[----:B------:R-:W0:Y:S01]  /*08c0*/  LDC R9, c[0x0][0x140] ;  /* 0x00005000ff097b82 */ /* 0x000e220000000800 */
[----:B------:R-:W-:Y:S01]  /*08d0*/  LEA.HI R3, R4, R4, RZ, 0x1 ;  /* 0x0000000404037211 */ /* 0x000fe200078f08ff */
[----:B------:R-:W-:-:S03]  /*08e0*/  IMAD R8, R8, 0x4, R7 ;  /* 0x0000000408087824 */ /* 0x000fc600078e0207 */
[----:B------:R-:W-:Y:S02]  /*08f0*/  LOP3.LUT R3, R3, 0xfffffffe, RZ, 0xc0, !PT ;  /* 0xfffffffe03037812 */ /* 0x000fe400078ec0ff */
[----:B------:R-:W-:Y:S02]  /*0900*/  LEA.HI R6, R8, R8, RZ, 0x1 ;  /* 0x0000000808067211 */ /* 0x000fe400078f08ff */
[----:B-----5:R-:W-:Y:S01]  /*0910*/  ISETP.NE.AND P0, PT, R14, RZ, PT ;  /* 0x000000ff0e00720c */ /* 0x020fe20003f05270 */
[----:B-1----:R-:W-:Y:S02]  /*0920*/  IMAD R10, R11, R10, UR4 ;  /* 0x000000040b0a7e24 */ /* 0x002fe4000f8e020a */
[----:B------:R-:W-:-:S05]  /*0930*/  IMAD.IADD R3, R4, 0x1, -R3 ;  /* 0x0000000104037824 */ /* 0x000fca00078e0a03 */
[----:B------:R-:W-:Y:S02]  /*0940*/  ISETP.NE.AND P4, PT, R3, R10, PT ;  /* 0x0000000a0300720c */ /* 0x000fe40003f85270 */
[----:B------:R-:W-:-:S05]  /*0950*/  LOP3.LUT R3, R6, 0xfffffffe, RZ, 0xc0, !PT ;  /* 0xfffffffe06037812 */ /* 0x000fca00078ec0ff */
[----:B------:R-:W-:Y:S01]  /*0960*/  IMAD.IADD R3, R8, 0x1, -R3 ;  /* 0x0000000108037824 */ /* 0x000fe200078e0a03 */
        /* <DEDUP_REMOVED lines=19> */
.L_x_173:
[----:B------:R-:W5:Y:S01]  /*0aa0*/  SHFL.IDX PT, R6, R2, RZ, 0x1f ;  /* 0x00001fff02067589 */ /* 0x000f6200000e0000 */
[----:B------:R-:W-:Y:S01]  /*0ab0*/  IMAD.SHL.U32 R23, R4, 0x4, RZ ;  /* 0x0000000404177824 */ /* 0x000fe200078e00ff */
[----:B------:R-:W-:Y:S01]  /*0ac0*/  ISETP.NE.AND P3, PT, R3, R10, PT ;  /* 0x0000000a0300720c */ /* 0x000fe20003f65270 */
[----:B------:R-:W-:Y:S01]  /*0ad0*/  IMAD.SHL.U32 R7, R8, 0x4, RZ ;  /* 0x0000000408077824 */ /* 0x000fe200078e00ff */
[----:B------:R-:W-:Y:S01]  /*0ae0*/  LOP3.LUT P0, RZ, R5, 0x7, RZ, 0xc0, !PT ;  /* 0x0000000705ff7812 */ /* 0x000fe2000780c0ff */
[----:B------:R-:W-:Y:S01]  /*0af0*/  IMAD.MOV.U32 R19, RZ, RZ, 0x1 ;  /* 0x00000001ff137424 */ /* 0x000fe200078e00ff */
[----:B------:R-:W-:Y:S01]  /*0b00*/  LOP3.LUT R23, R4, 0xc, R23, 0x78, !PT ;  /* 0x0000000c04177812 */ /* 0x000fe200078e7817 */
[----:B------:R-:W-:Y:S01]  /*0b10*/  IMAD.MOV.U32 R18, RZ, RZ, 0x1 ;  /* 0x00000001ff127424 */ /* 0x000fe200078e00ff */
[----:B------:R-:W-:Y:S01]  /*0b20*/  LOP3.LUT R22, R8, 0xc, R7, 0x78, !PT ;  /* 0x0000000c08167812 */ /* 0x000fe200078e7807 */
[----:B------:R-:W-:Y:S01]  /*0b30*/  NOP ;  /* 0x0000000000007918 */ /* 0x000fe20000000000 */
[----:B------:R-:W-:-:S02]  /*0b40*/  @P4 LEA.HI R3, R23, R23, RZ, 0x1 ;  /* 0x0000001717034211 */ /* 0x000fc400078f08ff */
[----:B------:R-:W-:Y:S02]  /*0b50*/  ISETP.LT.U32.AND P6, PT, R23, 0x2, !P0 ;  /* 0x000000021700780c */ /* 0x000fe400047c1070 */
[----:B------:R-:W-:Y:S02]  /*0b60*/  @P4 SHF.R.S32.HI R3, RZ, 0x1, R3 ;  /* 0x00000001ff034819 */ /* 0x000fe40000011403 */
[----:B------:R-:W-:Y:S02]  /*0b70*/  @P3 LEA.HI R4, R22, R22, RZ, 0x1 ;  /* 0x0000001616043211 */ /* 0x000fe400078f08ff */
[----:B------:R-:W-:Y:S02]  /*0b80*/  @P4 ISETP.NE.AND P5, PT, R3, R12, PT ;  /* 0x0000000c0300420c */ /* 0x000fe40003fa5270 */
[----:B------:R-:W-:Y:S02]  /*0b90*/  @P3 SHF.R.S32.HI R4, RZ, 0x1, R4 ;  /* 0x00000001ff043819 */ /* 0x000fe40000011404 */
[----:B------:R-:W-:-:S02]  /*0ba0*/  @P4 SEL R19, RZ, 0x1, P5 ;  /* 0x00000001ff134807 */ /* 0x000fc40002800000 */
[----:B-----5:R-:W-:Y:S02]  /*0bb0*/  ISETP.NE.AND P5, PT, R6, RZ, PT ;  /* 0x000000ff0600720c */ /* 0x020fe40003fa5270 */
[----:B------:R-:W-:Y:S02]  /*0bc0*/  @P3 ISETP.NE.AND P4, PT, R4, R12, PT ;  /* 0x0000000c0400320c */ /* 0x000fe40003f85270 */
[----:B------:R-:W-:Y:S02]  /*0bd0*/  SEL R4, RZ, 0x1, !P6 ;  /* 0x00000001ff047807 */ /* 0x000fe40007000000 */
[----:B------:R-:W-:Y:S02]  /*0be0*/  ISETP.LT.U32.AND P0, PT, R22, 0x2, !P0 ;  /* 0x000000021600780c */ /* 0x000fe40004701070 */
[----:B0-----:R-:W-:Y:S02]  /*0bf0*/  ISETP.EQ.U32.AND P1, PT, R9, 0x1, PT ;  /* 0x000000010900780c */ /* 0x001fe40003f22070 */
[----:B------:R-:W-:-:S02]  /*0c00*/  ISETP.NE.AND P2, PT, R13, RZ, PT ;  /* 0x000000ff0d00720c */ /* 0x000fc40003f45270 */
[----:B------:R-:W-:Y:S02]  /*0c10*/  LOP3.LUT R19, R19, R4, RZ, 0xc0, !PT ;  /* 0x0000000413137212 */ /* 0x000fe400078ec0ff */
[----:B------:R-:W-:Y:S02]  /*0c20*/  SEL R3, RZ, 0x1, !P0 ;  /* 0x00000001ff037807 */ /* 0x000fe40004000000 */
[----:B------:R-:W-:Y:S01]  /*0c30*/  @P3 SEL R18, RZ, 0x1, P4 ;  /* 0x00000001ff123807 */ /* 0x000fe20002000000 */
[----:B------:R-:W-:Y:S06]  /*0c40*/  @P5 BRA `(.L_x_174) ;  /* 0x0000000000485947 */ /* 0x000fec0003800000 */
[----:B-1----:R-:W0:Y:S01]  /*0c50*/  S2UR UR5, SR_CgaCtaId ;  /* 0x00000000000579c3 */ /* 0x002e220000008800 */
        /* <DEDUP_REMOVED lines=12> */
[----:B0-----:R0:W1:Y:S08]  /*0d20*/  SYNCS.EXCH.64 URZ, [UR8+0x348b0], UR4 ;  /* 0x0348b004083f75b2 */ /* 0x0010700008000100 */
[----:B------:R0:W0:Y:S01]  /*0d30*/  SYNCS.EXCH.64 URZ, [UR8+0x348c0], UR6 ;  /* 0x0348c006083f75b2 */ /* 0x0000220008000100 */
[----:B------:R0:W0:Y:S01]  /*0d40*/  SYNCS.EXCH.64 URZ, [UR8+0x348b8], UR4 ;  /* 0x0348b804083f75b2 */ /* 0x0000220008000100 */
[----:B------:R0:W0:Y:S01]  /*0d50*/  SYNCS.EXCH.64 URZ, [UR8+0x348c8], UR6 ;  /* 0x0348c806083f75b2 */ /* 0x0000220008000100 */
[----:B------:R-:W-:Y:S01]  /*0d60*/  NOP ;  /* 0x0000000000007918 */ /* 0x000fe20000000000 */
.L_x_174:
[----:B------:R-:W-:Y:S01]  /*0d70*/  LOP3.LUT R18, R18, R3, RZ, 0xc0, !PT ;  /* 0x0000000312127212 */ /* 0x000fe200078ec0ff */
[----:B------:R-:W-:Y:S01]  /*0d80*/  NOP ;  /* 0x0000000000007918 */ /* 0x000fe20000000000 */
[----:B------:R-:W-:Y:S05]  /*0d90*/  @!P1 BRA `(.L_x_175) ;  /* 0x0000000000089947 */ /* 0x000fea0003800000 */
[----:B01234-:R-:W-:Y:S01]  /*0da0*/  UCGABAR_ARV ;  /* 0x00000000000079c7 */ /* 0x01ffe20008000000 */
[----:B------:R-:W-:Y:S05]  /*0db0*/  BRA `(.L_x_176) ;  /* 0x0000000000047947 */ /* 0x000fea0003800000 */
.L_x_175:
[----:B01234-:R-:W-:Y:S01]  /*0dc0*/  NOP ;  /* 0x0000000000007918 */ /* 0x01ffe20000000000 */
.L_x_176:
[----:B------:R-:W-:Y:S05]  /*0dd0*/  @!P1 BRA `(.L_x_177) ;  /* 0x00000000000c9947 */ /* 0x000fea0003800000 */
[----:B------:R-:W-:Y:S01]  /*0de0*/  UCGABAR_WAIT ;  /* 0x0000000000007dc7 */ /* 0x000fe20008000000 */
[----:B------:R-:W-:Y:S01]  /*0df0*/  CCTL.IVALL ;  /* 0x00000000ff00798f */ /* 0x000fe20002000000 */
[----:B------:R-:W-:Y:S05]  /*0e00*/  BRA `(.L_x_178) ;  /* 0x0000000000047947 */ /* 0x000fea0003800000 */
.L_x_177:
[----:B------:R-:W-:Y:S06]  /*0e10*/  BAR.SYNC.DEFER_BLOCKING 0x0 ;  /* 0x0000000000007b1d */ /* 0x000fec0000010000 */
.L_x_178:
[----:B------:R-:W-:-:S05]  /*0e20*/  IMAD.MOV.U32 R3, RZ, RZ, 0x1 ;  /* 0x00000001ff037424 */ /* 0x000fca00078e00ff */
[----:B------:R-:W-:-:S05]  /*0e30*/  SEL R3, R3, 0x2, !P2 ;  /* 0x0000000203037807 */ /* 0x000fca0005000000 */
[----:B------:R0:W-:Y:S01]  /*0e40*/  STL [R1+0x2c], R3 ;  /* 0x00002c0301007387 */ /* 0x0001e20000100800 */
[----:B------:R-:W-:Y:S05]  /*0e50*/  @!P2 BRA `(.L_x_179) ;  /* 0x000000c00060a947 */ /* 0x000fea0003800000 */
.L_x_180:
[----:B------:R-:W-:-:S08]  /*0e60*/  NOP ;  /* 0x0000000000007918 */ /* 0x000fd00000000000 */
[----:B------:R-:W1:Y:S02]  /*0e70*/  USETMAXREG.TRY_ALLOC.CTAPOOL UP0, 0xf0 ;  /* 0x000000f0000079c8 */ /* 0x000e640008000600 */
[----:B-1----:R-:W-:-:S13]  /*0e80*/  PLOP3.LUT P0, PT, PT, PT, UP0, 0x80, 0x0 ;  /* 0x000000000000781c */ /* 0x002fda0003f0f008 */
[----:B------:R-:W-:Y:S05]  /*0e90*/  @!P0 BRA `(.L_x_180) ;  /* 0xfffffffc00f08947 */ /* 0x000fea000383ffff */
[----:B------:R-:W-:Y:S01]  /*0ea0*/  LOP3.LUT R2, R0, 0xffffff80, RZ, 0xc0, !PT ;  /* 0xffffff8000027812 */ /* 0x000fe200078ec0ff */
[----:B------:R-:W1:Y:S08]  /*0eb0*/  S2UR UR4, SR_CTAID.X ;  /* 0x00000000000479c3 */ /* 0x000e700000002500 */
[----:B------:R-:W-:Y:S06]  /*0ec0*/  BAR.ARV 0x8, 0x180 ;  /* 0x0206000000007b1d */ /* 0x000fec0000002000 */
[----:B------:R-:W-:-:S02]  /*0ed0*/  ISETP.NE.AND P0, PT, R2, 0x80, PT ;  /* 0x000000800200780c */ /* 0x000fc40003f05270 */
[----:B------:R-:W1:Y:S11]  /*0ee0*/  LDC R2, c[0x0][0xc34] ;  /* 0x00030d00ff027b82 */ /* 0x000e760000000800 */
[----:B------:R-:W-:Y:S06]  /*0ef0*/  @!P0 BAR.ARV 0x9, 0x100 ;  /* 0x0244000000008b1d */ /* 0x000fec0000002000 */
[----:B-1----:R-:W-:-:S13]  /*0f00*/  ISETP.LE.AND P0, PT, R2, UR4, PT ;  /* 0x0000000402007c0c */ /* 0x002fda000bf03270 */
[----:B------:R-:W-:Y:S05]  /*0f10*/  @P0 EXIT ;  /* 0x000000000000094d */ /* 0x000fea0003800000 */
[----:B------:R-:W2:Y:S01]  /*0f20*/  LDL.LU R10, [R1+0x2c] ;  /* 0x00002c00010a7983 */ /* 0x000ea20000300800 */
[----:B------:R-:W-:Y:S01]  /*0f30*/  VIADD R0, R0, 0xffffff80 ;  /* 0xffffff8000007836 */ /* 0x000fe20000000000 */
[----:B------:R-:W-:Y:S01]  /*0f40*/  UMOV UR60, URZ ;  /* 0x0000003f003c7c82 */ /* 0x000fe20008000000 */
[----:B------:R-:W-:Y:S02]  /*0f50*/  IMAD.MOV.U32 R234, RZ, RZ, -0x2 ;  /* 0xfffffffeffea7424 */ /* 0x000fe400078e00ff */
[----:B------:R-:W-:Y:S01]  /*0f60*/  IMAD.U32 R223, RZ, RZ, UR4 ;  /* 0x00000004ffdf7e24 */ /* 0x000fe2000f8e00ff */
[----:B0-----:R-:W-:Y:S01]  /*0f70*/  SHF.R.S32.HI R3, RZ, 0x1f, R0 ;  /* 0x0000001fff037819 */ /* 0x001fe20000011400 */
        /* <DEDUP_REMOVED lines=50> */
[----:B--2---:R-:W-:-:S07]  /*12a0*/  LOP3.LUT R16, R10, 0x1, RZ, 0xfc, !PT ;  /* 0x000000010a107812 */ /* 0x004fce00078efcff */
.L_x_213:
[----:B------:R-:W0:Y:S01]  /*12b0*/  SHFL.IDX PT, R0, R230, RZ, 0x1f ;  /* 0x00001fffe6007589 */ /* 0x000e2200000e0000 */
        /* <DEDUP_REMOVED lines=60> */
.L_x_181:
[----:B------:R-:W-:Y:S02]  /*1680*/  LOP3.LUT R0, R224, 0x1, RZ, 0xc0, !PT ;  /* 0x00000001e0007812 */ /* 0x000fe400078ec0ff */
[----:B------:R-:W-:Y:S02]  /*1690*/  ISETP.NE.AND P0, PT, R16, 0x3, PT ;  /* 0x000000031000780c */ /* 0x000fe40003f05270 */
[----:B------:R-:W-:-:S04]  /*16a0*/  SHF.L.U32 R0, R0, 0x1f, RZ ;  /* 0x0000001f00007819 */ /* 0x000fc800000006ff */
[----:B------:R-:W0:Y:S02]  /*16b0*/  SYNCS.PHASECHK.TRANS64.TRYWAIT P1, [UR61+0x34800], R0 ;  /* 0x03480000ff0075a7 */ /* 0x000e24000802017d */
[----:B0-----:R-:W-:Y:S05]  /*16c0*/  @!P1 BRA `(.L_x_182) ;  /* 0x000000fc00749947 */ /* 0x001fea0003800000 */
.L_x_308:
[----:B------:R-:W-:Y:S05]  /*16d0*/  @!P0 BRA `(.L_x_183) ;  /* 0x0000000000048947 */ /* 0x000fea0003800000 */
[----:B------:R-:W-:Y:S01]  /*16e0*/  BPT.TRAP 0x1 ;  /* 0x000000040000795c */ /* 0x000fe20000300000 */
.L_x_183:
        /* <DEDUP_REMOVED lines=8> */
.L_x_184:
[----:B-1----:R-:W-:Y:S05]  /*1770*/  @P1 BRA `(.L_x_185) ;  /* 0x0000000000081947 */ /* 0x002fea0003800000 */
[----:B------:R-:W1:Y:S02]  /*1780*/  SYNCS.PHASECHK.TRANS64.TRYWAIT P1, [R12+URZ+0x34830], R3 ;  /* 0x034830030c0075a7 */ /* 0x000e64000802017f */
[----:B-1----:R-:W-:Y:S05]  /*1790*/  @!P1 BRA `(.L_x_186) ;  /* 0x000000fc00589947 */ /* 0x002fea0003800000 */
.L_x_185:
[----:B------:R-:W-:Y:S05]  /*17a0*/  WARPSYNC.ALL ;  /* 0x0000000000007948 */ /* 0x000fea0003800000 */
[----:B------:R-:W-:Y:S01]  /*17b0*/  UIADD3 UR4, UR61, 0x1e400, URZ ;  /* 0x0001e4003d047890 */ /* 0x000fe2000fffe03f */
[----:B------:R-:W-:Y:S01]  /*17c0*/  WARPGROUP.ARRIVE ;  /* 0x00000000000079c5 */ /* 0x000fe20000000000 */
[----:B------:R-:W-:Y:S02]  /*17d0*/  ULOP3.LUT UR45, UR45, 0x10000, URZ, 0xfc, !UPT ;  /* 0x000100002d2d7892 */ /* 0x000fe4000f8efc3f */
[----:B------:R-:W-:Y:S01]  /*17e0*/  USHF.R.U32.HI UR4, URZ, 0x4, UR4 ;  /* 0x000000043f047899 */ /* 0x000fe20008011604 */
[----:B------:R-:W-:Y:S01]  /*17f0*/  UMOV UR37, 0x40000040 ;  /* 0x4000004000257882 */ /* 0x000fe20000000000 */
[----:B------:R-:W-:-:S02]  /*1800*/  UMOV UR39, 0x40000040 ;  /* 0x4000004000277882 */ /* 0x000fc40000000000 */
[----:B------:R-:W-:Y:S01]  /*1810*/  ULOP3.LUT UR6, UR4, 0x3fff, URZ, 0xc0, !UPT ;  /* 0x00003fff04067892 */ /* 0x000fe2000f8ec03f */
[----:B------:R-:W-:Y:S01]  /*1820*/  IMAD.U32 R9, RZ, RZ, UR37 ;  /* 0x00000025ff097e24 */ /* 0x000fe2000f8e00ff */
[----:B------:R-:W-:Y:S01]  /*1830*/  UMOV UR36, UR45 ;  /* 0x0000002d00247c82 */ /* 0x000fe20008000000 */
[----:B------:R-:W-:Y:S01]  /*1840*/  UMOV UR5, UR37 ;  /* 0x0000002500057c82 */ /* 0x000fe20008000000 */
[----:B------:R-:W-:Y:S01]  /*1850*/  ULOP3.LUT UR7, UR6, 0x10000, URZ, 0xfc, !UPT ;  /* 0x0001000006077892 */ /* 0x000fe2000f8efc3f */
[----:B------:R-:W-:Y:S01]  /*1860*/  IMAD.U32 R8, RZ, RZ, UR36 ;  /* 0x00000024ff087e24 */ /* 0x000fe2000f8e00ff */
[----:B------:R-:W-:Y:S01]  /*1870*/  UMOV UR4, UR36 ;  /* 0x0000002400047c82 */ /* 0x000fe20008000000 */
[----:B------:R-:W-:Y:S01]  /*1880*/  UMOV UR8, UR36 ;  /* 0x0000002400087c82 */ /* 0x000fe20008000000 */
[----:B------:R-:W-:Y:S02]  /*1890*/  UIMAD UR44, UR60, 0xb00, UR7 ;  /* 0x00000b003c2c78a4 */ /* 0x000fe4000f8e0207 */
[----:B------:R-:W-:Y:S01]  /*18a0*/  IMAD.U32 R0, RZ, RZ, UR7 ;  /* 0x00000007ff007e24 */ /* 0x000fe2000f8e00ff */
[----:B------:R-:W-:Y:S01]  /*18b0*/  UMOV UR7, 0x40000040 ;  /* 0x4000004000077882 */ /* 0x000fe20000000000 */
[----:B------:R-:W-:-:S02]  /*18c0*/  UIADD3 UR6, UR44, 0x80, URZ ;  /* 0x000000802c067890 */ /* 0x000fc4000fffe03f */
[----:B------:R-:W-:Y:S02]  /*18d0*/  UIADD3 UR10, UR44, 0x100, URZ ;  /* 0x000001002c0a7890 */ /* 0x000fe4000fffe03f */
[----:B------:R-:W-:Y:S01]  /*18e0*/  UMOV UR38, UR44 ;  /* 0x0000002c00267c82 */ /* 0x000fe20008000000 */
[----:B------:R-:W-:Y:S01]  /*18f0*/  UMOV UR9, UR37 ;  /* 0x0000002500097c82 */ /* 0x000fe20008000000 */
[----:B------:R-:W-:Y:S01]  /*1900*/  HGMMA.64x16x16.F32 R104, gdesc[UR36], RZ, !UPT, gsb0 ;  /* 0x00200000246879f0 */ /* 0x000fe2000c0008ff */
[----:B------:R-:W-:Y:S01]  /*1910*/  UMOV UR11, 0x40000040 ;  /* 0x40000040000b7882 */ /* 0x000fe20000000000 */
[----:B------:R-:W-:Y:S01]  /*1920*/  UIADD3 UR14, UR44, 0x180, URZ ;  /* 0x000001802c0e7890 */ /* 0x000fe2000fffe03f */
[----:B------:R-:W-:Y:S01]  /*1930*/  UMOV UR12, UR36 ;  /* 0x00000024000c7c82 */ /* 0x000fe20008000000 */
[----:B------:R-:W-:Y:S01]  /*1940*/  UMOV UR13, UR37 ;  /* 0x00000025000d7c82 */ /* 0x000fe20008000000 */
        /* <DEDUP_REMOVED lines=21> */
[----:B------:R-:W-:Y:S01]  /*1aa0*/  UMOV UR39, 0x40000040 ;  /* 0x4000004000277882 */ /* 0x000fe20000000000 */
[----:B------:R-:W-:Y:S01]  /*1ab0*/  UIADD3 UR42, UR44, 0x602, URZ ;  /* 0x000006022c2a7890 */ /* 0x000fe2000fffe03f */
        /* <DEDUP_REMOVED lines=55> */
[----:B------:R-:W-:Y:S02]  /*1e30*/  UMOV UR37, 0x40000040 ;  /* 0x4000004000257882 */ /* 0x000fe40000000000 */
[----:B------:R-:W-:Y:S01]  /*1e40*/  UMOV UR9, UR37 ;  /* 0x0000002500097c82 */ /* 0x000fe20008000000 */
[----:B------:R-:W-:Y:S01]  /*1e50*/  UMOV UR13, UR37 ;  /* 0x00000025000d7c82 */ /* 0x000fe20008000000 */
[----:B------:R-:W-:Y:S01]  /*1e60*/  UMOV UR17, UR37 ;  /* 0x0000002500117c82 */ /* 0x000fe20008000000 */
[----:B------:R-:W-:Y:S01]  /*1e70*/  UMOV UR21, UR37 ;  /* 0x0000002500157c82 */ /* 0x000fe20008000000 */
[----:B------:R-:W-:Y:S01]  /*1e80*/  UMOV UR25, UR37 ;  /* 0x0000002500197c82 */ /* 0x000fe20008000000 */
[----:B------:R-:W-:Y:S01]  /*1e90*/  UMOV UR29, UR37 ;  /* 0x00000025001d7c82 */ /* 0x000fe20008000000 */
[----:B------:R-:W-:Y:S01]  /*1ea0*/  UMOV UR33, UR37 ;  /* 0x0000002500217c82 */ /* 0x000fe20008000000 */
[----:B------:R-:W-:Y:S01]  /*1eb0*/  IMAD.U32 R7, RZ, RZ, UR37 ;  /* 0x00000025ff077e24 */ /* 0x000fe2000f8e00ff */
[----:B------:R-:W-:-:S02]  /*1ec0*/  WARPGROUP.DEPBAR.LE gsb0, 0x0 ;  /* 0x00008000000079c5 */ /* 0x000fc40000010000 */
[----:B------:R-:W-:-:S06]  /*1ed0*/  WARPGROUP.ARRIVE ;  /* 0x00000000000079c5 */ /* 0x000fcc0000000000 */
[----:B------:R-:W-:Y:S01]  /*1ee0*/  HGMMA.64x16x16.F32 R24, gdesc[UR4], RZ, !UPT, gsb0 ;  /* 0x00200000041879f0 */ /* 0x000fe2000c0008ff */
[----:B------:R-:W-:Y:S02]  /*1ef0*/  UIADD3 UR4, UR45, 0x2, URZ ;  /* 0x000000022d047890 */ /* 0x000fe4000fffe03f */
[----:B------:R-:W-:Y:S01]  /*1f00*/  UIADD3 UR6, UR44, 0x2, URZ ;  /* 0x000000022c067890 */ /* 0x000fe2000fffe03f */
[----:B------:R-:W-:Y:S01]  /*1f10*/  UMOV UR5, UR37 ;  /* 0x0000002500057c82 */ /* 0x000fe20008000000 */
[----:B------:R-:W-:-:S03]  /*1f20*/  UMOV UR7, 0x40000040 ;  /* 0x4000004000077882 */ /* 0x000fc60000000000 */
[----:B------:R-:W-:Y:S02]  /*1f30*/  UMOV UR36, UR4 ;  /* 0x0000000400247c82 */ /* 0x000fe40008000000 */
        /* <DEDUP_REMOVED lines=15> */
[----:B------:R-:W-:Y:S01]  /*2030*/  HGMMA.64x16x16.F32 R104, gdesc[UR36], R104, gsb0 ;  /* 0x00200000246879f0 */ /* 0x000fe20008000868 */
[----:B------:R-:W-:Y:S02]  /*2040*/  UMOV UR39, 0x40000040 ;  /* 0x4000004000277882 */ /* 0x000fe40000000000 */
[----:B------:R-:W-:Y:S02]  /*2050*/  WARPGROUP.DEPBAR.LE gsb0, 0x0 ;  /* 0x00008000000079c5 */ /* 0x000fe40000010000 */
[----:B------:R-:W-:-:S06]  /*2060*/  WARPGROUP.ARRIVE ;  /* 0x00000000000079c5 */ /* 0x000fcc0000000000 */
[----:B------:R-:W-:Y:S01]  /*2070*/  HGMMA.64x16x16.F32 R96, gdesc[UR4], R96, gsb0 ;  /* 0x00200000046079f0 */ /* 0x000fe20008000860 */
[----:B------:R-:W-:Y:S02]  /*2080*/  UIADD3 UR4, UR44, 0x202, URZ ;  /* 0x000002022c047890 */ /* 0x000fe4000fffe03f */
[----:B------:R-:W-:Y:S01]  /*2090*/  UIADD3 UR6, UR44, 0x482, URZ ;  /* 0x000004822c067890 */ /* 0x000fe2000fffe03f */
[----:B------:R-:W-:Y:S01]  /*20a0*/  UMOV UR5, UR37 ;  /* 0x0000002500057c82 */ /* 0x000fe20008000000 */
[----:B------:R-:W-:-:S03]  /*20b0*/  UMOV UR7, 0x40000040 ;  /* 0x4000004000077882 */ /* 0x000fc60000000000 */
[----:B------:R-:W-:Y:S01]  /*20c0*/  UMOV UR18, UR4 ;  /* 0x0000000400127c82 */ /* 0x000fe20008000000 */
[----:B------:R-:W-:Y:S01]  /*20d0*/  UMOV UR4, UR36 ;  /* 0x0000002400047c82 */ /* 0x000fe20008000000 */
        /* <DEDUP_REMOVED lines=136> */
[----:B------:R-:W-:Y:S01]  /*2960*/  UMOV UR7, 0x40000040 ;  /* 0x4000004000077882 */ /* 0x000fe20000000000 */
        /* <DEDUP_REMOVED lines=14> */
[----:B------:R-:W-:-:S02]  /*2a50*/  WARPGROUP.DEPBAR.LE gsb0, 0x0 ;  /* 0x00008000000079c5 */ /* 0x000fc40000010000 */
[----:B------:R-:W-:-:S06]  /*2a60*/  WARPGROUP.ARRIVE ;  /* 0x00000000000079c5 */ /* 0x000fcc0000000000 */
[----:B------:R-:W-:Y:S01]  /*2a70*/  HGMMA.64x16x16.F32 R104, gdesc[UR4], R104, gsb0 ;  /* 0x00200000046879f0 */ /* 0x000fe20008000868 */
[----:B------:R-:W-:Y:S01]  /*2a80*/  UMOV UR6, UR10 ;  /* 0x0000000a00067c82 */ /* 0x000fe20008000000 */
[----:B------:R-:W-:Y:S01]  /*2a90*/  UMOV UR7, 0x40000040 ;  /* 0x4000004000077882 */ /* 0x000fe20000000000 */
[----:B------:R-:W-:Y:S01]  /*2aa0*/  UMOV UR10, UR14 ;  /* 0x0000000e000a7c82 */ /* 0x000fe20008000000 */
[----:B------:R-:W-:Y:S01]  /*2ab0*/  UMOV UR14, UR18 ;  /* 0x00000012000e7c82 */ /* 0x000fe20008000000 */
[----:B------:R-:W-:Y:S02]  /*2ac0*/  WARPGROUP.DEPBAR.LE gsb0, 0x0 ;  /* 0x00008000000079c5 */ /* 0x000fe40000010000 */
[----:B------:R-:W-:-:S06]  /*2ad0*/  WARPGROUP.ARRIVE ;  /* 0x00000000000079c5 */ /* 0x000fcc0000000000 */
[----:B------:R-:W-:Y:S01]  /*2ae0*/  HGMMA.64x16x16.F32 R96, gdesc[UR4], R96, gsb0 ;  /* 0x00200000046079f0 */ /* 0x000fe20008000860 */
[----:B------:R-:W-:Y:S01]  /*2af0*/  UIADD3 UR6, UR44, 0x206, URZ ;  /* 0x000002062c067890 */ /* 0x000fe2000fffe03f */
[----:B------:R-:W-:-:S06]  /*2b00*/  UMOV UR7, 0x40000040 ;  /* 0x4000004000077882 */ /* 0x000fcc0000000000 */
[----:B------:R-:W-:Y:S01]  /*2b10*/  UMOV UR18, UR6 ;  /* 0x0000000600127c82 */ /* 0x000fe20008000000 */
[----:B------:R-:W-:Y:S01]  /*2b20*/  UIADD3 UR6, UR44, 0x486, URZ ;  /* 0x000004862c067890 */ /* 0x000fe2000fffe03f */
[----:B------:R-:W-:Y:S02]  /*2b30*/  WARPGROUP.DEPBAR.LE gsb0, 0x0 ;  /* 0x00008000000079c5 */ /* 0x000fe40000010000 */
[----:B------:R-:W-:-:S06]  /*2b40*/  WARPGROUP.ARRIVE ;  /* 0x00000000000079c5 */ /* 0x000fcc0000000000 */
[----:B------:R-:W-:Y:S01]  /*2b50*/  HGMMA.64x16x16.F32 R88, gdesc[UR8], R88, gsb0 ;  /* 0x00200000085879f0 */ /* 0x000fe20008000858 */
[----:B------:R-:W-:Y:S02]  /*2b60*/  UIADD3 UR8, UR44, 0x506, URZ ;  /* 0x000005062c087890 */ /* 0x000fe4000fffe03f */
[----:B------:R-:W-:Y:S01]  /*2b70*/  UIADD3 UR10, UR44, 0x580, URZ ;  /* 0x000005802c0a7890 */ /* 0x000fe2000fffe03f */
[----:B------:R-:W-:Y:S01]  /*2b80*/  UMOV UR9, 0x40000040 ;  /* 0x4000004000097882 */ /* 0x000fe20000000000 */
[----:B------:R-:W-:Y:S01]  /*2b90*/  UMOV UR11, 0x40000040 ;  /* 0x40000040000b7882 */ /* 0x000fe20000000000 */
[----:B------:R-:W-:Y:S01]  /*2ba0*/  UMOV UR37, UR9 ;  /* 0x0000000900257c82 */ /* 0x000fe20008000000 */
[----:B------:R-:W-:Y:S02]  /*2bb0*/  WARPGROUP.DEPBAR.LE gsb0, 0x0 ;  /* 0x00008000000079c5 */ /* 0x000fe40000010000 */
[----:B------:R-:W-:-:S06]  /*2bc0*/  WARPGROUP.ARRIVE ;  /* 0x00000000000079c5 */ /* 0x000fcc0000000000 */
[----:B------:R-:W-:Y:S01]  /*2bd0*/  HGMMA.64x16x16.F32 R80, gdesc[UR12], R80, gsb0 ;  /* 0x002000000c5079f0 */ /* 0x000fe20008000850 */
[----:B------:R-:W-:Y:S01]  /*2be0*/  UIADD3 UR14, UR44, 0x680, URZ ;  /* 0x000006802c0e7890 */ /* 0x000fe2000fffe03f */
[----:B------:R-:W-:Y:S01]  /*2bf0*/  UMOV UR13, UR9 ;  /* 0x00000009000d7c82 */ /* 0x000fe20008000000 */
[----:B------:R-:W-:Y:S01]  /*2c00*/  UMOV UR15, 0x40000040 ;  /* 0x40000040000f7882 */ /* 0x000fe20000000000 */
        /* <DEDUP_REMOVED lines=33> */
[----:B------:R-:W-:Y:S01]  /*2e20*/  UMOV UR6, UR8 ;  /* 0x0000000800067c82 */ /* 0x000fe20008000000 */
[----:B------:R-:W-:Y:S01]  /*2e30*/  UMOV UR7, 0x40000040 ;  /* 0x4000004000077882 */ /* 0x000fe20000000000 */
[----:B------:R-:W-:-:S07]  /*2e40*/  UIADD3 UR8, UR45, 0x400, URZ ;  /* 0x000004002d087890 */ /* 0x000fce000fffe03f */
[----:B------:R-:W-:Y:S01]  /*2e50*/  UMOV UR12, UR8 ;  /* 0x00000008000c7c82 */ /* 0x000fe20008000000 */
[----:B------:R-:W-:Y:S01]  /*2e60*/  UMOV UR16, UR8 ;  /* 0x0000000800107c82 */ /* 0x000fe20008000000 */
[----:B------:R-:W-:Y:S01]  /*2e70*/  UMOV UR20, UR8 ;  /* 0x0000000800147c82 */ /* 0x000fe20008000000 */
[----:B------:R-:W-:Y:S01]  /*2e80*/  UMOV UR24, UR8 ;  /* 0x0000000800187c82 */ /* 0x000fe20008000000 */
[----:B------:R-:W-:Y:S01]  /*2e90*/  UMOV UR28, UR8 ;  /* 0x00000008001c7c82 */ /* 0x000fe20008000000 */
[----:B------:R-:W-:Y:S01]  /*2ea0*/  UMOV UR32, UR8 ;  /* 0x0000000800207c82 */ /* 0x000fe20008000000 */
[----:B------:R-:W-:Y:S01]  /*2eb0*/  UMOV UR36, UR8 ;  /* 0x0000000800247c82 */ /* 0x000fe20008000000 */
[----:B------:R-:W-:Y:S02]  /*2ec0*/  WARPGROUP.DEPBAR.LE gsb0, 0x0 ;  /* 0x00008000000079c5 */ /* 0x000fe40000010000 */
[----:B------:R-:W-:-:S06]  /*2ed0*/  WARPGROUP.ARRIVE ;  /* 0x00000000000079c5 */ /* 0x000fcc0000000000 */
[----:B------:R-:W-:Y:S01]  /*2ee0*/  HGMMA.64x16x16.F32 R24, gdesc[UR4], R24, gsb0 ;  /* 0x00200000041879f0 */ /* 0x000fe20008000818 */
[----:B------:R-:W-:Y:S02]  /*2ef0*/  UIADD3 UR6, UR44, 0x600, URZ ;  /* 0x000006002c067890 */ /* 0x000fe4000fffe03f */
        /* <DEDUP_REMOVED lines=253> */
[----:B------:R-:W-:Y:S05]  /*3ed0*/  @!P0 BRA `(.L_x_187) ;  /* 0x0000000000048947 */ /* 0x000fea0003800000 */
[----:B------:R-:W-:Y:S01]  /*3ee0*/  BPT.TRAP 0x1 ;  /* 0x000000040000795c */ /* 0x000fe20000300000 */
.L_x_187:
[----:B01----:R-:W-:Y:S01]  /*3ef0*/  IMAD.IADD R3, R234, 0x1, R113 ;  /* 0x00000001ea037824 */ /* 0x003fe200078e0271 */
[----:B------:R-:W-:Y:S01]  /*3f00*/  P2R R114, PR, RZ, 0x1 ;  /* 0x00000001ff727803 */ /* 0x000fe20000000000 */
[----:B------:R-:W-:Y:S02]  /*3f10*/  ULDC UR6, c[0x0][0x988] ;  /* 0x0002620000067ab9 */ /* 0x000fe40000000800 */
[----:B------:R-:W-:-:S05]  /*3f20*/  IMAD R20, R112, -0xb0, R3 ;  /* 0xffffff5070147824 */ /* 0x000fca00078e0203 */
[C---:B------:R-:W-:Y:S02]  /*3f30*/  ISETP.GT.AND P4, PT, R20.reuse, RZ, PT ;  /* 0x000000ff1400720c */ /* 0x040fe40003f84270 */
[C---:B------:R-:W-:Y:S02]  /*3f40*/  ISETP.GT.AND P3, PT, R20.reuse, 0x1, PT ;  /* 0x000000011400780c */ /* 0x040fe40003f64270 */
[----:B------:R-:W-:Y:S02]  /*3f50*/  ISETP.GT.AND P1, PT, R20, 0x8, PT ;  /* 0x000000081400780c */ /* 0x000fe40003f24270 */
[----:B------:R-:W-:Y:S02]  /*3f60*/  FSEL R11, R104, -INF , P4 ;  /* 0xff800000680b7808 */ /* 0x000fe40002000000 */
[----:B------:R-:W-:Y:S02]  /*3f70*/  FSEL R14, R105, -INF , P3 ;  /* 0xff800000690e7808 */ /* 0x000fe40001800000 */
[----:B------:R-:W-:-:S02]  /*3f80*/  ISETP.GT.AND P2, PT, R20, 0x9, PT ;  /* 0x000000091400780c */ /* 0x000fc40003f44270 */
[----:B------:R-:W-:Y:S02]  /*3f90*/  FSEL R105, R108, -INF , P1 ;  /* 0xff8000006c697808 */ /* 0x000fe40000800000 */
[----:B------:R-:W-:Y:S02]  /*3fa0*/  FMNMX.FTZ R10, R11, R14, !PT ;  /* 0x0000000e0b0a7209 */ /* 0x000fe40007810000 */
[C---:B------:R-:W-:Y:S02]  /*3fb0*/  ISETP.GT.AND P6, PT, R20.reuse, 0x10, PT ;  /* 0x000000101400780c */ /* 0x040fe40003fc4270 */
[----:B------:R-:W-:Y:S02]  /*3fc0*/  FSEL R109, R109, -INF , P2 ;  /* 0xff8000006d6d7808 */ /* 0x000fe40001000000 */
[----:B------:R-:W-:Y:S02]  /*3fd0*/  FMNMX.FTZ R10, R105, R10, !PT ;  /* 0x0000000a690a7209 */ /* 0x000fe40007810000 */
[----:B------:R-:W-:-:S02]  /*3fe0*/  ISETP.GT.AND P5, PT, R20, 0x11, PT ;  /* 0x000000111400780c */ /* 0x000fc40003fa4270 */
[----:B------:R-:W-:Y:S02]  /*3ff0*/  FSEL R115, R96, -INF , P6 ;  /* 0xff80000060737808 */ /* 0x000fe40003000000 */
[----:B------:R-:W-:Y:S02]  /*4000*/  FMNMX.FTZ R10, R109, R10, !PT ;  /* 0x0000000a6d0a7209 */ /* 0x000fe40007810000 */
[----:B------:R-:W-:Y:S02]  /*4010*/  FSEL R13, R106, -INF , P4 ;  /* 0xff8000006a0d7808 */ /* 0x000fe40002000000 */
[----:B------:R-:W-:Y:S02]  /*4020*/  ISETP.GT.AND P4, PT, R20, 0x18, PT ;  /* 0x000000181400780c */ /* 0x000fe40003f84270 */
[----:B------:R-:W-:Y:S02]  /*4030*/  FSEL R97, R97, -INF , P5 ;  /* 0xff80000061617808 */ /* 0x000fe40002800000 */
[----:B------:R-:W-:-:S02]  /*4040*/  FMNMX.FTZ R10, R115, R10, !PT ;  /* 0x0000000a730a7209 */ /* 0x000fc40007810000 */
[----:B------:R-:W-:Y:S02]  /*4050*/  FSEL R107, R107, -INF , P3 ;  /* 0xff8000006b6b7808 */ /* 0x000fe40001800000 */
[----:B------:R-:W-:Y:S02]  /*4060*/  ISETP.GT.AND P3, PT, R20, 0x19, PT ;  /* 0x000000191400780c */ /* 0x000fe40003f64270 */
[----:B------:R-:W-:Y:S02]  /*4070*/  FSEL R117, R100, -INF , P4 ;  /* 0xff80000064757808 */ /* 0x000fe40002000000 */
[----:B------:R-:W-:Y:S02]  /*4080*/  FMNMX.FTZ R10, R97, R10, !PT ;  /* 0x0000000a610a7209 */ /* 0x000fe40007810000 */
[----:B------:R-:W-:Y:S02]  /*4090*/  FSEL R15, R110, -INF , P1 ;  /* 0xff8000006e0f7808 */ /* 0x000fe40000800000 */
        /* <DEDUP_REMOVED lines=8> */
[C---:B------:R-:W-:Y:S02]  /*4120*/  ISETP.GT.AND P6, PT, R20.reuse, 0x28, PT ;  /* 0x000000281400780c */ /* 0x040fe40003fc4270 */
        /* <DEDUP_REMOVED lines=98> */
[----:B------:R-:W-:Y:S02]  /*4750*/  ISETP.GT.AND P0, PT, R20, 0x89, PT ;  /* 0x000000891400780c */ /* 0x000fe40003f04270 */
[----:B------:R-:W-:-:S02]  /*4760*/  FSEL R171, R44, -INF , P6 ;  /* 0xff8000002cab7808 */ /* 0x000fc40003000000 */
[----:B------:R-:W-:Y:S02]  /*4770*/  FMNMX.FTZ R10, R169, R10, !PT ;  /* 0x0000000aa90a7209 */ /* 0x000fe40007810000 */
[----:B------:R-:W-:Y:S02]  /*4780*/  FSEL R51, R51, -INF , P5 ;  /* 0xff80000033337808 */ /* 0x000fe40002800000 */
        /* <DEDUP_REMOVED lines=15> */
[----:B------:R-:W-:-:S02]  /*4880*/  FSEL R181, R37, -INF , P2 ;  /* 0xff80000025b57808 */ /* 0x000fc40001000000 */
[----:B------:R-:W-:Y:S02]  /*4890*/  FMNMX.FTZ R10, R179, R10, !PT ;  /* 0x0000000ab30a7209 */ /* 0x000fe40007810000 */
[----:B------:R-:W-:Y:S02]  /*48a0*/  ISETP.GT.AND P3, PT, R20, 0xa0, PT ;  /* 0x000000a01400780c */ /* 0x000fe40003f64270 */
[----:B------:R-:W-:Y:S02]  /*48b0*/  FSEL R41, R54, -INF , P4 ;  /* 0xff80000036297808 */ /* 0x000fe40002000000 */
[----:B------:R-:W-:Y:S02]  /*48c0*/  FSEL R183, R24, -INF , P3 ;  /* 0xff80000018b77808 */ /* 0x000fe40001800000 */
[----:B------:R-:W-:Y:S02]  /*48d0*/  FMNMX.FTZ R10, R181, R10, !PT ;  /* 0x0000000ab50a7209 */ /* 0x000fe40007810000 */
[----:B------:R-:W-:-:S02]  /*48e0*/  ISETP.GT.AND P4, PT, R20, 0xa1, PT ;  /* 0x000000a11400780c */ /* 0x000fc40003f84270 */
[----:B------:R-:W-:Y:S02]  /*48f0*/  FMNMX.FTZ R10, R183, R10, !PT ;  /* 0x0000000ab70a7209 */ /* 0x000fe40007810000 */
[----:B------:R-:W-:Y:S02]  /*4900*/  FSEL R187, R25, -INF , P4 ;  /* 0xff80000019bb7808 */ /* 0x000fe40002000000 */
[----:B------:R-:W-:Y:S02]  /*4910*/  ISETP.GT.AND P5, PT, R20, 0xa8, PT ;  /* 0x000000a81400780c */ /* 0x000fe40003fa4270 */
[----:B------:R-:W-:Y:S02]  /*4920*/  FMNMX.FTZ R10, R187, R10, !PT ;  /* 0x0000000abb0a7209 */ /* 0x000fe40007810000 */
[----:B------:R-:W-:Y:S02]  /*4930*/  FSEL R185, R28, -INF , P5 ;  /* 0xff8000001cb97808 */ /* 0x000fe40002800000 */
[----:B------:R-:W-:-:S02]  /*4940*/  ISETP.GT.AND P6, PT, R20, 0xa9, PT ;  /* 0x000000a91400780c */ /* 0x000fc40003fc4270 */
[----:B------:R-:W-:Y:S02]  /*4950*/  FMNMX.FTZ R10, R185, R10, !PT ;  /* 0x0000000ab90a7209 */ /* 0x000fe40007810000 */
[----:B------:R-:W-:Y:S02]  /*4960*/  FSEL R189, R29, -INF , P6 ;  /* 0xff8000001dbd7808 */ /* 0x000fe40003000000 */
[----:B------:R-:W-:Y:S02]  /*4970*/  P2R R32, PR, RZ, 0x8 ;  /* 0x00000008ff207803 */ /* 0x000fe40000000000 */
[----:B------:R-:W-:Y:S01]  /*4980*/  FMNMX.FTZ R24, R189, R10, !PT ;  /* 0x0000000abd187209 */ /* 0x000fe20007810000 */
[----:B------:R-:W-:Y:S01]  /*4990*/  IMAD.U32 R10, RZ, RZ, UR6 ;  /* 0x00000006ff0a7e24 */ /* 0x000fe2000f8e00ff */
[----:B------:R-:W-:Y:S02]  /*49a0*/  P2R R40, PR, RZ, 0x1 ;  /* 0x00000001ff287803 */ /* 0x000fe40000000000 */
[----:B------:R-:W-:Y:S01]  /*49b0*/  P2R R36, PR, RZ, 0x2 ;  /* 0x00000002ff247803 */ /* 0x000fe20000000000 */
[----:B------:R-:W0:Y:S01]  /*49c0*/  SHFL.BFLY PT, R3, R24, 0x2, 0x1f ;  /* 0x0c401f0018037f89 */ /* 0x000e2200000e0000 */
[----:B------:R-:W-:-:S02]  /*49d0*/  P2R R33, PR, RZ, 0x4 ;  /* 0x00000004ff217803 */ /* 0x000fc40000000000 */
[C---:B------:R-:W-:Y:S02]  /*49e0*/  ISETP.GT.AND P2, PT, R20.reuse, 0x88, PT ;  /* 0x000000881400780c */ /* 0x040fe40003f44270 */
[C---:B------:R-:W-:Y:S02]  /*49f0*/  ISETP.GT.AND P1, PT, R20.reuse, 0x89, PT ;  /* 0x000000891400780c */ /* 0x040fe40003f24270 */
[----:B------:R-:W-:Y:S02]  /*4a00*/  ISETP.GT.AND P0, PT, R20, 0x90, PT ;  /* 0x000000901400780c */ /* 0x000fe40003f04270 */
[----:B------:R-:W-:Y:S02]  /*4a10*/  FSEL R47, R47, -INF , P1 ;  /* 0xff8000002f2f7808 */ /* 0x000fe40000800000 */
[----:B------:R-:W-:Y:S02]  /*4a20*/  FSEL R29, R34, -INF , P0 ;  /* 0xff800000221d7808 */ /* 0x000fe40000000000 */
[----:B------:R-:W-:-:S02]  /*4a30*/  ISETP.NE.AND P0, PT, R40, RZ, PT ;  /* 0x000000ff2800720c */ /* 0x000fc40003f05270 */
[----:B------:R-:W-:Y:S02]  /*4a40*/  ISETP.NE.AND P1, PT, R36, RZ, PT ;  /* 0x000000ff2400720c */ /* 0x000fe40003f25270 */
[----:B------:R-:W-:Y:S02]  /*4a50*/  FSEL R35, R35, -INF , P0 ;  /* 0xff80000023237808 */ /* 0x000fe40000000000 */
[----:B------:R-:W-:Y:S02]  /*4a60*/  ISETP.NE.AND P0, PT, R114, RZ, PT ;  /* 0x000000ff7200720c */ /* 0x000fe40003f05270 */
[----:B0-----:R-:W-:-:S05]  /*4a70*/  FMNMX.FTZ R28, R24, R3, !PT ;  /* 0x00000003181c7209 */ /* 0x001fca0007810000 */
[----:B------:R-:W0:Y:S02]  /*4a80*/  SHFL.BFLY PT, R3, R28, 0x1, 0x1f ;  /* 0x0c201f001c037f89 */ /* 0x000e2400000e0000 */
[----:B0-----:R-:W-:-:S04]  /*4a90*/  FMNMX.FTZ R3, R28, R3, !PT ;  /* 0x000000031c037209 */ /* 0x001fc80007810000 */
[C---:B------:R-:W-:Y:S01]  /*4aa0*/  FSETP.NEU.FTZ.AND P3, PT, R3.reuse, -INF , PT ;  /* 0xff8000000300780b */ /* 0x040fe20003f7d000 */
[----:B------:R-:W-:-:S05]  /*4ab0*/  FMUL.FTZ R25, R3, R10 ;  /* 0x0000000a03197220 */ /* 0x000fca0000410000 */
[----:B------:R-:W-:Y:S02]  /*4ac0*/  FSEL R20, R25, RZ, P3 ;  /* 0x000000ff19147208 */ /* 0x000fe40001800000 */
[----:B------:R-:W-:Y:S02]  /*4ad0*/  FSEL R25, R46, -INF , P2 ;  /* 0xff8000002e197808 */ /* 0x000fe40001000000 */
[----:B------:R-:W-:Y:S01]  /*4ae0*/  ISETP.NE.AND P2, PT, R33, RZ, PT ;  /* 0x000000ff2100720c */ /* 0x000fe20003f45270 */
[-CC-:B------:R-:W-:Y:S01]  /*4af0*/  FFMA.FTZ R33, R14, R10.reuse, -R20.reuse ;  /* 0x0000000a0e217223 */ /* 0x180fe20000010814 */
[----:B------:R-:W-:Y:S01]  /*4b00*/  FMNMX.FTZ R14, R13, R107, !PT ;  /* 0x0000006b0d0e7209 */ /* 0x000fe20007810000 */
[-CC-:B------:R-:W-:Y:S01]  /*4b10*/  FFMA.FTZ R37, R109, R10.reuse, -R20.reuse ;  /* 0x0000000a6d257223 */ /* 0x180fe20000010814 */
[-CC-:B------:R-:W-:Y:S01]  /*4b20*/  FFMA.FTZ R109, R133, R10.reuse, -R20.reuse ;  /* 0x0000000a856d7223 */ /* 0x180fe20000010814 */
[--C-:B------:R-:W-:Y:S01]  /*4b30*/  FFMA.FTZ R133, R135, R10, -R20.reuse ;  /* 0x0000000a87857223 */ /* 0x100fe20000010814 */
[----:B------:R-:W-:Y:S01]  /*4b40*/  FMNMX.FTZ R14, R15, R14, !PT ;  /* 0x0000000e0f0e7209 */ /* 0x000fe20007810000 */
[-CC-:B------:R-:W-:Y:S01]  /*4b50*/  FFMA.FTZ R135, R139, R10.reuse, -R20.reuse ;  /* 0x0000000a8b877223 */ /* 0x180fe20000010814 */
[----:B------:R-:W-:Y:S01]  /*4b60*/  FSEL R139, R38, -INF , P1 ;  /* 0xff800000268b7808 */ /* 0x000fe20000800000 */
[--C-:B------:R-:W-:Y:S01]  /*4b70*/  FFMA.FTZ R176, R11, R10, -R20.reuse ;  /* 0x0000000a0bb07223 */ /* 0x100fe20000010814 */
[----:B------:R-:W-:Y:S01]  /*4b80*/  FMNMX.FTZ R14, R111, R14, !PT ;  /* 0x0000000e6f0e7209 */ /* 0x000fe20007810000 */
[-CC-:B------:R-:W-:Y:S01]  /*4b90*/  FFMA.FTZ R11, R127, R10.reuse, -R20.reuse ;  /* 0x0000000a7f0b7223 */ /* 0x180fe20000010814 */
[----:B------:R-:W-:Y:S01]  /*4ba0*/  ISETP.NE.AND P3, PT, R32, RZ, PT ;  /* 0x000000ff2000720c */ /* 0x000fe20003f65270 */
[--C-:B------:R-:W-:Y:S01]  /*4bb0*/  FFMA.FTZ R184, R125, R10, -R20.reuse ;  /* 0x0000000a7db87223 */ /* 0x100fe20000010814 */
        /* <DEDUP_REMOVED lines=17> */
[----:B------:R0:W-:Y:S01]  /*4cd0*/  MUFU.EX2 R39, R11 ;  /* 0x0000000b00277308 */ /* 0x0001e20000000800 */
[----:B------:R-:W-:Y:S01]  /*4ce0*/  FSEL R147, R31, -INF , P6 ;  /* 0xff8000001f937808 */ /* 0x000fe20003000000 */
[--C-:B------:R-:W-:Y:S01]  /*4cf0*/  FFMA.FTZ R178, R105, R10, -R20.reuse ;  /* 0x0000000a69b27223 */ /* 0x100fe20000010814 */
[----:B------:R-:W-:Y:S01]  /*4d00*/  FMNMX.FTZ R14, R91, R14, !PT ;  /* 0x0000000e5b0e7209 */ /* 0x000fe20007810000 */
[-CC-:B------:R-:W-:Y:S01]  /*4d10*/  FFMA.FTZ R97, R97, R10.reuse, -R20.reuse ;  /* 0x0000000a61617223 */ /* 0x180fe20000010814 */
[-CC-:B------:R-:W-:Y:S01]  /*4d20*/  FFMA.FTZ R31, R129, R10.reuse, -R20.reuse ;  /* 0x0000000a811f7223 */ /* 0x180fe20000010814 */
[--C-:B------:R-:W-:Y:S01]  /*4d30*/  FFMA.FTZ R129, R177, R10, -R20.reuse ;  /* 0x0000000ab1817223 */ /* 0x100fe20000010814 */
[----:B------:R-:W-:Y:S01]  /*4d40*/  FMNMX.FTZ R14, R81, R14, !PT ;  /* 0x0000000e510e7209 */ /* 0x000fe20007810000 */
[----:B------:R-:W-:Y:S01]  /*4d50*/  MUFU.EX2 R176, R176 ;  /* 0x000000b000b07308 */ /* 0x000fe20000000800 */
[-CC-:B------:R-:W-:Y:S01]  /*4d60*/  FFMA.FTZ R101, R101, R10.reuse, -R20.reuse ;  /* 0x0000000a65657223 */ /* 0x180fe20000010814 */
[--C-:B------:R-:W-:Y:S01]  /*4d70*/  FFMA.FTZ R105, R167, R10, -R20.reuse ;  /* 0x0000000aa7697223 */ /* 0x100fe20000010814 */
[----:B------:R-:W-:Y:S01]  /*4d80*/  FMNMX.FTZ R14, R95, R14, !PT ;  /* 0x0000000e5f0e7209 */ /* 0x000fe20007810000 */
[-CC-:B------:R-:W-:Y:S01]  /*4d90*/  FFMA.FTZ R214, R179, R10.reuse, -R20.reuse ;  /* 0x0000000ab3d67223 */ /* 0x180fe20000010814 */
[-CC-:B------:R-:W-:Y:S01]  /*4da0*/  FFMA.FTZ R186, R165, R10.reuse, -R20.reuse ;  /* 0x0000000aa5ba7223 */ /* 0x180fe20000010814 */
[--C-:B------:R-:W-:Y:S01]  /*4db0*/  FFMA.FTZ R200, R151, R10, -R20.reuse ;  /* 0x0000000a97c87223 */ /* 0x100fe20000010814 */
[----:B------:R-:W-:Y:S01]  /*4dc0*/  FMNMX.FTZ R14, R85, R14, !PT ;  /* 0x0000000e550e7209 */ /* 0x000fe20007810000 */
[----:B------:R-:W1:Y:S01]  /*4dd0*/  MUFU.EX2 R33, R33 ;  /* 0x0000002100217308 */ /* 0x000e620000000800 */
[-CC-:B------:R-:W-:Y:S01]  /*4de0*/  FFMA.FTZ R202, R149, R10.reuse, -R20.reuse ;  /* 0x0000000a95ca7223 */ /* 0x180fe20000010814 */
[--C-:B------:R-:W-:Y:S01]  /*4df0*/  FFMA.FTZ R27, R119, R10, -R20.reuse ;  /* 0x0000000a771b7223 */ /* 0x100fe20000010814 */
[----:B------:R-:W-:Y:S01]  /*4e00*/  FMNMX.FTZ R14, R83, R14, !PT ;  /* 0x0000000e530e7209 */ /* 0x000fe20007810000 */
[-CC-:B------:R-:W-:Y:S01]  /*4e10*/  FFMA.FTZ R206, R123, R10.reuse, -R20.reuse ;  /* 0x0000000a7bce7223 */ /* 0x180fe20000010814 */
[-CC-:B------:R-:W-:Y:S01]  /*4e20*/  FFMA.FTZ R208, R145, R10.reuse, -R20.reuse ;  /* 0x0000000a91d07223 */ /* 0x180fe20000010814 */
[--C-:B------:R-:W-:Y:S01]  /*4e30*/  FFMA.FTZ R188, R163, R10, -R20.reuse ;  /* 0x0000000aa3bc7223 */ /* 0x100fe20000010814 */
[----:B------:R-:W-:Y:S01]  /*4e40*/  FMNMX.FTZ R14, R73, R14, !PT ;  /* 0x0000000e490e7209 */ /* 0x000fe20007810000 */
[----:B------:R-:W2:Y:S01]  /*4e50*/  MUFU.EX2 R178, R178 ;  /* 0x000000b200b27308 */ /* 0x000ea20000000800 */
[-CC-:B------:R-:W-:Y:S01]  /*4e60*/  FFMA.FTZ R190, R161, R10.reuse, -R20.reuse ;  /* 0x0000000aa1be7223 */ /* 0x180fe20000010814 */
[--C-:B------:R-:W-:Y:S01]  /*4e70*/  FFMA.FTZ R192, R159, R10, -R20.reuse ;  /* 0x0000000a9fc07223 */ /* 0x100fe20000010814 */
[----:B------:R-:W-:Y:S01]  /*4e80*/  FMNMX.FTZ R14, R87, R14, !PT ;  /* 0x0000000e570e7209 */ /* 0x000fe20007810000 */
[-CC-:B------:R-:W-:Y:S01]  /*4e90*/  FFMA.FTZ R194, R157, R10.reuse, -R20.reuse ;  /* 0x0000000a9dc27223 */ /* 0x180fe20000010814 */
[-CC-:B------:R-:W-:Y:S01]  /*4ea0*/  FFMA.FTZ R196, R155, R10.reuse, -R20.reuse ;  /* 0x0000000a9bc47223 */ /* 0x180fe20000010814 */
[--C-:B------:R-:W-:Y:S01]  /*4eb0*/  FFMA.FTZ R198, R153, R10, -R20.reuse ;  /* 0x0000000a99c67223 */ /* 0x100fe20000010814 */
[----:B------:R-:W-:Y:S01]  /*4ec0*/  FMNMX.FTZ R14, R77, R14, !PT ;  /* 0x0000000e4d0e7209 */ /* 0x000fe20007810000 */
[----:B------:R-:W3:Y:S01]  /*4ed0*/  MUFU.EX2 R37, R37 ;  /* 0x0000002500257308 */ /* 0x000ee20000000800 */
[-CC-:B------:R-:W-:Y:S01]  /*4ee0*/  FFMA.FTZ R119, R169, R10.reuse, -R20.reuse ;  /* 0x0000000aa9777223 */ /* 0x180fe20000010814 */
[--C-:B------:R-:W-:Y:S01]  /*4ef0*/  FFMA.FTZ R210, R171, R10, -R20.reuse ;  /* 0x0000000aabd27223 */ /* 0x100fe20000010814 */
[----:B------:R-:W-:Y:S01]  /*4f00*/  FMNMX.FTZ R14, R75, R14, !PT ;  /* 0x0000000e4b0e7209 */ /* 0x000fe20007810000 */
[-CC-:B------:R-:W-:Y:S01]  /*4f10*/  FFMA.FTZ R123, R173, R10.reuse, -R20.reuse ;  /* 0x0000000aad7b7223 */ /* 0x180fe20000010814 */
[-CC-:B------:R-:W-:Y:S01]  /*4f20*/  FFMA.FTZ R212, R175, R10.reuse, -R20.reuse ;  /* 0x0000000aafd47223 */ /* 0x180fe20000010814 */
[--C-:B------:R-:W-:Y:S01]  /*4f30*/  FFMA.FTZ R145, R181, R10, -R20.reuse ;  /* 0x0000000ab5917223 */ /* 0x100fe20000010814 */
[----:B------:R-:W-:Y:S01]  /*4f40*/  FMNMX.FTZ R14, R65, R14, !PT ;  /* 0x0000000e410e7209 */ /* 0x000fe20007810000 */
[----:B------:R-:W4:Y:S01]  /*4f50*/  MUFU.EX2 R180, R180 ;  /* 0x000000b400b47308 */ /* 0x000f220000000800 */
[-CC-:B------:R-:W-:Y:S01]  /*4f60*/  FFMA.FTZ R216, R183, R10.reuse, -R20.reuse ;  /* 0x0000000ab7d87223 */ /* 0x180fe20000010814 */
[--C-:B------:R-:W-:Y:S01]  /*4f70*/  FFMA.FTZ R149, R187, R10, -R20.reuse ;  /* 0x0000000abb957223 */ /* 0x100fe20000010814 */
[----:B------:R-:W-:Y:S01]  /*4f80*/  FMNMX.FTZ R14, R79, R14, !PT ;  /* 0x0000000e4f0e7209 */ /* 0x000fe20007810000 */
[-CC-:B------:R-:W-:Y:S01]  /*4f90*/  FFMA.FTZ R218, R185, R10.reuse, -R20.reuse ;  /* 0x0000000ab9da7223 */ /* 0x180fe20000010814 */
[----:B------:R-:W-:Y:S01]  /*4fa0*/  FFMA.FTZ R151, R189, R10, -R20 ;  /* 0x0000000abd977223 */ /* 0x000fe20000010814 */
[----:B------:R-:W-:-:S02]  /*4fb0*/  ISETP.GE.AND P2, PT, R113, 0xb1, PT ;  /* 0x000000b17100780c */ /* 0x000fc40003f46270 */
[----:B------:R-:W-:Y:S01]  /*4fc0*/  FMNMX.FTZ R14, R69, R14, !PT ;  /* 0x0000000e450e7209 */ /* 0x000fe20007810000 */
[----:B------:R-:W5:Y:S03]  /*4fd0*/  MUFU.EX2 R97, R97 ;  /* 0x0000006100617308 */ /* 0x000f660000000800 */
[----:B------:R-:W-:-:S04]  /*4fe0*/  FMNMX.FTZ R14, R67, R14, !PT ;  /* 0x0000000e430e7209 */ /* 0x000fc80007810000 */
        /* <DEDUP_REMOVED lines=10> */
[----:B------:R-:W-:Y:S03]  /*5090*/  MUFU.EX2 R105, R105 ;  /* 0x0000006900697308 */ /* 0x000fe60000000800 */
        /* <DEDUP_REMOVED lines=21> */
[----:B------:R-:W-:-:S05]  /*51f0*/  FMNMX.FTZ R14, R147, R14, !PT ;  /* 0x0000000e930e7209 */ /* 0x000fca0007810000 */
[----:B0-----:R-:W0:Y:S01]  /*5200*/  SHFL.BFLY PT, R11, R14, 0x2, 0x1f ;  /* 0x0c401f000e0b7f89 */ /* 0x001e2200000e0000 */
[----:B------:R-:W-:Y:S08]  /*5210*/  MUFU.EX2 R125, R125 ;  /* 0x0000007d007d7308 */ /* 0x000ff00000000800 */
[----:B------:R-:W-:Y:S08]  /*5220*/  MUFU.EX2 R194, R194 ;  /* 0x000000c200c27308 */ /* 0x000ff00000000800 */
[----:B------:R-:W-:Y:S01]  /*5230*/  MUFU.EX2 R131, R131 ;  /* 0x0000008300837308 */ /* 0x000fe20000000800 */
[----:B0-----:R-:W-:-:S07]  /*5240*/  FMNMX.FTZ R24, R14, R11, !PT ;  /* 0x0000000b0e187209 */ /* 0x001fce0007810000 */
[----:B------:R-:W-:Y:S01]  /*5250*/  MUFU.EX2 R196, R196 ;  /* 0x000000c400c47308 */ /* 0x000fe20000000800 */
[----:B------:R-:W0:Y:S07]  /*5260*/  SHFL.BFLY PT, R11, R24, 0x1, 0x1f ;  /* 0x0c201f00180b7f89 */ /* 0x000e2e00000e0000 */
[----:B------:R-:W-:Y:S08]  /*5270*/  MUFU.EX2 R133, R133 ;  /* 0x0000008500857308 */ /* 0x000ff00000000800 */
[----:B------:R-:W-:Y:S08]  /*5280*/  MUFU.EX2 R198, R198 ;  /* 0x000000c600c67308 */ /* 0x000ff00000000800 */
[----:B------:R-:W-:Y:S01]  /*5290*/  MUFU.EX2 R135, R135 ;  /* 0x0000008700877308 */ /* 0x000fe20000000800 */
[----:B0-----:R-:W-:-:S04]  /*52a0*/  FMNMX.FTZ R11, R24, R11, !PT ;  /* 0x0000000b180b7209 */ /* 0x001fc80007810000 */
[C---:B------:R-:W-:Y:S01]  /*52b0*/  FSETP.NEU.FTZ.AND P1, PT, R11.reuse, -INF , PT ;  /* 0xff8000000b00780b */ /* 0x040fe20003f3d000 */
[----:B------:R-:W-:Y:S02]  /*52c0*/  FMUL.FTZ R40, R11, R10 ;  /* 0x0000000a0b287220 */ /* 0x000fe40000410000 */
[----:B------:R-:W-:Y:S03]  /*52d0*/  MUFU.EX2 R200, R200 ;  /* 0x000000c800c87308 */ /* 0x000fe60000000800 */
[----:B------:R-:W-:Y:S02]  /*52e0*/  FSEL R40, R40, RZ, P1 ;  /* 0x000000ff28287208 */ /* 0x000fe40000800000 */
[----:B------:R-:W-:-:S03]  /*52f0*/  ISETP.NE.AND P1, PT, R19, RZ, PT ;  /* 0x000000ff1300720c */ /* 0x000fc60003f25270 */
[----:B------:R-:W-:Y:S01]  /*5300*/  MUFU.EX2 R137, R137 ;  /* 0x0000008900897308 */ /* 0x000fe20000000800 */
[-CC-:B------:R-:W-:Y:S01]  /*5310*/  FFMA.FTZ R177, R13, R10.reuse, -R40.reuse ;  /* 0x0000000a0db17223 */ /* 0x180fe20000010828 */
[----:B-1----:R-:W-:Y:S01]  /*5320*/  FADD.FTZ R13, R176, R33 ;  /* 0x00000021b00d7221 */ /* 0x002fe20000010000 */
[-CC-:B------:R-:W-:Y:S01]  /*5330*/  FFMA.FTZ R14, R107, R10.reuse, -R40.reuse ;  /* 0x0000000a6b0e7223 */ /* 0x180fe20000010828 */
[-CC-:B------:R-:W-:Y:S01]  /*5340*/  FFMA.FTZ R179, R15, R10.reuse, -R40.reuse ;  /* 0x0000000a0fb37223 */ /* 0x180fe20000010828 */
[-CC-:B------:R-:W-:Y:S01]  /*5350*/  FFMA.FTZ R20, R111, R10.reuse, -R40.reuse ;  /* 0x0000000a6f147223 */ /* 0x180fe20000010828 */
[----:B--2---:R-:W-:Y:S01]  /*5360*/  FADD.FTZ R44, R178, R13 ;  /* 0x0000000db22c7221 */ /* 0x004fe20000010000 */
[-CC-:B------:R-:W-:Y:S01]  /*5370*/  FFMA.FTZ R181, R21, R10.reuse, -R40.reuse ;  /* 0x0000000a15b57223 */ /* 0x180fe20000010828 */
[----:B------:R-:W-:Y:S01]  /*5380*/  MUFU.EX2 R177, R177 ;  /* 0x000000b100b17308 */ /* 0x000fe20000000800 */
[-C--:B------:R-:W-:Y:S01]  /*5390*/  FFMA.FTZ R24, R99, R10.reuse, -R40 ;  /* 0x0000000a63187223 */ /* 0x080fe20000010828 */
[----:B---3--:R-:W-:Y:S01]  /*53a0*/  FADD.FTZ R13, R37, R44 ;  /* 0x0000002c250d7221 */ /* 0x008fe20000010000 */
[-CC-:B------:R-:W-:Y:S01]  /*53b0*/  FFMA.FTZ R183, R89, R10.reuse, -R40.reuse ;  /* 0x0000000a59b77223 */ /* 0x180fe20000010828 */
[-CC-:B------:R-:W-:Y:S01]  /*53c0*/  FFMA.FTZ R26, R103, R10.reuse, -R40.reuse ;  /* 0x0000000a671a7223 */ /* 0x180fe20000010828 */
[-CC-:B------:R-:W-:Y:S01]  /*53d0*/  FFMA.FTZ R185, R93, R10.reuse, -R40.reuse ;  /* 0x0000000a5db97223 */ /* 0x180fe20000010828 */
[----:B----4-:R-:W-:Y:S01]  /*53e0*/  FADD.FTZ R44, R180, R13 ;  /* 0x0000000db42c7221 */ /* 0x010fe20000010000 */
[-CC-:B------:R-:W-:Y:S01]  /*53f0*/  FFMA.FTZ R28, R91, R10.reuse, -R40.reuse ;  /* 0x0000000a5b1c7223 */ /* 0x180fe20000010828 */
[----:B------:R-:W0:Y:S01]  /*5400*/  MUFU.EX2 R14, R14 ;  /* 0x0000000e000e7308 */ /* 0x000e220000000800 */
[-C--:B------:R-:W-:Y:S01]  /*5410*/  FFMA.FTZ R187, R81, R10.reuse, -R40 ;  /* 0x0000000a51bb7223 */ /* 0x080fe20000010828 */
[----:B-----5:R-:W-:Y:S01]  /*5420*/  FADD.FTZ R13, R97, R44 ;  /* 0x0000002c610d7221 */ /* 0x020fe20000010000 */
[-CC-:B------:R-:W-:Y:S01]  /*5430*/  FFMA.FTZ R30, R95, R10.reuse, -R40.reuse ;  /* 0x0000000a5f1e7223 */ /* 0x180fe20000010828 */
[-CC-:B------:R-:W-:Y:S01]  /*5440*/  FFMA.FTZ R189, R85, R10.reuse, -R40.reuse ;  /* 0x0000000a55bd7223 */ /* 0x180fe20000010828 */
[-CC-:B------:R-:W-:Y:S01]  /*5450*/  FFMA.FTZ R32, R83, R10.reuse, -R40.reuse ;  /* 0x0000000a53207223 */ /* 0x180fe20000010828 */
[----:B------:R-:W-:Y:S01]  /*5460*/  FADD.FTZ R46, R182, R13 ;  /* 0x0000000db62e7221 */ /* 0x000fe20000010000 */
[-CC-:B------:R-:W-:Y:S01]  /*5470*/  FFMA.FTZ R191, R73, R10.reuse, -R40.reuse ;  /* 0x0000000a49bf7223 */ /* 0x180fe20000010828 */
[----:B------:R-:W1:Y:S01]  /*5480*/  MUFU.EX2 R179, R179 ;  /* 0x000000b300b37308 */ /* 0x000e620000000800 */
[----:B------:R-:W-:Y:S01]  /*5490*/  FFMA.FTZ R34, R87, R10, -R40 ;  /* 0x0000000a57227223 */ /* 0x000fe20000010828 */
[----:B------:R-:W-:Y:S01]  /*54a0*/  FADD.FTZ R13, R101, R46 ;  /* 0x0000002e650d7221 */ /* 0x000fe20000010000 */
[----:B------:R-:W-:-:S02]  /*54b0*/  @P1 VIADD R12, R12, 0x34840 ;  /* 0x000348400c0c1836 */ /* 0x000fc40000000000 */
[-CC-:B------:R-:W-:Y:S01]  /*54c0*/  FFMA.FTZ R193, R77, R10.reuse, -R40.reuse ;  /* 0x0000000a4dc17223 */ /* 0x180fe20000010828 */
[-CC-:B------:R-:W-:Y:S01]  /*54d0*/  FFMA.FTZ R36, R75, R10.reuse, -R40.reuse ;  /* 0x0000000a4b247223 */ /* 0x180fe20000010828 */
[----:B------:R-:W-:Y:S01]  /*54e0*/  FADD.FTZ R46, R184, R13 ;  /* 0x0000000db82e7221 */ /* 0x000fe20000010000 */
[-C--:B------:R-:W-:Y:S01]  /*54f0*/  FFMA.FTZ R195, R65, R10.reuse, -R40 ;  /* 0x0000000a41c37223 */ /* 0x080fe20000010828 */
[----:B------:R-:W2:Y:S01]  /*5500*/  MUFU.EX2 R20, R20 ;  /* 0x0000001400147308 */ /* 0x000ea20000000800 */
[----:B0-----:R-:W-:Y:S01]  /*5510*/  FADD.FTZ R48, R177, R14 ;  /* 0x0000000eb1307221 */ /* 0x001fe20000010000 */
[----:B------:R-:W-:Y:S01]  /*5520*/  FADD.FTZ R15, R105, R46 ;  /* 0x0000002e690f7221 */ /* 0x000fe20000010000 */
[-CC-:B------:R-:W-:Y:S01]  /*5530*/  FFMA.FTZ R38, R79, R10.reuse, -R40.reuse ;  /* 0x0000000a4f267223 */ /* 0x180fe20000010828 */
[-CC-:B------:R-:W-:Y:S01]  /*5540*/  FFMA.FTZ R197, R69, R10.reuse, -R40.reuse ;  /* 0x0000000a45c57223 */ /* 0x180fe20000010828 */
[-CC-:B------:R-:W-:Y:S01]  /*5550*/  FFMA.FTZ R42, R67, R10.reuse, -R40.reuse ;  /* 0x0000000a432a7223 */ /* 0x180fe20000010828 */
[----:B------:R-:W-:Y:S01]  /*5560*/  FADD.FTZ R50, R186, R15 ;  /* 0x0000000fba327221 */ /* 0x000fe20000010000 */
[-C--:B------:R-:W-:Y:S01]  /*5570*/  FFMA.FTZ R199, R57, R10.reuse, -R40 ;  /* 0x0000000a39c77223 */ /* 0x080fe20000010828 */
[----:B------:R-:W0:Y:S01]  /*5580*/  MUFU.EX2 R181, R181 ;  /* 0x000000b500b57308 */ /* 0x000e220000000800 */
[----:B-1----:R-:W-:Y:S01]  /*5590*/  FADD.FTZ R13, R179, R48 ;  /* 0x00000030b30d7221 */ /* 0x002fe20000010000 */
[----:B------:R-:W-:Y:S01]  /*55a0*/  FADD.FTZ R15, R109, R50 ;  /* 0x000000326d0f7221 */ /* 0x000fe20000010000 */
[-CC-:B------:R-:W-:Y:S01]  /*55b0*/  FFMA.FTZ R44, R71, R10.reuse, -R40.reuse ;  /* 0x0000000a472c7223 */ /* 0x180fe20000010828 */
[-CC-:B------:R-:W-:Y:S01]  /*55c0*/  FFMA.FTZ R201, R61, R10.reuse, -R40.reuse ;  /* 0x0000000a3dc97223 */ /* 0x180fe20000010828 */
[-CC-:B------:R-:W-:Y:S01]  /*55d0*/  FFMA.FTZ R46, R59, R10.reuse, -R40.reuse ;  /* 0x0000000a3b2e7223 */ /* 0x180fe20000010828 */
[-CC-:B------:R-:W-:Y:S01]  /*55e0*/  FFMA.FTZ R203, R49, R10.reuse, -R40.reuse ;  /* 0x0000000a31cb7223 */ /* 0x180fe20000010828 */
[-CC-:B------:R-:W-:Y:S01]  /*55f0*/  FFMA.FTZ R205, R53, R10.reuse, -R40.reuse ;  /* 0x0000000a35cd7223 */ /* 0x180fe20000010828 */
[----:B------:R-:W1:Y:S01]  /*5600*/  MUFU.EX2 R24, R24 ;  /* 0x0000001800187308 */ /* 0x000e620000000800 */
[----:B--2---:R-:W-:Y:S01]  /*5610*/  FADD.FTZ R48, R20, R13 ;  /* 0x0000000d14307221 */ /* 0x004fe20000010000 */
[-CC-:B------:R-:W-:Y:S01]  /*5620*/  FFMA.FTZ R51, R51, R10.reuse, -R40.reuse ;  /* 0x0000000a33337223 */ /* 0x180fe20000010828 */
[-CC-:B------:R-:W-:Y:S01]  /*5630*/  FFMA.FTZ R207, R41, R10.reuse, -R40.reuse ;  /* 0x0000000a29cf7223 */ /* 0x180fe20000010828 */
[-CC-:B------:R-:W-:Y:S01]  /*5640*/  FFMA.FTZ R55, R55, R10.reuse, -R40.reuse ;  /* 0x0000000a37377223 */ /* 0x180fe20000010828 */
[-CC-:B------:R-:W-:Y:S01]  /*5650*/  FFMA.FTZ R45, R45, R10.reuse, -R40.reuse ;  /* 0x0000000a2d2d7223 */ /* 0x180fe20000010828 */
[-CC-:B------:R-:W-:Y:S01]  /*5660*/  FFMA.FTZ R43, R43, R10.reuse, -R40.reuse ;  /* 0x0000000a2b2b7223 */ /* 0x180fe20000010828 */
[-C--:B------:R-:W-:Y:S01]  /*5670*/  FFMA.FTZ R25, R25, R10.reuse, -R40 ;  /* 0x0000000a19197223 */ /* 0x080fe20000010828 */
[----:B------:R-:W2:Y:S01]  /*5680*/  MUFU.EX2 R183, R183 ;  /* 0x000000b700b77308 */ /* 0x000ea20000000800 */
        /* <DEDUP_REMOVED lines=8> */
[----:B-1----:R-:W-:Y:S01]  /*5710*/  FADD.FTZ R50, R24, R13 ;  /* 0x0000000d18327221 */ /* 0x002fe20000010000 */
[----:B------:R-:W-:Y:S01]  /*5720*/  FADD.FTZ R52, R190, R15 ;  /* 0x0000000fbe347221 */ /* 0x000fe20000010000 */
[-CC-:B------:R-:W-:Y:S01]  /*5730*/  FFMA.FTZ R139, R139, R10.reuse, -R40.reuse ;  /* 0x0000000a8b8b7223 */ /* 0x180fe20000010828 */
[-CC-:B------:R-:W-:Y:S01]  /*5740*/  FFMA.FTZ R127, R127, R10.reuse, -R40.reuse ;  /* 0x0000000a7f7f7223 */ /* 0x180fe20000010828 */
[-C--:B------:R-:W-:Y:S01]  /*5750*/  FFMA.FTZ R141, R141, R10.reuse, -R40 ;  /* 0x0000000a8d8d7223 */ /* 0x080fe20000010828 */
[----:B------:R-:W-:Y:S01]  /*5760*/  FADD.FTZ R15, R117, R52 ;  /* 0x00000034750f7221 */ /* 0x000fe20000010000 */
[-C--:B------:R-:W-:Y:S01]  /*5770*/  FFMA.FTZ R121, R121, R10.reuse, -R40 ;  /* 0x0000000a79797223 */ /* 0x080fe20000010828 */
[----:B------:R-:W1:Y:S01]  /*5780*/  MUFU.EX2 R185, R185 ;  /* 0x000000b900b97308 */ /* 0x000e620000000800 */
[----:B--2---:R-:W-:Y:S01]  /*5790*/  FADD.FTZ R13, R183, R50 ;  /* 0x00000032b70d7221 */ /* 0x004fe20000010000 */
[----:B------:R-:W-:Y:S01]  /*57a0*/  FADD.FTZ R52, R192, R15 ;  /* 0x0000000fc0347221 */ /* 0x000fe20000010000 */
[-CC-:B------:R-:W-:Y:S01]  /*57b0*/  FFMA.FTZ R143, R143, R10.reuse, -R40.reuse ;  /* 0x0000000a8f8f7223 */ /* 0x180fe20000010828 */
[----:B------:R-:W-:Y:S01]  /*57c0*/  FFMA.FTZ R147, R147, R10, -R40 ;  /* 0x0000000a93937223 */ /* 0x000fe20000010828 */
[----:B------:R-:W-:-:S02]  /*57d0*/  F2FP.F16.F32.PACK_AB R177, R14, R177 ;  /* 0x000000b10eb1723e */ /* 0x000fc400000000ff */
[----:B------:R-:W-:Y:S02]  /*57e0*/  CS2R R86, SRZ ;  /* 0x0000000000567805 */ /* 0x000fe4000001ff00 */
[----:B------:R-:W-:Y:S01]  /*57f0*/  F2FP.F16.F32.PACK_AB R179, R20, R179 ;  /* 0x000000b314b3723e */ /* 0x000fe200000000ff */
[----:B------:R-:W2:Y:S01]  /*5800*/  MUFU.EX2 R28, R28 ;  /* 0x0000001c001c7308 */ /* 0x000ea20000000800 */
[----:B0-----:R-:W-:Y:S01]  /*5810*/  FADD.FTZ R50, R26, R13 ;  /* 0x0000000d1a327221 */ /* 0x001fe20000010000 */
[----:B------:R-:W-:Y:S02]  /*5820*/  F2FP.F16.F32.PACK_AB R176, R33, R176 ;  /* 0x000000b021b0723e */ /* 0x000fe400000000ff */
[----:B------:R-:W-:Y:S02]  /*5830*/  CS2R R84, SRZ ;  /* 0x0000000000547805 */ /* 0x000fe4000001ff00 */
[----:B------:R-:W-:Y:S02]  /*5840*/  F2FP.F16.F32.PACK_AB R178, R37, R178 ;  /* 0x000000b225b2723e */ /* 0x000fe400000000ff */
[----:B------:R-:W-:-:S02]  /*5850*/  CS2R R82, SRZ ;  /* 0x0000000000527805 */ /* 0x000fc4000001ff00 */
[----:B------:R-:W-:Y:S02]  /*5860*/  F2FP.F16.F32.PACK_AB R181, R24, R181 ;  /* 0x000000b518b5723e */ /* 0x000fe400000000ff */
[----:B------:R-:W-:Y:S01]  /*5870*/  CS2R R80, SRZ ;  /* 0x0000000000507805 */ /* 0x000fe2000001ff00 */
[----:B------:R-:W0:Y:S01]  /*5880*/  MUFU.EX2 R187, R187 ;  /* 0x000000bb00bb7308 */ /* 0x000e220000000800 */
[----:B-1----:R-:W-:Y:S01]  /*5890*/  FADD.FTZ R13, R185, R50 ;  /* 0x00000032b90d7221 */ /* 0x002fe20000010000 */
[----:B------:R-:W-:Y:S02]  /*58a0*/  F2FP.F16.F32.PACK_AB R183, R26, R183 ;  /* 0x000000b71ab7723e */ /* 0x000fe400000000ff */
[----:B------:R-:W-:Y:S02]  /*58b0*/  CS2R R78, SRZ ;  /* 0x00000000004e7805 */ /* 0x000fe4000001ff00 */
[----:B------:R-:W-:Y:S02]  /*58c0*/  F2FP.F16.F32.PACK_AB R180, R97, R180 ;  /* 0x000000b461b4723e */ /* 0x000fe400000000ff */
[----:B------:R-:W-:-:S02]  /*58d0*/  CS2R R76, SRZ ;  /* 0x00000000004c7805 */ /* 0x000fc4000001ff00 */
[----:B------:R-:W-:Y:S02]  /*58e0*/  F2FP.F16.F32.PACK_AB R182, R101, R182 ;  /* 0x000000b665b6723e */ /* 0x000fe400000000ff */
[----:B------:R-:W-:Y:S01]  /*58f0*/  CS2R R74, SRZ ;  /* 0x00000000004a7805 */ /* 0x000fe2000001ff00 */
[----:B------:R-:W1:Y:S01]  /*5900*/  MUFU.EX2 R30, R30 ;  /* 0x0000001e001e7308 */ /* 0x000e620000000800 */
[C---:B--2---:R-:W-:Y:S01]  /*5910*/  FADD.FTZ R50, R28.reuse, R13 ;  /* 0x0000000d1c327221 */ /* 0x044fe20000010000 */
[----:B------:R-:W-:Y:S01]  /*5920*/  FADD.FTZ R13, R125, R52 ;  /* 0x000000347d0d7221 */ /* 0x000fe20000010000 */
[----:B------:R-:W-:Y:S02]  /*5930*/  F2FP.F16.F32.PACK_AB R185, R28, R185 ;  /* 0x000000b91cb9723e */ /* 0x000fe400000000ff */
[----:B------:R-:W-:Y:S02]  /*5940*/  CS2R R72, SRZ ;  /* 0x0000000000487805 */ /* 0x000fe4000001ff00 */
[----:B------:R-:W-:Y:S01]  /*5950*/  F2FP.F16.F32.PACK_AB R184, R105, R184 ;  /* 0x000000b869b8723e */ /* 0x000fe200000000ff */
[----:B------:R-:W-:Y:S01]  /*5960*/  FADD.FTZ R52, R194, R13 ;  /* 0x0000000dc2347221 */ /* 0x000fe20000010000 */
[----:B------:R-:W-:Y:S01]  /*5970*/  @P1 PRMT R13, R23, 0x654, R12 ;  /* 0x00000654170d1816 */ /* 0x000fe2000000000c */
[----:B------:R-:W2:Y:S01]  /*5980*/  MUFU.EX2 R189, R189 ;  /* 0x000000bd00bd7308 */ /* 0x000ea20000000800 */
[----:B0-----:R-:W-:Y:S01]  /*5990*/  FADD.FTZ R15, R187, R50 ;  /* 0x00000032bb0f7221 */ /* 0x001fe20000010000 */
[----:B------:R-:W-:Y:S01]  /*59a0*/  F2FP.F16.F32.PACK_AB R186, R109, R186 ;  /* 0x000000ba6dba723e */ /* 0x000fe200000000ff */
[----:B------:R2:W-:Y:S01]  /*59b0*/  @P1 SYNCS.ARRIVE.TRANS64.RED.A1T0 RZ, [R13+URZ], RZ ;  /* 0x000000ff0dff19a7 */ /* 0x0005e2000810043f */
[----:B------:R-:W-:-:S02]  /*59c0*/  F2FP.F16.F32.PACK_AB R188, R115, R188 ;  /* 0x000000bc73bc723e */ /* 0x000fc400000000ff */
[----:B------:R-:W-:Y:S02]  /*59d0*/  CS2R R70, SRZ ;  /* 0x0000000000467805 */ /* 0x000fe4000001ff00 */
[----:B------:R-:W-:Y:S02]  /*59e0*/  F2FP.F16.F32.PACK_AB R190, R117, R190 ;  /* 0x000000be75be723e */ /* 0x000fe400000000ff */
[----:B------:R-:W-:Y:S01]  /*59f0*/  CS2R R68, SRZ ;  /* 0x0000000000447805 */ /* 0x000fe2000001ff00 */
[----:B------:R-:W0:Y:S01]  /*5a00*/  MUFU.EX2 R32, R32 ;  /* 0x0000002000207308 */ /* 0x000e220000000800 */
[C---:B-1----:R-:W-:Y:S01]  /*5a10*/  FADD.FTZ R50, R30.reuse, R15 ;  /* 0x0000000f1e327221 */ /* 0x042fe20000010000 */
[----:B------:R-:W-:Y:S01]  /*5a20*/  FADD.FTZ R15, R131, R52 ;  /* 0x00000034830f7221 */ /* 0x000fe20000010000 */
[----:B------:R-:W-:Y:S02]  /*5a30*/  F2FP.F16.F32.PACK_AB R187, R30, R187 ;  /* 0x000000bb1ebb723e */ /* 0x000fe400000000ff */
[----:B------:R-:W-:-:S02]  /*5a40*/  CS2R R66, SRZ ;  /* 0x0000000000427805 */ /* 0x000fc4000001ff00 */
[----:B------:R-:W-:Y:S01]  /*5a50*/  F2FP.F16.F32.PACK_AB R192, R125, R192 ;  /* 0x000000c07dc0723e */ /* 0x000fe200000000ff */
[----:B------:R-:W-:Y:S01]  /*5a60*/  FADD.FTZ R52, R196, R15 ;  /* 0x0000000fc4347221 */ /* 0x000fe20000010000 */
[----:B------:R-:W-:Y:S01]  /*5a70*/  F2FP.F16.F32.PACK_AB R194, R131, R194 ;  /* 0x000000c283c2723e */ /* 0x000fe200000000ff */
[----:B------:R-:W1:Y:S01]  /*5a80*/  MUFU.EX2 R191, R191 ;  /* 0x000000bf00bf7308 */ /* 0x000e620000000800 */
[----:B--2---:R-:W-:Y:S01]  /*5a90*/  FADD.FTZ R13, R189, R50 ;  /* 0x00000032bd0d7221 */ /* 0x004fe20000010000 */
[C---:B------:R-:W-:Y:S01]  /*5aa0*/  FADD.FTZ R15, R133.reuse, R52 ;  /* 0x00000034850f7221 */ /* 0x040fe20000010000 */
[----:B------:R-:W-:Y:S02]  /*5ab0*/  F2FP.F16.F32.PACK_AB R196, R133, R196 ;  /* 0x000000c485c4723e */ /* 0x000fe400000000ff */
[----:B------:R-:W-:Y:S01]  /*5ac0*/  CS2R R64, SRZ ;  /* 0x0000000000407805 */ /* 0x000fe2000001ff00 */
[----:B------:R-:W-:Y:S01]  /*5ad0*/  FADD.FTZ R54, R198, R15 ;  /* 0x0000000fc6367221 */ /* 0x000fe20000010000 */
[C---:B------:R-:W-:Y:S01]  /*5ae0*/  F2FP.F16.F32.PACK_AB R198, R135.reuse, R198 ;  /* 0x000000c687c6723e */ /* 0x040fe200000000ff */
[----:B------:R-:W2:Y:S01]  /*5af0*/  MUFU.EX2 R34, R34 ;  /* 0x0000002200227308 */ /* 0x000ea20000000800 */
[C---:B0-----:R-:W-:Y:S01]  /*5b00*/  FADD.FTZ R50, R32.reuse, R13 ;  /* 0x0000000d20327221 */ /* 0x041fe20000010000 */
[----:B------:R-:W-:Y:S01]  /*5b10*/  FADD.FTZ R15, R135, R54 ;  /* 0x00000036870f7221 */ /* 0x000fe20000010000 */
[----:B------:R-:W-:-:S02]  /*5b20*/  F2FP.F16.F32.PACK_AB R189, R32, R189 ;  /* 0x000000bd20bd723e */ /* 0x000fc400000000ff */
[----:B------:R-:W-:Y:S01]  /*5b30*/  CS2R R32, SRZ ;  /* 0x0000000000207805 */ /* 0x000fe2000001ff00 */
[----:B------:R-:W-:Y:S01]  /*5b40*/  FADD.FTZ R54, R200, R15 ;  /* 0x0000000fc8367221 */ /* 0x000fe20000010000 */
[----:B------:R-:W-:Y:S01]  /*5b50*/  F2FP.F16.F32.PACK_AB R200, R137, R200 ;  /* 0x000000c889c8723e */ /* 0x000fe200000000ff */
[----:B------:R-:W0:Y:S01]  /*5b60*/  MUFU.EX2 R193, R193 ;  /* 0x000000c100c17308 */ /* 0x000e220000000800 */
[----:B-1----:R-:W-:Y:S01]  /*5b70*/  FADD.FTZ R13, R191, R50 ;  /* 0x00000032bf0d7221 */ /* 0x002fe20000010000 */
[----:B------:R-:W-:-:S06]  /*5b80*/  FADD.FTZ R15, R137, R54 ;  /* 0x00000036890f7221 */ /* 0x000fcc0000010000 */
[----:B------:R-:W1:Y:S01]  /*5b90*/  MUFU.EX2 R36, R36 ;  /* 0x0000002400247308 */ /* 0x000e620000000800 */
[C---:B--2---:R-:W-:Y:S01]  /*5ba0*/  FADD.FTZ R52, R34.reuse, R13 ;  /* 0x0000000d22347221 */ /* 0x044fe20000010000 */
[----:B------:R-:W-:-:S06]  /*5bb0*/  F2FP.F16.F32.PACK_AB R191, R34, R191 ;  /* 0x000000bf22bf723e */ /* 0x000fcc00000000ff */
[----:B------:R-:W2:Y:S01]  /*5bc0*/  MUFU.EX2 R195, R195 ;  /* 0x000000c300c37308 */ /* 0x000ea20000000800 */
[----:B0-----:R-:W-:-:S07]  /*5bd0*/  FADD.FTZ R13, R193, R52 ;  /* 0x00000034c10d7221 */ /* 0x001fce0000010000 */
[----:B------:R-:W0:Y:S01]  /*5be0*/  MUFU.EX2 R38, R38 ;  /* 0x0000002600267308 */ /* 0x000e220000000800 */
[C---:B-1----:R-:W-:Y:S01]  /*5bf0*/  FADD.FTZ R52, R36.reuse, R13 ;  /* 0x0000000d24347221 */ /* 0x042fe20000010000 */
[----:B------:R-:W-:Y:S02]  /*5c00*/  F2FP.F16.F32.PACK_AB R193, R36, R193 ;  /* 0x000000c124c1723e */ /* 0x000fe400000000ff */
[----:B------:R-:W-:-:S04]  /*5c10*/  CS2R R36, SRZ ;  /* 0x0000000000247805 */ /* 0x000fc8000001ff00 */
[----:B------:R-:W1:Y:S01]  /*5c20*/  MUFU.EX2 R202, R202 ;  /* 0x000000ca00ca7308 */ /* 0x000e620000000800 */
[----:B--2---:R-:W-:-:S07]  /*5c30*/  FADD.FTZ R13, R195, R52 ;  /* 0x00000034c30d7221 */ /* 0x004fce0000010000 */
[----:B------:R-:W2:Y:S01]  /*5c40*/  MUFU.EX2 R197, R197 ;  /* 0x000000c500c57308 */ /* 0x000ea20000000800 */
[C---:B0-----:R-:W-:Y:S01]  /*5c50*/  FADD.FTZ R54, R38.reuse, R13 ;  /* 0x0000000d26367221 */ /* 0x041fe20000010000 */
[----:B------:R-:W-:-:S06]  /*5c60*/  F2FP.F16.F32.PACK_AB R195, R38, R195 ;  /* 0x000000c326c3723e */ /* 0x000fcc00000000ff */
[----:B------:R-:W0:Y:S01]  /*5c70*/  MUFU.EX2 R42, R42 ;  /* 0x0000002a002a7308 */ /* 0x000e220000000800 */
[----:B-1----:R-:W-:Y:S01]  /*5c80*/  FADD.FTZ R56, R202, R15 ;  /* 0x0000000fca387221 */ /* 0x002fe20000010000 */
[----:B------:R-:W-:-:S03]  /*5c90*/  F2FP.F16.F32.PACK_AB R202, R39, R202 ;  /* 0x000000ca27ca723e */ /* 0x000fc600000000ff */
[----:B------:R-:W-:Y:S01]  /*5ca0*/  FADD.FTZ R15, R39, R56 ;  /* 0x00000038270f7221 */ /* 0x000fe20000010000 */
[----:B------:R-:W-:Y:S02]  /*5cb0*/  CS2R R38, SRZ ;  /* 0x0000000000267805 */ /* 0x000fe4000001ff00 */
[----:B------:R-:W1:Y:S01]  /*5cc0*/  MUFU.EX2 R204, R204 ;  /* 0x000000cc00cc7308 */ /* 0x000e620000000800 */
[----:B--2---:R-:W-:-:S07]  /*5cd0*/  FADD.FTZ R13, R197, R54 ;  /* 0x00000036c50d7221 */ /* 0x004fce0000010000 */
[----:B------:R-:W2:Y:S01]  /*5ce0*/  MUFU.EX2 R199, R199 ;  /* 0x000000c700c77308 */ /* 0x000ea20000000800 */
[C---:B0-----:R-:W-:Y:S01]  /*5cf0*/  FADD.FTZ R40, R42.reuse, R13 ;  /* 0x0000000d2a287221 */ /* 0x041fe20000010000 */
[----:B------:R-:W-:-:S06]  /*5d00*/  F2FP.F16.F32.PACK_AB R197, R42, R197 ;  /* 0x000000c52ac5723e */ /* 0x000fcc00000000ff */
[----:B------:R-:W0:Y:S01]  /*5d10*/  MUFU.EX2 R27, R27 ;  /* 0x0000001b001b7308 */ /* 0x000e220000000800 */
[----:B-1----:R-:W-:-:S07]  /*5d20*/  FADD.FTZ R54, R204, R15 ;  /* 0x0000000fcc367221 */ /* 0x002fce0000010000 */
[----:B------:R-:W1:Y:S01]  /*5d30*/  MUFU.EX2 R44, R44 ;  /* 0x0000002c002c7308 */ /* 0x000e620000000800 */
[----:B--2---:R-:W-:-:S07]  /*5d40*/  FADD.FTZ R13, R199, R40 ;  /* 0x00000028c70d7221 */ /* 0x004fce0000010000 */
[----:B------:R-:W2:Y:S01]  /*5d50*/  MUFU.EX2 R206, R206 ;  /* 0x000000ce00ce7308 */ /* 0x000ea20000000800 */
[C---:B0-----:R-:W-:Y:S01]  /*5d60*/  FADD.FTZ R15, R27.reuse, R54 ;  /* 0x000000361b0f7221 */ /* 0x041fe20000010000 */
[----:B------:R-:W-:Y:S02]  /*5d70*/  F2FP.F16.F32.PACK_AB R204, R27, R204 ;  /* 0x000000cc1bcc723e */ /* 0x000fe400000000ff */
[----:B------:R-:W-:-:S04]  /*5d80*/  CS2R R26, SRZ ;  /* 0x00000000001a7805 */ /* 0x000fc8000001ff00 */
[----:B------:R-:W0:Y:S01]  /*5d90*/  MUFU.EX2 R201, R201 ;  /* 0x000000c900c97308 */ /* 0x000e220000000800 */
[C---:B-1----:R-:W-:Y:S01]  /*5da0*/  FADD.FTZ R54, R44.reuse, R13 ;  /* 0x0000000d2c367221 */ /* 0x042fe20000010000 */
[----:B------:R-:W-:-:S06]  /*5db0*/  F2FP.F16.F32.PACK_AB R199, R44, R199 ;  /* 0x000000c72cc7723e */ /* 0x000fcc00000000ff */
[----:B------:R-:W1:Y:S01]  /*5dc0*/  MUFU.EX2 R31, R31 ;  /* 0x0000001f001f7308 */ /* 0x000e620000000800 */
[----:B--2---:R-:W-:-:S07]  /*5dd0*/  FADD.FTZ R56, R206, R15 ;  /* 0x0000000fce387221 */ /* 0x004fce0000010000 */
[----:B------:R-:W2:Y:S01]  /*5de0*/  MUFU.EX2 R46, R46 ;  /* 0x0000002e002e7308 */ /* 0x000ea20000000800 */
[----:B0-----:R-:W-:-:S07]  /*5df0*/  FADD.FTZ R13, R201, R54 ;  /* 0x00000036c90d7221 */ /* 0x001fce0000010000 */
[----:B------:R-:W0:Y:S01]  /*5e00*/  MUFU.EX2 R208, R208 ;  /* 0x000000d000d07308 */ /* 0x000e220000000800 */
[C---:B-1----:R-:W-:Y:S01]  /*5e10*/  FADD.FTZ R15, R31.reuse, R56 ;  /* 0x000000381f0f7221 */ /* 0x042fe20000010000 */
[----:B------:R-:W-:Y:S02]  /*5e20*/  F2FP.F16.F32.PACK_AB R206, R31, R206 ;  /* 0x000000ce1fce723e */ /* 0x000fe400000000ff */
[----:B------:R-:W-:-:S04]  /*5e30*/  CS2R R30, SRZ ;  /* 0x00000000001e7805 */ /* 0x000fc8000001ff00 */
[----:B------:R-:W1:Y:S01]  /*5e40*/  MUFU.EX2 R203, R203 ;  /* 0x000000cb00cb7308 */ /* 0x000e620000000800 */
[C---:B--2---:R-:W-:Y:S01]  /*5e50*/  FADD.FTZ R54, R46.reuse, R13 ;  /* 0x0000000d2e367221 */ /* 0x044fe20000010000 */
[----:B------:R-:W-:-:S06]  /*5e60*/  F2FP.F16.F32.PACK_AB R201, R46, R201 ;  /* 0x000000c92ec9723e */ /* 0x000fcc00000000ff */
[----:B------:R-:W2:Y:S01]  /*5e70*/  MUFU.EX2 R119, R119 ;  /* 0x0000007700777308 */ /* 0x000ea20000000800 */
[----:B0-----:R-:W-:-:S07]  /*5e80*/  FADD.FTZ R56, R208, R15 ;  /* 0x0000000fd0387221 */ /* 0x001fce0000010000 */
[----:B------:R-:W0:Y:S01]  /*5e90*/  MUFU.EX2 R48, R48 ;  /* 0x0000003000307308 */ /* 0x000e220000000800 */
[----:B-1----:R-:W-:-:S07]  /*5ea0*/  FADD.FTZ R13, R203, R54 ;  /* 0x00000036cb0d7221 */ /* 0x002fce0000010000 */
[----:B------:R-:W1:Y:S01]  /*5eb0*/  MUFU.EX2 R210, R210 ;  /* 0x000000d200d27308 */ /* 0x000e620000000800 */
[C---:B--2---:R-:W-:Y:S01]  /*5ec0*/  FADD.FTZ R15, R119.reuse, R56 ;  /* 0x00000038770f7221 */ /* 0x044fe20000010000 */
[----:B------:R-:W-:-:S06]  /*5ed0*/  F2FP.F16.F32.PACK_AB R208, R119, R208 ;  /* 0x000000d077d0723e */ /* 0x000fcc00000000ff */
[----:B------:R-:W2:Y:S01]  /*5ee0*/  MUFU.EX2 R205, R205 ;  /* 0x000000cd00cd7308 */ /* 0x000ea20000000800 */
[C---:B0-----:R-:W-:Y:S01]  /*5ef0*/  FADD.FTZ R56, R48.reuse, R13 ;  /* 0x0000000d30387221 */ /* 0x041fe20000010000 */
[----:B------:R-:W-:Y:S02]  /*5f00*/  F2FP.F16.F32.PACK_AB R203, R48, R203 ;  /* 0x000000cb30cb723e */ /* 0x000fe400000000ff */
[----:B------:R-:W-:-:S04]  /*5f10*/  CS2R R48, SRZ ;  /* 0x0000000000307805 */ /* 0x000fc8000001ff00 */
[----:B------:R-:W0:Y:S01]  /*5f20*/  MUFU.EX2 R123, R123 ;  /* 0x0000007b007b7308 */ /* 0x000e220000000800 */
[----:B-1----:R-:W-:-:S07]  /*5f30*/  FADD.FTZ R58, R210, R15 ;  /* 0x0000000fd23a7221 */ /* 0x002fce0000010000 */
[----:B------:R-:W1:Y:S01]  /*5f40*/  MUFU.EX2 R12, R51 ;  /* 0x00000033000c7308 */ /* 0x000e620000000800 */
[----:B--2---:R-:W-:-:S07]  /*5f50*/  FADD.FTZ R13, R205, R56 ;  /* 0x00000038cd0d7221 */ /* 0x004fce0000010000 */
[----:B------:R-:W2:Y:S01]  /*5f60*/  MUFU.EX2 R212, R212 ;  /* 0x000000d400d47308 */ /* 0x000ea20000000800 */
[C---:B0-----:R-:W-:Y:S01]  /*5f70*/  FADD.FTZ R15, R123.reuse, R58 ;  /* 0x0000003a7b0f7221 */ /* 0x041fe20000010000 */
[----:B------:R-:W-:-:S06]  /*5f80*/  F2FP.F16.F32.PACK_AB R210, R123, R210 ;  /* 0x000000d27bd2723e */ /* 0x000fcc00000000ff */
        /* <DEDUP_REMOVED lines=9> */
[----:B------:R-:W-:-:S06]  /*6020*/  F2FP.F16.F32.PACK_AB R212, R129, R212 ;  /* 0x000000d481d4723e */ /* 0x000fcc00000000ff */
[----:B------:R-:W1:Y:S01]  /*6030*/  MUFU.EX2 R45, R45 ;  /* 0x0000002d002d7308 */ /* 0x000e620000000800 */
[C---:B--2---:R-:W-:Y:S01]  /*6040*/  FADD.FTZ R58, R50.reuse, R13 ;  /* 0x0000000d323a7221 */ /* 0x044fe20000010000 */
[----:B------:R-:W-:Y:S02]  /*6050*/  F2FP.F16.F32.PACK_AB R207, R50, R207 ;  /* 0x000000cf32cf723e */ /* 0x000fe400000000ff */
[----:B------:R-:W-:-:S04]  /*6060*/  CS2R R50, SRZ ;  /* 0x0000000000327805 */ /* 0x000fc8000001ff00 */
[----:B------:R-:W2:Y:S01]  /*6070*/  MUFU.EX2 R145, R145 ;  /* 0x0000009100917308 */ /* 0x000ea20000000800 */
[----:B0-----:R-:W-:-:S07]  /*6080*/  FADD.FTZ R60, R214, R15 ;  /* 0x0000000fd63c7221 */ /* 0x001fce0000010000 */
[----:B------:R0:W3:Y:S01]  /*6090*/  MUFU.EX2 R52, R43 ;  /* 0x0000002b00347308 */ /* 0x0000e20000000800 */
[----:B-1----:R-:W-:-:S07]  /*60a0*/  FADD.FTZ R13, R45, R58 ;  /* 0x0000003a2d0d7221 */ /* 0x002fce0000010000 */
[----:B------:R-:W1:Y:S01]  /*60b0*/  MUFU.EX2 R216, R216 ;  /* 0x000000d800d87308 */ /* 0x000e620000000800 */
[C---:B--2---:R-:W-:Y:S01]  /*60c0*/  FADD.FTZ R15, R145.reuse, R60 ;  /* 0x0000003c910f7221 */ /* 0x044fe20000010000 */
[----:B------:R-:W-:Y:S02]  /*60d0*/  F2FP.F16.F32.PACK_AB R214, R145, R214 ;  /* 0x000000d691d6723e */ /* 0x000fe400000000ff */
[----:B0-----:R-:W-:-:S04]  /*60e0*/  CS2R R42, SRZ ;  /* 0x00000000002a7805 */ /* 0x001fc8000001ff00 */
[----:B------:R-:W0:Y:S01]  /*60f0*/  MUFU.EX2 R25, R25 ;  /* 0x0000001900197308 */ /* 0x000e220000000800 */
[C---:B---3--:R-:W-:Y:S01]  /*6100*/  FADD.FTZ R58, R52.reuse, R13 ;  /* 0x0000000d343a7221 */ /* 0x048fe20000010000 */
[----:B------:R-:W-:Y:S02]  /*6110*/  F2FP.F16.F32.PACK_AB R209, R52, R45 ;  /* 0x0000002d34d1723e */ /* 0x000fe400000000ff */
[----:B------:R-:W-:Y:S02]  /*6120*/  CS2R R52, SRZ ;  /* 0x0000000000347805 */ /* 0x000fe4000001ff00 */
[----:B------:R-:W-:Y:S02]  /*6130*/  CS2R R44, SRZ ;  /* 0x00000000002c7805 */ /* 0x000fe4000001ff00 */
[----:B------:R-:W2:Y:S01]  /*6140*/  MUFU.EX2 R149, R149 ;  /* 0x0000009500957308 */ /* 0x000ea20000000800 */
[----:B-1----:R-:W-:-:S07]  /*6150*/  FADD.FTZ R60, R216, R15 ;  /* 0x0000000fd83c7221 */ /* 0x002fce0000010000 */
[----:B------:R1:W3:Y:S01]  /*6160*/  MUFU.EX2 R40, R47 ;  /* 0x0000002f00287308 */ /* 0x0002e20000000800 */
[----:B0-----:R-:W-:-:S07]  /*6170*/  FADD.FTZ R13, R25, R58 ;  /* 0x0000003a190d7221 */ /* 0x001fce0000010000 */
[----:B------:R-:W0:Y:S01]  /*6180*/  MUFU.EX2 R218, R218 ;  /* 0x000000da00da7308 */ /* 0x000e220000000800 */
[C---:B--2---:R-:W-:Y:S01]  /*6190*/  FADD.FTZ R15, R149.reuse, R60 ;  /* 0x0000003c950f7221 */ /* 0x044fe20000010000 */
[----:B------:R-:W-:Y:S02]  /*61a0*/  F2FP.F16.F32.PACK_AB R216, R149, R216 ;  /* 0x000000d895d8723e */ /* 0x000fe400000000ff */
[----:B-1----:R-:W-:-:S04]  /*61b0*/  CS2R R46, SRZ ;  /* 0x00000000002e7805 */ /* 0x002fc8000001ff00 */
[----:B------:R-:W1:Y:S01]  /*61c0*/  MUFU.EX2 R29, R29 ;  /* 0x0000001d001d7308 */ /* 0x000e620000000800 */
[C---:B---3--:R-:W-:Y:S01]  /*61d0*/  FADD.FTZ R60, R40.reuse, R13 ;  /* 0x0000000d283c7221 */ /* 0x048fe20000010000 */
[----:B------:R-:W-:Y:S02]  /*61e0*/  F2FP.F16.F32.PACK_AB R211, R40, R25 ;  /* 0x0000001928d3723e */ /* 0x000fe400000000ff */
[----:B------:R-:W-:Y:S02]  /*61f0*/  CS2R R40, SRZ ;  /* 0x0000000000287805 */ /* 0x000fe4000001ff00 */
[----:B------:R-:W-:Y:S02]  /*6200*/  CS2R R24, SRZ ;  /* 0x0000000000187805 */ /* 0x000fe4000001ff00 */
[----:B------:R2:W3:Y:S01]  /*6210*/  MUFU.EX2 R54, R35 ;  /* 0x0000002300367308 */ /* 0x0004e20000000800 */
[----:B0-----:R-:W-:-:S07]  /*6220*/  FADD.FTZ R62, R218, R15 ;  /* 0x0000000fda3e7221 */ /* 0x001fce0000010000 */
[----:B------:R-:W0:Y:S01]  /*6230*/  MUFU.EX2 R139, R139 ;  /* 0x0000008b008b7308 */ /* 0x000e220000000800 */
[----:B-1----:R-:W-:Y:S01]  /*6240*/  FADD.FTZ R15, R29, R60 ;  /* 0x0000003c1d0f7221 */ /* 0x002fe20000010000 */
[----:B------:R-:W-:Y:S02]  /*6250*/  CS2R R60, SRZ ;  /* 0x00000000003c7805 */ /* 0x000fe4000001ff00 */
[----:B--2---:R-:W-:-:S04]  /*6260*/  CS2R R34, SRZ ;  /* 0x0000000000227805 */ /* 0x004fc8000001ff00 */
[----:B------:R-:W1:Y:S01]  /*6270*/  MUFU.EX2 R56, R127 ;  /* 0x0000007f00387308 */ /* 0x000e620000000800 */
[C---:B---3--:R-:W-:Y:S01]  /*6280*/  FADD.FTZ R14, R54.reuse, R15 ;  /* 0x0000000f360e7221 */ /* 0x048fe20000010000 */
[----:B------:R-:W-:Y:S02]  /*6290*/  F2FP.F16.F32.PACK_AB R213, R54, R29 ;  /* 0x0000001d36d5723e */ /* 0x000fe400000000ff */
[----:B------:R-:W-:Y:S02]  /*62a0*/  CS2R R54, SRZ ;  /* 0x0000000000367805 */ /* 0x000fe4000001ff00 */
[----:B------:R-:W-:Y:S02]  /*62b0*/  CS2R R28, SRZ ;  /* 0x00000000001c7805 */ /* 0x000fe4000001ff00 */
        /* <DEDUP_REMOVED lines=10> */
[----:B------:R-:W-:Y:S02]  /*6360*/  F2FP.F16.F32.PACK_AB R217, R58, R141 ;  /* 0x0000008d3ad9723e */ /* 0x000fe400000000ff */
[----:B------:R-:W-:-:S04]  /*6370*/  CS2R R58, SRZ ;  /* 0x00000000003a7805 */ /* 0x000fc8000001ff00 */
[----:B------:R-:W0:Y:S01]  /*6380*/  MUFU.EX2 R14, R147 ;  /* 0x00000093000e7308 */ /* 0x000e220000000800 */
[----:B-1----:R-:W-:Y:S01]  /*6390*/  FADD.FTZ R15, R143, R12 ;  /* 0x0000000c8f0f7221 */ /* 0x002fe20000010000 */
[C---:B--2---:R-:W-:Y:S01]  /*63a0*/  FADD.FTZ R13, R151.reuse, R62 ;  /* 0x0000003e970d7221 */ /* 0x044fe20000010000 */
[----:B------:R-:W-:Y:S02]  /*63b0*/  F2FP.F16.F32.PACK_AB R218, R151, R218 ;  /* 0x000000da97da723e */ /* 0x000fe400000000ff */
[----:B------:R-:W-:Y:S01]  /*63c0*/  CS2R R62, SRZ ;  /* 0x00000000003e7805 */ /* 0x000fe2000001ff00 */
[C---:B0-----:R-:W-:Y:S01]  /*63d0*/  FADD.FTZ R12, R14.reuse, R15 ;  /* 0x0000000f0e0c7221 */ /* 0x041fe20000010000 */
[----:B------:R-:W-:Y:S01]  /*63e0*/  F2FP.F16.F32.PACK_AB R219, R14, R143 ;  /* 0x0000008f0edb723e */ /* 0x000fe200000000ff */
[----:B------:R-:W-:Y:S06]  /*63f0*/  @!P2 BRA `(.L_x_188) ;  /* 0x0000004c0010a947 */ /* 0x000fec0003800000 */
[----:B------:R-:W-:Y:S01]  /*6400*/  R2UR UR6, R2 ;  /* 0x00000000020672ca */ /* 0x000fe200000e0000 */
[----:B------:R-:W-:Y:S01]  /*6410*/  VIADD R20, R112, 0xfffffffe ;  /* 0xfffffffe70147836 */ /* 0x000fe20000000000 */
[----:B------:R-:W-:Y:S01]  /*6420*/  UMOV UR7, UR60 ;  /* 0x0000003c00077c82 */ /* 0x000fe20008000000 */
[----:B------:R-:W-:Y:S02]  /*6430*/  IMAD.MOV.U32 R15, RZ, RZ, R11 ;  /* 0x000000ffff0f7224 */ /* 0x000fe400078e000b */
[----:B------:R-:W-:Y:S02]  /*6440*/  IMAD.MOV.U32 R14, RZ, RZ, R3 ;  /* 0x000000ffff0e7224 */ /* 0x000fe400078e0003 */
[----:B------:R-:W-:-:S06]  /*6450*/  IMAD.MOV.U32 R87, RZ, RZ, RZ ;  /* 0x000000ffff577224 */ /* 0x000fcc00078e00ff */
[----:B------:R-:W-:-:S07]  /*6460*/  IMAD.U32 R21, RZ, RZ, UR6 ;  /* 0x00000006ff157e24 */ /* 0x000fce000f8e00ff */
.L_x_199:
        /* <DEDUP_REMOVED lines=12> */
.L_x_190:
[----:B------:R-:W-:Y:S01]  /*6530*/  R2UR UR10, R2 ;  /* 0x00000000020a72ca */ /* 0x000fe200000e0000 */
[----:B------:R-:W-:-:S12]  /*6540*/  ULEA UR6, UR60, UR61, 0x3 ;  /* 0x0000003d3c067291 */ /* 0x000fd8000f8e183f */
[----:B------:R-:W-:-:S05]  /*6550*/  IMAD.U32 R3, RZ, RZ, UR10 ;  /* 0x0000000aff037e24 */ /* 0x000fca000f8e00ff */
[----:B------:R-:W-:-:S04]  /*6560*/  SHF.L.U32 R3, R3, 0x1f, RZ ;  /* 0x0000001f03037819 */ /* 0x000fc800000006ff */
[----:B------:R0:W1:Y:S01]  /*6570*/  SYNCS.PHASECHK.TRANS64.TRYWAIT P1, [UR6+0x34830], R3 ;  /* 0x03483003ff0075a7 */ /* 0x0000620008020146 */
[----:B------:R-:W-:Y:S05]  /*6580*/  @!P0 BRA `(.L_x_191) ;  /* 0x0000000000048947 */ /* 0x000fea0003800000 */
[----:B------:R-:W-:Y:S01]  /*6590*/  BPT.TRAP 0x1 ;  /* 0x000000040000795c */ /* 0x000fe20000300000 */
.L_x_191:
[----:B-1----:R-:W-:Y:S05]  /*65a0*/  @P1 BRA `(.L_x_189) ;  /* 0x0000000000081947 */ /* 0x002fea0003800000 */
[----:B------:R-:W1:Y:S02]  /*65b0*/  SYNCS.PHASECHK.TRANS64.TRYWAIT P1, [UR6+0x34830], R3 ;  /* 0x03483003ff0075a7 */ /* 0x000e640008020146 */
[----:B-1----:R-:W-:Y:S05]  /*65c0*/  @!P1 BRA `(.L_x_192) ;  /* 0x000000ac00e09947 */ /* 0x002fea0003800000 */
.L_x_189:
        /* <DEDUP_REMOVED lines=615> */
.L_x_194:
[----:B------:R-:W-:Y:S01]  /*8c40*/  R2UR UR10, R21 ;  /* 0x00000000150a72ca */ /* 0x000fe200000e0000 */
[----:B------:R-:W-:-:S12]  /*8c50*/  ULEA UR6, UR7, UR61, 0x3 ;  /* 0x0000003d07067291 */ /* 0x000fd8000f8e183f */
[----:B------:R-:W-:-:S05]  /*8c60*/  IMAD.U32 R3, RZ, RZ, UR10 ;  /* 0x0000000aff037e24 */ /* 0x000fca000f8e00ff */
[----:B------:R-:W-:-:S04]  /*8c70*/  SHF.L.U32 R3, R3, 0x1f, RZ ;  /* 0x0000001f03037819 */ /* 0x000fc800000006ff */
[----:B------:R0:W1:Y:S01]  /*8c80*/  SYNCS.PHASECHK.TRANS64.TRYWAIT P1, [UR6+0x34850], R3 ;  /* 0x03485003ff0075a7 */ /* 0x0000620008020146 */
[----:B------:R-:W-:Y:S05]  /*8c90*/  @!P0 BRA `(.L_x_195) ;  /* 0x0000000000048947 */ /* 0x000fea0003800000 */
[----:B------:R-:W-:Y:S01]  /*8ca0*/  BPT.TRAP 0x1 ;  /* 0x000000040000795c */ /* 0x000fe20000300000 */
.L_x_195:
[----:B-1----:R-:W-:Y:S05]  /*8cb0*/  @P1 BRA `(.L_x_193) ;  /* 0x0000000000081947 */ /* 0x002fea0003800000 */
[----:B------:R-:W1:Y:S02]  /*8cc0*/  SYNCS.PHASECHK.TRANS64.TRYWAIT P1, [UR6+0x34850], R3 ;  /* 0x03485003ff0075a7 */ /* 0x000e640008020146 */
[----:B-1----:R-:W-:Y:S05]  /*8cd0*/  @!P1 BRA `(.L_x_196) ;  /* 0x0000008800349947 */ /* 0x002fea0003800000 */
.L_x_193:
[----:B------:R-:W-:Y:S01]  /*8ce0*/  UIADD3 UR6, UR61, 0x400, URZ ;  /* 0x000004003d067890 */ /* 0x000fe2000fffe03f */
[----:B------:R-:W-:Y:S01]  /*8cf0*/  WARPGROUP.ARRIVE ;  /* 0x00000000000079c5 */ /* 0x000fe20000000000 */
[----:B------:R-:W-:-:S05]  /*8d00*/  UMOV UR11, 0x40000040 ;  /* 0x40000040000b7882 */ /* 0x000fca0000000000 */
[----:B-1----:R-:W1:Y:S01]  /*8d10*/  S2R R10, SR_TID.X ;  /* 0x00000000000a7919 */ /* 0x002e620000002100 */
[----:B------:R-:W-:-:S04]  /*8d20*/  USHF.R.U32.HI UR6, URZ, 0x4, UR6 ;  /* 0x000000043f067899 */ /* 0x000fc80008011606 */
[----:B------:R-:W-:-:S04]  /*8d30*/  ULOP3.LUT UR6, UR6, 0x3fff, URZ, 0xc0, !UPT ;  /* 0x00003fff06067892 */ /* 0x000fc8000f8ec03f */
[----:B------:R-:W-:-:S04]  /*8d40*/  ULOP3.LUT UR6, UR6, 0x5800000, URZ, 0xfc, !UPT ;  /* 0x0580000006067892 */ /* 0x000fc8000f8efc3f */
[----:B------:R-:W-:-:S07]  /*8d50*/  UIMAD UR6, UR7, 0xb00, UR6 ;  /* 0x00000b00070678a4 */ /* 0x000fce000f8e0206 */
[----:B------:R-:W-:Y:S02]  /*8d60*/  UMOV UR10, UR6 ;  /* 0x00000006000a7c82 */ /* 0x000fe40008000000 */
[----:B------:R-:W-:Y:S01]  /*8d70*/  HGMMA.64x128x16.F32 R24, R176, gdesc[UR8].tnspB, R24, gsb0 ;  /* 0x41e00008b0187df0 */ /* 0x000fe20008000818 */
[----:B------:R-:W-:Y:S01]  /*8d80*/  UIADD3 UR10, UR6, 0x80, URZ ;  /* 0x00000080060a7890 */ /* 0x000fe2000fffe03f */
[----:B------:R-:W-:Y:S01]  /*8d90*/  UMOV UR11, 0x40000040 ;  /* 0x40000040000b7882 */ /* 0x000fe20000000000 */
[----:B-1----:R-:W-:-:S04]  /*8da0*/  SHF.R.U32.HI R10, RZ, 0x7, R10 ;  /* 0x00000007ff0a7819 */ /* 0x002fc8000001160a */
[----:B0-----:R-:W-:Y:S01]  /*8db0*/  IADD3 R3, -R10, 0xb, RZ ;  /* 0x0000000b0a037810 */ /* 0x001fe20007ffe1ff */
[----:B------:R-:W-:Y:S02]  /*8dc0*/  WARPGROUP.DEPBAR.LE gsb0, 0x0 ;  /* 0x00008000000079c5 */ /* 0x000fe40000010000 */
[----:B------:R-:W-:-:S06]  /*8dd0*/  WARPGROUP.ARRIVE ;  /* 0x00000000000079c5 */ /* 0x000fcc0000000000 */
[----:B------:R-:W-:Y:S01]  /*8de0*/  HGMMA.64x128x16.F32 R24, R180, gdesc[UR8].tnspB, R24, gsb0 ;  /* 0x41e00008b4187df0 */ /* 0x000fe20008000818 */
[----:B------:R-:W-:Y:S01]  /*8df0*/  UIADD3 UR10, UR6, 0x100, URZ ;  /* 0x00000100060a7890 */ /* 0x000fe2000fffe03f */
[----:B------:R-:W-:Y:S01]  /*8e00*/  UMOV UR11, 0x40000040 ;  /* 0x40000040000b7882 */ /* 0x000fe20000000000 */
[----:B------:R-:W-:Y:S02]  /*8e10*/  WARPGROUP.DEPBAR.LE gsb0, 0x0 ;  /* 0x00008000000079c5 */ /* 0x000fe40000010000 */
[----:B------:R-:W-:-:S07]  /*8e20*/  WARPGROUP.ARRIVE ;  /* 0x00000000000079c5 */ /* 0x000fce0000000000 */
        /* <DEDUP_REMOVED lines=33> */
[----:B------:R-:W-:Y:S01]  /*9040*/  UIADD3 UR6, UR6, 0x500, URZ ;  /* 0x0000050006067890 */ /* 0x000fe2000fffe03f */
[----:B------:R-:W-:Y:S02]  /*9050*/  WARPGROUP.DEPBAR.LE gsb0, 0x0 ;  /* 0x00008000000079c5 */ /* 0x000fe40000010000 */
[----:B------:R-:W-:-:S06]  /*9060*/  WARPGROUP.ARRIVE ;  /* 0x00000000000079c5 */ /* 0x000fcc0000000000 */
[----:B------:R-:W-:Y:S01]  /*9070*/  HGMMA.64x128x16.F32 R24, R212, gdesc[UR8].tnspB, R24, gsb0 ;  /* 0x41e00008d4187df0 */ /* 0x000fe20008000818 */
[----:B------:R-:W-:Y:S01]  /*9080*/  UMOV UR10, UR6 ;  /* 0x00000006000a7c82 */ /* 0x000fe20008000000 */
[----:B------:R-:W-:Y:S01]  /*9090*/  UMOV UR11, 0x40000040 ;  /* 0x40000040000b7882 */ /* 0x000fe20000000000 */
[----:B------:R-:W-:Y:S02]  /*90a0*/  WARPGROUP.DEPBAR.LE gsb0, 0x0 ;  /* 0x00008000000079c5 */ /* 0x000fe40000010000 */
[----:B------:R-:W-:-:S07]  /*90b0*/  WARPGROUP.ARRIVE ;  /* 0x00000000000079c5 */ /* 0x000fce0000000000 */
[----:B------:R-:W-:Y:S03]  /*90c0*/  HGMMA.64x128x16.F32 R24, R216, gdesc[UR8].tnspB, R24, gsb0 ;  /* 0x41e00008d8187df0 */ /* 0x000fe60008000818 */
[----:B------:R-:W-:Y:S02]  /*90d0*/  WARPGROUP.DEPBAR.LE gsb0, 0x0 ;  /* 0x00008000000079c5 */ /* 0x000fe40000010000 */
[----:B------:R0:W-:Y:S06]  /*90e0*/  BAR.ARV R3, 0x100 ;  /* 0x000400030000751d */ /* 0x0001ec0000002000 */
[----:B------:R-:W-:Y:S05]  /*90f0*/  @!P0 BRA `(.L_x_197) ;  /* 0x0000000000048947 */ /* 0x000fea0003800000 */
[----:B------:R-:W-:Y:S01]  /*9100*/  BPT.TRAP 0x1 ;  /* 0x000000040000795c */ /* 0x000fe20000300000 */
.L_x_197:
[----:B------:R-:W-:Y:S02]  /*9110*/  FMNMX.FTZ R10, R168, R14, !PT ;  /* 0x0000000ea80a7209 */ /* 0x000fe40007810000 */
[----:B------:R-:W-:Y:S02]  /*9120*/  FMNMX.FTZ R176, R170, R15, !PT ;  /* 0x0000000faab07209 */ /* 0x000fe40007810000 */
[----:B0-----:R-:W-:Y:S02]  /*9130*/  FMNMX.FTZ R3, R169, R10, !PT ;  /* 0x0000000aa9037209 */ /* 0x001fe40007810000 */
[----:B------:R-:W-:Y:S02]  /*9140*/  FMNMX.FTZ R11, R171, R176, !PT ;  /* 0x000000b0ab0b7209 */ /* 0x000fe40007810000 */
[----:B------:R-:W-:Y:S02]  /*9150*/  FMNMX.FTZ R10, R172, R3, !PT ;  /* 0x00000003ac0a7209 */ /* 0x000fe40007810000 */
[----:B------:R-:W-:-:S02]  /*9160*/  FMNMX.FTZ R176, R174, R11, !PT ;  /* 0x0000000baeb07209 */ /* 0x000fc40007810000 */
[----:B------:R-:W-:Y:S02]  /*9170*/  FMNMX.FTZ R3, R173, R10, !PT ;  /* 0x0000000aad037209 */ /* 0x000fe40007810000 */
[----:B------:R-:W-:Y:S02]  /*9180*/  FMNMX.FTZ R11, R175, R176, !PT ;  /* 0x000000b0af0b7209 */ /* 0x000fe40007810000 */
[----:B------:R-:W-:Y:S02]  /*9190*/  FMNMX.FTZ R10, R160, R3, !PT ;  /* 0x00000003a00a7209 */ /* 0x000fe40007810000 */
        /* <DEDUP_REMOVED lines=79> */
[----:B------:R-:W-:Y:S01]  /*9690*/  ISETP.NE.AND P1, PT, R19, RZ, PT ;  /* 0x000000ff1300720c */ /* 0x000fe20003f25270 */
[----:B------:R-:W0:Y:S04]  /*96a0*/  SHFL.BFLY PT, R10, R21, 0x2, 0x1f ;  /* 0x0c401f00150a7f89 */ /* 0x000e2800000e0000 */
[----:B------:R-:W1:Y:S01]  /*96b0*/  SHFL.BFLY PT, R3, R176, 0x2, 0x1f ;  /* 0x0c401f00b0037f89 */ /* 0x000e6200000e0000 */
[----:B0-----:R-:W-:-:S02]  /*96c0*/  FMNMX.FTZ R178, R21, R10, !PT ;  /* 0x0000000a15b27209 */ /* 0x001fc40007810000 */
[----:B------:R-:W0:Y:S01]  /*96d0*/  LDC R10, c[0x0][0x988] ;  /* 0x00026200ff0a7b82 */ /* 0x000e220000000800 */
[----:B-1----:R-:W-:Y:S02]  /*96e0*/  FMNMX.FTZ R179, R176, R3, !PT ;  /* 0x00000003b0b37209 */ /* 0x002fe40007810000 */
[----:B------:R-:W1:Y:S04]  /*96f0*/  SHFL.BFLY PT, R3, R178, 0x1, 0x1f ;  /* 0x0c201f00b2037f89 */ /* 0x000e6800000e0000 */
[----:B------:R-:W2:Y:S01]  /*9700*/  SHFL.BFLY PT, R180, R179, 0x1, 0x1f ;  /* 0x0c201f00b3b47f89 */ /* 0x000ea200000e0000 */
[----:B-1----:R-:W-:Y:S02]  /*9710*/  FMNMX.FTZ R3, R178, R3, !PT ;  /* 0x00000003b2037209 */ /* 0x002fe40007810000 */
[----:B--2---:R-:W-:-:S03]  /*9720*/  FMNMX.FTZ R11, R179, R180, !PT ;  /* 0x000000b4b30b7209 */ /* 0x004fc60007810000 */
[----:B------:R-:W-:-:S04]  /*9730*/  FADD.FTZ R177, -R3, R14 ;  /* 0x0000000e03b17221 */ /* 0x000fc80000010100 */
[-C--:B0-----:R-:W-:Y:S01]  /*9740*/  FMUL.FTZ R14, R177, R10.reuse ;  /* 0x0000000ab10e7220 */ /* 0x081fe20000410000 */
[----:B------:R-:W-:Y:S01]  /*9750*/  FMUL.FTZ R177, R3, R10 ;  /* 0x0000000a03b17220 */ /* 0x000fe20000410000 */
[----:B------:R-:W-:-:S03]  /*9760*/  FADD.FTZ R15, -R11, R15 ;  /* 0x0000000f0b0f7221 */ /* 0x000fc60000010100 */
        /* <DEDUP_REMOVED lines=12> */
[-C--:B------:R-:W-:Y:S01]  /*9830*/  FMUL.FTZ R93, R11, R10.reuse ;  /* 0x0000000a0b5d7220 */ /* 0x080fe20000410000 */
[-CC-:B------:R-:W-:Y:S01]  /*9840*/  FFMA.FTZ R21, R168, R10.reuse, -R177.reuse ;  /* 0x0000000aa8157223 */ /* 0x180fe200000108b1 */
[-C--:B------:R-:W-:Y:S01]  /*9850*/  FFMA.FTZ R216, R88, R10.reuse, -R177 ;  /* 0x0000000a58d87223 */ /* 0x080fe200000108b1 */
[-C--:B------:R-:W-:Y:S01]  /*9860*/  FMUL.FTZ R15, R15, R10.reuse ;  /* 0x0000000a0f0f7220 */ /* 0x080fe20000410000 */
[-C--:B------:R-:W-:Y:S01]  /*9870*/  FFMA.FTZ R88, R170, R10.reuse, -R93 ;  /* 0x0000000aaa587223 */ /* 0x080fe2000001085d */
        /* <DEDUP_REMOVED lines=29> */
[-C--:B------:R-:W-:Y:S01]  /*9a50*/  FFMA.FTZ R218, R92, R10.reuse, -R177 ;  /* 0x0000000a5cda7223 */ /* 0x080fe200000108b1 */
[-CC-:B------:R-:W-:Y:S01]  /*9a60*/  FFMA.FTZ R177, R171, R10.reuse, -R93.reuse ;  /* 0x0000000aabb17223 */ /* 0x180fe2000001085d */
[----:B------:R-:W-:Y:S01]  /*9a70*/  MUFU.EX2 R14, R14 ;  /* 0x0000000e000e7308 */ /* 0x000fe20000000800 */
[-CC-:B------:R-:W-:Y:S01]  /*9a80*/  FFMA.FTZ R179, R174, R10.reuse, -R93.reuse ;  /* 0x0000000aaeb37223 */ /* 0x180fe2000001085d */
[-CC-:B------:R-:W-:Y:S01]  /*9a90*/  FFMA.FTZ R92, R175, R10.reuse, -R93.reuse ;  /* 0x0000000aaf5c7223 */ /* 0x180fe2000001085d */
[-CC-:B------:R-:W-:Y:S01]  /*9aa0*/  FFMA.FTZ R181, R162, R10.reuse, -R93.reuse ;  /* 0x0000000aa2b57223 */ /* 0x180fe2000001085d */
[-CC-:B------:R-:W-:Y:S01]  /*9ab0*/  FFMA.FTZ R96, R163, R10.reuse, -R93.reuse ;  /* 0x0000000aa3607223 */ /* 0x180fe2000001085d */
[-CC-:B------:R-:W-:Y:S01]  /*9ac0*/  FFMA.FTZ R183, R166, R10.reuse, -R93.reuse ;  /* 0x0000000aa6b77223 */ /* 0x180fe2000001085d */
[-CC-:B------:R-:W-:Y:S01]  /*9ad0*/  FFMA.FTZ R100, R167, R10.reuse, -R93.reuse ;  /* 0x0000000aa7647223 */ /* 0x180fe2000001085d */
[-CC-:B------:R-:W-:Y:S01]  /*9ae0*/  FFMA.FTZ R185, R154, R10.reuse, -R93.reuse ;  /* 0x0000000a9ab97223 */ /* 0x180fe2000001085d */
[----:B------:R-:W0:Y:S01]  /*9af0*/  MUFU.EX2 R21, R21 ;  /* 0x0000001500157308 */ /* 0x000e220000000800 */
[-CC-:B------:R-:W-:Y:S01]  /*9b00*/  FFMA.FTZ R201, R122, R10.reuse, -R93.reuse ;  /* 0x0000000a7ac97223 */ /* 0x180fe2000001085d */
[-CC-:B------:R-:W-:Y:S01]  /*9b10*/  FFMA.FTZ R122, R123, R10.reuse, -R93.reuse ;  /* 0x0000000a7b7a7223 */ /* 0x180fe2000001085d */
[-CC-:B------:R-:W-:Y:S01]  /*9b20*/  FFMA.FTZ R104, R155, R10.reuse, -R93.reuse ;  /* 0x0000000a9b687223 */ /* 0x180fe2000001085d */
[-CC-:B------:R-:W-:Y:S01]  /*9b30*/  FFMA.FTZ R203, R126, R10.reuse, -R93.reuse ;  /* 0x0000000a7ecb7223 */ /* 0x180fe2000001085d */
[-CC-:B------:R-:W-:Y:S01]  /*9b40*/  FFMA.FTZ R187, R158, R10.reuse, -R93.reuse ;  /* 0x0000000a9ebb7223 */ /* 0x180fe2000001085d */
[-CC-:B------:R-:W-:Y:S01]  /*9b50*/  FFMA.FTZ R108, R159, R10.reuse, -R93.reuse ;  /* 0x0000000a9f6c7223 */ /* 0x180fe2000001085d */
        /* <DEDUP_REMOVED lines=8> */
[-C--:B------:R-:W-:Y:S01]  /*9be0*/  FFMA.FTZ R207, R118, R10.reuse, -R93 ;  /* 0x0000000a76cf7223 */ /* 0x080fe2000001085d */
[----:B------:R-:W1:Y:S01]  /*9bf0*/  MUFU.EX2 R88, R88 ;  /* 0x0000005800587308 */ /* 0x000e620000000800 */
        /* <DEDUP_REMOVED lines=13> */
[----:B------:R-:W-:-:S02]  /*9cd0*/  FFMA.FTZ R219, R94, R10, -R93 ;  /* 0x0000000a5edb7223 */ /* 0x000fc4000001085d */
[----:B------:R-:W2:Y:S01]  /*9ce0*/  MUFU.EX2 R177, R177 ;  /* 0x000000b100b17308 */ /* 0x000ea20000000800 */
[----:B-1----:R-:W-:-:S07]  /*9cf0*/  FFMA.FTZ R12, R15, R12, R88 ;  /* 0x0000000c0f0c7223 */ /* 0x002fce0000010058 */
[----:B------:R-:W1:Y:S01]  /*9d00*/  MUFU.EX2 R178, R178 ;  /* 0x000000b200b27308 */ /* 0x000e620000000800 */
[----:B0-----:R-:W-:-:S07]  /*9d10*/  FADD.FTZ R13, R176, R13 ;  /* 0x0000000db00d7221 */ /* 0x001fce0000010000 */
[----:B------:R-:W0:Y:S01]  /*9d20*/  MUFU.EX2 R179, R179 ;  /* 0x000000b300b37308 */ /* 0x000e220000000800 */
[----:B--2---:R-:W-:-:S07]  /*9d30*/  FADD.FTZ R12, R177, R12 ;  /* 0x0000000cb10c7221 */ /* 0x004fce0000010000 */
[----:B------:R-:W2:Y:S01]  /*9d40*/  MUFU.EX2 R173, R173 ;  /* 0x000000ad00ad7308 */ /* 0x000ea20000000800 */
[----:B-1----:R-:W-:-:S07]  /*9d50*/  FADD.FTZ R132, R178, R13 ;  /* 0x0000000db2847221 */ /* 0x002fce0000010000 */
        /* <DEDUP_REMOVED lines=11> */
[----:B-1----:R-:W-:Y:S01]  /*9e10*/  FADD.FTZ R123, R169, R126 ;  /* 0x0000007ea97b7221 */ /* 0x002fe20000010000 */
[----:B------:R-:W-:-:S06]  /*9e20*/  FFMA.FTZ R126, R127, R10, -R93 ;  /* 0x0000000a7f7e7223 */ /* 0x000fcc000001085d */
        /* <DEDUP_REMOVED lines=15> */
[----:B--2---:R-:W-:Y:S01]  /*9f20*/  FADD.FTZ R123, R161, R114 ;  /* 0x00000072a17b7221 */ /* 0x004fe20000010000 */
[----:B------:R-:W-:-:S06]  /*9f30*/  FFMA.FTZ R114, R115, R10, -R93 ;  /* 0x0000000a73727223 */ /* 0x000fcc000001085d */
        /* <DEDUP_REMOVED lines=15> */
[----:B0-----:R-:W-:Y:S01]  /*a030*/  FADD.FTZ R115, R153, R118 ;  /* 0x0000007699737221 */ /* 0x001fe20000010000 */
[----:B------:R-:W-:-:S06]  /*a040*/  FFMA.FTZ R118, R119, R10, -R93 ;  /* 0x0000000a77767223 */ /* 0x000fcc000001085d */
        /* <DEDUP_REMOVED lines=88> */
[----:B0-----:R-:W-:Y:S01]  /*a5d0*/  FADD.FTZ R132, R210, R99 ;  /* 0x00000063d2847221 */ /* 0x001fe20000010000 */
[----:B------:R-:W-:-:S05]  /*a5e0*/  IMAD.U32 R99, RZ, RZ, UR60 ;  /* 0x0000003cff637e24 */ /* 0x000fca000f8e00ff */
[----:B------:R-:W-:Y:S01]  /*a5f0*/  @P1 LEA R99, R99, UR61, 0x3 ;  /* 0x0000003d63631c11 */ /* 0x000fe2000f8e18ff */
        /* <DEDUP_REMOVED lines=10> */
[----:B------:R-:W-:-:S05]  /*a6a0*/  @P1 VIADD R12, R99, 0x34840 ;  /* 0x00034840630c1836 */ /* 0x000fca0000000000 */
[----:B------:R-:W-:Y:S01]  /*a6b0*/  @P1 PRMT R12, R23, 0x654, R12 ;  /* 0x00000654170c1816 */ /* 0x000fe2000000000c */
[----:B------:R-:W1:Y:S01]  /*a6c0*/  MUFU.EX2 R214, R214 ;  /* 0x000000d600d67308 */ /* 0x000e620000000800 */
[----:B0-----:R-:W-:Y:S01]  /*a6d0*/  FADD.FTZ R91, R105, R94 ;  /* 0x0000005e695b7221 */ /* 0x001fe20000010000 */
[----:B------:R-:W-:Y:S01]  /*a6e0*/  FFMA.FTZ R94, R95, R10, -R93 ;  /* 0x0000000a5f5e7223 */ /* 0x000fe2000001085d */
[----:B------:R0:W-:Y:S05]  /*a6f0*/  @P1 SYNCS.ARRIVE.TRANS64.RED.A1T0 RZ, [R12+URZ], RZ ;  /* 0x000000ff0cff19a7 */ /* 0x0001ea000810043f */
[----:B------:R-:W3:Y:S01]  /*a700*/  MUFU.EX2 R215, R215 ;  /* 0x000000d700d77308 */ /* 0x000ee20000000800 */
[----:B--2---:R-:W-:-:S07]  /*a710*/  FADD.FTZ R132, R98, R13 ;  /* 0x0000000d62847221 */ /* 0x004fce0000010000 */
[----:B------:R-:W2:Y:S01]  /*a720*/  MUFU.EX2 R101, R101 ;  /* 0x0000006500657308 */ /* 0x000ea20000000800 */
[----:B-1----:R-:W-:-:S07]  /*a730*/  FADD.FTZ R134, R214, R91 ;  /* 0x0000005bd6867221 */ /* 0x002fce0000010000 */
[----:B------:R-:W0:Y:S01]  /*a740*/  MUFU.EX2 R102, R102 ;  /* 0x0000006600667308 */ /* 0x000e220000000800 */
[----:B---3--:R-:W-:-:S07]  /*a750*/  FADD.FTZ R13, R215, R132 ;  /* 0x00000084d70d7221 */ /* 0x008fce0000010000 */
[----:B------:R-:W1:Y:S01]  /*a760*/  MUFU.EX2 R216, R216 ;  /* 0x000000d800d87308 */ /* 0x000e620000000800 */
[----:B--2---:R-:W-:-:S07]  /*a770*/  FADD.FTZ R91, R101, R134 ;  /* 0x00000086655b7221 */ /* 0x004fce0000010000 */
[----:B------:R-:W2:Y:S01]  /*a780*/  MUFU.EX2 R217, R217 ;  /* 0x000000d900d97308 */ /* 0x000ea20000000800 */
[----:B0-----:R-:W-:-:S07]  /*a790*/  FADD.FTZ R12, R102, R13 ;  /* 0x0000000d660c7221 */ /* 0x001fce0000010000 */
[----:B------:R-:W0:Y:S01]  /*a7a0*/  MUFU.EX2 R97, R97 ;  /* 0x0000006100617308 */ /* 0x000e220000000800 */
[----:B-1----:R-:W-:-:S07]  /*a7b0*/  FADD.FTZ R132, R216, R91 ;  /* 0x0000005bd8847221 */ /* 0x002fce0000010000 */
        /* <DEDUP_REMOVED lines=9> */
[----:B0-----:R-:W-:Y:S01]  /*a850*/  FADD.FTZ R91, R219, R12 ;  /* 0x0000000cdb5b7221 */ /* 0x001fe20000010000 */
[----:B-1----:R-:W-:-:S03]  /*a860*/  FADD.FTZ R13, R89, R132 ;  /* 0x00000084590d7221 */ /* 0x002fc60000010000 */
[----:B--2---:R-:W-:Y:S01]  /*a870*/  FADD.FTZ R12, R94, R91 ;  /* 0x0000005b5e0c7221 */ /* 0x004fe20000010000 */
[----:B------:R-:W-:Y:S06]  /*a880*/  @!P0 BRA `(.L_x_198) ;  /* 0x0000000000048947 */ /* 0x000fec0003800000 */
[----:B------:R-:W-:Y:S01]  /*a890*/  BPT.TRAP 0x1 ;  /* 0x000000040000795c */ /* 0x000fe20000300000 */
.L_x_198:
[----:B------:R-:W-:Y:S01]  /*a8a0*/  ISETP.NE.AND P1, PT, R18, RZ, PT ;  /* 0x000000ff1200720c */ /* 0x000fe20003f25270 */
[----:B------:R-:W-:Y:S01]  /*a8b0*/  IMAD.U32 R91, RZ, RZ, UR7 ;  /* 0x00000007ff5b7e24 */ /* 0x000fe2000f8e00ff */
[----:B------:R-:W-:Y:S01]  /*a8c0*/  R2UR UR6, R2 ;  /* 0x00000000020672ca */ /* 0x000fe200000e0000 */
[----:B------:R-:W-:Y:S01]  /*a8d0*/  UMOV UR7, UR60 ;  /* 0x0000003c00077c82 */ /* 0x000fe20008000000 */
        /* <DEDUP_REMOVED lines=9> */
[----:B------:R-:W-:Y:S01]  /*a970*/  @P1 LEA R91, R91, UR61, 0x3 ;  /* 0x0000003d5b5b1c11 */ /* 0x000fe2000f8e18ff */
[----:B------:R-:W-:Y:S01]  /*a980*/  FMUL.FTZ R40, R40, R14 ;  /* 0x0000000e28287220 */ /* 0x000fe20000410000 */
[----:B------:R-:W-:-:S02]  /*a990*/  IMAD.U32 R21, RZ, RZ, UR6 ;  /* 0x00000006ff157e24 */ /* 0x000fc4000f8e00ff */
[-C--:B------:R-:W-:Y:S01]  /*a9a0*/  FMUL.FTZ R41, R41, R14.reuse ;  /* 0x0000000e29297220 */ /* 0x080fe20000410000 */
[-C--:B------:R-:W-:Y:S01]  /*a9b0*/  FMUL.FTZ R44, R44, R14.reuse ;  /* 0x0000000e2c2c7220 */ /* 0x080fe20000410000 */
[----:B------:R-:W-:Y:S02]  /*a9c0*/  @P1 VIADD R91, R91, 0x34860 ;  /* 0x000348605b5b1836 */ /* 0x000fe40000000000 */
[-C--:B------:R-:W-:Y:S01]  /*a9d0*/  FMUL.FTZ R45, R45, R14.reuse ;  /* 0x0000000e2d2d7220 */ /* 0x080fe20000410000 */
[-C--:B------:R-:W-:Y:S01]  /*a9e0*/  FMUL.FTZ R48, R48, R14.reuse ;  /* 0x0000000e30307220 */ /* 0x080fe20000410000 */
[-C--:B------:R-:W-:Y:S01]  /*a9f0*/  FMUL.FTZ R49, R49, R14.reuse ;  /* 0x0000000e31317220 */ /* 0x080fe20000410000 */
[-C--:B------:R-:W-:Y:S01]  /*aa00*/  FMUL.FTZ R52, R52, R14.reuse ;  /* 0x0000000e34347220 */ /* 0x080fe20000410000 */
[----:B------:R-:W-:Y:S01]  /*aa10*/  @P1 PRMT R91, R22, 0x654, R91 ;  /* 0x00000654165b1816 */ /* 0x000fe2000000005b */
[-C--:B------:R-:W-:Y:S01]  /*aa20*/  FMUL.FTZ R53, R53, R14.reuse ;  /* 0x0000000e35357220 */ /* 0x080fe20000410000 */
[-C--:B------:R-:W-:Y:S01]  /*aa30*/  FMUL.FTZ R56, R56, R14.reuse ;  /* 0x0000000e38387220 */ /* 0x080fe20000410000 */
[-C--:B------:R-:W-:Y:S01]  /*aa40*/  FMUL.FTZ R57, R57, R14.reuse ;  /* 0x0000000e39397220 */ /* 0x080fe20000410000 */
[----:B------:R0:W-:Y:S01]  /*aa50*/  @P1 SYNCS.ARRIVE.TRANS64.RED.A1T0 RZ, [R91+URZ], RZ ;  /* 0x000000ff5bff19a7 */ /* 0x0001e2000810043f */
[----:B------:R-:W-:Y:S01]  /*aa60*/  ISETP.GT.AND P1, PT, R20, RZ, PT ;  /* 0x000000ff1400720c */ /* 0x000fe20003f24270 */
        /* <DEDUP_REMOVED lines=46> */
[----:B------:R-:W-:Y:S01]  /*ad50*/  F2FP.F16.F32.PACK_AB R177, R177, R88 ;  /* 0x00000058b1b1723e */ /* 0x000fe200000000ff */
[----:B------:R-:W-:Y:S01]  /*ad60*/  VIADD R20, R20, 0xffffffff ;  /* 0xffffffff14147836 */ /* 0x000fe20000000000 */
[----:B------:R-:W-:Y:S01]  /*ad70*/  F2FP.F16.F32.PACK_AB R178, R173, R178 ;  /* 0x000000b2adb2723e */ /* 0x000fe200000000ff */
[----:B------:R-:W-:Y:S01]  /*ad80*/  IMAD.MOV.U32 R15, RZ, RZ, R11 ;  /* 0x000000ffff0f7224 */ /* 0x000fe200078e000b */
[----:B------:R-:W-:Y:S01]  /*ad90*/  F2FP.F16.F32.PACK_AB R179, R92, R179 ;  /* 0x000000b35cb3723e */ /* 0x000fe200000000ff */
[----:B------:R-:W-:Y:S01]  /*ada0*/  IMAD.MOV.U32 R14, RZ, RZ, R3 ;  /* 0x000000ffff0e7224 */ /* 0x000fe200078e0003 */
        /* <DEDUP_REMOVED lines=39> */
[----:B------:R-:W-:Y:S01]  /*b020*/  F2FP.F16.F32.PACK_AB R219, R94, R219 ;  /* 0x000000db5edb723e */ /* 0x000fe200000000ff */
[----:B0-----:R-:W-:Y:S06]  /*b030*/  @P1 BRA `(.L_x_199) ;  /* 0xffffffb4000c1947 */ /* 0x001fec000383ffff */
.L_x_188:
[----:B------:R-:W-:Y:S06]  /*b040*/  BAR.ARV 0x8, 0x180 ;  /* 0x0206000000007b1d */ /* 0x000fec0000002000 */
[----:B------:R-:W-:Y:S05]  /*b050*/  @!P0 BRA `(.L_x_200) ;  /* 0x0000000000048947 */ /* 0x000fea0003800000 */
[----:B------:R-:W-:Y:S01]  /*b060*/  BPT.TRAP 0x1 ;  /* 0x000000040000795c */ /* 0x000fe20000300000 */
.L_x_200:
[----:B------:R-:W-:Y:S01]  /*b070*/  R2UR UR4, R2 ;  /* 0x00000000020472ca */ /* 0x000fe200000e0000 */
[----:B------:R-:W-:-:S12]  /*b080*/  ULEA UR7, UR60, UR61, 0x3 ;  /* 0x0000003d3c077291 */ /* 0x000fd8000f8e183f */
[----:B------:R-:W-:-:S05]  /*b090*/  IMAD.U32 R0, RZ, RZ, UR4 ;  /* 0x00000004ff007e24 */ /* 0x000fca000f8e00ff */
[----:B------:R-:W-:-:S04]  /*b0a0*/  SHF.L.U32 R0, R0, 0x1f, RZ ;  /* 0x0000001f00007819 */ /* 0x000fc800000006ff */
[----:B------:R0:W1:Y:S01]  /*b0b0*/  SYNCS.PHASECHK.TRANS64.TRYWAIT P1, [UR7+0x34850], R0 ;  /* 0x03485000ff0075a7 */ /* 0x0000620008020147 */
[----:B------:R-:W-:Y:S05]  /*b0c0*/  @!P0 BRA `(.L_x_201) ;  /* 0x0000000000048947 */ /* 0x000fea0003800000 */
[----:B------:R-:W-:Y:S01]  /*b0d0*/  BPT.TRAP 0x1 ;  /* 0x000000040000795c */ /* 0x000fe20000300000 */
.L_x_201:
[----:B-1----:R-:W-:Y:S05]  /*b0e0*/  @P1 BRA `(.L_x_202) ;  /* 0x0000000000081947 */ /* 0x002fea0003800000 */
[----:B------:R-:W1:Y:S02]  /*b0f0*/  SYNCS.PHASECHK.TRANS64.TRYWAIT P1, [UR7+0x34850], R0 ;  /* 0x03485000ff0075a7 */ /* 0x000e640008020147 */
[----:B-1----:R-:W-:Y:S05]  /*b100*/  @!P1 BRA `(.L_x_203) ;  /* 0x0000006400409947 */ /* 0x002fea0003800000 */
.L_x_202:
[----:B------:R-:W-:Y:S01]  /*b110*/  UIADD3 UR4, UR61, 0x400, URZ ;  /* 0x000004003d047890 */ /* 0x000fe2000fffe03f */
[----:B------:R-:W-:Y:S01]  /*b120*/  WARPGROUP.ARRIVE ;  /* 0x00000000000079c5 */ /* 0x000fe20000000000 */
[----:B------:R-:W-:Y:S01]  /*b130*/  UMOV UR11, 0x40000040 ;  /* 0x40000040000b7882 */ /* 0x000fe20000000000 */
[----:B01----:R-:W0:Y:S01]  /*b140*/  SHFL.BFLY PT, R0, R13, 0x2, 0x1f ;  /* 0x0c401f000d007f89 */ /* 0x003e2200000e0000 */
[----:B------:R-:W-:Y:S01]  /*b150*/  USHF.R.U32.HI UR4, URZ, 0x4, UR4 ;  /* 0x000000043f047899 */ /* 0x000fe20008011604 */
[----:B------:R-:W-:Y:S02]  /*b160*/  IMAD.MOV.U32 R8, RZ, RZ, RZ ;  /* 0x000000ffff087224 */ /* 0x000fe400078e00ff */
[----:B------:R-:W1:Y:S01]  /*b170*/  SHFL.BFLY PT, R5, R12, 0x2, 0x1f ;  /* 0x0c401f000c057f89 */ /* 0x000e6200000e0000 */
[----:B------:R-:W-:Y:S01]  /*b180*/  ULOP3.LUT UR4, UR4, 0x3fff, URZ, 0xc0, !UPT ;  /* 0x00003fff04047892 */ /* 0x000fe2000f8ec03f */
[----:B------:R-:W-:-:S03]  /*b190*/  IMAD.MOV.U32 R17, RZ, RZ, -0x800000 ;  /* 0xff800000ff117424 */ /* 0x000fc600078e00ff */
[----:B------:R-:W-:-:S04]  /*b1a0*/  ULOP3.LUT UR4, UR4, 0x5800000, URZ, 0xfc, !UPT ;  /* 0x0580000004047892 */ /* 0x000fc8000f8efc3f */
[----:B------:R-:W-:-:S04]  /*b1b0*/  UIMAD UR4, UR60, 0xb00, UR4 ;  /* 0x00000b003c0478a4 */ /* 0x000fc8000f8e0204 */
[----:B------:R-:W-:-:S03]  /*b1c0*/  UIADD3 UR6, UR4, 0x80, URZ ;  /* 0x0000008004067890 */ /* 0x000fc6000fffe03f */
[----:B------:R-:W-:Y:S02]  /*b1d0*/  UMOV UR10, UR4 ;  /* 0x00000004000a7c82 */ /* 0x000fe40008000000 */
[----:B------:R-:W-:Y:S01]  /*b1e0*/  HGMMA.64x128x16.F32 R24, R176, gdesc[UR8].tnspB, R24, gsb0 ;  /* 0x41e00008b0187df0 */ /* 0x000fe20008000818 */
[----:B------:R-:W-:Y:S01]  /*b1f0*/  UMOV UR11, 0x40000040 ;  /* 0x40000040000b7882 */ /* 0x000fe20000000000 */
[----:B------:R-:W-:Y:S01]  /*b200*/  UMOV UR10, UR6 ;  /* 0x00000006000a7c82 */ /* 0x000fe20008000000 */
[----:B------:R-:W-:Y:S01]  /*b210*/  UIADD3 UR6, UR4, 0x100, URZ ;  /* 0x0000010004067890 */ /* 0x000fe2000fffe03f */
[----:B0-----:R-:W-:Y:S01]  /*b220*/  FADD.FTZ R0, R0, R13 ;  /* 0x0000000d00007221 */ /* 0x001fe20000010000 */
[----:B-1----:R-:W-:-:S04]  /*b230*/  FADD.FTZ R4, R5, R12 ;  /* 0x0000000c05047221 */ /* 0x002fc80000010000 */
[----:B------:R-:W0:Y:S04]  /*b240*/  SHFL.BFLY PT, R5, R0, 0x1, 0x1f ;  /* 0x0c201f0000057f89 */ /* 0x000e2800000e0000 */
[----:B------:R-:W1:Y:S01]  /*b250*/  SHFL.BFLY PT, R7, R4, 0x1, 0x1f ;  /* 0x0c201f0004077f89 */ /* 0x000e6200000e0000 */
[----:B0-----:R-:W-:Y:S01]  /*b260*/  FADD.FTZ R14, R0, R5 ;  /* 0x00000005000e7221 */ /* 0x001fe20000010000 */
[----:B------:R-:W-:Y:S02]  /*b270*/  IMAD.MOV.U32 R5, RZ, RZ, RZ ;  /* 0x000000ffff057224 */ /* 0x000fe400078e00ff */
[----:B------:R-:W-:Y:S02]  /*b280*/  IMAD.MOV.U32 R0, RZ, RZ, -0x800000 ;  /* 0xff800000ff007424 */ /* 0x000fe400078e00ff */
[----:B-1----:R-:W-:Y:S01]  /*b290*/  FADD.FTZ R15, R4, R7 ;  /* 0x00000007040f7221 */ /* 0x002fe20000010000 */
[----:B------:R-:W-:-:S04]  /*b2a0*/  FSETP.NE.FTZ.AND P1, PT, R14, RZ, PT ;  /* 0x000000ff0e00720b */ /* 0x000fc80003f35000 */
[----:B------:R-:W-:-:S09]  /*b2b0*/  FSETP.NE.FTZ.AND P2, PT, R15, RZ, PT ;  /* 0x000000ff0f00720b */ /* 0x000fd20003f55000 */
[----:B------:R-:W0:Y:S01]  /*b2c0*/  @P1 MUFU.LG2 R6, R14 ;  /* 0x0000000e00061308 */ /* 0x000e220000000c00 */
[----:B------:R-:W-:-:S03]  /*b2d0*/  @P1 FMUL.FTZ R4, R10, 0.69314718246459960938 ;  /* 0x3f3172180a041820 */ /* 0x000fc60000410000 */
[----:B------:R-:W-:-:S04]  /*b2e0*/  @P2 FMUL.FTZ R13, R10, 0.69314718246459960938 ;  /* 0x3f3172180a0d2820 */ /* 0x000fc80000410000 */
[----:B------:R-:W1:Y:S08]  /*b2f0*/  @P2 MUFU.LG2 R9, R15 ;  /* 0x0000000f00092308 */ /* 0x000e700000000c00 */
[----:B------:R2:W3:Y:S01]  /*b300*/  @P1 MUFU.RCP R5, R14 ;  /* 0x0000000e00051308 */ /* 0x0004e20000001000 */
[----:B0-----:R-:W-:-:S04]  /*b310*/  @P1 FMUL.FTZ R7, R6, 0.69314718246459960938 ;  /* 0x3f31721806071820 */ /* 0x001fc80000410000 */
[----:B------:R-:W-:-:S03]  /*b320*/  @P1 FFMA.FTZ R0, R4, R3, R7 ;  /* 0x0000000304001223 */ /* 0x000fc60000010007 */
[----:B------:R2:W0:Y:S01]  /*b330*/  @P2 MUFU.RCP R8, R15 ;  /* 0x0000000f00082308 */ /* 0x0004220000001000 */
[----:B-1----:R-:W-:-:S04]  /*b340*/  @P2 FMUL.FTZ R6, R9, 0.69314718246459960938 ;  /* 0x3f31721809062820 */ /* 0x002fc80000410000 */
[----:B------:R-:W-:Y:S01]  /*b350*/  @P2 FFMA.FTZ R17, R13, R11, R6 ;  /* 0x0000000b0d112223 */ /* 0x000fe20000010006 */
        /* <DEDUP_REMOVED lines=50> */
[----:B------:R-:W-:Y:S01]  /*b680*/  HGMMA.64x128x16.F32 R24, R212, gdesc[UR8].tnspB, R24, gsb0 ;  /* 0x41e00008d4187df0 */ /* 0x000fe20008000818 */
[----:B------:R-:W-:Y:S01]  /*b690*/  UMOV UR10, UR4 ;  /* 0x00000004000a7c82 */ /* 0x000fe20008000000 */
[----:B------:R-:W-:Y:S01]  /*b6a0*/  UMOV UR11, 0x40000040 ;  /* 0x40000040000b7882 */ /* 0x000fe20000000000 */
[----:B------:R-:W-:Y:S02]  /*b6b0*/  WARPGROUP.DEPBAR.LE gsb0, 0x0 ;  /* 0x00008000000079c5 */ /* 0x000fe40000010000 */
[----:B------:R-:W-:-:S07]  /*b6c0*/  WARPGROUP.ARRIVE ;  /* 0x00000000000079c5 */ /* 0x000fce0000000000 */
[----:B------:R-:W-:Y:S03]  /*b6d0*/  HGMMA.64x128x16.F32 R24, R216, gdesc[UR8].tnspB, R24, gsb0 ;  /* 0x41e00008d8187df0 */ /* 0x000fe60008000818 */
[----:B------:R-:W-:Y:S02]  /*b6e0*/  WARPGROUP.DEPBAR.LE gsb0, 0x0 ;  /* 0x00008000000079c5 */ /* 0x000fe40000010000 */
[----:B0-23--:R-:W-:Y:S05]  /*b6f0*/  @!P0 BRA `(.L_x_204) ;  /* 0x0000000000048947 */ /* 0x00dfea0003800000 */
[----:B------:R-:W-:Y:S01]  /*b700*/  BPT.TRAP 0x1 ;  /* 0x000000040000795c */ /* 0x000fe20000300000 */
.L_x_204:
[----:B------:R-:W0:Y:S01]  /*b710*/  S2UR UR6, SR_SWINHI ;  /* 0x00000000000679c3 */ /* 0x000e220000002f00 */
[----:B------:R-:W-:Y:S01]  /*b720*/  ISETP.NE.AND P1, PT, R18, RZ, PT ;  /* 0x000000ff1200720c */ /* 0x000fe20003f25270 */
[----:B------:R-:W-:Y:S02]  /*b730*/  IMAD.U32 R3, RZ, RZ, UR7 ;  /* 0x00000007ff037e24 */ /* 0x000fe4000f8e00ff */
        /* <DEDUP_REMOVED lines=11> */
[----:B------:R-:W-:-:S02]  /*b7f0*/  @P1 VIADD R3, R3, 0x34860 ;  /* 0x0003486003031836 */ /* 0x000fc40000000000 */
        /* <DEDUP_REMOVED lines=9> */
[----:B------:R-:W-:Y:S01]  /*b890*/  UMOV UR4, UR61 ;  /* 0x0000003d00047c82 */ /* 0x000fe20008000000 */
[----:B0-----:R-:W-:Y:S01]  /*b8a0*/  UMOV UR5, UR6 ;  /* 0x0000000600057c82 */ /* 0x001fe20008000000 */
[----:B------:R-:W-:Y:S01]  /*b8b0*/  FMUL.FTZ R65, R65, R5 ;  /* 0x0000000541417220 */ /* 0x000fe20000410000 */
[----:B------:R-:W-:-:S02]  /*b8c0*/  IMAD.U32 R36, RZ, RZ, UR4 ;  /* 0x00000004ff247e24 */ /* 0x000fc4000f8e00ff */
[-C--:B------:R-:W-:Y:S01]  /*b8d0*/  FMUL.FTZ R64, R64, R5.reuse ;  /* 0x0000000540407220 */ /* 0x080fe20000410000 */
        /* <DEDUP_REMOVED lines=11> */
[----:B------:R-:W-:Y:S01]  /*b990*/  IMAD.WIDE R4, R233, 0x2, R36 ;  /* 0x00000002e9047825 */ /* 0x000fe200078e0224 */
[----:B------:R-:W-:-:S03]  /*b9a0*/  @P1 PRMT R3, R22, 0x654, R3 ;  /* 0x0000065416031816 */ /* 0x000fc60000000003 */
[-C--:B------:R-:W-:Y:S01]  /*b9b0*/  FMUL.FTZ R27, R27, R8.reuse ;  /* 0x000000081b1b7220 */ /* 0x080fe20000410000 */
[-C--:B------:R-:W-:Y:S01]  /*b9c0*/  FMUL.FTZ R100, R26, R8.reuse ;  /* 0x000000081a647220 */ /* 0x080fe20000410000 */
[----:B------:R-:W-:Y:S01]  /*b9d0*/  IMAD R9, R225, 0x40, R220 ;  /* 0x00000040e1097824 */ /* 0x000fe200078e02dc */
[----:B------:R0:W-:Y:S01]  /*b9e0*/  @P1 SYNCS.ARRIVE.TRANS64.RED.A1T0 RZ, [R3+URZ], RZ ;  /* 0x000000ff03ff19a7 */ /* 0x0001e2000810043f */
[----:B------:R-:W-:Y:S01]  /*b9f0*/  IADD3 R10, P1, R4, 0x4040, RZ ;  /* 0x00004040040a7810 */ /* 0x000fe20007f3e0ff */
[----:B------:R-:W-:Y:S01]  /*ba00*/  FMUL.FTZ R31, R31, R8 ;  /* 0x000000081f1f7220 */ /* 0x000fe20000410000 */
[----:B------:R-:W-:-:S04]  /*ba10*/  IMAD.WIDE R36, R9, 0x2, R36 ;  /* 0x0000000209247825 */ /* 0x000fc800078e0224 */
[-C--:B------:R-:W-:Y:S01]  /*ba20*/  FMUL.FTZ R104, R30, R8.reuse ;  /* 0x000000081e687220 */ /* 0x080fe20000410000 */
[----:B------:R-:W-:Y:S01]  /*ba30*/  LOP3.LUT R9, R10, 0x380, RZ, 0xc0, !PT ;  /* 0x000003800a097812 */ /* 0x000fe200078ec0ff */
[-C--:B------:R-:W-:Y:S01]  /*ba40*/  FMUL.FTZ R103, R35, R8.reuse ;  /* 0x0000000823677220 */ /* 0x080fe20000410000 */
[-C--:B------:R-:W-:Y:S01]  /*ba50*/  FMUL.FTZ R106, R34, R8.reuse ;  /* 0x00000008226a7220 */ /* 0x080fe20000410000 */
[----:B0-----:R-:W-:Y:S01]  /*ba60*/  LOP3.LUT R3, R4, 0x380, RZ, 0xc0, !PT ;  /* 0x0000038004037812 */ /* 0x001fe200078ec0ff */
[-C--:B------:R-:W-:Y:S01]  /*ba70*/  FMUL.FTZ R99, R39, R8.reuse ;  /* 0x0000000827637220 */ /* 0x080fe20000410000 */
[-C--:B------:R-:W-:Y:S01]  /*ba80*/  FMUL.FTZ R102, R38, R8.reuse ;  /* 0x0000000826667220 */ /* 0x080fe20000410000 */
[-C--:B------:R-:W-:Y:S01]  /*ba90*/  FMUL.FTZ R96, R43, R8.reuse ;  /* 0x000000082b607220 */ /* 0x080fe20000410000 */
[----:B------:R-:W-:Y:S01]  /*baa0*/  SHF.R.U64 R3, R3, 0x3, RZ ;  /* 0x0000000303037819 */ /* 0x000fe200000012ff */
        /* <DEDUP_REMOVED lines=23> */
[C---:B------:R-:W-:Y:S01]  /*bc20*/  IADD3 R45, P0, R4.reuse, 0x4060, RZ ;  /* 0x00004060042d7810 */ /* 0x040fe20007f1e0ff */
[--C-:B------:R-:W-:Y:S01]  /*bc30*/  IMAD.X R43, RZ, RZ, R5.reuse, P1 ;  /* 0x000000ffff2b7224 */ /* 0x100fe200008e0605 */
[C---:B------:R-:W-:Y:S01]  /*bc40*/  IADD3 R29, P2, R4.reuse, 0x4020, RZ ;  /* 0x00004020041d7810 */ /* 0x040fe20007f5e0ff */
[----:B------:R-:W0:Y:S01]  /*bc50*/  LDC R101, c[0x0][0xc38] ;  /* 0x00030e00ff657b82 */ /* 0x000e220000000800 */
[C---:B------:R-:W-:Y:S01]  /*bc60*/  IADD3 R21, P3, R4.reuse, 0x4000, RZ ;  /* 0x0000400004157810 */ /* 0x040fe20007f7e0ff */
[----:B------:R-:W-:Y:S01]  /*bc70*/  ULDC UR7, c[0x0][0xc44] ;  /* 0x0003110000077ab9 */ /* 0x000fe20000000800 */
        /* <DEDUP_REMOVED lines=8> */
[----:B------:R-:W-:Y:S01]  /*bd00*/  SHF.R.U64 R3, R9, 0x3, RZ ;  /* 0x0000000309037819 */ /* 0x000fe200000012ff */
[----:B------:R-:W-:Y:S01]  /*bd10*/  IMAD.X R9, RZ, RZ, R5, P5 ;  /* 0x000000ffff097224 */ /* 0x000fe200028e0605 */
[----:B------:R-:W-:Y:S01]  /*bd20*/  LOP3.LUT R14, R29, 0x380, RZ, 0xc0, !PT ;  /* 0x000003801d0e7812 */ /* 0x000fe200078ec0ff */
[----:B------:R-:W-:Y:S01]  /*bd30*/  ULDC.64 UR8, c[0x0][0xb90] ;  /* 0x0002e40000087ab9 */ /* 0x000fe20000000a00 */
[----:B------:R-:W-:-:S02]  /*bd40*/  LOP3.LUT R42, R3, R10, RZ, 0x3c, !PT ;  /* 0x0000000a032a7212 */ /* 0x000fc400078e3cff */
[----:B------:R-:W-:Y:S02]  /*bd50*/  LOP3.LUT R3, R8, 0x380, RZ, 0xc0, !PT ;  /* 0x0000038008037812 */ /* 0x000fe400078ec0ff */
[----:B------:R-:W-:Y:S02]  /*bd60*/  SHF.R.U64 R14, R14, 0x3, RZ ;  /* 0x000000030e0e7819 */ /* 0x000fe400000012ff */
[----:B------:R-:W-:Y:S02]  /*bd70*/  SHF.R.U64 R3, R3, 0x3, RZ ;  /* 0x0000000303037819 */ /* 0x000fe400000012ff */
[----:B------:R-:W-:Y:S02]  /*bd80*/  LOP3.LUT R40, R14, R29, RZ, 0x3c, !PT ;  /* 0x0000001d0e287212 */ /* 0x000fe400078e3cff */
[----:B------:R-:W-:Y:S02]  /*bd90*/  LOP3.LUT R10, R21, 0x380, RZ, 0xc0, !PT ;  /* 0x00000380150a7812 */ /* 0x000fe400078ec0ff */
[----:B------:R-:W-:-:S02]  /*bda0*/  LOP3.LUT R14, R3, R8, RZ, 0x3c, !PT ;  /* 0x00000008030e7212 */ /* 0x000fc400078e3cff */
[----:B------:R-:W-:Y:S02]  /*bdb0*/  LOP3.LUT R8, R13, 0x380, RZ, 0xc0, !PT ;  /* 0x000003800d087812 */ /* 0x000fe400078ec0ff */
[----:B------:R-:W-:Y:S02]  /*bdc0*/  LOP3.LUT R3, R12, 0x380, RZ, 0xc0, !PT ;  /* 0x000003800c037812 */ /* 0x000fe400078ec0ff */
[----:B------:R-:W-:Y:S02]  /*bdd0*/  SHF.R.U64 R10, R10, 0x3, RZ ;  /* 0x000000030a0a7819 */ /* 0x000fe400000012ff */
[----:B------:R-:W-:Y:S02]  /*bde0*/  SHF.R.U64 R8, R8, 0x3, RZ ;  /* 0x0000000308087819 */ /* 0x000fe400000012ff */
[----:B------:R-:W-:Y:S02]  /*bdf0*/  SHF.R.U64 R3, R3, 0x3, RZ ;  /* 0x0000000303037819 */ /* 0x000fe400000012ff */
[----:B------:R-:W-:-:S02]  /*be00*/  LOP3.LUT R38, R10, R21, RZ, 0x3c, !PT ;  /* 0x000000150a267212 */ /* 0x000fc400078e3cff */
[----:B------:R-:W-:Y:S02]  /*be10*/  LOP3.LUT R10, R8, R13, RZ, 0x3c, !PT ;  /* 0x0000000d080a7212 */ /* 0x000fe400078e3cff */
[----:B------:R-:W-:Y:S02]  /*be20*/  LOP3.LUT R8, R3, R12, RZ, 0x3c, !PT ;  /* 0x0000000c03087212 */ /* 0x000fe400078e3cff */
[----:B------:R-:W1:Y:S01]  /*be30*/  LDC R3, c[0x0][0xbe8] ;  /* 0x0002fa00ff037b82 */ /* 0x000e620000000800 */
[----:B------:R-:W-:Y:S02]  /*be40*/  R2UR UR13, R228 ;  /* 0x00000000e40d72ca */ /* 0x000fe400000e0000 */
[----:B------:R-:W-:Y:S02]  /*be50*/  R2UR UR12, R229 ;  /* 0x00000000e50c72ca */ /* 0x000fe400000e0000 */
[----:B------:R-:W-:Y:S02]  /*be60*/  R2UR UR11, R227 ;  /* 0x00000000e30b72ca */ /* 0x000fe400000e0000 */
[----:B------:R-:W-:-:S02]  /*be70*/  LOP3.LUT R44, R45, 0x380, RZ, 0xc0, !PT ;  /* 0x000003802d2c7812 */ /* 0x000fc400078ec0ff */
[----:B------:R-:W-:Y:S02]  /*be80*/  MOV R109, R4 ;  /* 0x00000004006d7202 */ /* 0x000fe40000000f00 */
[----:B------:R-:W-:Y:S02]  /*be90*/  SHF.R.U64 R44, R44, 0x3, RZ ;  /* 0x000000032c2c7819 */ /* 0x000fe400000012ff */
[----:B------:R-:W-:Y:S01]  /*bea0*/  F2FP.F16.F32.PACK_AB R6, R6, R7 ;  /* 0x000000070606723e */ /* 0x000fe200000000ff */
[----:B------:R-:W-:Y:S01]  /*beb0*/  UIADD3 UR4, -UR13, URZ, URZ ;  /* 0x0000003f0d047290 */ /* 0x000fe2000fffe13f */
[----:B------:R-:W-:Y:S01]  /*bec0*/  LOP3.LUT R44, R44, R45, RZ, 0x3c, !PT ;  /* 0x0000002d2c2c7212 */ /* 0x000fe200078e3cff */
[----:B------:R-:W-:Y:S01]  /*bed0*/  IMAD R98, RZ, RZ, -UR12 ;  /* 0x8000000cff627e24 */ /* 0x000fe2000f8e02ff */
[----:B------:R-:W-:Y:S01]  /*bee0*/  F2FP.F16.F32.PACK_AB R7, R31, R104 ;  /* 0x000000681f07723e */ /* 0x000fe200000000ff */
[----:B------:R-:W-:Y:S01]  /*bef0*/  IMAD.X R45, RZ, RZ, R5, P0 ;  /* 0x000000ffff2d7224 */ /* 0x000fe200000e0605 */
[----:B------:R-:W-:Y:S01]  /*bf00*/  UIMAD UR7, UR7, UR4, UR12 ;  /* 0x00000004070772a4 */ /* 0x000fe2000f8e020c */
[----:B0-----:R-:W-:Y:S01]  /*bf10*/  IMAD R98, R101, R98, UR11 ;  /* 0x0000000b65627e24 */ /* 0x001fe2000f8e0262 */
[----:B------:R-:W-:Y:S01]  /*bf20*/  F2FP.F16.F32.PACK_AB R5, R27, R100 ;  /* 0x000000641b05723e */ /* 0x000fe200000000ff */
[----:B------:R-:W-:Y:S01]  /*bf30*/  USHF.R.S32.HI UR11, URZ, 0x1f, UR13 ;  /* 0x0000001f3f0b7899 */ /* 0x000fe2000801140d */
[----:B------:R-:W0:Y:S01]  /*bf40*/  LDC.64 R100, c[0x0][0xb98] ;  /* 0x0002e600ff647b82 */ /* 0x000e220000000a00 */
[----:B-1----:R-:W-:Y:S01]  /*bf50*/  ISETP.NE.AND P1, PT, R3, 0x1, PT ;  /* 0x000000010300780c */ /* 0x002fe20003f25270 */
[----:B------:R-:W-:Y:S01]  /*bf60*/  USHF.R.S32.HI UR10, URZ, 0x1f, UR7 ;  /* 0x0000001f3f0a7899 */ /* 0x000fe20008011407 */
[----:B------:R-:W-:Y:S01]  /*bf70*/  IMAD R110, R98, 0x80, R232 ;  /* 0x00000080626e7824 */ /* 0x000fe200078e02e8 */
[----:B------:R-:W-:Y:S01]  /*bf80*/  MOV R104, R44 ;  /* 0x0000002c00687202 */ /* 0x000fe20000000f00 */
[----:B------:R-:W-:Y:S01]  /*bf90*/  UIMAD.WIDE.U32 UR4, UR7, UR8, URZ ;  /* 0x00000008070472a5 */ /* 0x000fe2000f8e003f */
[----:B------:R-:W-:Y:S01]  /*bfa0*/  IADD3 R21, P6, R36, 0x1000, RZ ;  /* 0x0000100024157810 */ /* 0x000fe20007fde0ff */
[----:B------:R-:W-:Y:S01]  /*bfb0*/  UIMAD UR6, UR10, UR8, URZ ;  /* 0x000000080a0672a4 */ /* 0x000fe2000f8e023f */
[----:B------:R-:W-:Y:S01]  /*bfc0*/  IMAD.MOV.U32 R45, RZ, RZ, R110 ;  /* 0x000000ffff2d7224 */ /* 0x000fe200078e006e */
[----:B------:R-:W-:Y:S01]  /*bfd0*/  F2FP.F16.F32.PACK_AB R4, R25, R20 ;  /* 0x000000141904723e */ /* 0x000fe200000000ff */
[----:B------:R-:W-:Y:S01]  /*bfe0*/  BAR.SYNC.DEFER_BLOCKING 0x1, 0x100 ;  /* 0x0044000000007b1d */ /* 0x000fe20000010000 */
[----:B------:R-:W-:Y:S01]  /*bff0*/  UIMAD UR6, UR7, UR9, UR6 ;  /* 0x00000009070672a4 */ /* 0x000fe2000f8e0206 */
[----:B------:R-:W-:Y:S01]  /*c000*/  LOP3.LUT R34, R21, 0x380, RZ, 0xc0, !PT ;  /* 0x0000038015227812 */ /* 0x000fe200078ec0ff */
[----:B------:R-:W-:Y:S01]  /*c010*/  IMAD.U32 R13, RZ, RZ, UR5 ;  /* 0x00000005ff0d7e24 */ /* 0x000fe2000f8e00ff */
[----:B------:R-:W-:Y:S01]  /*c020*/  MOV R108, R38 ;  /* 0x00000026006c7202 */ /* 0x000fe20000000f00 */
[----:B------:R-:W-:-:S03]  /*c030*/  UIADD3 UR6, UR5, UR6, URZ ;  /* 0x0000000605067290 */ /* 0x000fc6000fffe03f */
[----:B------:R-:W1:Y:S01]  /*c040*/  @P1 LDC R107, c[0x0][0xbec] ;  /* 0x0002fb00ff6b1b82 */ /* 0x000e620000000800 */
[----:B------:R-:W-:Y:S01]  /*c050*/  SHF.R.U64 R34, R34, 0x3, RZ ;  /* 0x0000000322227819 */ /* 0x000fe200000012ff */
[----:B------:R-:W-:Y:S01]  /*c060*/  IMAD.U32 R12, RZ, RZ, UR4 ;  /* 0x00000004ff0c7e24 */ /* 0x000fe2000f8e00ff */
[----:B------:R-:W-:Y:S01]  /*c070*/  IADD3 R35, P4, R36, 0x3000, RZ ;  /* 0x0000300024237810 */ /* 0x000fe20007f9e0ff */
[----:B------:R-:W-:Y:S01]  /*c080*/  ULDC.64 UR4, c[0x0][0xb88] ;  /* 0x0002e20000047ab9 */ /* 0x000fe20000000a00 */
[----:B------:R-:W-:Y:S01]  /*c090*/  IMAD.U32 R13, RZ, RZ, UR6 ;  /* 0x00000006ff0d7e24 */ /* 0x000fe2000f8e00ff */
[----:B------:R-:W-:Y:S01]  /*c0a0*/  LOP3.LUT R34, R34, R21, RZ, 0x3c, !PT ;  /* 0x0000001522227212 */ /* 0x000fe200078e3cff */
[----:B------:R-:W-:Y:S01]  /*c0b0*/  ULDC UR6, c[0x0][0xa88] ;  /* 0x0002a20000067ab9 */ /* 0x000fe20000000800 */
[----:B------:R-:W2:Y:S01]  /*c0c0*/  @P1 LDC R111, c[0x0][0xbf0] ;  /* 0x0002fc00ff6f1b82 */ /* 0x000ea20000000800 */
[----:B------:R-:W-:Y:S01]  /*c0d0*/  IADD3 R21, P0, R36, 0x6000, RZ ;  /* 0x0000600024157810 */ /* 0x000fe20007f1e0ff */
[----:B0-----:R-:W-:Y:S01]  /*c0e0*/  IMAD.WIDE.U32 R12, R100, UR13, R12 ;  /* 0x0000000d640c7c25 */ /* 0x001fe2000f8e000c */
[C---:B------:R-:W-:Y:S01]  /*c0f0*/  IADD3 R33, P5, R36.reuse, 0x2000, RZ ;  /* 0x0000200024217810 */ /* 0x040fe20007fbe0ff */
[----:B------:R-:W-:Y:S01]  /*c100*/  ULDC.64 UR8, c[0x0][0x208] ;  /* 0x0000820000087ab9 */ /* 0x000fe20000000a00 */
[----:B------:R-:W-:Y:S01]  /*c110*/  LOP3.LUT R30, R35, 0x380, RZ, 0xc0, !PT ;  /* 0x00000380231e7812 */ /* 0x000fe200078ec0ff */
[--C-:B------:R-:W-:Y:S01]  /*c120*/  IMAD.X R25, RZ, RZ, R37.reuse, P0 ;  /* 0x000000ffff197224 */ /* 0x100fe200000e0625 */
[----:B------:R-:W-:Y:S01]  /*c130*/  LOP3.LUT R32, R33, 0x380, RZ, 0xc0, !PT ;  /* 0x0000038021207812 */ /* 0x000fe200078ec0ff */
[----:B------:R-:W-:Y:S01]  /*c140*/  IMAD.X R31, RZ, RZ, R37, P4 ;  /* 0x000000ffff1f7224 */ /* 0x000fe200020e0625 */
[----:B------:R-:W-:Y:S01]  /*c150*/  IADD3 R29, P2, R36, 0x5000, RZ ;  /* 0x00005000241d7810 */ /* 0x000fe20007f5e0ff */
[----:B------:R0:W-:Y:S01]  /*c160*/  STSM.16.M88.4 [R109], R4 ;  /* 0x000000046d007844 */ /* 0x0001e20000000200 */
[----:B------:R-:W-:-:S02]  /*c170*/  SHF.R.U64 R30, R30, 0x3, RZ ;  /* 0x000000031e1e7819 */ /* 0x000fc400000012ff */
[----:B------:R-:W-:Y:S01]  /*c180*/  SHF.R.U64 R32, R32, 0x3, RZ ;  /* 0x0000000320207819 */ /* 0x000fe200000012ff */
[--C-:B------:R-:W-:Y:S01]  /*c190*/  IMAD.X R27, RZ, RZ, R37.reuse, P2 ;  /* 0x000000ffff1b7224 */ /* 0x100fe200010e0625 */
[----:B------:R-:W-:Y:S01]  /*c1a0*/  LOP3.LUT R26, R29, 0x380, RZ, 0xc0, !PT ;  /* 0x000003801d1a7812 */ /* 0x000fe200078ec0ff */
[----:B-1----:R-:W-:Y:S01]  /*c1b0*/  @P1 IMAD.HI.U32 R44, R110, R107, RZ ;  /* 0x0000006b6e2c1227 */ /* 0x002fe200078e00ff */
[----:B------:R-:W-:Y:S02]  /*c1c0*/  LOP3.LUT R30, R30, R35, RZ, 0x3c, !PT ;  /* 0x000000231e1e7212 */ /* 0x000fe400078e3cff */
[----:B------:R-:W-:Y:S01]  /*c1d0*/  LOP3.LUT R32, R32, R33, RZ, 0x3c, !PT ;  /* 0x0000002120207212 */ /* 0x000fe200078e3cff */
[----:B------:R-:W-:Y:S01]  /*c1e0*/  IMAD.X R35, RZ, RZ, R37, P6 ;  /* 0x000000ffff237224 */ /* 0x000fe200030e0625 */
[----:B------:R-:W-:Y:S02]  /*c1f0*/  MOV R15, R14 ;  /* 0x0000000e000f7202 */ /* 0x000fe40000000f00 */
[----:B------:R-:W-:-:S02]  /*c200*/  IADD3 R33, P3, R36, 0x4000, RZ ;  /* 0x0000400024217810 */ /* 0x000fc40007f7e0ff */
[----:B--2---:R-:W-:Y:S01]  /*c210*/  @P1 SHF.R.U32.HI R45, RZ, R111, R44 ;  /* 0x0000006fff2d1219 */ /* 0x004fe2000001162c */
[----:B0-----:R-:W-:Y:S01]  /*c220*/  IMAD R4, R100, UR11, RZ ;  /* 0x0000000b64047c24 */ /* 0x001fe2000f8e02ff */
[----:B------:R-:W-:Y:S02]  /*c230*/  MOV R109, R10 ;  /* 0x0000000a006d7202 */ /* 0x000fe40000000f00 */
[--C-:B------:R-:W-:Y:S01]  /*c240*/  SHF.R.S32.HI R39, RZ, 0x1f, R45.reuse ;  /* 0x0000001fff277819 */ /* 0x100fe2000001142d */
[----:B------:R-:W-:Y:S01]  /*c250*/  IMAD.MOV R38, RZ, RZ, -R45 ;  /* 0x000000ffff267224 */ /* 0x000fe200078e0a2d */
[----:B------:R-:W-:Y:S01]  /*c260*/  IADD3 R12, P0, R45, R12, RZ ;  /* 0x0000000c2d0c7210 */ /* 0x000fe20007f1e0ff */
[----:B------:R-:W-:Y:S01]  /*c270*/  IMAD R101, R101, UR13, R4 ;  /* 0x0000000d65657c24 */ /* 0x000fe2000f8e0204 */
[----:B------:R-:W-:Y:S01]  /*c280*/  F2FP.F16.F32.PACK_AB R4, R94, R95 ;  /* 0x0000005f5e04723e */ /* 0x000fe200000000ff */
[----:B------:R-:W-:Y:S01]  /*c290*/  IMAD R11, R3, R38, R110 ;  /* 0x00000026030b7224 */ /* 0x000fe200078e026e */
[----:B------:R-:W-:-:S02]  /*c2a0*/  F2FP.F16.F32.PACK_AB R5, R103, R106 ;  /* 0x0000006a6705723e */ /* 0x000fc400000000ff */
[----:B------:R-:W-:Y:S02]  /*c2b0*/  IADD3.X R13, R39, R13, R101, P0, !PT ;  /* 0x0000000d270d7210 */ /* 0x000fe400007fe465 */
[----:B------:R-:W-:Y:S02]  /*c2c0*/  SHF.R.S32.HI R10, RZ, 0x1f, R11 ;  /* 0x0000001fff0a7819 */ /* 0x000fe4000001140b */
[----:B------:R-:W-:Y:S01]  /*c2d0*/  F2FP.F16.F32.PACK_AB R6, R92, R93 ;  /* 0x0000005d5c06723e */ /* 0x000fe200000000ff */
[----:B------:R-:W-:Y:S01]  /*c2e0*/  IMAD.WIDE.U32 R12, R11, UR4, R12 ;  /* 0x000000040b0c7c25 */ /* 0x000fe2000f8e000c */
[----:B------:R-:W-:Y:S02]  /*c2f0*/  F2FP.F16.F32.PACK_AB R7, R99, R102 ;  /* 0x000000666307723e */ /* 0x000fe400000000ff */
[----:B------:R-:W-:Y:S01]  /*c300*/  SHF.R.U64 R26, R26, 0x3, RZ ;  /* 0x000000031a1a7819 */ /* 0x000fe200000012ff */
[----:B------:R-:W-:Y:S01]  /*c310*/  IMAD R10, R10, UR4, RZ ;  /* 0x000000040a0a7c24 */ /* 0x000fe2000f8e02ff */
[----:B------:R-:W-:Y:S01]  /*c320*/  IADD3 R105, P6, R36, 0x7000, RZ ;  /* 0x0000700024697810 */ /* 0x000fe20007fde0ff */
[----:B------:R0:W-:Y:S01]  /*c330*/  STSM.16.M88.4 [R15], R4 ;  /* 0x000000040f007844 */ /* 0x0001e20000000200 */
[----:B------:R-:W-:Y:S01]  /*c340*/  MOV R107, R40 ;  /* 0x00000028006b7202 */ /* 0x000fe20000000f00 */
[----:B------:R-:W-:Y:S01]  /*c350*/  IMAD R39, R11, UR5, R10 ;  /* 0x000000050b277c24 */ /* 0x000fe2000f8e020a */
[----:B------:R-:W-:Y:S01]  /*c360*/  LOP3.LUT R26, R26, R29, RZ, 0x3c, !PT ;  /* 0x0000001d1a1a7212 */ /* 0x000fe200078e3cff */
[----:B------:R-:W-:Y:S01]  /*c370*/  IMAD R41, R98, 0x80, R231 ;  /* 0x0000008062297824 */ /* 0x000fe200078e02e7 */
[----:B------:R-:W-:Y:S01]  /*c380*/  LOP3.LUT R20, R105, 0x380, RZ, 0xc0, !PT ;  /* 0x0000038069147812 */ /* 0x000fe200078ec0ff */
[----:B------:R-:W-:Y:S01]  /*c390*/  ULDC.64 UR4, c[0x0][0xb50] ;  /* 0x0002d40000047ab9 */ /* 0x000fe20000000a00 */
[----:B------:R-:W-:Y:S01]  /*c3a0*/  IMAD R92, R3, UR6, RZ ;  /* 0x00000006035c7c24 */ /* 0x000fe2000f8e02ff */
[----:B------:R-:W-:Y:S01]  /*c3b0*/  MOV R14, R8 ;  /* 0x00000008000e7202 */ /* 0x000fe20000000f00 */
[----:B------:R-:W-:Y:S01]  /*c3c0*/  IMAD.X R29, RZ, RZ, R37, P3 ;  /* 0x000000ffff1d7224 */ /* 0x000fe200018e0625 */
[----:B------:R-:W-:-:S02]  /*c3d0*/  LOP3.LUT P0, RZ, R226, 0x3, RZ, 0xc0, !PT ;  /* 0x00000003e2ff7812 */ /* 0x000fc4000780c0ff */
[----:B------:R-:W-:Y:S02]  /*c3e0*/  F2FP.F16.F32.PACK_AB R8, R88, R91 ;  /* 0x0000005b5808723e */ /* 0x000fe400000000ff */
[----:B------:R-:W-:Y:S01]  /*c3f0*/  F2FP.F16.F32.PACK_AB R9, R96, R97 ;  /* 0x000000616009723e */ /* 0x000fe200000000ff */
[----:B0-----:R-:W-:Y:S01]  /*c400*/  VIADD R5, R41, 0x8 ;  /* 0x0000000829057836 */ /* 0x001fe20000000000 */
[----:B------:R-:W-:Y:S01]  /*c410*/  F2FP.F16.F32.PACK_AB R10, R89, R90 ;  /* 0x0000005a590a723e */ /* 0x000fe200000000ff */
[----:B------:R-:W-:Y:S01]  /*c420*/  IMAD.IADD R7, R13, 0x1, R39 ;  /* 0x000000010d077824 */ /* 0x000fe200078e0227 */
[----:B------:R-:W-:Y:S02]  /*c430*/  F2FP.F16.F32.PACK_AB R11, R47, R46 ;  /* 0x0000002e2f0b723e */ /* 0x000fe400000000ff */
[----:B------:R-:W-:Y:S02]  /*c440*/  LEA R38, P3, R12, UR4, 0x2 ;  /* 0x000000040c267c11 */ /* 0x000fe4000f8610ff */
[----:B------:R-:W-:Y:S01]  /*c450*/  SHF.R.U64 R20, R20, 0x3, RZ ;  /* 0x0000000314147819 */ /* 0x000fe200000012ff */
[----:B------:R0:W-:Y:S01]  /*c460*/  STSM.16.M88.4 [R14], R8 ;  /* 0x000000080e007844 */ /* 0x0001e20000000200 */
[----:B------:R-:W-:-:S02]  /*c470*/  ISETP.GE.OR P2, PT, R41, R92, P0 ;  /* 0x0000005c2900720c */ /* 0x000fc40000746670 */
[----:B------:R-:W-:Y:S01]  /*c480*/  ISETP.GE.OR P0, PT, R5, R92, P0 ;  /* 0x0000005c0500720c */ /* 0x000fe20000706670 */
[----:B------:R-:W-:Y:S01]  /*c490*/  SHFL.IDX PT, R88, R38, RZ, 0x1c1f ;  /* 0x001c1fff26587589 */ /* 0x000fe200000e0000 */
[----:B------:R-:W-:Y:S02]  /*c4a0*/  LEA.HI.X R39, R12, UR5, R7, 0x2, P3 ;  /* 0x000000050c277c11 */ /* 0x000fe400098f1407 */
[----:B------:R-:W-:Y:S01]  /*c4b0*/  F2FP.F16.F32.PACK_AB R4, R49, R48 ;  /* 0x000000303104723e */ /* 0x000fe200000000ff */
[----:B------:R-:W-:Y:S01]  /*c4c0*/  SHFL.IDX PT, R90, R38, 0x1, 0x1c1f ;  /* 0x003c1f00265a7f89 */ /* 0x000fe200000e0000 */
[----:B------:R-:W-:Y:S02]  /*c4d0*/  F2FP.F16.F32.PACK_AB R5, R51, R50 ;  /* 0x000000323305723e */ /* 0x000fe400000000ff */
[----:B------:R-:W-:Y:S01]  /*c4e0*/  F2FP.F16.F32.PACK_AB R6, R53, R52 ;  /* 0x000000343506723e */ /* 0x000fe200000000ff */
[----:B------:R-:W1:Y:S01]  /*c4f0*/  SHFL.IDX PT, R89, R39, RZ, 0x1c1f ;  /* 0x001c1fff27597589 */ /* 0x000e6200000e0000 */
[----:B------:R-:W-:-:S02]  /*c500*/  F2FP.F16.F32.PACK_AB R7, R55, R54 ;  /* 0x000000363707723e */ /* 0x000fc400000000ff */
[----:B------:R-:W-:Y:S01]  /*c510*/  LOP3.LUT R20, R20, R105, RZ, 0x3c, !PT ;  /* 0x0000006914147212 */ /* 0x000fe200078e3cff */
[----:B------:R-:W2:Y:S01]  /*c520*/  SHFL.IDX PT, R91, R39, 0x1, 0x1c1f ;  /* 0x003c1f00275b7f89 */ /* 0x000ea200000e0000 */
[----:B------:R-:W-:Y:S02]  /*c530*/  F2FP.F16.F32.PACK_AB R12, R57, R56 ;  /* 0x00000038390c723e */ /* 0x000fe400000000ff */
[----:B------:R-:W-:Y:S01]  /*c540*/  F2FP.F16.F32.PACK_AB R13, R59, R58 ;  /* 0x0000003a3b0d723e */ /* 0x000fe200000000ff */
[----:B------:R-:W-:Y:S01]  /*c550*/  STSM.16.M88.4 [R109], R4 ;  /* 0x000000046d007844 */ /* 0x000fe20000000200 */
[----:B0-----:R-:W-:Y:S02]  /*c560*/  F2FP.F16.F32.PACK_AB R14, R61, R60 ;  /* 0x0000003c3d0e723e */ /* 0x001fe400000000ff */
[----:B------:R-:W-:Y:S02]  /*c570*/  F2FP.F16.F32.PACK_AB R15, R63, R62 ;  /* 0x0000003e3f0f723e */ /* 0x000fe400000000ff */
[----:B------:R-:W-:-:S02]  /*c580*/  MOV R105, R42 ;  /* 0x0000002a00697202 */ /* 0x000fc40000000f00 */
[----:B------:R-:W-:Y:S01]  /*c590*/  F2FP.F16.F32.PACK_AB R8, R65, R64 ;  /* 0x000000404108723e */ /* 0x000fe200000000ff */
[----:B------:R-:W-:Y:S01]  /*c5a0*/  STSM.16.M88.4 [R108], R12 ;  /* 0x0000000c6c007844 */ /* 0x000fe20000000200 */
[----:B------:R-:W-:Y:S02]  /*c5b0*/  F2FP.F16.F32.PACK_AB R9, R67, R66 ;  /* 0x000000424309723e */ /* 0x000fe400000000ff */
[----:B------:R-:W-:Y:S02]  /*c5c0*/  F2FP.F16.F32.PACK_AB R10, R69, R68 ;  /* 0x00000044450a723e */ /* 0x000fe400000000ff */
[----:B------:R-:W-:Y:S02]  /*c5d0*/  F2FP.F16.F32.PACK_AB R11, R71, R70 ;  /* 0x00000046470b723e */ /* 0x000fe400000000ff */
[----:B------:R-:W-:Y:S02]  /*c5e0*/  F2FP.F16.F32.PACK_AB R80, R81, R80 ;  /* 0x000000505150723e */ /* 0x000fe400000000ff */
[----:B------:R-:W-:Y:S01]  /*c5f0*/  F2FP.F16.F32.PACK_AB R40, R73, R72 ;  /* 0x000000484928723e */ /* 0x000fe200000000ff */
[----:B------:R-:W-:Y:S01]  /*c600*/  STSM.16.M88.4 [R107], R8 ;  /* 0x000000086b007844 */ /* 0x000fe20000000200 */
[----:B------:R-:W-:-:S02]  /*c610*/  F2FP.F16.F32.PACK_AB R41, R75, R74 ;  /* 0x0000004a4b29723e */ /* 0x000fc400000000ff */
[----:B------:R-:W-:Y:S02]  /*c620*/  F2FP.F16.F32.PACK_AB R42, R77, R76 ;  /* 0x0000004c4d2a723e */ /* 0x000fe400000000ff */
[----:B------:R-:W-:Y:S02]  /*c630*/  F2FP.F16.F32.PACK_AB R43, R79, R78 ;  /* 0x0000004e4f2b723e */ /* 0x000fe400000000ff */
[----:B------:R-:W-:Y:S02]  /*c640*/  F2FP.F16.F32.PACK_AB R81, R83, R82 ;  /* 0x000000525351723e */ /* 0x000fe400000000ff */
[----:B------:R-:W-:Y:S01]  /*c650*/  F2FP.F16.F32.PACK_AB R82, R85, R84 ;  /* 0x000000545552723e */ /* 0x000fe200000000ff */
[----:B------:R0:W-:Y:S01]  /*c660*/  STSM.16.M88.4 [R105], R40 ;  /* 0x0000002869007844 */ /* 0x0001e20000000200 */
[----:B------:R-:W-:Y:S02]  /*c670*/  F2FP.F16.F32.PACK_AB R83, R87, R86 ;  /* 0x000000565753723e */ /* 0x000fe400000000ff */
[----:B------:R-:W-:-:S02]  /*c680*/  LOP3.LUT R24, R21, 0x380, RZ, 0xc0, !PT ;  /* 0x0000038015187812 */ /* 0x000fc400078ec0ff */
[----:B------:R-:W-:Y:S01]  /*c690*/  LOP3.LUT R28, R33, 0x380, RZ, 0xc0, !PT ;  /* 0x00000380211c7812 */ /* 0x000fe200078ec0ff */
[----:B------:R-:W-:Y:S01]  /*c6a0*/  STSM.16.M88.4 [R104], R80 ;  /* 0x0000005068007844 */ /* 0x000fe20000000200 */
[----:B------:R-:W-:Y:S02]  /*c6b0*/  SHF.R.U64 R24, R24, 0x3, RZ ;  /* 0x0000000318187819 */ /* 0x000fe400000012ff */
[----:B------:R-:W-:Y:S01]  /*c6c0*/  SHF.R.U64 R28, R28, 0x3, RZ ;  /* 0x000000031c1c7819 */ /* 0x000fe200000012ff */
[----:B------:R-:W-:Y:S01]  /*c6d0*/  BAR.SYNC.DEFER_BLOCKING 0x1, 0x100 ;  /* 0x0044000000007b1d */ /* 0x000fe20000010000 */
[----:B------:R-:W-:Y:S02]  /*c6e0*/  LOP3.LUT R24, R24, R21, RZ, 0x3c, !PT ;  /* 0x0000001518187212 */ /* 0x000fe400078e3cff */
[----:B------:R-:W-:Y:S02]  /*c6f0*/  LOP3.LUT R21, R36, 0x380, RZ, 0xc0, !PT ;  /* 0x0000038024157812 */ /* 0x000fe400078ec0ff */
[----:B------:R-:W-:-:S03]  /*c700*/  LOP3.LUT R28, R28, R33, RZ, 0x3c, !PT ;  /* 0x000000211c1c7212 */ /* 0x000fc600078e3cff */
[----:B0-----:R-:W0:Y:S01]  /*c710*/  @P1 LDC R41, c[0x0][0xbec] ;  /* 0x0002fb00ff291b82 */ /* 0x001e220000000800 */
[----:B------:R-:W-:Y:S01]  /*c720*/  SHF.R.U64 R21, R21, 0x3, RZ ;  /* 0x0000000315157819 */ /* 0x000fe200000012ff */
[----:B------:R-:W-:-:S03]  /*c730*/  IMAD.X R33, RZ, RZ, R37, P5 ;  /* 0x000000ffff217224 */ /* 0x000fc600028e0625 */
[----:B------:R-:W-:Y:S01]  /*c740*/  LOP3.LUT R36, R21, R36, RZ, 0x3c, !PT ;  /* 0x0000002415247212 */ /* 0x000fe200078e3cff */
[----:B------:R-:W-:Y:S02]  /*c750*/  IMAD.X R21, RZ, RZ, R37, P6 ;  /* 0x000000ffff157224 */ /* 0x000fe400030e0625 */
[----:B------:R-:W3:Y:S01]  /*c760*/  @P1 LDC R40, c[0x0][0xbf0] ;  /* 0x0002fc00ff281b82 */ /* 0x000ee20000000800 */
[----:B-1----:R-:W-:Y:S04]  /*c770*/  @!P2 ST.E desc[UR8][R88.64], R0 ;  /* 0x000000005800a985 */ /* 0x002fe8000c101908 */
[----:B--2---:R1:W-:Y:S04]  /*c780*/  @!P0 ST.E desc[UR8][R90.64], R17 ;  /* 0x000000115a008985 */ /* 0x0043e8000c101908 */
[----:B------:R2:W5:Y:S04]  /*c790*/  LD.E.128 R48, desc[UR8][R34.64] ;  /* 0x0000000822307980 */ /* 0x000568000c101d00 */
[----:B------:R-:W5:Y:S04]  /*c7a0*/  LD.E.128 R36, desc[UR8][R36.64] ;  /* 0x0000000824247980 */ /* 0x000f68000c101d00 */
[----:B------:R-:W5:Y:S01]  /*c7b0*/  LD.E.128 R44, desc[UR8][R32.64] ;  /* 0x00000008202c7980 */ /* 0x000f62000c101d00 */
[----:B--2---:R-:W2:Y:S01]  /*c7c0*/  LDC.64 R34, c[0x0][0xae0] ;  /* 0x0002b800ff227b82 */ /* 0x004ea20000000a00 */
[----:B-1----:R-:W-:-:S02]  /*c7d0*/  IMAD R17, R222, 0x20, R225 ;  /* 0x00000020de117824 */ /* 0x002fc400078e02e1 */
[----:B------:R-:W5:Y:S04]  /*c7e0*/  LD.E.128 R4, desc[UR8][R30.64] ;  /* 0x000000081e047980 */ /* 0x000f68000c101d00 */
[----:B------:R1:W5:Y:S04]  /*c7f0*/  LD.E.128 R56, desc[UR8][R28.64] ;  /* 0x000000081c387980 */ /* 0x000368000c101d00 */
[----:B------:R-:W5:Y:S04]  /*c800*/  LD.E.128 R52, desc[UR8][R26.64] ;  /* 0x000000081a347980 */ /* 0x000f68000c101d00 */
[----:B------:R-:W5:Y:S04]  /*c810*/  LD.E.128 R12, desc[UR8][R24.64] ;  /* 0x00000008180c7980 */ /* 0x000f68000c101d00 */
[----:B------:R4:W5:Y:S01]  /*c820*/  LD.E.128 R8, desc[UR8][R20.64] ;  /* 0x0000000814087980 */ /* 0x000962000c101d00 */
[----:B------:R-:W-:Y:S01]  /*c830*/  ULDC.64 UR8, c[0x0][0xae8] ;  /* 0x0002ba0000087ab9 */ /* 0x000fe20000000a00 */
[----:B-1----:R-:W-:Y:S01]  /*c840*/  IMAD R28, R98, 0x80, R17 ;  /* 0x00000080621c7824 */ /* 0x002fe200078e0211 */
[----:B------:R-:W-:Y:S01]  /*c850*/  UIMAD UR6, UR10, UR8, URZ ;  /* 0x000000080a0672a4 */ /* 0x000fe2000f8e023f */
[----:B------:R-:W-:Y:S01]  /*c860*/  R2UR UR12, R223 ;  /* 0x00000000df0c72ca */ /* 0x000fe200000e0000 */
[----:B------:R-:W-:Y:S01]  /*c870*/  UIMAD.WIDE.U32 UR4, UR7, UR8, URZ ;  /* 0x00000008070472a5 */ /* 0x000fe2000f8e003f */
[----:B0-----:R-:W-:Y:S01]  /*c880*/  @P1 IMAD.HI.U32 R17, R28, R41, RZ ;  /* 0x000000291c111227 */ /* 0x001fe200078e00ff */
[----:B------:R-:W-:Y:S01]  /*c890*/  UIMAD UR6, UR7, UR9, UR6 ;  /* 0x00000009070672a4 */ /* 0x000fe2000f8e0206 */
[----:B------:R-:W-:Y:S01]  /*c8a0*/  @!PT LDS RZ, [RZ] ;  /* 0x00000000fffff984 */ /* 0x000fe20000000800 */
[----:B------:R-:W-:Y:S01]  /*c8b0*/  @!PT LDS RZ, [RZ] ;  /* 0x00000000fffff984 */ /* 0x000fe20000000800 */
[----:B------:R-:W-:Y:S01]  /*c8c0*/  @!PT LDS RZ, [RZ] ;  /* 0x00000000fffff984 */ /* 0x000fe20000000800 */
[----:B------:R-:W-:Y:S01]  /*c8d0*/  @!PT LDS RZ, [RZ] ;  /* 0x00000000fffff984 */ /* 0x000fe20000000800 */
[----:B------:R0:W-:Y:S06]  /*c8e0*/  MEMBAR.ALL.CTA ;  /* 0x0000000000007992 */ /* 0x0001ec0000008000 */
[----:B0-----:R-:W0:Y:S01]  /*c8f0*/  FENCE.VIEW.ASYNC.S ;  /* 0x00000000000073c6 */ /* 0x001e220000000000 */
[----:B------:R-:W-:Y:S01]  /*c900*/  ULDC.64 UR8, c[0x0][0xaf0] ;  /* 0x0002bc0000087ab9 */ /* 0x000fe20000000a00 */
[----:B------:R-:W-:Y:S01]  /*c910*/  UIADD3 UR5, UR5, UR6, URZ ;  /* 0x0000000605057290 */ /* 0x000fe2000fffe03f */
[----:B------:R-:W-:Y:S01]  /*c920*/  IMAD.MOV.U32 R0, RZ, RZ, R28 ;  /* 0x000000ffff007224 */ /* 0x000fe200078e001c */
[----:B------:R-:W-:Y:S01]  /*c930*/  UIMAD UR6, UR11, UR8, URZ ;  /* 0x000000080b0672a4 */ /* 0x000fe2000f8e023f */
[----:B---3--:R-:W-:Y:S01]  /*c940*/  @P1 SHF.R.U32.HI R0, RZ, R40, R17 ;  /* 0x00000028ff001219 */ /* 0x008fe20000011611 */
[----:B------:R-:W-:Y:S01]  /*c950*/  UIMAD.WIDE.U32 UR4, UR13, UR8, UR4 ;  /* 0x000000080d0472a5 */ /* 0x000fe2000f8e0004 */
[----:B------:R-:W-:Y:S01]  /*c960*/  R2UR UR10, R2 ;  /* 0x00000000020a72ca */ /* 0x000fe200000e0000 */
[----:B------:R-:W-:Y:S01]  /*c970*/  UIMAD UR6, UR13, UR9, UR6 ;  /* 0x000000090d0672a4 */ /* 0x000fe2000f8e0206 */
[--C-:B------:R-:W-:Y:S01]  /*c980*/  SHF.R.S32.HI R17, RZ, 0x1f, R0.reuse ;  /* 0x0000001fff117819 */ /* 0x100fe20000011400 */
[----:B------:R-:W-:Y:S01]  /*c990*/  IMAD.MOV R2, RZ, RZ, -R0 ;  /* 0x000000ffff027224 */ /* 0x000fe200078e0a00 */
[----:B------:R-:W-:-:S02]  /*c9a0*/  UIADD3 UR60, UR60, 0x1, URZ ;  /* 0x000000013c3c7890 */ /* 0x000fc4000fffe03f */
[----:B------:R-:W-:Y:S01]  /*c9b0*/  UIADD3 UR5, UR5, UR6, URZ ;  /* 0x0000000605057290 */ /* 0x000fe2000fffe03f */
[----:B--2---:R-:W-:Y:S01]  /*c9c0*/  IMAD R17, R17, R34, RZ ;  /* 0x0000002211117224 */ /* 0x004fe200078e02ff */
[----:B------:R-:W-:Y:S01]  /*c9d0*/  UIADD3 UR61, UR61, 0x34820, URZ ;  /* 0x000348203d3d7890 */ /* 0x000fe2000fffe03f */
[----:B------:R-:W-:Y:S01]  /*c9e0*/  IMAD R3, R3, R2, R28 ;  /* 0x0000000203037224 */ /* 0x000fe200078e021c */
[----:B------:R-:W-:Y:S01]  /*c9f0*/  ULDC.64 UR6, c[0x0][0xad8] ;  /* 0x0002b60000067ab9 */ /* 0x000fe20000000a00 */
[C---:B------:R-:W-:Y:S01]  /*ca00*/  IMAD R17, R0.reuse, R35, R17 ;  /* 0x0000002300117224 */ /* 0x040fe200078e0211 */
[----:B------:R-:W-:Y:S01]  /*ca10*/  ULDC.64 UR8, c[0x0][0xa80] ;  /* 0x0002a00000087ab9 */ /* 0x000fe20000000a00 */
[----:B----4-:R-:W-:Y:S01]  /*ca20*/  IMAD.WIDE.U32 R20, R0, R34, UR4 ;  /* 0x0000000400147e25 */ /* 0x010fe2000f8e0022 */
[----:B------:R-:W-:-:S03]  /*ca30*/  SHF.R.S32.HI R0, RZ, 0x1f, R3 ;  /* 0x0000001fff007819 */ /* 0x000fc60000011403 */
[----:B------:R-:W-:Y:S02]  /*ca40*/  IMAD.IADD R21, R21, 0x1, R17 ;  /* 0x0000000115157824 */ /* 0x000fe400078e0211 */
[----:B------:R-:W-:Y:S02]  /*ca50*/  IMAD R0, R0, UR6, RZ ;  /* 0x0000000600007c24 */ /* 0x000fe4000f8e02ff */
[----:B------:R-:W-:Y:S01]  /*ca60*/  IMAD R29, R98, 0x80, R225 ;  /* 0x00000080621d7824 */ /* 0x000fe200078e02e1 */
[----:B------:R-:W-:Y:S01]  /*ca70*/  ULDC UR4, c[0x0][0xc] ;  /* 0x0000030000047ab9 */ /* 0x000fe20000000800 */
[C---:B------:R-:W-:Y:S01]  /*ca80*/  IMAD R25, R3.reuse, UR7, R0 ;  /* 0x0000000703197c24 */ /* 0x040fe2000f8e0200 */
[----:B------:R-:W-:Y:S01]  /*ca90*/  UISETP.NE.AND UP0, UPT, UR60, 0x2, UPT ;  /* 0x000000023c00788c */ /* 0x000fe2000bf05270 */
[----:B------:R-:W-:Y:S01]  /*caa0*/  IMAD.WIDE.U32 R2, R3, UR6, R20 ;  /* 0x0000000603027c25 */ /* 0x000fe2000f8e0014 */
[----:B------:R-:W-:Y:S01]  /*cab0*/  UMOV UR5, 0x1 ;  /* 0x0000000100057882 */ /* 0x000fe20000000000 */
[----:B------:R-:W-:Y:S01]  /*cac0*/  UIADD3 UR12, UR4, UR12, URZ ;  /* 0x0000000c040c7290 */ /* 0x000fe2000fffe03f */
[C---:B------:R-:W-:Y:S01]  /*cad0*/  ISETP.GE.AND P1, PT, R29.reuse, R92, PT ;  /* 0x0000005c1d00720c */ /* 0x040fe20003f26270 */
[----:B------:R-:W-:Y:S01]  /*cae0*/  UPRMT UR4, URZ, 0x654, UR61 ;  /* 0x000006543f047896 */ /* 0x000fe2000800003d */
[----:B------:R-:W-:Y:S01]  /*caf0*/  VIADD R17, R29, 0x20 ;  /* 0x000000201d117836 */ /* 0x000fe20000000000 */
[----:B------:R-:W-:Y:S01]  /*cb00*/  UPRMT UR61, UR5, 0x654, UR61 ;  /* 0x00000654053d7896 */ /* 0x000fe2000800003d */
[----:B------:R-:W-:Y:S01]  /*cb10*/  IMAD.IADD R21, R3, 0x1, R25 ;  /* 0x0000000103157824 */ /* 0x000fe200078e0219 */
[----:B------:R-:W-:Y:S01]  /*cb20*/  USEL UR5, URZ, 0x1, UP0 ;  /* 0x000000013f057887 */ /* 0x000fe20008000000 */
[----:B------:R-:W-:-:S02]  /*cb30*/  LEA R0, P0, R2, UR8, 0x1 ;  /* 0x0000000802007c11 */ /* 0x000fc4000f8008ff */
[-C--:B------:R-:W-:Y:S01]  /*cb40*/  ISETP.GE.AND P3, PT, R17, R92.reuse, PT ;  /* 0x0000005c1100720c */ /* 0x080fe20003f66270 */
[----:B------:R-:W-:Y:S01]  /*cb50*/  ULOP3.LUT UR10, UR10, UR5, URZ, 0x3c, !UPT ;  /* 0x000000050a0a7292 */ /* 0x000fe2000f8e3c3f */
[----:B------:R-:W-:Y:S01]  /*cb60*/  LEA.HI.X R17, R2, UR9, R21, 0x1, P0 ;  /* 0x0000000902117c11 */ /* 0x000fe200080f0c15 */
[----:B------:R-:W-:Y:S01]  /*cb70*/  VIADD R3, R29, 0x40 ;  /* 0x000000401d037836 */ /* 0x000fe20000000000 */
[----:B0-----:R-:W-:Y:S01]  /*cb80*/  SYNCS.ARRIVE.TRANS64.RED.A1T0 RZ, [UR4], RZ ;  /* 0x000000ffffff79a7 */ /* 0x001fe20008100404 */
[----:B------:R-:W-:Y:S01]  /*cb90*/  IMAD.U32 R223, RZ, RZ, UR12 ;  /* 0x0000000cffdf7e24 */ /* 0x000fe2000f8e00ff */
[----:B------:R-:W-:Y:S01]  /*cba0*/  USEL UR60, UR60, URZ, UP0 ;  /* 0x0000003f3c3c7287 */ /* 0x000fe20008000000 */
[----:B------:R0:W1:Y:S01]  /*cbb0*/  SHFL.IDX PT, R26, R0, RZ, 0x181f ;  /* 0x00181fff001a7589 */ /* 0x00006200000e0000 */
[----:B------:R-:W-:Y:S01]  /*cbc0*/  IMAD.U32 R2, RZ, RZ, UR10 ;  /* 0x0000000aff027e24 */ /* 0x000fe2000f8e00ff */
[----:B------:R-:W-:Y:S02]  /*cbd0*/  BSSY B0, `(.L_x_205) ;  /* 0x000000e000007945 */ /* 0x000fe40003800000 */
[----:B------:R0:W2:Y:S01]  /*cbe0*/  SHFL.IDX PT, R27, R17, RZ, 0x181f ;  /* 0x00181fff111b7589 */ /* 0x0000a200000e0000 */
[----:B------:R-:W-:Y:S01]  /*cbf0*/  SYNCS.ARRIVE.TRANS64.RED.A1T0 RZ, [UR61], RZ ;  /* 0x000000ffffff79a7 */ /* 0x000fe2000810043d */
[----:B------:R-:W-:Y:S01]  /*cc00*/  ISETP.GE.AND P0, PT, R3, R92, PT ;  /* 0x0000005c0300720c */ /* 0x000fe20003f06270 */
[----:B------:R-:W-:-:S12]  /*cc10*/  @P1 BRA `(.L_x_206) ;  /* 0x0000000000241947 */ /* 0x000fd80003800000 */
        /* <DEDUP_REMOVED lines=9> */
.L_x_206:
[----:B------:R-:W-:Y:S05]  /*ccb0*/  BSYNC B0 ;  /* 0x0000000000007941 */ /* 0x000fea0003800000 */
.L_x_205:
        /* <DEDUP_REMOVED lines=13> */
.L_x_208:
[----:B------:R-:W-:Y:S05]  /*cd90*/  BSYNC B0 ;  /* 0x0000000000007941 */ /* 0x000fea0003800000 */
.L_x_207:
        /* <DEDUP_REMOVED lines=13> */
.L_x_210:
[----:B------:R-:W-:Y:S05]  /*ce70*/  BSYNC B0 ;  /* 0x0000000000007941 */ /* 0x000fea0003800000 */
.L_x_209:
[----:B------:R-:W-:Y:S01]  /*ce80*/  VIADD R3, R29, 0x60 ;  /* 0x000000601d037836 */ /* 0x000fe20000000000 */
[----:B0--3--:R0:W3:Y:S01]  /*ce90*/  SHFL.IDX PT, R21, R17, 0x3, 0x181f ;  /* 0x00781f0011157f89 */ /* 0x0090e200000e0000 */
[----:B------:R-:W-:Y:S01]  /*cea0*/  BSSY B0, `(.L_x_211) ;  /* 0x000000e000007945 */ /* 0x000fe20003800000 */
[----:B------:R-:W-:Y:S02]  /*ceb0*/  VIADD R224, R224, 0x1 ;  /* 0x00000001e0e07836 */ /* 0x000fe40000000000 */
[----:B------:R-:W-:Y:S01]  /*cec0*/  ISETP.GE.AND P0, PT, R3, R92, PT ;  /* 0x0000005c0300720c */ /* 0x000fe20003f06270 */
[----:B------:R0:W0:-:S12]  /*ced0*/  SHFL.IDX PT, R20, R0, 0x3, 0x181f ;  /* 0x00781f0000147f89 */ /* 0x00001800000e0000 */
[----:B------:R-:W-:Y:S05]  /*cee0*/  @P0 BRA `(.L_x_212) ;  /* 0x0000000000240947 */ /* 0x000fea0003800000 */
[----:B------:R-:W-:Y:S01]  /*cef0*/  ULDC UR4, c[0x0][0xac8] ;  /* 0x0002b20000047ab9 */ /* 0x000fe20000000800 */
[----:B------:R-:W-:Y:S01]  /*cf00*/  ULDC.64 UR6, c[0x0][0x208] ;  /* 0x0000820000067ab9 */ /* 0x000fe20000000a00 */
[----:B------:R-:W-:Y:S02]  /*cf10*/  ISETP.GE.AND P2, PT, R221, UR4, PT ;  /* 0x00000004dd007c0c */ /* 0x000fe4000bf46270 */
[----:B------:R-:W-:-:S11]  /*cf20*/  ISETP.GE.AND P1, PT, R220, UR4, PT ;  /* 0x00000004dc007c0c */ /* 0x000fd6000bf26270 */
[C---:B0----5:R-:W-:Y:S02]  /*cf30*/  @!P2 LEA R14, P0, R221.reuse, R20, 0x1 ;  /* 0x00000014dd0ea211 */ /* 0x061fe400078008ff */
[----:B---3--:R-:W-:Y:S02]  /*cf40*/  @!P1 IMAD.WIDE R12, R220, 0x2, R20 ;  /* 0x00000002dc0c9825 */ /* 0x008fe400078e0214 */
[----:B------:R-:W-:-:S03]  /*cf50*/  @!P2 LEA.HI.X R15, R221, R21, R235, 0x1, P0 ;  /* 0x00000015dd0fa211 */ /* 0x000fc600000f0ceb */
[----:B------:R0:W-:Y:S04]  /*cf60*/  @!P1 ST.E.128 desc[UR6][R12.64], R4 ;  /* 0x000000040c009985 */ /* 0x0001e8000c101d06 */
[----:B------:R0:W-:Y:S02]  /*cf70*/  @!P2 ST.E.128 desc[UR6][R14.64], R8 ;  /* 0x000000080e00a985 */ /* 0x0001e4000c101d06 */
.L_x_212:
[----:B------:R-:W-:Y:S05]  /*cf80*/  BSYNC B0 ;  /* 0x0000000000007941 */ /* 0x000fea0003800000 */
.L_x_211:
[----:B0-2-4-:R-:W0:Y:S01]  /*cf90*/  LDC R0, c[0x0][0xc34] ;  /* 0x00030d00ff007b82 */ /* 0x015e220000000800 */
[----:B------:R-:W-:-:S13]  /*cfa0*/  R2UR UR4, R223 ;  /* 0x00000000df0472ca */ /* 0x000fda00000e0000 */
[----:B0-----:R-:W-:-:S13]  /*cfb0*/  ISETP.LE.AND P0, PT, R0, UR4, PT ;  /* 0x0000000400007c0c */ /* 0x001fda000bf03270 */
[----:B------:R-:W-:Y:S05]  /*cfc0*/  @!P0 BRA `(.L_x_213) ;  /* 0xffffff4000b88947 */ /* 0x000fea000383ffff */
[----:B------:R-:W-:Y:S05]  /*cfd0*/  EXIT ;  /* 0x000000000000794d */ /* 0x000fea0003800000 */
.L_x_179:
[----:B------:R-:W-:-:S08]  /*cfe0*/  NOP ;  /* 0x0000000000007918 */ /* 0x000fd00000000000 */
[----:B0-----:R-:W0:-:S00]  /*cff0*/  USETMAXREG.DEALLOC.CTAPOOL 0x18 ;  /* 0x00000018000079c8 */ /* 0x001e0000080e0500 */
[----:B------:R-:W1:Y:S01]  /*d000*/  S2UR UR4, SR_CTAID.X ;  /* 0x00000000000479c3 */ /* 0x000e620000002500 */
[----:B0-----:R-:W-:Y:S02]  /*d010*/  IMAD.MOV.U32 R2, RZ, RZ, 0x1 ;  /* 0x00000001ff027424 */ /* 0x001fe400078e00ff */
[----:B------:R-:W-:-:S05]  /*d020*/  IMAD.MOV.U32 R19, RZ, RZ, RZ ;  /* 0x000000ffff137224 */ /* 0x000fca00078e00ff */
[----:B------:R-:W1:Y:S02]  /*d030*/  LDC R3, c[0x0][0xc34] ;  /* 0x00030d00ff037b82 */ /* 0x000e640000000800 */
[----:B-1----:R-:W-:Y:S01]  /*d040*/  ISETP.LE.AND P0, PT, R3, UR4, PT ;  /* 0x0000000403007c0c */ /* 0x002fe2000bf03270 */
[----:B------:R-:W-:-:S05]  /*d050*/  IMAD.MOV.U32 R3, RZ, RZ, 0x1 ;  /* 0x00000001ff037424 */ /* 0x000fca00078e00ff */
[----:B------:R0:W-:Y:S07]  /*d060*/  STL [R1], R3 ;  /* 0x0000000301007387 */ /* 0x0001ee0000100800 */
[----:B------:R-:W-:Y:S05]  /*d070*/  @P0 BRA `(.L_x_214) ;  /* 0x0000004000300947 */ /* 0x000fea0003800000 */
[----:B------:R-:W2:Y:S01]  /*d080*/  LDL R5, [R1+0x2c] ;  /* 0x00002c0001057983 */ /* 0x000ea20000100800 */
[----:B------:R-:W1:Y:S01]  /*d090*/  S2UR UR4, SR_CgaCtaId ;  /* 0x00000000000479c3 */ /* 0x000e620000008800 */
[C---:B------:R-:W-:Y:S01]  /*d0a0*/  IMAD.SHL.U32 R2, R0.reuse, 0x8, RZ ;  /* 0x0000000800027824 */ /* 0x040fe200078e00ff */
[C---:B------:R-:W-:Y:S01]  /*d0b0*/  LOP3.LUT R6, R0.reuse, 0x7f, RZ, 0xc0, !PT ;  /* 0x0000007f00067812 */ /* 0x040fe200078ec0ff */
[----:B------:R-:W-:Y:S01]  /*d0c0*/  UMOV UR36, 0x400 ;  /* 0x0000040000247882 */ /* 0x000fe20000000000 */
[----:B------:R-:W-:Y:S01]  /*d0d0*/  LOP3.LUT P0, RZ, R0, 0x1f, RZ, 0xc0, !PT ;  /* 0x0000001f00ff7812 */ /* 0x000fe2000780c0ff */
[----:B------:R-:W-:Y:S01]  /*d0e0*/  IMAD.MOV.U32 R19, RZ, RZ, RZ ;  /* 0x000000ffff137224 */ /* 0x000fe200078e00ff */
[----:B0-----:R-:W-:Y:S01]  /*d0f0*/  LOP3.LUT R3, R2, 0x1f8, RZ, 0xc0, !PT ;  /* 0x000001f802037812 */ /* 0x001fe200078ec0ff */
[----:B------:R-:W-:Y:S01]  /*d100*/  ULDC.64 UR38, c[0x0][0x198] ;  /* 0x0000660000267ab9 */ /* 0x000fe20000000a00 */
[----:B------:R-:W0:Y:S01]  /*d110*/  S2UR UR5, SR_CTAID.X ;  /* 0x00000000000579c3 */ /* 0x000e220000002500 */
[C---:B------:R-:W-:Y:S01]  /*d120*/  ISETP.NE.AND P1, PT, R6.reuse, RZ, PT ;  /* 0x000000ff0600720c */ /* 0x040fe20003f25270 */
[----:B------:R-:W-:Y:S01]  /*d130*/  ULDC UR37, c[0x0][0xc] ;  /* 0x0000030000257ab9 */ /* 0x000fe20000000800 */
[----:B------:R-:W-:Y:S01]  /*d140*/  LOP3.LUT R4, R3, 0x38, R0, 0x78, !PT ;  /* 0x0000003803047812 */ /* 0x000fe200078e7800 */
[C---:B------:R-:W-:Y:S01]  /*d150*/  IMAD.SHL.U32 R3, R6.reuse, 0x8, RZ ;  /* 0x0000000806037824 */ /* 0x040fe200078e00ff */
[----:B------:R-:W-:Y:S01]  /*d160*/  ISETP.NE.OR P0, PT, R6, RZ, !P0 ;  /* 0x000000ff0600720c */ /* 0x000fe20004705670 */
[----:B------:R-:W-:Y:S01]  /*d170*/  IMAD.SHL.U32 R0, R0, 0x10, RZ ;  /* 0x0000001000007824 */ /* 0x000fe200078e00ff */
[----:B------:R-:W-:-:S02]  /*d180*/  LOP3.LUT R18, R18, 0xfffffffe, RZ, 0xc0, !PT ;  /* 0xfffffffe12127812 */ /* 0x000fc400078ec0ff */
[----:B------:R-:W-:Y:S02]  /*d190*/  LOP3.LUT R3, R4, 0x200, R3, 0xf8, !PT ;  /* 0x0000020004037812 */ /* 0x000fe400078ef803 */
[----:B------:R-:W-:Y:S02]  /*d1a0*/  SHF.R.U32.HI R4, RZ, 0x3, R6 ;  /* 0x00000003ff047819 */ /* 0x000fe40000011606 */
[----:B------:R-:W-:Y:S02]  /*d1b0*/  LOP3.LUT R2, R2, 0x38, RZ, 0xc0, !PT ;  /* 0x0000003802027812 */ /* 0x000fe400078ec0ff */
[----:B------:R-:W-:Y:S01]  /*d1c0*/  LOP3.LUT R6, R4, 0x70, R0, 0xf8, !PT ;  /* 0x0000007004067812 */ /* 0x000fe200078ef800 */
[----:B-1----:R-:W-:Y:S01]  /*d1d0*/  ULEA UR36, UR4, UR36, 0x18 ;  /* 0x0000002404247291 */ /* 0x002fe2000f8ec03f */
[----:B------:R-:W-:-:S04]  /*d1e0*/  @P1 LOP3.LUT R18, R18, 0x1, RZ, 0xfc, !PT ;  /* 0x0000000112121812 */ /* 0x000fc800078efcff */
[----:B------:R-:W-:Y:S02]  /*d1f0*/  LOP3.LUT R18, R18, 0xfffffffd, RZ, 0xc0, !PT ;  /* 0xfffffffd12127812 */ /* 0x000fe400078ec0ff */
[----:B------:R-:W-:Y:S01]  /*d200*/  LEA R4, R3, UR36, 0x1 ;  /* 0x0000002403047c11 */ /* 0x000fe2000f8e08ff */
[----:B0-----:R-:W-:Y:S01]  /*d210*/  IMAD.U32 R0, RZ, RZ, UR5 ;  /* 0x00000005ff007e24 */ /* 0x001fe2000f8e00ff */
[----:B------:R-:W-:-:S03]  /*d220*/  @P0 LOP3.LUT R18, R18, 0x2, RZ, 0xfc, !PT ;  /* 0x0000000212120812 */ /* 0x000fc600078efcff */
[----:B------:R-:W-:Y:S04]  /*d230*/  STL [R1+0x10], R4 ;  /* 0x0000100401007387 */ /* 0x000fe80000100800 */
[----:B------:R0:W-:Y:S02]  /*d240*/  STL [R1+0x28], R0 ;  /* 0x0000280001007387 */ /* 0x0001e40000100800 */
[----:B0-----:R-:W-:Y:S01]  /*d250*/  IMAD.MOV.U32 R0, RZ, RZ, 0x1 ;  /* 0x00000001ff007424 */ /* 0x001fe200078e00ff */
[----:B--2---:R-:W-:-:S05]  /*d260*/  LOP3.LUT R3, R5, 0x2, RZ, 0xfc, !PT ;  /* 0x0000000205037812 */ /* 0x004fca00078efcff */
[----:B------:R-:W-:Y:S04]  /*d270*/  STL [R1+0x18], R3 ;  /* 0x0000180301007387 */ /* 0x000fe80000100800 */
[----:B------:R-:W-:Y:S04]  /*d280*/  STL [R1+0x34], RZ ;  /* 0x000034ff01007387 */ /* 0x000fe80000100800 */
[----:B------:R0:W-:Y:S02]  /*d290*/  STL [R1], R0 ;  /* 0x0000000001007387 */ /* 0x0001e40000100800 */
[----:B0-----:R-:W-:-:S07]  /*d2a0*/  LOP3.LUT R0, R2, 0x40, RZ, 0xfc, !PT ;  /* 0x0000004002007812 */ /* 0x001fce00078efcff */
.L_x_295:
[----:B--2---:R-:W2:Y:S01]  /*d2b0*/  LDL R2, [R1+0x28] ;  /* 0x0000280001027983 */ /* 0x004ea20000100800 */
[----:B0-----:R-:W0:Y:S01]  /*d2c0*/  LDC R0, c[0x0][0xc38] ;  /* 0x00030e00ff007b82 */ /* 0x001e220000000800 */
[----:B------:R-:W-:Y:S05]  /*d2d0*/  YIELD ;  /* 0x0000000000007946 */ /* 0x000fea0003800000 */
[----:B------:R-:W-:Y:S02]  /*d2e0*/  ULDC.64 UR4, c[0x0][0x418] ;  /* 0x0001060000047ab9 */ /* 0x000fe40000000a00 */
[----:B------:R-:W1:Y:S01]  /*d2f0*/  LDC R16, c[0x0][0xc44] ;  /* 0x00031100ff107b82 */ /* 0x000e620000000800 */
[----:B------:R-:W-:-:S03]  /*d300*/  UISETP.NE.U32.AND UP0, UPT, UR4, URZ, UPT ;  /* 0x0000003f0400728c */ /* 0x000fc6000bf05070 */
[----:B------:R-:W-:Y:S01]  /*d310*/  ULDC UR4, c[0x0][0x424] ;  /* 0x0001090000047ab9 */ /* 0x000fe20000000800 */
[----:B------:R-:W-:-:S04]  /*d320*/  UISETP.NE.AND.EX UP0, UPT, UR5, URZ, UPT, UP0 ;  /* 0x0000003f0500728c */ /* 0x000fc8000bf05300 */
[----:B------:R-:W-:Y:S01]  /*d330*/  USEL UR4, UR4, 0x1, UP0 ;  /* 0x0000000104047887 */ /* 0x000fe20008000000 */
[----:B0-----:R-:W-:Y:S02]  /*d340*/  ISETP.NE.AND P0, PT, R0, 0x1, PT ;  /* 0x000000010000780c */ /* 0x001fe40003f05270 */
[----:B-1----:R-:W-:-:S11]  /*d350*/  ISETP.NE.AND P1, PT, R16, 0x1, PT ;  /* 0x000000011000780c */ /* 0x002fd60003f25270 */
[----:B------:R-:W2:Y:S08]  /*d360*/  @P0 LDC R0, c[0x0][0xc3c] ;  /* 0x00030f00ff000b82 */ /* 0x000eb00000000800 */
[----:B------:R-:W0:Y:S01]  /*d370*/  @P0 LDC R3, c[0x0][0xc40] ;  /* 0x00031000ff030b82 */ /* 0x000e220000000800 */
[----:B--2---:R-:W-:-:S04]  /*d380*/  @P0 IMAD.HI.U32 R0, R2, R0, RZ ;  /* 0x0000000002000227 */ /* 0x004fc800078e00ff */
[----:B------:R-:W-:Y:S01]  /*d390*/  IMAD.MOV.U32 R4, RZ, RZ, R2 ;  /* 0x000000ffff047224 */ /* 0x000fe200078e0002 */
[----:B0-----:R-:W-:Y:S02]  /*d3a0*/  @P0 SHF.R.U32.HI R4, RZ, R3, R0 ;  /* 0x00000003ff040219 */ /* 0x001fe40000011600 */
[----:B------:R-:W0:Y:S03]  /*d3b0*/  @P1 LDC.64 R2, c[0x0][0xc48] ;  /* 0x00031200ff021b82 */ /* 0x000e260000000a00 */
[----:B------:R-:W-:Y:S01]  /*d3c0*/  IMAD.MOV.U32 R5, RZ, RZ, R4 ;  /* 0x000000ffff057224 */ /* 0x000fe200078e0004 */
[----:B------:R-:W-:Y:S04]  /*d3d0*/  STL [R1+0x1c], R4 ;  /* 0x00001c0401007387 */ /* 0x000fe80000100800 */
[----:B------:R-:W1:Y:S01]  /*d3e0*/  LDC R0, c[0x0][0x2f0] ;  /* 0x0000bc00ff007b82 */ /* 0x000e620000000800 */
[----:B0-----:R-:W-:-:S05]  /*d3f0*/  @P1 IMAD.HI.U32 R2, R4, R2, RZ ;  /* 0x0000000204021227 */ /* 0x001fca00078e00ff */
[----:B------:R-:W-:Y:S01]  /*d400*/  @P1 SHF.R.U32.HI R5, RZ, R3, R2 ;  /* 0x00000003ff051219 */ /* 0x000fe20000011602 */
[----:B-1----:R-:W-:Y:S01]  /*d410*/  IMAD R0, R0, UR4, RZ ;  /* 0x0000000400007c24 */ /* 0x002fe2000f8e02ff */
[----:B------:R-:W-:-:S03]  /*d420*/  UIADD3 UR4, UR36, 0x1e400, URZ ;  /* 0x0001e40024047890 */ /* 0x000fc6000fffe03f */
[----:B------:R-:W-:Y:S01]  /*d430*/  STL [R1+0x14], R5 ;  /* 0x0000140501007387 */ /* 0x000fe20000100800 */
[----:B------:R-:W-:Y:S01]  /*d440*/  IMAD.MOV R3, RZ, RZ, -R5 ;  /* 0x000000ffff037224 */ /* 0x000fe200078e0a05 */
[----:B------:R-:W-:Y:S02]  /*d450*/  ULOP3.LUT UP0, URZ, UR4, 0x3ff, URZ, 0xc0, !UPT ;  /* 0x000003ff043f7892 */ /* 0x000fe4000f80c03f */
[----:B------:R0:W-:Y:S01]  /*d460*/  STL [R1+0x30], R0 ;  /* 0x0000300001007387 */ /* 0x0001e20000100800 */
[----:B------:R-:W-:-:S03]  /*d470*/  IMAD R16, R16, R3, R4 ;  /* 0x0000000310107224 */ /* 0x000fc600078e0204 */
[----:B------:R-:W-:Y:S01]  /*d480*/  PLOP3.LUT P0, PT, PT, PT, UP0, 0x80, 0x0 ;  /* 0x000000000000781c */ /* 0x000fe20003f0f008 */
[----:B0-----:R-:W-:-:S04]  /*d490*/  VIADD R0, R0, 0xaf ;  /* 0x000000af00007836 */ /* 0x001fc80000000000 */
[----:B------:R-:W-:-:S05]  /*d4a0*/  IMAD.HI R0, R0, 0x2e8ba2e9, RZ ;  /* 0x2e8ba2e900007827 */ /* 0x000fca00078e02ff */
[----:B------:R-:W-:-:S04]  /*d4b0*/  SHF.R.U32.HI R3, RZ, 0x1f, R0 ;  /* 0x0000001fff037819 */ /* 0x000fc80000011600 */
[----:B------:R-:W-:-:S05]  /*d4c0*/  LEA.HI.SX32 R0, R0, R3, 0x1b ;  /* 0x0000000300007211 */ /* 0x000fca00078fdaff */
[----:B------:R0:W-:Y:S01]  /*d4d0*/  STL [R1+0x24], R0 ;  /* 0x0000240001007387 */ /* 0x0001e20000100800 */
[----:B------:R-:W-:Y:S05]  /*d4e0*/  @!P0 BRA `(.L_x_215) ;  /* 0x0000000000408947 */ /* 0x000fea0003800000 */
[----:B------:R-:W-:Y:S01]  /*d4f0*/  MOV R2, 0x0 ;  /* 0x0000000000027802 */ /* 0x000fe20000000f00 */
[----:B------:R-:W-:Y:S01]  /*d500*/  ULDC.64 UR6, c[0x4][0xa0] ;  /* 0x0100280000067ab9 */ /* 0x000fe20000000a00 */
[----:B------:R-:W-:Y:S01]  /*d510*/  ULDC.64 UR8, c[0x4][0xa8] ;  /* 0x01002a0000087ab9 */ /* 0x000fe20000000a00 */
[----:B------:R-:W-:Y:S01]  /*d520*/  ULDC.64 UR4, c[0x4][0x28] ;  /* 0x01000a0000047ab9 */ /* 0x000fe20000000a00 */
[----:B------:R-:W-:Y:S02]  /*d530*/  IMAD.U32 R4, RZ, RZ, UR6 ;  /* 0x00000006ff047e24 */ /* 0x000fe4000f8e00ff */
[----:B------:R-:W1:Y:S01]  /*d540*/  LDC.64 R2, c[0x4][R2] ;  /* 0x0100000002027b82 */ /* 0x000e620000000a00 */
        /* <DEDUP_REMOVED lines=10> */
.L_x_215:
        /* <DEDUP_REMOVED lines=8> */
[----:B------:R1:W2:Y:S01]  /*d670*/  LDC.64 R2, c[0x4][R17] ;  /* 0x0100000011027b82 */ /* 0x0002a20000000a00 */
        /* <DEDUP_REMOVED lines=8> */
[----:B-1----:R-:W-:-:S07]  /*d700*/  IMAD.MOV.U32 R13, RZ, RZ, RZ ;  /* 0x000000ffff0d7224 */ /* 0x002fce00078e00ff */
[----:B------:R-:W-:-:S07]  /*d710*/  LEPC R20, `(.L_x_217) ;  /* 0x000000001014794e */ /* 0x000fce0000000000 */
[----:B0-2---:R-:W-:Y:S05]  /*d720*/  CALL.ABS.NOINC R2 ;  /* 0x0000000002007343 */ /* 0x005fea0003c00000 */
.L_x_217:
        /* <DEDUP_REMOVED lines=15> */
.L_x_216:
[----:B------:R-:W2:Y:S01]  /*d820*/  LDL R2, [R1+0x24] ;  /* 0x0000240001027983 */ /* 0x000ea20000100800 */
[----:B------:R-:W-:-:S03]  /*d830*/  ULDC.64 UR4, c[0x0][0x9f8] ;  /* 0x00027e0000047ab9 */ /* 0x000fc60000000a00 */
[----:B0-----:R-:W3:Y:S01]  /*d840*/  LDL R0, [R1+0x14] ;  /* 0x0000140001007983 */ /* 0x001ee20000100800 */
[----:B------:R-:W-:Y:S01]  /*d850*/  ISETP.NE.U32.AND P0, PT, RZ, UR4, PT ;  /* 0x00000004ff007c0c */ /* 0x000fe2000bf05070 */
[----:B------:R-:W-:-:S03]  /*d860*/  ULDC.64 UR6, c[0x0][0x208] ;  /* 0x0000820000067ab9 */ /* 0x000fc60000000a00 */
[----:B------:R-:W-:Y:S01]  /*d870*/  ISETP.NE.AND.EX P0, PT, RZ, UR5, PT, P0 ;  /* 0x00000005ff007c0c */ /* 0x000fe2000bf05300 */
[----:B--2---:R-:W-:-:S12]  /*d880*/  IMAD.MOV.U32 R17, RZ, RZ, R2 ;  /* 0x000000ffff117224 */ /* 0x004fd800078e0002 */
[----:B------:R-:W3:Y:S02]  /*d890*/  @P0 LDC.64 R2, c[0x0][0x9f8] ;  /* 0x00027e00ff020b82 */ /* 0x000ee40000000a00 */
[----:B---3--:R-:W-:-:S05]  /*d8a0*/  @P0 IMAD.WIDE R2, R0, 0x4, R2 ;  /* 0x0000000400020825 */ /* 0x008fca00078e0202 */
[----:B------:R0:W2:Y:S01]  /*d8b0*/  @P0 LDG.E R0, desc[UR6][R2.64] ;  /* 0x0000000602000981 */ /* 0x0000a2000c1e1900 */
[----:B------:R-:W-:Y:S01]  /*d8c0*/  VIADD R9, R17, 0xffffffff ;  /* 0xffffffff11097836 */ /* 0x000fe20000000000 */
[----:B------:R-:W-:Y:S01]  /*d8d0*/  UMOV UR4, 0xffffffff ;  /* 0xffffffff00047882 */ /* 0x000fe20000000000 */
[----:B------:R-:W-:-:S03]  /*d8e0*/  LOP3.LUT R18, R18, 0xfffffffb, RZ, 0xc0, !PT ;  /* 0xfffffffb12127812 */ /* 0x000fc600078ec0ff */
[----:B------:R1:W-:Y:S01]  /*d8f0*/  STL [R1+0x20], R9 ;  /* 0x0000200901007387 */ /* 0x0003e20000100800 */
[----:B0-----:R-:W0:Y:S02]  /*d900*/  LDC.64 R2, c[0x0][0x418] ;  /* 0x00010600ff027b82 */ /* 0x001e240000000a00 */
[----:B0-----:R-:W-:-:S04]  /*d910*/  ISETP.NE.U32.AND P0, PT, R2, RZ, PT ;  /* 0x000000ff0200720c */ /* 0x001fc80003f05070 */
[----:B------:R-:W-:-:S13]  /*d920*/  ISETP.NE.AND.EX P1, PT, R3, RZ, PT, P0 ;  /* 0x000000ff0300720c */ /* 0x000fda0003f25300 */
[----:B------:R-:W-:Y:S02]  /*d930*/  @P1 LOP3.LUT R18, R18, 0x4, RZ, 0xfc, !PT ;  /* 0x0000000412121812 */ /* 0x000fe400078efcff */
[----:B--2---:R-:W-:Y:S01]  /*d940*/  SHF.R.S32.HI R8, RZ, 0x1f, R0 ;  /* 0x0000001fff087819 */ /* 0x004fe20000011400 */
[----:B------:R1:W-:Y:S01]  /*d950*/  STL [R1+0x8], R0 ;  /* 0x0000080001007387 */ /* 0x0003e20000100800 */
[----:B------:R-:W-:-:S03]  /*d960*/  SEL R17, R0, RZ, !P1 ;  /* 0x000000ff00117207 */ /* 0x000fc60004800000 */
[----:B------:R1:W-:Y:S01]  /*d970*/  STL [R1+0xc], R8 ;  /* 0x00000c0801007387 */ /* 0x0003e20000100800 */
[----:B------:R-:W-:Y:S05]  /*d980*/  BRA.DIV UR4, `(.L_x_218) ;  /* 0x0000003e04387947 */ /* 0x000fea000b800000 */
[----:B------:R-:W0:Y:S02]  /*d990*/  S2R R4, SR_TID.X ;  /* 0x0000000000047919 */ /* 0x000e240000002100 */
[----:B0-----:R-:W-:-:S04]  /*d9a0*/  SHF.R.U32.HI R4, RZ, 0x5, R4 ;  /* 0x00000005ff047819 */ /* 0x001fc80000011604 */
[----:B------:R-:W-:-:S05]  /*d9b0*/  LOP3.LUT R4, R4, 0x3, RZ, 0xc0, !PT ;  /* 0x0000000304047812 */ /* 0x000fca00078ec0ff */
[----:B------:R0:W2:Y:S02]  /*d9c0*/  SHFL.IDX PT, R14, R4, RZ, 0x1f ;  /* 0x00001fff040e7589 */ /* 0x0000a400000e0000 */
.L_x_311:
[----:B--2---:R-:W-:Y:S02]  /*d9d0*/  ISETP.NE.AND P0, PT, R14, RZ, PT ;  /* 0x000000ff0e00720c */ /* 0x004fe40003f05270 */
[----:B------:R-:W-:Y:S02]  /*d9e0*/  PLOP3.LUT P2, PT, PT, PT, PT, 0x8, 0x0 ;  /* 0x000000000000781c */ /* 0x000fe40003f4e170 */
[----:B------:R-:W-:-:S11]  /*d9f0*/  LOP3.LUT R18, R18, 0xfffffff7, RZ, 0xc0, !PT ;  /* 0xfffffff712127812 */ /* 0x000fd600078ec0ff */
[----:B------:R-:W-:Y:S01]  /*da00*/  @P2 LOP3.LUT R18, R18, 0x8, RZ, 0xfc, !PT ;  /* 0x0000000812122812 */ /* 0x000fe200078efcff */
[----:B------:R-:W-:Y:S06]  /*da10*/  @P0 BRA `(.L_x_219) ;  /* 0x0000000400380947 */ /* 0x000fec0003800000 */
[----:B------:R-:W-:-:S03]  /*da20*/  UMOV UR4, 0xffffffff ;  /* 0xffffffff00047882 */ /* 0x000fc60000000000 */
[----:B------:R-:W-:Y:S05]  /*da30*/  BRA.DIV UR4, `(.L_x_220) ;  /* 0x0000003e04407947 */ /* 0x000fea000b800000 */
[----:B------:R-:W-:-:S13]  /*da40*/  ELECT P6, URZ, PT ;  /* 0x00000000003f782f */ /* 0x000fda00038c0000 */
.L_x_314:
[----:B------:R-:W-:Y:S05]  /*da50*/  @!P6 BRA `(.L_x_219) ;  /* 0x000000040028e947 */ /* 0x000fea0003800000 */
[----:B------:R2:W-:Y:S01]  /*da60*/  STL [R1+0x4], R9 ;  /* 0x0000040901007387 */ /* 0x0005e20000100800 */
[----:B------:R-:W-:Y:S05]  /*da70*/  @!P1 BRA `(.L_x_221) ;  /* 0x00000000004c9947 */ /* 0x000fea0003800000 */
[----:B------:R-:W3:Y:S01]  /*da80*/  LDC R7, c[0x0][0x43c] ;  /* 0x00010f00ff077b82 */ /* 0x000ee20000000800 */
[----:B------:R-:W-:Y:S01]  /*da90*/  ULDC.64 UR4, c[0x0][0x428] ;  /* 0x00010a0000047ab9 */ /* 0x000fe20000000a00 */
[----:B------:R-:W-:Y:S01]  /*daa0*/  ULDC.64 UR6, c[0x0][0x208] ;  /* 0x0000820000067ab9 */ /* 0x000fe20000000a00 */
[----:B---3--:R-:W-:-:S13]  /*dab0*/  ISETP.NE.AND P0, PT, R7, 0x1, PT ;  /* 0x000000010700780c */ /* 0x008fda0003f05270 */
[----:B0-----:R-:W0:Y:S02]  /*dac0*/  @P0 LDC.64 R4, c[0x0][0x440] ;  /* 0x00011000ff040b82 */ /* 0x001e240000000a00 */
[----:B0-----:R-:W-:-:S04]  /*dad0*/  @P0 IMAD.HI.U32 R6, R9, R4, RZ ;  /* 0x0000000409060227 */ /* 0x001fc800078e00ff */
[----:B------:R-:W-:Y:S01]  /*dae0*/  IMAD.MOV.U32 R4, RZ, RZ, R9 ;  /* 0x000000ffff047224 */ /* 0x000fe200078e0009 */
[----:B------:R-:W-:-:S05]  /*daf0*/  @P0 SHF.R.U32.HI R4, RZ, R5, R6 ;  /* 0x00000005ff040219 */ /* 0x000fca0000011606 */
[----:B------:R-:W-:-:S04]  /*db00*/  IMAD.MOV R5, RZ, RZ, -R4 ;  /* 0x000000ffff057224 */ /* 0x000fc800078e0a04 */
[----:B------:R-:W-:Y:S01]  /*db10*/  IMAD R6, R7, R5, R9 ;  /* 0x0000000507067224 */ /* 0x000fe200078e0209 */
[----:B------:R-:W-:-:S04]  /*db20*/  SHF.R.S32.HI R5, RZ, 0x1f, R4 ;  /* 0x0000001fff057819 */ /* 0x000fc80000011404 */
[----:B------:R0:W-:Y:S01]  /*db30*/  STL [R1+0x4], R6 ;  /* 0x0000040601007387 */ /* 0x0001e20000100800 */
[----:B------:R-:W-:-:S03]  /*db40*/  IMAD.WIDE.U32 R4, R0, UR4, R4 ;  /* 0x0000000400047c25 */ /* 0x000fc6000f8e0004 */
[----:B------:R-:W-:Y:S01]  /*db50*/  LEA R2, P0, R4, R2, 0x2 ;  /* 0x0000000204027211 */ /* 0x000fe200078010ff */
[----:B0-----:R-:W-:-:S04]  /*db60*/  IMAD R6, R8, UR4, RZ ;  /* 0x0000000408067c24 */ /* 0x001fc8000f8e02ff */
[----:B-1----:R-:W-:-:S04]  /*db70*/  IMAD R0, R0, UR5, R6 ;  /* 0x0000000500007c24 */ /* 0x002fc8000f8e0206 */
[----:B------:R-:W-:-:S05]  /*db80*/  IMAD.IADD R0, R5, 0x1, R0 ;  /* 0x0000000105007824 */ /* 0x000fca00078e0200 */
[----:B------:R-:W-:-:S05]  /*db90*/  LEA.HI.X R3, R4, R3, R0, 0x2, P0 ;  /* 0x0000000304037211 */ /* 0x000fca00000f1400 */
[----:B------:R3:W5:Y:S02]  /*dba0*/  LDG.E R0, desc[UR6][R2.64] ;  /* 0x0000000602007981 */ /* 0x000764000c1e1900 */
.L_x_221:
[----:B---3--:R-:W3:Y:S01]  /*dbb0*/  LDL R3, [R1] ;  /* 0x0000000001037983 */ /* 0x008ee20000100800 */
[----:B------:R-:W-:Y:S02]  /*dbc0*/  LEA R2, R19, UR36, 0x3 ;  /* 0x0000002413027c11 */ /* 0x000fe4000f8e18ff */
[----:B---3--:R-:W-:-:S04]  /*dbd0*/  SHF.L.U32 R3, R3, 0x1f, RZ ;  /* 0x0000001f03037819 */ /* 0x008fc800000006ff */
[----:B------:R-:W3:Y:S02]  /*dbe0*/  SYNCS.PHASECHK.TRANS64.TRYWAIT P0, [R2+URZ+0x34840], R3 ;  /* 0x03484003020075a7 */ /* 0x000ee4000800017f */
[----:B---3--:R-:W-:Y:S05]  /*dbf0*/  @!P0 BRA `(.L_x_222) ;  /* 0x0000003800f08947 */ /* 0x008fea0003800000 */
.L_x_315:
[----:B0-----:R-:W4:Y:S01]  /*dc00*/  LDL R4, [R1+0x18] ;  /* 0x0000180001047983 */ /* 0x001f220000100800 */
[----:B------:R-:W0:Y:S02]  /*dc10*/  S2R R5, SR_TID.X ;  /* 0x0000000000057919 */ /* 0x000e240000002100 */
[----:B0-----:R-:W-:-:S04]  /*dc20*/  LOP3.LUT R5, R5, 0x7f, RZ, 0xc0, !PT ;  /* 0x0000007f05057812 */ /* 0x001fc800078ec0ff */
[----:B------:R-:W-:-:S13]  /*dc30*/  ISETP.NE.AND P0, PT, R5, RZ, PT ;  /* 0x000000ff0500720c */ /* 0x000fda0003f05270 */
[----:B---3--:R-:W-:-:S04]  /*dc40*/  @!P0 IMAD.MOV.U32 R3, RZ, RZ, 0xb000 ;  /* 0x0000b000ff038424 */ /* 0x008fc800078e00ff */
[----:B------:R4:W-:Y:S02]  /*dc50*/  @!P0 SYNCS.ARRIVE.TRANS64 RZ, [R2+URZ+0x34830], R3 ;  /* 0x0348300302ff89a7 */ /* 0x0009e4000800003f */
[----:B----4-:R-:W-:-:S04]  /*dc60*/  PRMT R3, R4, 0x9910, RZ ;  /* 0x0000991004037816 */ /* 0x010fc800000000ff */
[----:B------:R-:W-:-:S13]  /*dc70*/  ISETP.NE.AND P0, PT, R3, 0x2, PT ;  /* 0x000000020300780c */ /* 0x000fda0003f05270 */
[----:B------:R-:W-:Y:S05]  /*dc80*/  @P0 BRA `(.L_x_223) ;  /* 0x0000000000040947 */ /* 0x000fea0003800000 */
[----:B------:R-:W-:Y:S01]  /*dc90*/  BPT.TRAP 0x1 ;  /* 0x000000040000795c */ /* 0x000fe20000300000 */
.L_x_223:
[----:B------:R-:W-:-:S13]  /*dca0*/  LOP3.LUT P0, RZ, R18, 0x2, RZ, 0xc0, !PT ;  /* 0x0000000212ff7812 */ /* 0x000fda000780c0ff */
[----:B------:R-:W-:Y:S05]  /*dcb0*/  @P0 BRA `(.L_x_224) ;  /* 0x0000000000040947 */ /* 0x000fea0003800000 */
[----:B------:R-:W-:Y:S01]  /*dcc0*/  BPT.TRAP 0x1 ;  /* 0x000000040000795c */ /* 0x000fe20000300000 */
.L_x_224:
[----:B------:R-:W3:Y:S01]  /*dcd0*/  LDL R4, [R1+0x4] ;  /* 0x0000040001047983 */ /* 0x000ee20000100800 */
[----:B------:R-:W-:Y:S01]  /*dce0*/  R2UR UR9, R2 ;  /* 0x00000000020972ca */ /* 0x000fe200000e0000 */
[----:B------:R-:W-:Y:S01]  /*dcf0*/  UIADD3 UR4, UP0, UR38, 0x370, URZ ;  /* 0x0000037026047890 */ /* 0x000fe2000ff1e03f */
[----:B------:R-:W-:Y:S01]  /*dd00*/  R2UR UR12, R16 ;  /* 0x00000000100c72ca */ /* 0x000fe200000e0000 */
[----:B------:R-:W0:Y:S01]  /*dd10*/  S2R R5, SR_CgaCtaId ;  /* 0x0000000000057919 */ /* 0x000e220000008800 */
[----:B-----5:R-:W-:Y:S01]  /*dd20*/  R2UR UR13, R0 ;  /* 0x00000000000d72ca */ /* 0x020fe200000e0000 */
[----:B------:R-:W-:Y:S01]  /*dd30*/  UMOV UR10, URZ ;  /* 0x0000003f000a7c82 */ /* 0x000fe20008000000 */
[----:B------:R-:W-:Y:S01]  /*dd40*/  UMOV UR16, 0x30000 ;  /* 0x0003000000107882 */ /* 0x000fe20000000000 */
[----:B------:R-:W4:Y:S01]  /*dd50*/  S2R R3, SR_CgaCtaId ;  /* 0x0000000000037919 */ /* 0x000f220000008800 */
[----:B------:R-:W-:Y:S01]  /*dd60*/  UMOV UR15, 0x40 ;  /* 0x00000040000f7882 */ /* 0x000fe20000000000 */
[----:B------:R-:W-:Y:S01]  /*dd70*/  PLOP3.LUT P0, PT, PT, PT, PT, 0x80, 0x0 ;  /* 0x000000000000781c */ /* 0x000fe20003f0f070 */
[----:B------:R-:W-:Y:S01]  /*dd80*/  IMAD.MOV.U32 R17, RZ, RZ, R0 ;  /* 0x000000ffff117224 */ /* 0x000fe200078e0000 */
[----:B------:R-:W-:-:S02]  /*dd90*/  LOP3.LUT R18, R18, 0xfffffff7, RZ, 0xc0, !PT ;  /* 0xfffffff712127812 */ /* 0x000fc400078ec0ff */
[----:B------:R-:W-:-:S09]  /*dda0*/  UIADD3 UR9, UR9, 0x34830, URZ ;  /* 0x0003483009097890 */ /* 0x000fd2000fffe03f */
[----:B------:R-:W-:Y:S02]  /*ddb0*/  @P0 LOP3.LUT R18, R18, 0x8, RZ, 0xfc, !PT ;  /* 0x0000000812120812 */ /* 0x000fe400078efcff */
[----:B0-----:R-:W-:Y:S02]  /*ddc0*/  LOP3.LUT R5, R5, 0x1, RZ, 0xc0, !PT ;  /* 0x0000000105057812 */ /* 0x001fe400078ec0ff */
[----:B----4-:R-:W-:-:S03]  /*ddd0*/  LOP3.LUT R3, R3, 0x1, RZ, 0xc0, !PT ;  /* 0x0000000103037812 */ /* 0x010fc600078ec0ff */
[----:B------:R-:W-:-:S04]  /*dde0*/  IMAD R5, R5, 0x1600, RZ ;  /* 0x0000160005057824 */ /* 0x000fc800078e02ff */
[----:B------:R-:W-:Y:S02]  /*ddf0*/  IMAD R2, R19, 0x5800, R5 ;  /* 0x0000580013027824 */ /* 0x000fe400078e0205 */
[----:B------:R-:W-:-:S03]  /*de00*/  IMAD R3, R3, 0x58, RZ ;  /* 0x0000005803037824 */ /* 0x000fc600078e02ff */
[----:B------:R-:W-:Y:S02]  /*de10*/  R2UR UR5, R2 ;  /* 0x00000000020572ca */ /* 0x000fe400000e0000 */
[----:B------:R-:W-:-:S11]  /*de20*/  R2UR UR7, R3 ;  /* 0x00000000030772ca */ /* 0x000fd600000e0000 */
[----:B------:R-:W-:Y:S02]  /*de30*/  ULEA UR6, UR5, UR36, 0x1 ;  /* 0x0000002405067291 */ /* 0x000fe4000f8e083f */
[----:B------:R-:W-:Y:S02]  /*de40*/  UIADD3.X UR5, URZ, UR39, URZ, UP0, !UPT ;  /* 0x000000273f057290 */ /* 0x000fe400087fe43f */
[----:B------:R-:W-:Y:S02]  /*de50*/  UIADD3 UR8, UR6, 0x1e400, URZ ;  /* 0x0001e40006087890 */ /* 0x000fe4000fffe03f */
[----:B------:R-:W-:-:S03]  /*de60*/  UIADD3 UR14, UR6, 0x23c00, URZ ;  /* 0x00023c00060e7890 */ /* 0x000fc6000fffe03f */
[----:B------:R-:W-:Y:S01]  /*de70*/  UMOV UR6, 0x0 ;  /* 0x0000000000067882 */ /* 0x000fe20000000000 */
[----:B---3--:R-:W-:-:S13]  /*de80*/  R2UR UR11, R4 ;  /* 0x00000000040b72ca */ /* 0x008fda00000e0000 */
[----:B------:R-:W-:-:S03]  /*de90*/  UIMAD UR11, UR11, 0xb0, UR7 ;  /* 0x000000b00b0b78a4 */ /* 0x000fc6000f8e0207 */
[----:B------:R-:W-:-:S06]  /*dea0*/  UMOV UR7, 0x14f00000 ;  /* 0x14f0000000077882 */ /* 0x000fcc0000000000 */
[----:B------:R0:W-:Y:S02]  /*deb0*/  UTMALDG.4D.MULTICAST [UR8], [UR4], UR16, desc[UR6] ;  /* 0x00000608040073b4 */ /* 0x0001e40008019810 */
[----:B0-----:R-:W-:Y:S01]  /*dec0*/  UMOV UR8, UR14 ;  /* 0x0000000e00087c82 */ /* 0x001fe20008000000 */
[----:B------:R-:W-:Y:S02]  /*ded0*/  UMOV UR10, UR15 ;  /* 0x0000000f000a7c82 */ /* 0x000fe40008000000 */
[----:B------:R3:W-:Y:S02]  /*dee0*/  UTMALDG.4D.MULTICAST [UR8], [UR4], UR16, desc[UR6] ;  /* 0x00000608040073b4 */ /* 0x0007e40008019810 */
[----:B---3--:R-:W-:Y:S01]  /*def0*/  NOP ;  /* 0x0000000000007918 */ /* 0x008fe20000000000 */
.L_x_219:
        /* <DEDUP_REMOVED lines=10> */
[----:B0-----:R-:W-:Y:S02]  /*dfa0*/  IMAD.U32 R4, RZ, RZ, UR6 ;  /* 0x00000006ff047e24 */ /* 0x001fe4000f8e00ff */
[----:B------:R-:W0:Y:S01]  /*dfb0*/  LDC.64 R2, c[0x4][R2] ;  /* 0x0100000002027b82 */ /* 0x000e220000000a00 */
[----:B------:R-:W-:Y:S02]  /*dfc0*/  IMAD.U32 R5, RZ, RZ, UR7 ;  /* 0x00000007ff057e24 */ /* 0x000fe4000f8e00ff */
[----:B------:R-:W-:Y:S02]  /*dfd0*/  IMAD.U32 R6, RZ, RZ, UR8 ;  /* 0x00000008ff067e24 */ /* 0x000fe4000f8e00ff */
[----:B------:R-:W-:-:S02]  /*dfe0*/  IMAD.U32 R7, RZ, RZ, UR9 ;  /* 0x00000009ff077e24 */ /* 0x000fc4000f8e00ff */
[----:B------:R-:W-:Y:S02]  /*dff0*/  IMAD.U32 R10, RZ, RZ, UR4 ;  /* 0x00000004ff0a7e24 */ /* 0x000fe4000f8e00ff */
[----:B------:R-:W-:Y:S02]  /*e000*/  IMAD.U32 R11, RZ, RZ, UR5 ;  /* 0x00000005ff0b7e24 */ /* 0x000fe4000f8e00ff */
[----:B-1----:R-:W-:Y:S02]  /*e010*/  IMAD.MOV.U32 R8, RZ, RZ, 0x70 ;  /* 0x00000070ff087424 */ /* 0x002fe400078e00ff */
[----:B------:R-:W-:Y:S02]  /*e020*/  IMAD.MOV.U32 R12, RZ, RZ, 0x1 ;  /* 0x00000001ff0c7424 */ /* 0x000fe400078e00ff */
[----:B------:R-:W-:-:S07]  /*e030*/  IMAD.MOV.U32 R13, RZ, RZ, RZ ;  /* 0x000000ffff0d7224 */ /* 0x000fce00078e00ff */
[----:B------:R-:W-:-:S07]  /*e040*/  LEPC R20, `(.L_x_225) ;  /* 0x000000001014794e */ /* 0x000fce0000000000 */
[----:B0-2---:R-:W-:Y:S05]  /*e050*/  CALL.ABS.NOINC R2 ;  /* 0x0000000002007343 */ /* 0x005fea0003c00000 */
.L_x_225:
[----:B0-----:R-:W3:Y:S01]  /*e060*/  LDL.LU R4, [R1+0x14] ;  /* 0x0000140001047983 */ /* 0x001ee20000300800 */
[----:B-1----:R-:W-:Y:S01]  /*e070*/  SHF.R.S32.HI R0, RZ, 0x1f, R16 ;  /* 0x0000001fff007819 */ /* 0x002fe20000011410 */
[----:B------:R-:W-:Y:S01]  /*e080*/  ULDC.64 UR4, c[0x0][0x2d8] ;  /* 0x0000b60000047ab9 */ /* 0x000fe20000000a00 */
[----:B------:R-:W0:Y:S01]  /*e090*/  LDC R8, c[0x0][0x448] ;  /* 0x00011200ff087b82 */ /* 0x000e220000000800 */
[----:B------:R-:W4:Y:S01]  /*e0a0*/  LDL.LU R7, [R1+0x1c] ;  /* 0x00001c0001077983 */ /* 0x000f220000300800 */
[----:B------:R-:W-:-:S03]  /*e0b0*/  ULDC.64 UR6, c[0x0][0x280] ;  /* 0x0000a00000067ab9 */ /* 0x000fc60000000a00 */
[----:B------:R-:W2:Y:S01]  /*e0c0*/  LDL R5, [R1+0x28] ;  /* 0x0000280001057983 */ /* 0x000ea20000100800 */
        /* <DEDUP_REMOVED lines=10> */
[----:B---3--:R-:W-:Y:S01]  /*e170*/  SHF.R.S32.HI R0, RZ, 0x1f, R4 ;  /* 0x0000001fff007819 */ /* 0x008fe20000011404 */
[----:B------:R-:W-:-:S04]  /*e180*/  IMAD.WIDE.U32 R2, R4, UR4, R2 ;  /* 0x0000000404027c25 */ /* 0x000fc8000f8e0002 */
[----:B------:R-:W-:Y:S01]  /*e190*/  IMAD R0, R0, UR4, RZ ;  /* 0x0000000400007c24 */ /* 0x000fe2000f8e02ff */
[----:B------:R-:W-:-:S03]  /*e1a0*/  ULDC UR4, c[0x0][0xc38] ;  /* 0x00030e0000047ab9 */ /* 0x000fc60000000800 */
[----:B------:R-:W-:Y:S02]  /*e1b0*/  IMAD R0, R4, UR5, R0 ;  /* 0x0000000504007c24 */ /* 0x000fe4000f8e0200 */
[----:B------:R-:W1:Y:S02]  /*e1c0*/  S2R R4, SR_TID.X ;  /* 0x0000000000047919 */ /* 0x000e640000002100 */
[----:B------:R-:W-:Y:S02]  /*e1d0*/  IMAD.IADD R3, R3, 0x1, R0 ;  /* 0x0000000103037824 */ /* 0x000fe400078e0200 */
[----:B----4-:R-:W-:Y:S02]  /*e1e0*/  IMAD.MOV R0, RZ, RZ, -R7 ;  /* 0x000000ffff007224 */ /* 0x010fe400078e0a07 */
[----:B------:R-:W3:Y:S02]  /*e1f0*/  @P0 LDC R7, c[0x0][0x450] ;  /* 0x00011400ff070b82 */ /* 0x000ee40000000800 */
[----:B--2---:R-:W-:Y:S01]  /*e200*/  IMAD R0, R0, UR4, R5 ;  /* 0x0000000400007c24 */ /* 0x004fe2000f8e0205 */
        /* <DEDUP_REMOVED lines=11> */
[----:B---3--:R-:W-:-:S05]  /*e2c0*/  @P0 SHF.R.U32.HI R4, RZ, R7, R6 ;  /* 0x00000007ff040219 */ /* 0x008fca0000011606 */
[----:B------:R-:W-:Y:S02]  /*e2d0*/  IMAD.MOV R6, RZ, RZ, -R4 ;  /* 0x000000ffff067224 */ /* 0x000fe400078e0a04 */
[----:B------:R-:W-:-:S04]  /*e2e0*/  IMAD.WIDE.U32 R2, R4, UR4, R2 ;  /* 0x0000000404027c25 */ /* 0x000fc8000f8e0002 */
[----:B------:R-:W-:Y:S01]  /*e2f0*/  IMAD R0, R8, R6, R0 ;  /* 0x0000000608007224 */ /* 0x000fe200078e0200 */
[----:B------:R-:W-:-:S05]  /*e300*/  SHF.R.S32.HI R6, RZ, 0x1f, R4 ;  /* 0x0000001fff067819 */ /* 0x000fca0000011404 */
[----:B------:R-:W-:Y:S02]  /*e310*/  IMAD R6, R6, UR4, RZ ;  /* 0x0000000406067c24 */ /* 0x000fe4000f8e02ff */
[----:B-1----:R-:W-:Y:S02]  /*e320*/  IMAD.SHL.U32 R9, R9, 0x8, RZ ;  /* 0x0000000809097824 */ /* 0x002fe400078e00ff */
[----:B------:R-:W-:Y:S01]  /*e330*/  IMAD R4, R4, UR5, R6 ;  /* 0x0000000504047c24 */ /* 0x000fe2000f8e0206 */
[----:B------:R-:W-:Y:S02]  /*e340*/  ULDC.64 UR4, c[0x0][0x2c8] ;  /* 0x0000b20000047ab9 */ /* 0x000fe40000000a00 */
[----:B------:R-:W-:Y:S01]  /*e350*/  LOP3.LUT R9, R9, 0x38, RZ, 0xc0, !PT ;  /* 0x0000003809097812 */ /* 0x000fe200078ec0ff */
[----:B------:R-:W-:Y:S01]  /*e360*/  IMAD.IADD R3, R3, 0x1, R4 ;  /* 0x0000000103037824 */ /* 0x000fe200078e0204 */
[----:B------:R-:W-:Y:S02]  /*e370*/  SHF.R.S32.HI R4, RZ, 0x1f, R0 ;  /* 0x0000001fff047819 */ /* 0x000fe40000011400 */
[----:B------:R-:W-:Y:S01]  /*e380*/  LOP3.LUT R9, R9, 0x40, RZ, 0xfc, !PT ;  /* 0x0000004009097812 */ /* 0x000fe200078efcff */
[----:B------:R-:W-:-:S04]  /*e390*/  IMAD.WIDE.U32 R2, R0, UR4, R2 ;  /* 0x0000000400027c25 */ /* 0x000fc8000f8e0002 */
[----:B------:R-:W-:Y:S01]  /*e3a0*/  IMAD R4, R4, UR4, RZ ;  /* 0x0000000404047c24 */ /* 0x000fe2000f8e02ff */
[----:B------:R-:W-:Y:S02]  /*e3b0*/  ULDC UR4, c[0x0][0x2b8] ;  /* 0x0000ae0000047ab9 */ /* 0x000fe40000000800 */
        /* <DEDUP_REMOVED lines=13> */
[----:B------:R-:W1:Y:S01]  /*e490*/  SHFL.IDX PT, R7, R0, RZ, 0x181f ;  /* 0x00181fff00077589 */ /* 0x000e6200000e0000 */
[----:B0-----:R-:W-:-:S04]  /*e4a0*/  LOP3.LUT R6, R6, 0x7f, RZ, 0xc0, !PT ;  /* 0x0000007f06067812 */ /* 0x001fc800078ec0ff */
[----:B------:R-:W-:Y:S02]  /*e4b0*/  SHF.R.U32.HI R11, RZ, 0x3, R6 ;  /* 0x00000003ff0b7819 */ /* 0x000fe40000011606 */
[----:B------:R-:W0:Y:S03]  /*e4c0*/  SHFL.IDX PT, R6, R2, RZ, 0x181f ;  /* 0x00181fff02067589 */ /* 0x000e2600000e0000 */
[----:B------:R-:W-:-:S04]  /*e4d0*/  IMAD.IADD R4, R11, 0x1, R5 ;  /* 0x000000010b047824 */ /* 0x000fc800078e0205 */
[C---:B------:R-:W-:Y:S01]  /*e4e0*/  VIADD R5, R4.reuse, 0x10 ;  /* 0x0000001004057836 */ /* 0x040fe20000000000 */
[----:B------:R-:W-:-:S13]  /*e4f0*/  ISETP.GE.AND P2, PT, R4, R3, PT ;  /* 0x000000030400720c */ /* 0x000fda0003f46270 */
[----:B-1----:R-:W-:-:S05]  /*e500*/  @!P2 LEA R7, P3, R10, R7, 0x1 ;  /* 0x000000070a07a211 */ /* 0x002fca00078608ff */
[----:B0-----:R-:W-:-:S05]  /*e510*/  @!P2 IMAD.X R6, RZ, RZ, R6, P3 ;  /* 0x000000ffff06a224 */ /* 0x001fca00018e0606 */
[----:B------:R-:W-:-:S04]  /*e520*/  @!P2 LOP3.LUT R7, R7, R6, RZ, 0x3c, !PT ;  /* 0x000000060707a212 */ /* 0x000fc800078e3cff */
[----:B------:R-:W-:-:S04]  /*e530*/  @!P2 LOP3.LUT R6, R7, R6, RZ, 0x3c, !PT ;  /* 0x000000060706a212 */ /* 0x000fc800078e3cff */
[----:B------:R-:W-:-:S05]  /*e540*/  @!P2 LOP3.LUT R7, R7, R6, RZ, 0x3c, !PT ;  /* 0x000000060707a212 */ /* 0x000fca00078e3cff */
[----:B------:R-:W-:Y:S01]  /*e550*/  @!PT LDS RZ, [RZ] ;  /* 0x00000000fffff984 */ /* 0x000fe20000000800 */
[----:B-----5:R-:W-:Y:S04]  /*e560*/  @!P2 LDGSTS.E.BYPASS.LTC128B.128 [R9+0x16400], desc[UR6][R6.64], !P0 ;  /* 0x164000000609afae */ /* 0x020fe8000c101d46 */
[----:B------:R0:W-:Y:S01]  /*e570*/  @!P2 LDGSTS.E.BYPASS.LTC128B.128 [R9+0x1a400], desc[UR6][R6.64+0x80], !P1 ;  /* 0x1a4000800609afae */ /* 0x0001e2000c901d46 */
[----:B------:R-:W-:-:S03]  /*e580*/  ISETP.GE.AND P2, PT, R5, R3, PT ;  /* 0x000000030500720c */ /* 0x000fc60003f46270 */
[----:B------:R-:W1:Y:S04]  /*e590*/  SHFL.IDX PT, R5, R0, 0x1, 0x181f ;  /* 0x00381f0000057f89 */ /* 0x000e6800000e0000 */
[----:B0-----:R-:W0:Y:S06]  /*e5a0*/  SHFL.IDX PT, R6, R2, 0x1, 0x181f ;  /* 0x00381f0002067f89 */ /* 0x001e2c00000e0000 */
[----:B-1----:R-:W-:-:S05]  /*e5b0*/  @!P2 LEA R5, P3, R10, R5, 0x1 ;  /* 0x000000050a05a211 */ /* 0x002fca00078608ff */
[----:B0-----:R-:W-:-:S04]  /*e5c0*/  @!P2 IMAD.X R6, RZ, RZ, R6, P3 ;  /* 0x000000ffff06a224 */ /* 0x001fc800018e0606 */
[----:B------:R-:W-:Y:S02]  /*e5d0*/  @!P2 IMAD.MOV.U32 R7, RZ, RZ, R6 ;  /* 0x000000ffff07a224 */ /* 0x000fe400078e0006 */
[----:B------:R-:W-:Y:S02]  /*e5e0*/  @!P2 IMAD.MOV.U32 R6, RZ, RZ, R5 ;  /* 0x000000ffff06a224 */ /* 0x000fe400078e0005 */
[----:B------:R-:W-:-:S03]  /*e5f0*/  VIADD R5, R4, 0x20 ;  /* 0x0000002004057836 */ /* 0x000fc60000000000 */
[----:B------:R-:W-:Y:S04]  /*e600*/  @!P2 LDGSTS.E.BYPASS.LTC128B.128 [R9+0x16c00], desc[UR6][R6.64], !P0 ;  /* 0x16c000000609afae */ /* 0x000fe8000c101d46 */
        /* <DEDUP_REMOVED lines=43> */
[----:B------:R-:W-:Y:S04]  /*e8c0*/  SHFL.IDX PT, R0, R0, 0x7, 0x181f ;  /* 0x00f81f0000007f89 */ /* 0x000fe800000e0000 */
[----:B0-----:R-:W0:Y:S02]  /*e8d0*/  SHFL.IDX PT, R6, R2, 0x6, 0x181f ;  /* 0x00d81f0002067f89 */ /* 0x001e2400000e0000 */
[----:B-1----:R-:W-:-:S05]  /*e8e0*/  @!P2 LEA R5, P3, R10, R5, 0x1 ;  /* 0x000000050a05a211 */ /* 0x002fca00078608ff */
[----:B0-----:R-:W-:-:S04]  /*e8f0*/  @!P2 IMAD.X R6, RZ, RZ, R6, P3 ;  /* 0x000000ffff06a224 */ /* 0x001fc800018e0606 */
[----:B------:R-:W-:Y:S02]  /*e900*/  @!P2 IMAD.MOV.U32 R7, RZ, RZ, R6 ;  /* 0x000000ffff07a224 */ /* 0x000fe400078e0006 */
[----:B------:R-:W-:Y:S02]  /*e910*/  @!P2 IMAD.MOV.U32 R6, RZ, RZ, R5 ;  /* 0x000000ffff06a224 */ /* 0x000fe400078e0005 */
[----:B------:R0:W1:Y:S04]  /*e920*/  SHFL.IDX PT, R5, R2, 0x7, 0x181f ;  /* 0x00f81f0002057f89 */ /* 0x00006800000e0000 */
[----:B------:R0:W-:Y:S04]  /*e930*/  @!P2 LDGSTS.E.BYPASS.LTC128B.128 [R9+0x19400], desc[UR6][R6.64], !P0 ;  /* 0x194000000609afae */ /* 0x0001e8000c101d46 */
[----:B------:R0:W-:Y:S02]  /*e940*/  @!P2 LDGSTS.E.BYPASS.LTC128B.128 [R9+0x1d400], desc[UR6][R6.64+0x80], !P1 ;  /* 0x1d4000800609afae */ /* 0x0001e4000c901d46 */
.L_x_332:
[----:B------:R-:W-:Y:S01]  /*e950*/  VIADD R4, R4, 0x70 ;  /* 0x0000007004047836 */ /* 0x000fe20000000000 */
[----:B------:R-:W-:Y:S04]  /*e960*/  BSSY B0, `(.L_x_227) ;  /* 0x000000b000007945 */ /* 0x000fe80003800000 */
[----:B------:R-:W-:-:S13]  /*e970*/  ISETP.GE.AND P2, PT, R4, R3, PT ;  /* 0x000000030400720c */ /* 0x000fda0003f46270 */
[----:B------:R-:W-:Y:S05]  /*e980*/  @P2 BRA `(.L_x_228) ;  /* 0x0000000000202947 */ /* 0x000fea0003800000 */
[----:B0-----:R-:W-:Y:S01]  /*e990*/  LEA R2, P2, R10, R0, 0x1 ;  /* 0x000000000a027211 */ /* 0x001fe200078408ff */
[----:B------:R-:W-:-:S04]  /*e9a0*/  ULDC.64 UR4, c[0x0][0x208] ;  /* 0x0000820000047ab9 */ /* 0x000fc80000000a00 */
[----:B-1----:R-:W-:-:S05]  /*e9b0*/  IMAD.X R3, RZ, RZ, R5, P2 ;  /* 0x000000ffff037224 */ /* 0x002fca00010e0605 */
[----:B------:R-:W-:Y:S01]  /*e9c0*/  @!PT LDS RZ, [RZ] ;  /* 0x00000000fffff984 */ /* 0x000fe20000000800 */
[----:B------:R-:W-:Y:S01]  /*e9d0*/  @!PT LDS RZ, [RZ] ;  /* 0x00000000fffff984 */ /* 0x000fe20000000800 */
[----:B------:R-:W-:Y:S01]  /*e9e0*/  @!PT LDS RZ, [RZ] ;  /* 0x00000000fffff984 */ /* 0x000fe20000000800 */
[----:B------:R2:W-:Y:S04]  /*e9f0*/  LDGSTS.E.BYPASS.LTC128B.128 [R9+0x19c00], desc[UR4][R2.64], !P0 ;  /* 0x19c0000002097fae */ /* 0x0005e8000c101d44 */
[----:B------:R2:W-:Y:S02]  /*ea00*/  LDGSTS.E.BYPASS.LTC128B.128 [R9+0x1dc00], desc[UR4][R2.64+0x80], !P1 ;  /* 0x1dc0008002097fae */ /* 0x0005e4000c901d44 */
.L_x_228:
[----:B------:R-:W-:Y:S05]  /*ea10*/  BSYNC B0 ;  /* 0x0000000000007941 */ /* 0x000fea0003800000 */
.L_x_227:
[----:B0-2---:R-:W2:Y:S01]  /*ea20*/  LDL R2, [R1+0x34] ;  /* 0x0000340001027983 */ /* 0x005ea20000100800 */
[----:B------:R-:W-:Y:S01]  /*ea30*/  NOP ;  /* 0x0000000000007918 */ /* 0x000fe20000000000 */
[----:B------:R-:W-:Y:S02]  /*ea40*/  SYNCS.ARRIVE.TRANS64.RED.A0T1 RZ, [UR36+0x34800], RZ ;  /* 0x034800ffffff79a7 */ /* 0x000fe40008200424 */
[----:B------:R-:W-:Y:S01]  /*ea50*/  ARRIVES.LDGSTSBAR.64.TRANSCNT [UR36+0x34800] ;  /* 0x03480000ff0079b0 */ /* 0x000fe20008000aa4 */
[----:B--2---:R-:W-:-:S04]  /*ea60*/  LOP3.LUT R0, R2, 0x1, RZ, 0xc, !PT ;  /* 0x0000000102007812 */ /* 0x004fc800078e0cff */
[----:B------:R-:W-:Y:S01]  /*ea70*/  SHF.L.U32 R0, R0, 0x1f, RZ ;  /* 0x0000001f00007819 */ /* 0x000fe200000006ff */
[----:B------:R-:W-:Y:S01]  /*ea80*/  NOP ;  /* 0x0000000000007918 */ /* 0x000fe20000000000 */
[----:B------:R-:W2:Y:S01]  /*ea90*/  LDL.LU R2, [R1+0x30] ;  /* 0x0000300001027983 */ /* 0x000ea20000300800 */
[----:B------:R-:W-:Y:S01]  /*eaa0*/  SYNCS.ARRIVE.TRANS64.A1T0 RZ, [UR36+0x34800], RZ ;  /* 0x034800ffffff79a7 */ /* 0x000fe20008100024 */
[----:B------:R-:W-:Y:S01]  /*eab0*/  BSSY B0, `(.L_x_229) ;  /* 0x0000004000007945 */ /* 0x000fe20003800000 */
[----:B------:R-:W0:Y:S01]  /*eac0*/  SYNCS.PHASECHK.TRANS64.TRYWAIT P0, [UR36+0x34820], R0 ;  /* 0x03482000ff0075a7 */ /* 0x000e220008000164 */
[----:B--2---:R-:W-:Y:S02]  /*ead0*/  ISETP.GE.AND P1, PT, R2, 0xb1, PT ;  /* 0x000000b10200780c */ /* 0x004fe40003f26270 */
[----:B0-----:R-:W-:Y:S11]  /*eae0*/  @!P0 BRA `(.L_x_230) ;  /* 0x00000038001c8947 */ /* 0x001ff60003800000 */
.L_x_333:
[----:B------:R-:W-:Y:S05]  /*eaf0*/  BSYNC B0 ;  /* 0x0000000000007941 */ /* 0x000fea0003800000 */
.L_x_229:
[----:B------:R-:W-:Y:S05]  /*eb00*/  @!P1 BRA `(.L_x_231) ;  /* 0x00000020002c9947 */ /* 0x000fea0003800000 */
[----:B------:R-:W2:Y:S01]  /*eb10*/  LDL R2, [R1+0x24] ;  /* 0x0000240001027983 */ /* 0x000ea20000100800 */
[----:B0-----:R-:W-:Y:S02]  /*eb20*/  IMAD.MOV.U32 R0, RZ, RZ, 0x1 ;  /* 0x00000001ff007424 */ /* 0x001fe400078e00ff */
[----:B--2---:R-:W-:-:S05]  /*eb30*/  IMAD.MOV R9, RZ, RZ, -R2 ;  /* 0x000000ffff097224 */ /* 0x004fca00078e0a02 */
[----:B------:R-:W-:-:S05]  /*eb40*/  VIADDMNMX R9, R9, R0, 0xffffffff, !PT ;  /* 0xffffffff09097446 */ /* 0x000fca0007800100 */
[----:B------:R-:W-:-:S05]  /*eb50*/  IMAD.IADD R0, R2, 0x1, R9 ;  /* 0x0000000102007824 */ /* 0x000fca00078e0209 */
[----:B------:R-:W-:-:S04]  /*eb60*/  LOP3.LUT R0, R0, 0x1, RZ, 0xc0, !PT ;  /* 0x0000000100007812 */ /* 0x000fc800078ec0ff */
[----:B------:R-:W-:Y:S01]  /*eb70*/  ISETP.NE.U32.AND P0, PT, R0, 0x1, PT ;  /* 0x000000010000780c */ /* 0x000fe20003f05070 */
[----:B------:R-:W-:-:S12]  /*eb80*/  VIADD R0, R2, 0xfffffffe ;  /* 0xfffffffe02007836 */ /* 0x000fd80000000000 */
[----:B------:R-:W-:Y:S05]  /*eb90*/  @P0 BRA `(.L_x_232) ;  /* 0x0000000800ac0947 */ /* 0x000fea0003800000 */
[----:B------:R-:W2:Y:S01]  /*eba0*/  LDL R2, [R1] ;  /* 0x0000000001027983 */ /* 0x000ea20000100800 */
[----:B------:R-:W-:Y:S01]  /*ebb0*/  LOP3.LUT P2, RZ, R18, 0x8, RZ, 0xc0, !PT ;  /* 0x0000000812ff7812 */ /* 0x000fe2000784c0ff */
[----:B------:R-:W-:Y:S01]  /*ebc0*/  VIADD R6, R19, 0x1 ;  /* 0x0000000113067836 */ /* 0x000fe20000000000 */
[----:B------:R-:W-:Y:S04]  /*ebd0*/  BSSY B0, `(.L_x_233) ;  /* 0x00000a3000007945 */ /* 0x000fe80003800000 */
[----:B------:R-:W-:-:S04]  /*ebe0*/  ISETP.NE.AND P0, PT, R6, 0x2, PT ;  /* 0x000000020600780c */ /* 0x000fc80003f05270 */
[----:B------:R-:W-:Y:S02]  /*ebf0*/  SEL R8, RZ, 0x1, P0 ;  /* 0x00000001ff087807 */ /* 0x000fe40000000000 */
[----:B------:R-:W-:Y:S02]  /*ec00*/  SEL R6, R6, RZ, P0 ;  /* 0x000000ff06067207 */ /* 0x000fe40000000000 */
[----:B--2---:R-:W-:Y:S01]  /*ec10*/  LOP3.LUT R8, R2, R8, RZ, 0x3c, !PT ;  /* 0x0000000802087212 */ /* 0x004fe200078e3cff */
[----:B------:R-:W-:Y:S06]  /*ec20*/  @!P2 BRA `(.L_x_234) ;  /* 0x000000080074a947 */ /* 0x000fec0003800000 */
[----:B------:R-:W-:Y:S01]  /*ec30*/  LOP3.LUT P2, RZ, R18, 0x4, RZ, 0xc0, !PT ;  /* 0x0000000412ff7812 */ /* 0x000fe2000784c0ff */
[----:B------:R-:W-:-:S12]  /*ec40*/  IMAD.MOV.U32 R4, RZ, RZ, R17 ;  /* 0x000000ffff047224 */ /* 0x000fd800078e0011 */
[----:B------:R-:W-:Y:S05]  /*ec50*/  @!P2 BRA `(.L_x_235) ;  /* 0x000000000054a947 */ /* 0x000fea0003800000 */
[----:B------:R-:W2:Y:S01]  /*ec60*/  LDL R10, [R1+0xc] ;  /* 0x00000c00010a7983 */ /* 0x000ea20000100800 */
[----:B-1----:R-:W0:Y:S01]  /*ec70*/  LDC R5, c[0x0][0x43c] ;  /* 0x00010f00ff057b82 */ /* 0x002e220000000800 */
[----:B------:R-:W-:Y:S02]  /*ec80*/  ULDC.64 UR4, c[0x0][0x428] ;  /* 0x00010a0000047ab9 */ /* 0x000fe40000000a00 */
[----:B------:R-:W3:Y:S01]  /*ec90*/  LDL R7, [R1+0x8] ;  /* 0x0000080001077983 */ /* 0x000ee20000100800 */
        /* <DEDUP_REMOVED lines=17> */
.L_x_235:
[----:B------:R-:W-:Y:S01]  /*edb0*/  LEA R3, R6, UR36, 0x3 ;  /* 0x0000002406037c11 */ /* 0x000fe2000f8e18ff */
[----:B------:R-:W-:Y:S01]  /*edc0*/  BSSY B1, `(.L_x_236) ;  /* 0x0000004000017945 */ /* 0x000fe20003800000 */
[----:B------:R-:W-:-:S04]  /*edd0*/  SHF.L.U32 R2, R8, 0x1f, RZ ;  /* 0x0000001f08027819 */ /* 0x000fc800000006ff */
[----:B------:R-:W2:Y:S02]  /*ede0*/  SYNCS.PHASECHK.TRANS64.TRYWAIT P0, [R3+URZ+0x34840], R2 ;  /* 0x03484002030075a7 */ /* 0x000ea4000800017f */
[----:B--2---:R-:W-:Y:S05]  /*edf0*/  @!P0 BRA `(.L_x_237) ;  /* 0x0000003400708947 */ /* 0x004fea0003800000 */
.L_x_334:
[----:B------:R-:W-:Y:S05]  /*ee00*/  BSYNC B1 ;  /* 0x0000000000017941 */ /* 0x000fea0003800000 */
.L_x_236:
[----:B01----:R-:W3:Y:S01]  /*ee10*/  LDL R5, [R1+0x18] ;  /* 0x0000180001057983 */ /* 0x003ee20000100800 */
[----:B------:R-:W0:Y:S02]  /*ee20*/  S2R R7, SR_TID.X ;  /* 0x0000000000077919 */ /* 0x000e240000002100 */
[----:B0-----:R-:W-:-:S04]  /*ee30*/  LOP3.LUT R7, R7, 0x7f, RZ, 0xc0, !PT ;  /* 0x0000007f07077812 */ /* 0x001fc800078ec0ff */
[----:B------:R-:W-:-:S13]  /*ee40*/  ISETP.NE.AND P0, PT, R7, RZ, PT ;  /* 0x000000ff0700720c */ /* 0x000fda0003f05270 */
[----:B--2---:R-:W-:-:S04]  /*ee50*/  @!P0 IMAD.MOV.U32 R2, RZ, RZ, 0xb000 ;  /* 0x0000b000ff028424 */ /* 0x004fc800078e00ff */
[----:B------:R3:W-:Y:S02]  /*ee60*/  @!P0 SYNCS.ARRIVE.TRANS64 RZ, [R3+URZ+0x34830], R2 ;  /* 0x0348300203ff89a7 */ /* 0x0007e4000800003f */
[----:B---3--:R-:W-:-:S04]  /*ee70*/  PRMT R2, R5, 0x9910, RZ ;  /* 0x0000991005027816 */ /* 0x008fc800000000ff */
[----:B------:R-:W-:-:S13]  /*ee80*/  ISETP.NE.AND P1, PT, R2, 0x2, PT ;  /* 0x000000020200780c */ /* 0x000fda0003f25270 */
[----:B------:R-:W-:Y:S05]  /*ee90*/  @P1 BRA `(.L_x_238) ;  /* 0x0000000000041947 */ /* 0x000fea0003800000 */
[----:B------:R-:W-:Y:S01]  /*eea0*/  BPT.TRAP 0x1 ;  /* 0x000000040000795c */ /* 0x000fe20000300000 */
.L_x_238:
[----:B------:R-:W-:Y:S01]  /*eeb0*/  LOP3.LUT P0, RZ, R18, 0x2, RZ, 0xc0, !PT ;  /* 0x0000000212ff7812 */ /* 0x000fe2000780c0ff */
[----:B------:R-:W-:-:S12]  /*eec0*/  BSSY B1, `(.L_x_239) ;  /* 0x0000003000017945 */ /* 0x000fd80003800000 */
[----:B------:R-:W-:Y:S05]  /*eed0*/  @P0 BRA `(.L_x_240) ;  /* 0x0000000000040947 */ /* 0x000fea0003800000 */
[----:B------:R-:W-:Y:S01]  /*eee0*/  BPT.TRAP 0x1 ;  /* 0x000000040000795c */ /* 0x000fe20000300000 */
.L_x_240:
[----:B------:R-:W-:Y:S05]  /*eef0*/  BSYNC B1 ;  /* 0x0000000000017941 */ /* 0x000fea0003800000 */
.L_x_239:
[----:B------:R-:W0:Y:S01]  /*ef00*/  S2R R2, SR_CgaCtaId ;  /* 0x0000000000027919 */ /* 0x000e220000008800 */
[----:B------:R-:W-:Y:S01]  /*ef10*/  IMAD.MOV.U32 R10, RZ, RZ, RZ ;  /* 0x000000ffff0a7224 */ /* 0x000fe200078e00ff */
[----:B------:R-:W-:Y:S01]  /*ef20*/  UIADD3 UR4, UP0, UR38, 0x370, URZ ;  /* 0x0000037026047890 */ /* 0x000fe2000ff1e03f */
[----:B------:R-:W-:Y:S01]  /*ef30*/  PLOP3.LUT P0, PT, PT, PT, PT, 0x80, 0x0 ;  /* 0x000000000000781c */ /* 0x000fe20003f0f070 */
[----:B------:R-:W-:Y:S01]  /*ef40*/  VIADD R3, R3, 0x34830 ;  /* 0x0003483003037836 */ /* 0x000fe20000000000 */
[----:B------:R-:W-:Y:S01]  /*ef50*/  UMOV UR6, 0x30000 ;  /* 0x0003000000067882 */ /* 0x000fe20000000000 */
[----:B------:R-:W-:Y:S01]  /*ef60*/  R2UR UR10, R10 ;  /* 0x000000000a0a72ca */ /* 0x000fe200000e0000 */
[----:B------:R-:W-:Y:S01]  /*ef70*/  UIADD3.X UR5, URZ, UR39, URZ, UP0, !UPT ;  /* 0x000000273f057290 */ /* 0x000fe200087fe43f */
[----:B------:R-:W-:Y:S01]  /*ef80*/  UMOV UR14, 0x0 ;  /* 0x00000000000e7882 */ /* 0x000fe20000000000 */
[----:B------:R-:W-:Y:S01]  /*ef90*/  UMOV UR15, 0x14f00000 ;  /* 0x14f00000000f7882 */ /* 0x000fe20000000000 */
[----:B0-----:R-:W-:-:S05]  /*efa0*/  LOP3.LUT R2, R2, 0x1, RZ, 0xc0, !PT ;  /* 0x0000000102027812 */ /* 0x001fca00078ec0ff */
[----:B------:R-:W-:-:S04]  /*efb0*/  IMAD R2, R2, 0x1600, RZ ;  /* 0x0000160002027824 */ /* 0x000fc800078e02ff */
[----:B------:R-:W-:Y:S02]  /*efc0*/  IMAD R7, R6, 0x5800, R2 ;  /* 0x0000580006077824 */ /* 0x000fe400078e0202 */
[----:B------:R-:W0:Y:S03]  /*efd0*/  S2R R2, SR_CgaCtaId ;  /* 0x0000000000027919 */ /* 0x000e260000008800 */
[----:B------:R-:W-:-:S05]  /*efe0*/  LEA R7, R7, UR36, 0x1 ;  /* 0x0000002407077c11 */ /* 0x000fca000f8e08ff */
[----:B------:R-:W-:Y:S01]  /*eff0*/  VIADD R5, R7, 0x1e400 ;  /* 0x0001e40007057836 */ /* 0x000fe20000000000 */
[----:B0-----:R-:W-:-:S05]  /*f000*/  LOP3.LUT R2, R2, 0x1, RZ, 0xc0, !PT ;  /* 0x0000000102027812 */ /* 0x001fca00078ec0ff */
[----:B------:R-:W-:-:S04]  /*f010*/  IMAD R2, R2, 0x58, RZ ;  /* 0x0000005802027824 */ /* 0x000fc800078e02ff */
[----:B------:R-:W-:-:S07]  /*f020*/  IMAD R2, R0, 0xb0, R2 ;  /* 0x000000b000027824 */ /* 0x000fce00078e0202 */
.L_x_241:
        /* <DEDUP_REMOVED lines=8> */
[----:B------:R0:W-:Y:S02]  /*f0b0*/  UTMALDG.4D.MULTICAST [UR8], [UR4], UR6, desc[UR14] ;  /* 0x00000e08040073b4 */ /* 0x0001e40008019806 */
[----:B0-----:R-:W-:Y:S05]  /*f0c0*/  @P0 BRA.U.ANY `(.L_x_241) ;  /* 0xfffffffd00d80947 */ /* 0x001fea000393ffff */
[----:B------:R-:W-:Y:S01]  /*f0d0*/  IMAD.MOV.U32 R11, RZ, RZ, 0x40 ;  /* 0x00000040ff0b7424 */ /* 0x000fe200078e00ff */
[----:B------:R-:W-:Y:S01]  /*f0e0*/  PLOP3.LUT P0, PT, PT, PT, PT, 0x80, 0x0 ;  /* 0x000000000000781c */ /* 0x000fe20003f0f070 */
[----:B------:R-:W-:Y:S01]  /*f0f0*/  VIADD R5, R7, 0x23c00 ;  /* 0x00023c0007057836 */ /* 0x000fe20000000000 */
[----:B------:R-:W-:Y:S01]  /*f100*/  UMOV UR6, 0x30000 ;  /* 0x0003000000067882 */ /* 0x000fe20000000000 */
[----:B------:R-:W-:Y:S01]  /*f110*/  UMOV UR14, 0x0 ;  /* 0x00000000000e7882 */ /* 0x000fe20000000000 */
[----:B------:R-:W-:Y:S01]  /*f120*/  R2UR UR10, R11 ;  /* 0x000000000b0a72ca */ /* 0x000fe200000e0000 */
[----:B------:R-:W-:-:S14]  /*f130*/  UMOV UR15, 0x14f00000 ;  /* 0x14f00000000f7882 */ /* 0x000fdc0000000000 */
.L_x_242:
        /* <DEDUP_REMOVED lines=10> */
[----:B------:R-:W2:Y:S01]  /*f1e0*/  LDL.LU R7, [R1] ;  /* 0x0000000001077983 */ /* 0x000ea20000300800 */
[----:B------:R-:W-:Y:S01]  /*f1f0*/  LEA R2, R19, UR36, 0x3 ;  /* 0x0000002413027c11 */ /* 0x000fe2000f8e18ff */
[----:B------:R-:W-:Y:S01]  /*f200*/  BSSY B1, `(.L_x_243) ;  /* 0x0000004000017945 */ /* 0x000fe20003800000 */
[----:B--2---:R-:W-:-:S04]  /*f210*/  SHF.L.U32 R3, R7, 0x1f, RZ ;  /* 0x0000001f07037819 */ /* 0x004fc800000006ff */
[----:B------:R-:W0:Y:S02]  /*f220*/  SYNCS.PHASECHK.TRANS64.TRYWAIT P0, [R2+URZ+0x34860], R3 ;  /* 0x03486003020075a7 */ /* 0x000e24000800017f */
[----:B0-----:R-:W-:Y:S05]  /*f230*/  @!P0 BRA `(.L_x_244) ;  /* 0x0000003000748947 */ /* 0x001fea0003800000 */
.L_x_335:
[----:B------:R-:W-:Y:S05]  /*f240*/  BSYNC B1 ;  /* 0x0000000000017941 */ /* 0x000fea0003800000 */
.L_x_243:
[----:B------:R-:W1:Y:S02]  /*f250*/  S2R R5, SR_TID.X ;  /* 0x0000000000057919 */ /* 0x000e640000002100 */
[----:B-1----:R-:W-:-:S04]  /*f260*/  LOP3.LUT R5, R5, 0x7f, RZ, 0xc0, !PT ;  /* 0x0000007f05057812 */ /* 0x002fc800078ec0ff */
[----:B------:R-:W-:-:S13]  /*f270*/  ISETP.NE.AND P0, PT, R5, RZ, PT ;  /* 0x000000ff0500720c */ /* 0x000fda0003f05270 */
[----:B0-----:R-:W-:-:S04]  /*f280*/  @!P0 IMAD.MOV.U32 R3, RZ, RZ, 0xb000 ;  /* 0x0000b000ff038424 */ /* 0x001fc800078e00ff */
[----:B------:R0:W-:Y:S01]  /*f290*/  @!P0 SYNCS.ARRIVE.TRANS64 RZ, [R2+URZ+0x34850], R3 ;  /* 0x0348500302ff89a7 */ /* 0x0001e2000800003f */
[----:B------:R-:W-:Y:S05]  /*f2a0*/  @P1 BRA `(.L_x_245) ;  /* 0x0000000000041947 */ /* 0x000fea0003800000 */
[----:B------:R-:W-:Y:S01]  /*f2b0*/  BPT.TRAP 0x1 ;  /* 0x000000040000795c */ /* 0x000fe20000300000 */
.L_x_245:
[----:B------:R-:W-:Y:S01]  /*f2c0*/  LOP3.LUT P0, RZ, R18, 0x2, RZ, 0xc0, !PT ;  /* 0x0000000212ff7812 */ /* 0x000fe2000780c0ff */
[----:B------:R-:W-:-:S12]  /*f2d0*/  BSSY B1, `(.L_x_246) ;  /* 0x0000003000017945 */ /* 0x000fd80003800000 */
[----:B------:R-:W-:Y:S05]  /*f2e0*/  @P0 BRA `(.L_x_247) ;  /* 0x0000000000040947 */ /* 0x000fea0003800000 */
[----:B------:R-:W-:Y:S01]  /*f2f0*/  BPT.TRAP 0x1 ;  /* 0x000000040000795c */ /* 0x000fe20000300000 */
.L_x_247:
[----:B------:R-:W-:Y:S05]  /*f300*/  BSYNC B1 ;  /* 0x0000000000017941 */ /* 0x000fea0003800000 */
.L_x_246:
[----:B------:R-:W2:Y:S01]  /*f310*/  LDL.LU R5, [R1+0x4] ;  /* 0x0000040001057983 */ /* 0x000ea20000300800 */
[----:B0-----:R-:W0:Y:S01]  /*f320*/  S2R R3, SR_CgaCtaId ;  /* 0x0000000000037919 */ /* 0x001e220000008800 */
[----:B------:R-:W1:Y:S01]  /*f330*/  S2R R7, SR_CgaCtaId ;  /* 0x0000000000077919 */ /* 0x000e620000008800 */
[----:B------:R-:W-:Y:S01]  /*f340*/  R2UR UR10, R10 ;  /* 0x000000000a0a72ca */ /* 0x000fe200000e0000 */
[----:B------:R-:W-:Y:S01]  /*f350*/  UIADD3 UR4, UP0, UR38, 0x470, URZ ;  /* 0x0000047026047890 */ /* 0x000fe2000ff1e03f */
[----:B------:R-:W-:Y:S01]  /*f360*/  PLOP3.LUT P0, PT, PT, PT, PT, 0x80, 0x0 ;  /* 0x000000000000781c */ /* 0x000fe20003f0f070 */
[----:B------:R-:W-:Y:S01]  /*f370*/  VIADD R2, R2, 0x34850 ;  /* 0x0003485002027836 */ /* 0x000fe20000000000 */
[----:B------:R-:W-:Y:S01]  /*f380*/  UMOV UR6, 0x30000 ;  /* 0x0003000000067882 */ /* 0x000fe20000000000 */
[----:B------:R-:W-:Y:S01]  /*f390*/  UIADD3.X UR5, URZ, UR39, URZ, UP0, !UPT ;  /* 0x000000273f057290 */ /* 0x000fe200087fe43f */
[----:B0-----:R-:W-:-:S05]  /*f3a0*/  LOP3.LUT R3, R3, 0x1, RZ, 0xc0, !PT ;  /* 0x0000000103037812 */ /* 0x001fca00078ec0ff */
[----:B------:R-:W-:Y:S01]  /*f3b0*/  IMAD R3, R3, 0x1600, RZ ;  /* 0x0000160003037824 */ /* 0x000fe200078e02ff */
[----:B-1----:R-:W-:-:S03]  /*f3c0*/  LOP3.LUT R7, R7, 0x1, RZ, 0xc0, !PT ;  /* 0x0000000107077812 */ /* 0x002fc600078ec0ff */
[----:B------:R-:W-:Y:S02]  /*f3d0*/  IMAD R3, R19, 0x5800, R3 ;  /* 0x0000580013037824 */ /* 0x000fe400078e0203 */
[----:B------:R-:W-:-:S03]  /*f3e0*/  IMAD R7, R7, 0x58, RZ ;  /* 0x0000005807077824 */ /* 0x000fc600078e02ff */
[----:B------:R-:W-:Y:S01]  /*f3f0*/  LEA R3, R3, UR36, 0x1 ;  /* 0x0000002403037c11 */ /* 0x000fe2000f8e08ff */
[----:B------:R-:W-:Y:S01]  /*f400*/  UMOV UR14, 0x0 ;  /* 0x00000000000e7882 */ /* 0x000fe20000000000 */
[----:B------:R-:W-:Y:S01]  /*f410*/  UMOV UR15, 0x14f00000 ;  /* 0x14f00000000f7882 */ /* 0x000fe20000000000 */
[----:B--2---:R-:W-:Y:S02]  /*f420*/  IMAD R5, R5, 0xb0, R7 ;  /* 0x000000b005057824 */ /* 0x004fe400078e0207 */
[----:B------:R-:W-:-:S07]  /*f430*/  VIADD R7, R3, 0x400 ;  /* 0x0000040003077836 */ /* 0x000fce0000000000 */
.L_x_248:
        /* <DEDUP_REMOVED lines=10> */
[----:B------:R-:W-:Y:S01]  /*f4e0*/  R2UR UR10, R11 ;  /* 0x000000000b0a72ca */ /* 0x000fe200000e0000 */
[----:B------:R-:W-:Y:S01]  /*f4f0*/  VIADD R3, R3, 0x5c00 ;  /* 0x00005c0003037836 */ /* 0x000fe20000000000 */
[----:B------:R-:W-:Y:S01]  /*f500*/  PLOP3.LUT P0, PT, PT, PT, PT, 0x80, 0x0 ;  /* 0x000000000000781c */ /* 0x000fe20003f0f070 */
[----:B------:R-:W-:Y:S01]  /*f510*/  UMOV UR6, 0x30000 ;  /* 0x0003000000067882 */ /* 0x000fe20000000000 */
[----:B------:R-:W-:Y:S01]  /*f520*/  UMOV UR14, 0x0 ;  /* 0x00000000000e7882 */ /* 0x000fe20000000000 */
[----:B------:R-:W-:-:S10]  /*f530*/  UMOV UR15, 0x14f00000 ;  /* 0x14f00000000f7882 */ /* 0x000fd40000000000 */
.L_x_249:
        /* <DEDUP_REMOVED lines=10> */
[----:B------:R0:W-:Y:S01]  /*f5e0*/  STL [R1+0x4], R0 ;  /* 0x0000040001007387 */ /* 0x0001e20000100800 */
[----:B------:R-:W-:-:S07]  /*f5f0*/  IMAD.MOV.U32 R17, RZ, RZ, R4 ;  /* 0x000000ffff117224 */ /* 0x000fce00078e0004 */
.L_x_234:
[----:B------:R-:W-:Y:S05]  /*f600*/  BSYNC B0 ;  /* 0x0000000000007941 */ /* 0x000fea0003800000 */
.L_x_233:
[----:B0-----:R-:W2:Y:S01]  /*f610*/  LDL.LU R0, [R1+0x24] ;  /* 0x0000240001007983 */ /* 0x001ea20000300800 */
[----:B------:R-:W-:-:S03]  /*f620*/  IMAD.MOV.U32 R19, RZ, RZ, R6 ;  /* 0x000000ffff137224 */ /* 0x000fc600078e0006 */
[----:B------:R0:W-:Y:S02]  /*f630*/  STL [R1], R8 ;  /* 0x0000000801007387 */ /* 0x0001e40000100800 */
[----:B0-2---:R-:W-:-:S07]  /*f640*/  VIADD R0, R0, 0xfffffffd ;  /* 0xfffffffd00007836 */ /* 0x005fce0000000000 */
.L_x_232:
[----:B------:R-:W2:Y:S01]  /*f650*/  LDL.LU R2, [R1+0x20] ;  /* 0x0000200001027983 */ /* 0x000ea20000300800 */
[----:B------:R-:W-:Y:S01]  /*f660*/  IMAD.MOV R9, RZ, RZ, -R9 ;  /* 0x000000ffff097224 */ /* 0x000fe200078e0a09 */
[----:B------:R-:W-:Y:S04]  /*f670*/  BSSY B0, `(.L_x_231) ;  /* 0x0000154000007945 */ /* 0x000fe80003800000 */
[----:B--2---:R-:W-:-:S13]  /*f680*/  ISETP.NE.AND P0, PT, R2, R9, PT ;  /* 0x000000090200720c */ /* 0x004fda0003f05270 */
[----:B------:R-:W-:Y:S05]  /*f690*/  @!P0 BRA `(.L_x_250) ;  /* 0x0000001400448947 */ /* 0x000fea0003800000 */
[----:B------:R-:W-:-:S07]  /*f6a0*/  IMAD.MOV.U32 R6, RZ, RZ, R17 ;  /* 0x000000ffff067224 */ /* 0x000fce00078e0011 */
.L_x_285:
[----:B--2---:R-:W2:Y:S01]  /*f6b0*/  LDL R2, [R1] ;  /* 0x0000000001027983 */ /* 0x004ea20000100800 */
[----:B------:R-:W-:Y:S01]  /*f6c0*/  LOP3.LUT P1, RZ, R18, 0x8, RZ, 0xc0, !PT ;  /* 0x0000000812ff7812 */ /* 0x000fe2000782c0ff */
[----:B------:R-:W-:Y:S01]  /*f6d0*/  VIADD R4, R19, 0x1 ;  /* 0x0000000113047836 */ /* 0x000fe20000000000 */
[----:B------:R-:W-:Y:S04]  /*f6e0*/  BSSY B1, `(.L_x_251) ;  /* 0x00000a3000017945 */ /* 0x000fe80003800000 */
[----:B------:R-:W-:-:S04]  /*f6f0*/  ISETP.NE.AND P0, PT, R4, 0x2, PT ;  /* 0x000000020400780c */ /* 0x000fc80003f05270 */
[----:B-1----:R-:W-:Y:S02]  /*f700*/  SEL R5, RZ, 0x1, P0 ;  /* 0x00000001ff057807 */ /* 0x002fe40000000000 */
[----:B------:R-:W-:Y:S02]  /*f710*/  SEL R4, R4, RZ, P0 ;  /* 0x000000ff04047207 */ /* 0x000fe40000000000 */
[----:B--2---:R-:W-:Y:S01]  /*f720*/  LOP3.LUT R5, R2, R5, RZ, 0x3c, !PT ;  /* 0x0000000502057212 */ /* 0x004fe200078e3cff */
[----:B0-----:R-:W-:Y:S06]  /*f730*/  @!P1 BRA `(.L_x_252) ;  /* 0x0000000800749947 */ /* 0x001fec0003800000 */
[----:B------:R-:W-:Y:S01]  /*f740*/  LOP3.LUT P1, RZ, R18, 0x4, RZ, 0xc0, !PT ;  /* 0x0000000412ff7812 */ /* 0x000fe2000782c0ff */
[----:B------:R-:W-:-:S12]  /*f750*/  IMAD.MOV.U32 R8, RZ, RZ, R0 ;  /* 0x000000ffff087224 */ /* 0x000fd800078e0000 */
[----:B------:R-:W-:Y:S05]  /*f760*/  @!P1 BRA `(.L_x_253) ;  /* 0x0000000000549947 */ /* 0x000fea0003800000 */
[----:B------:R-:W2:Y:S01]  /*f770*/  LDL R10, [R1+0xc] ;  /* 0x00000c00010a7983 */ /* 0x000ea20000100800 */
[----:B------:R-:W0:Y:S01]  /*f780*/  LDC R7, c[0x0][0x43c] ;  /* 0x00010f00ff077b82 */ /* 0x000e220000000800 */
[----:B------:R-:W-:Y:S02]  /*f790*/  ULDC.64 UR4, c[0x0][0x428] ;  /* 0x00010a0000047ab9 */ /* 0x000fe40000000a00 */
[----:B------:R-:W3:Y:S01]  /*f7a0*/  LDL R9, [R1+0x8] ;  /* 0x0000080001097983 */ /* 0x000ee20000100800 */
[----:B------:R-:W-:Y:S01]  /*f7b0*/  ULDC.64 UR6, c[0x0][0x208] ;  /* 0x0000820000067ab9 */ /* 0x000fe20000000a00 */
[----:B0-----:R-:W-:-:S13]  /*f7c0*/  ISETP.NE.AND P0, PT, R7, 0x1, PT ;  /* 0x000000010700780c */ /* 0x001fda0003f05270 */
[----:B------:R-:W0:Y:S02]  /*f7d0*/  @P0 LDC.64 R2, c[0x0][0x440] ;  /* 0x00011000ff020b82 */ /* 0x000e240000000a00 */
[----:B0-----:R-:W-:-:S04]  /*f7e0*/  @P0 IMAD.HI.U32 R6, R0, R2, RZ ;  /* 0x0000000200060227 */ /* 0x001fc800078e00ff */
[----:B------:R-:W-:Y:S01]  /*f7f0*/  IMAD.MOV.U32 R2, RZ, RZ, R0 ;  /* 0x000000ffff027224 */ /* 0x000fe200078e0000 */
[----:B------:R-:W-:-:S04]  /*f800*/  @P0 SHF.R.U32.HI R2, RZ, R3, R6 ;  /* 0x00000003ff020219 */ /* 0x000fc80000011606 */
[--C-:B------:R-:W-:Y:S01]  /*f810*/  SHF.R.S32.HI R3, RZ, 0x1f, R2.reuse ;  /* 0x0000001fff037819 */ /* 0x100fe20000011402 */
[----:B------:R-:W-:-:S04]  /*f820*/  IMAD.MOV R8, RZ, RZ, -R2 ;  /* 0x000000ffff087224 */ /* 0x000fc800078e0a02 */
[----:B------:R-:W-:Y:S02]  /*f830*/  IMAD R8, R7, R8, R0 ;  /* 0x0000000807087224 */ /* 0x000fe400078e0200 */
        /* <DEDUP_REMOVED lines=8> */
.L_x_253:
[----:B------:R-:W-:Y:S01]  /*f8c0*/  LEA R3, R4, UR36, 0x3 ;  /* 0x0000002404037c11 */ /* 0x000fe2000f8e18ff */
[----:B------:R-:W-:Y:S01]  /*f8d0*/  BSSY B2, `(.L_x_254) ;  /* 0x0000004000027945 */ /* 0x000fe20003800000 */
[----:B------:R-:W-:-:S04]  /*f8e0*/  SHF.L.U32 R2, R5, 0x1f, RZ ;  /* 0x0000001f05027819 */ /* 0x000fc800000006ff */
[----:B------:R-:W1:Y:S02]  /*f8f0*/  SYNCS.PHASECHK.TRANS64.TRYWAIT P0, [R3+URZ+0x34840], R2 ;  /* 0x03484002030075a7 */ /* 0x000e64000800017f */
[----:B-1----:R-:W-:Y:S05]  /*f900*/  @!P0 BRA `(.L_x_255) ;  /* 0x0000002800d48947 */ /* 0x002fea0003800000 */
.L_x_336:
[----:B------:R-:W-:Y:S05]  /*f910*/  BSYNC B2 ;  /* 0x0000000000027941 */ /* 0x000fea0003800000 */
.L_x_254:
[----:B0-----:R-:W2:Y:S01]  /*f920*/  LDL R7, [R1+0x18] ;  /* 0x0000180001077983 */ /* 0x001ea20000100800 */
[----:B------:R-:W0:Y:S02]  /*f930*/  S2R R9, SR_TID.X ;  /* 0x0000000000097919 */ /* 0x000e240000002100 */
[----:B0-----:R-:W-:-:S04]  /*f940*/  LOP3.LUT R9, R9, 0x7f, RZ, 0xc0, !PT ;  /* 0x0000007f09097812 */ /* 0x001fc800078ec0ff */
[----:B------:R-:W-:-:S13]  /*f950*/  ISETP.NE.AND P0, PT, R9, RZ, PT ;  /* 0x000000ff0900720c */ /* 0x000fda0003f05270 */
[----:B-1----:R-:W-:-:S04]  /*f960*/  @!P0 IMAD.MOV.U32 R2, RZ, RZ, 0xb000 ;  /* 0x0000b000ff028424 */ /* 0x002fc800078e00ff */
[----:B------:R2:W-:Y:S02]  /*f970*/  @!P0 SYNCS.ARRIVE.TRANS64 RZ, [R3+URZ+0x34830], R2 ;  /* 0x0348300203ff89a7 */ /* 0x0005e4000800003f */
[----:B--2---:R-:W-:-:S04]  /*f980*/  PRMT R2, R7, 0x9910, RZ ;  /* 0x0000991007027816 */ /* 0x004fc800000000ff */
[----:B------:R-:W-:-:S13]  /*f990*/  ISETP.NE.AND P1, PT, R2, 0x2, PT ;  /* 0x000000020200780c */ /* 0x000fda0003f25270 */
[----:B------:R-:W-:Y:S05]  /*f9a0*/  @P1 BRA `(.L_x_256) ;  /* 0x0000000000041947 */ /* 0x000fea0003800000 */
[----:B------:R-:W-:Y:S01]  /*f9b0*/  BPT.TRAP 0x1 ;  /* 0x000000040000795c */ /* 0x000fe20000300000 */
.L_x_256:
[----:B------:R-:W-:Y:S01]  /*f9c0*/  LOP3.LUT P0, RZ, R18, 0x2, RZ, 0xc0, !PT ;  /* 0x0000000212ff7812 */ /* 0x000fe2000780c0ff */
[----:B------:R-:W-:-:S12]  /*f9d0*/  BSSY B2, `(.L_x_257) ;  /* 0x0000003000027945 */ /* 0x000fd80003800000 */
[----:B------:R-:W-:Y:S05]  /*f9e0*/  @P0 BRA `(.L_x_258) ;  /* 0x0000000000040947 */ /* 0x000fea0003800000 */
[----:B------:R-:W-:Y:S01]  /*f9f0*/  BPT.TRAP 0x1 ;  /* 0x000000040000795c */ /* 0x000fe20000300000 */
.L_x_258:
[----:B------:R-:W-:Y:S05]  /*fa00*/  BSYNC B2 ;  /* 0x0000000000027941 */ /* 0x000fea0003800000 */
.L_x_257:
[----:B------:R-:W0:Y:S01]  /*fa10*/  S2R R2, SR_CgaCtaId ;  /* 0x0000000000027919 */ /* 0x000e220000008800 */
[----:B------:R-:W-:Y:S01]  /*fa20*/  IMAD.MOV.U32 R10, RZ, RZ, RZ ;  /* 0x000000ffff0a7224 */ /* 0x000fe200078e00ff */
[----:B------:R-:W-:Y:S01]  /*fa30*/  UIADD3 UR4, UP0, UR38, 0x370, URZ ;  /* 0x0000037026047890 */ /* 0x000fe2000ff1e03f */
[----:B------:R-:W-:Y:S01]  /*fa40*/  PLOP3.LUT P0, PT, PT, PT, PT, 0x80, 0x0 ;  /* 0x000000000000781c */ /* 0x000fe20003f0f070 */
[----:B------:R-:W1:Y:S01]  /*fa50*/  S2R R7, SR_CgaCtaId ;  /* 0x0000000000077919 */ /* 0x000e620000008800 */
[----:B------:R-:W-:Y:S01]  /*fa60*/  VIADD R3, R3, 0x34830 ;  /* 0x0003483003037836 */ /* 0x000fe20000000000 */
[----:B------:R-:W-:Y:S01]  /*fa70*/  R2UR UR10, R10 ;  /* 0x000000000a0a72ca */ /* 0x000fe200000e0000 */
[----:B------:R-:W-:Y:S01]  /*fa80*/  UIADD3.X UR5, URZ, UR39, URZ, UP0, !UPT ;  /* 0x000000273f057290 */ /* 0x000fe200087fe43f */
[----:B------:R-:W-:Y:S01]  /*fa90*/  UMOV UR6, 0x30000 ;  /* 0x0003000000067882 */ /* 0x000fe20000000000 */
[----:B------:R-:W-:Y:S01]  /*faa0*/  UMOV UR14, 0x0 ;  /* 0x00000000000e7882 */ /* 0x000fe20000000000 */
[----:B------:R-:W-:Y:S01]  /*fab0*/  UMOV UR15, 0x14f00000 ;  /* 0x14f00000000f7882 */ /* 0x000fe20000000000 */
[----:B0-----:R-:W-:-:S02]  /*fac0*/  LOP3.LUT R2, R2, 0x1, RZ, 0xc0, !PT ;  /* 0x0000000102027812 */ /* 0x001fc400078ec0ff */
[----:B-1----:R-:W-:-:S03]  /*fad0*/  LOP3.LUT R7, R7, 0x1, RZ, 0xc0, !PT ;  /* 0x0000000107077812 */ /* 0x002fc600078ec0ff */
[----:B------:R-:W-:-:S04]  /*fae0*/  IMAD R2, R2, 0x1600, RZ ;  /* 0x0000160002027824 */ /* 0x000fc800078e02ff */
[----:B------:R-:W-:Y:S02]  /*faf0*/  IMAD R2, R4, 0x5800, R2 ;  /* 0x0000580004027824 */ /* 0x000fe400078e0202 */
[----:B------:R-:W-:-:S03]  /*fb00*/  IMAD R7, R7, 0x58, RZ ;  /* 0x0000005807077824 */ /* 0x000fc600078e02ff */
[----:B------:R-:W-:Y:S01]  /*fb10*/  LEA R2, R2, UR36, 0x1 ;  /* 0x0000002402027c11 */ /* 0x000fe2000f8e08ff */
[----:B------:R-:W-:-:S04]  /*fb20*/  IMAD R7, R8, 0xb0, R7 ;  /* 0x000000b008077824 */ /* 0x000fc800078e0207 */
[----:B------:R-:W-:-:S07]  /*fb30*/  VIADD R9, R2, 0x1e400 ;  /* 0x0001e40002097836 */ /* 0x000fce0000000000 */
.L_x_259:
        /* <DEDUP_REMOVED lines=17> */
.L_x_260:
        /* <DEDUP_REMOVED lines=16> */
.L_x_337:
[----:B------:R-:W-:Y:S05]  /*fd50*/  BSYNC B2 ;  /* 0x0000000000027941 */ /* 0x000fea0003800000 */
.L_x_261:
[----:B------:R-:W1:Y:S02]  /*fd60*/  S2R R7, SR_TID.X ;  /* 0x0000000000077919 */ /* 0x000e640000002100 */
[----:B-1----:R-:W-:-:S04]  /*fd70*/  LOP3.LUT R7, R7, 0x7f, RZ, 0xc0, !PT ;  /* 0x0000007f07077812 */ /* 0x002fc800078ec0ff */
[----:B------:R-:W-:-:S13]  /*fd80*/  ISETP.NE.AND P0, PT, R7, RZ, PT ;  /* 0x000000ff0700720c */ /* 0x000fda0003f05270 */
[----:B0-----:R-:W-:-:S04]  /*fd90*/  @!P0 IMAD.MOV.U32 R3, RZ, RZ, 0xb000 ;  /* 0x0000b000ff038424 */ /* 0x001fc800078e00ff */
[----:B------:R0:W-:Y:S01]  /*fda0*/  @!P0 SYNCS.ARRIVE.TRANS64 RZ, [R2+URZ+0x34850], R3 ;  /* 0x0348500302ff89a7 */ /* 0x0001e2000800003f */
[----:B------:R-:W-:Y:S05]  /*fdb0*/  @P1 BRA `(.L_x_263) ;  /* 0x0000000000041947 */ /* 0x000fea0003800000 */
[----:B------:R-:W-:Y:S01]  /*fdc0*/  BPT.TRAP 0x1 ;  /* 0x000000040000795c */ /* 0x000fe20000300000 */
.L_x_263:
[----:B------:R-:W-:Y:S01]  /*fdd0*/  LOP3.LUT P0, RZ, R18, 0x2, RZ, 0xc0, !PT ;  /* 0x0000000212ff7812 */ /* 0x000fe2000780c0ff */
[----:B------:R-:W-:-:S12]  /*fde0*/  BSSY B2, `(.L_x_264) ;  /* 0x0000003000027945 */ /* 0x000fd80003800000 */
[----:B------:R-:W-:Y:S05]  /*fdf0*/  @P0 BRA `(.L_x_265) ;  /* 0x0000000000040947 */ /* 0x000fea0003800000 */
[----:B------:R-:W-:Y:S01]  /*fe00*/  BPT.TRAP 0x1 ;  /* 0x000000040000795c */ /* 0x000fe20000300000 */
.L_x_265:
[----:B------:R-:W-:Y:S05]  /*fe10*/  BSYNC B2 ;  /* 0x0000000000027941 */ /* 0x000fea0003800000 */
.L_x_264:
        /* <DEDUP_REMOVED lines=19> */
.L_x_266:
        /* <DEDUP_REMOVED lines=16> */
.L_x_267:
        /* <DEDUP_REMOVED lines=12> */
.L_x_252:
[----:B------:R-:W-:Y:S05]  /*10110*/  BSYNC B1 ;  /* 0x0000000000017941 */ /* 0x000fea0003800000 */
.L_x_251:
[----:B------:R-:W-:Y:S01]  /*10120*/  VIADD R19, R4, 0x1 ;  /* 0x0000000104137836 */ /* 0x000fe20000000000 */
[----:B------:R-:W-:Y:S01]  /*10130*/  LOP3.LUT P1, RZ, R18, 0x8, RZ, 0xc0, !PT ;  /* 0x0000000812ff7812 */ /* 0x000fe2000782c0ff */
[----:B------:R-:W-:Y:S03]  /*10140*/  BSSY B1, `(.L_x_268) ;  /* 0x00000a3000017945 */ /* 0x000fe60003800000 */
[----:B------:R-:W-:-:S04]  /*10150*/  ISETP.NE.AND P0, PT, R19, 0x2, PT ;  /* 0x000000021300780c */ /* 0x000fc80003f05270 */
[----:B------:R-:W-:Y:S02]  /*10160*/  SEL R2, RZ, 0x1, P0 ;  /* 0x00000001ff027807 */ /* 0x000fe40000000000 */
[----:B------:R-:W-:Y:S02]  /*10170*/  SEL R19, R19, RZ, P0 ;  /* 0x000000ff13137207 */ /* 0x000fe40000000000 */
[----:B------:R-:W-:-:S05]  /*10180*/  LOP3.LUT R9, R5, R2, RZ, 0x3c, !PT ;  /* 0x0000000205097212 */ /* 0x000fca00078e3cff */
[----:B------:R1:W-:Y:S01]  /*10190*/  STL [R1], R9 ;  /* 0x0000000901007387 */ /* 0x0003e20000100800 */
[----:B------:R-:W-:Y:S05]  /*101a0*/  @!P1 BRA `(.L_x_269) ;  /* 0x0000000800709947 */ /* 0x000fea0003800000 */
[----:B------:R-:W-:Y:S01]  /*101b0*/  LOP3.LUT P1, RZ, R18, 0x4, RZ, 0xc0, !PT ;  /* 0x0000000412ff7812 */ /* 0x000fe2000782c0ff */
[----:B0-----:R-:W-:-:S12]  /*101c0*/  VIADD R8, R0, 0xffffffff ;  /* 0xffffffff00087836 */ /* 0x001fd80000000000 */
        /* <DEDUP_REMOVED lines=22> */
.L_x_270:
[----:B------:R-:W-:Y:S01]  /*10330*/  LEA R3, R19, UR36, 0x3 ;  /* 0x0000002413037c11 */ /* 0x000fe2000f8e18ff */
[----:B------:R-:W-:Y:S01]  /*10340*/  BSSY B2, `(.L_x_271) ;  /* 0x0000004000027945 */ /* 0x000fe20003800000 */
[----:B------:R-:W-:-:S04]  /*10350*/  SHF.L.U32 R2, R9, 0x1f, RZ ;  /* 0x0000001f09027819 */ /* 0x000fc800000006ff */
[----:B------:R-:W2:Y:S02]  /*10360*/  SYNCS.PHASECHK.TRANS64.TRYWAIT P0, [R3+URZ+0x34840], R2 ;  /* 0x03484002030075a7 */ /* 0x000ea4000800017f */
[----:B--2---:R-:W-:Y:S05]  /*10370*/  @!P0 BRA `(.L_x_272) ;  /* 0x0000002000608947 */ /* 0x004fea0003800000 */
.L_x_338:
[----:B------:R-:W-:Y:S05]  /*10380*/  BSYNC B2 ;  /* 0x0000000000027941 */ /* 0x000fea0003800000 */
.L_x_271:
[----:B0-----:R-:W3:Y:S01]  /*10390*/  LDL R7, [R1+0x18] ;  /* 0x0000180001077983 */ /* 0x001ee20000100800 */
[----:B-1----:R-:W0:Y:S02]  /*103a0*/  S2R R9, SR_TID.X ;  /* 0x0000000000097919 */ /* 0x002e240000002100 */
        /* <DEDUP_REMOVED lines=8> */
.L_x_273:
[----:B------:R-:W-:Y:S01]  /*10430*/  LOP3.LUT P0, RZ, R18, 0x2, RZ, 0xc0, !PT ;  /* 0x0000000212ff7812 */ /* 0x000fe2000780c0ff */
[----:B------:R-:W-:-:S12]  /*10440*/  BSSY B2, `(.L_x_274) ;  /* 0x0000003000027945 */ /* 0x000fd80003800000 */
[----:B------:R-:W-:Y:S05]  /*10450*/  @P0 BRA `(.L_x_275) ;  /* 0x0000000000040947 */ /* 0x000fea0003800000 */
[----:B------:R-:W-:Y:S01]  /*10460*/  BPT.TRAP 0x1 ;  /* 0x000000040000795c */ /* 0x000fe20000300000 */
.L_x_275:
[----:B------:R-:W-:Y:S05]  /*10470*/  BSYNC B2 ;  /* 0x0000000000027941 */ /* 0x000fea0003800000 */
.L_x_274:
        /* <DEDUP_REMOVED lines=19> */
.L_x_276:
        /* <DEDUP_REMOVED lines=17> */
.L_x_277:
        /* <DEDUP_REMOVED lines=10> */
[----:B------:R-:W-:Y:S01]  /*10760*/  SHF.L.U32 R5, R5, 0x1f, RZ ;  /* 0x0000001f05057819 */ /* 0x000fe200000006ff */
[----:B------:R-:W-:Y:S01]  /*10770*/  BSSY B2, `(.L_x_278) ;  /* 0x0000004000027945 */ /* 0x000fe20003800000 */
[----:B------:R-:W-:-:S04]  /*10780*/  LEA R2, R4, UR36, 0x3 ;  /* 0x0000002404027c11 */ /* 0x000fc8000f8e18ff */
[----:B------:R-:W0:Y:S02]  /*10790*/  SYNCS.PHASECHK.TRANS64.TRYWAIT P0, [R2+URZ+0x34860], R5 ;  /* 0x03486005020075a7 */ /* 0x000e24000800017f */
[----:B0-----:R-:W-:Y:S05]  /*107a0*/  @!P0 BRA `(.L_x_279) ;  /* 0x0000001c00688947 */ /* 0x001fea0003800000 */
.L_x_339:
[----:B------:R-:W-:Y:S05]  /*107b0*/  BSYNC B2 ;  /* 0x0000000000027941 */ /* 0x000fea0003800000 */
.L_x_278:
[----:B------:R-:W1:Y:S02]  /*107c0*/  S2R R3, SR_TID.X ;  /* 0x0000000000037919 */ /* 0x000e640000002100 */
[----:B-1----:R-:W-:-:S04]  /*107d0*/  LOP3.LUT R3, R3, 0x7f, RZ, 0xc0, !PT ;  /* 0x0000007f03037812 */ /* 0x002fc800078ec0ff */
[----:B------:R-:W-:-:S13]  /*107e0*/  ISETP.NE.AND P0, PT, R3, RZ, PT ;  /* 0x000000ff0300720c */ /* 0x000fda0003f05270 */
[----:B------:R-:W-:-:S04]  /*107f0*/  @!P0 IMAD.MOV.U32 R3, RZ, RZ, 0xb000 ;  /* 0x0000b000ff038424 */ /* 0x000fc800078e00ff */
[----:B------:R1:W-:Y:S01]  /*10800*/  @!P0 SYNCS.ARRIVE.TRANS64 RZ, [R2+URZ+0x34850], R3 ;  /* 0x0348500302ff89a7 */ /* 0x0003e2000800003f */
[----:B------:R-:W-:Y:S05]  /*10810*/  @P1 BRA `(.L_x_280) ;  /* 0x0000000000041947 */ /* 0x000fea0003800000 */
[----:B------:R-:W-:Y:S01]  /*10820*/  BPT.TRAP 0x1 ;  /* 0x000000040000795c */ /* 0x000fe20000300000 */
.L_x_280:
[----:B------:R-:W-:Y:S01]  /*10830*/  LOP3.LUT P0, RZ, R18, 0x2, RZ, 0xc0, !PT ;  /* 0x0000000212ff7812 */ /* 0x000fe2000780c0ff */
[----:B------:R-:W-:-:S12]  /*10840*/  BSSY B2, `(.L_x_281) ;  /* 0x0000003000027945 */ /* 0x000fd80003800000 */
[----:B------:R-:W-:Y:S05]  /*10850*/  @P0 BRA `(.L_x_282) ;  /* 0x0000000000040947 */ /* 0x000fea0003800000 */
[----:B------:R-:W-:Y:S01]  /*10860*/  BPT.TRAP 0x1 ;  /* 0x000000040000795c */ /* 0x000fe20000300000 */
.L_x_282:
[----:B------:R-:W-:Y:S05]  /*10870*/  BSYNC B2 ;  /* 0x0000000000027941 */ /* 0x000fea0003800000 */
.L_x_281:
[----:B0-----:R-:W2:Y:S01]  /*10880*/  LDL.LU R5, [R1+0x4] ;  /* 0x0000040001057983 */ /* 0x001ea20000300800 */
[----:B-1----:R-:W0:Y:S01]  /*10890*/  S2R R3, SR_CgaCtaId ;  /* 0x0000000000037919 */ /* 0x002e220000008800 */
        /* <DEDUP_REMOVED lines=17> */
.L_x_283:
        /* <DEDUP_REMOVED lines=16> */
.L_x_284:
        /* <DEDUP_REMOVED lines=12> */
.L_x_269:
[----:B------:R-:W-:Y:S05]  /*10b70*/  BSYNC B1 ;  /* 0x0000000000017941 */ /* 0x000fea0003800000 */
.L_x_268:
[C---:B------:R-:W-:Y:S01]  /*10b80*/  ISETP.GT.AND P0, PT, R0.reuse, 0x1, PT ;  /* 0x000000010000780c */ /* 0x040fe20003f04270 */
[----:B------:R-:W-:-:S12]  /*10b90*/  VIADD R0, R0, 0xfffffffe ;  /* 0xfffffffe00007836 */ /* 0x000fd80000000000 */
[----:B------:R-:W-:Y:S05]  /*10ba0*/  @P0 BRA `(.L_x_285) ;  /* 0xffffffe800c00947 */ /* 0x000fea000383ffff */
.L_x_250:
[----:B------:R-:W-:Y:S05]  /*10bb0*/  BSYNC B0 ;  /* 0x0000000000007941 */ /* 0x000fea0003800000 */
.L_x_231:
[----:B------:R-:W-:Y:S01]  /*10bc0*/  LOP3.LUT P0, RZ, R18, 0x8, RZ, 0xc0, !PT ;  /* 0x0000000812ff7812 */ /* 0x000fe2000780c0ff */
[----:B------:R-:W-:-:S12]  /*10bd0*/  BSSY B0, `(.L_x_286) ;  /* 0x0000045000007945 */ /* 0x000fd80003800000 */
[----:B------:R-:W-:Y:S05]  /*10be0*/  @!P0 BRA `(.L_x_287) ;  /* 0x00000004000c8947 */ /* 0x000fea0003800000 */
[----:B------:R-:W3:Y:S01]  /*10bf0*/  LDL R2, [R1] ;  /* 0x0000000001027983 */ /* 0x000ee20000100800 */
[----:B0-----:R-:W-:Y:S01]  /*10c00*/  LEA R0, R19, UR36, 0x3 ;  /* 0x0000002413007c11 */ /* 0x001fe2000f8e18ff */
[----:B------:R-:W-:Y:S01]  /*10c10*/  BSSY B1, `(.L_x_288) ;  /* 0x0000004000017945 */ /* 0x000fe20003800000 */
[----:B---3--:R-:W-:-:S04]  /*10c20*/  SHF.L.U32 R3, R2, 0x1f, RZ ;  /* 0x0000001f02037819 */ /* 0x008fc800000006ff */
[----:B------:R-:W0:Y:S02]  /*10c30*/  SYNCS.PHASECHK.TRANS64.TRYWAIT P0, [R0+URZ+0x34860], R3 ;  /* 0x03486003000075a7 */ /* 0x000e24000800017f */
[----:B0-----:R-:W-:Y:S05]  /*10c40*/  @!P0 BRA `(.L_x_289) ;  /* 0x0000001800548947 */ /* 0x001fea0003800000 */
.L_x_340:
[----:B------:R-:W-:Y:S05]  /*10c50*/  BSYNC B1 ;  /* 0x0000000000017941 */ /* 0x000fea0003800000 */
.L_x_288:
[----:B------:R-:W3:Y:S01]  /*10c60*/  LDL R2, [R1+0x18] ;  /* 0x0000180001027983 */ /* 0x000ee20000100800 */
[----:B------:R-:W4:Y:S02]  /*10c70*/  S2R R4, SR_TID.X ;  /* 0x0000000000047919 */ /* 0x000f240000002100 */
[----:B----4-:R-:W-:-:S04]  /*10c80*/  LOP3.LUT R4, R4, 0x7f, RZ, 0xc0, !PT ;  /* 0x0000007f04047812 */ /* 0x010fc800078ec0ff */
[----:B------:R-:W-:-:S13]  /*10c90*/  ISETP.NE.AND P0, PT, R4, RZ, PT ;  /* 0x000000ff0400720c */ /* 0x000fda0003f05270 */
[----:B0-----:R-:W-:-:S04]  /*10ca0*/  @!P0 IMAD.MOV.U32 R3, RZ, RZ, 0xb000 ;  /* 0x0000b000ff038424 */ /* 0x001fc800078e00ff */
[----:B------:R0:W-:Y:S01]  /*10cb0*/  @!P0 SYNCS.ARRIVE.TRANS64 RZ, [R0+URZ+0x34850], R3 ;  /* 0x0348500300ff89a7 */ /* 0x0001e2000800003f */
[----:B---3--:R-:W-:-:S04]  /*10cc0*/  PRMT R2, R2, 0x9910, RZ ;  /* 0x0000991002027816 */ /* 0x008fc800000000ff */
[----:B------:R-:W-:-:S13]  /*10cd0*/  ISETP.NE.AND P0, PT, R2, 0x2, PT ;  /* 0x000000020200780c */ /* 0x000fda0003f05270 */
[----:B0-----:R-:W-:Y:S05]  /*10ce0*/  @P0 BRA `(.L_x_290) ;  /* 0x0000000000040947 */ /* 0x001fea0003800000 */
[----:B------:R-:W-:Y:S01]  /*10cf0*/  BPT.TRAP 0x1 ;  /* 0x000000040000795c */ /* 0x000fe20000300000 */
.L_x_290:
[----:B------:R-:W-:Y:S01]  /*10d00*/  LOP3.LUT P0, RZ, R18, 0x2, RZ, 0xc0, !PT ;  /* 0x0000000212ff7812 */ /* 0x000fe2000780c0ff */
[----:B------:R-:W-:-:S12]  /*10d10*/  BSSY B1, `(.L_x_291) ;  /* 0x0000003000017945 */ /* 0x000fd80003800000 */
[----:B------:R-:W-:Y:S05]  /*10d20*/  @P0 BRA `(.L_x_292) ;  /* 0x0000000000040947 */ /* 0x000fea0003800000 */
[----:B------:R-:W-:Y:S01]  /*10d30*/  BPT.TRAP 0x1 ;  /* 0x000000040000795c */ /* 0x000fe20000300000 */
.L_x_292:
[----:B------:R-:W-:Y:S05]  /*10d40*/  BSYNC B1 ;  /* 0x0000000000017941 */ /* 0x000fea0003800000 */
.L_x_291:
[----:B------:R-:W3:Y:S01]  /*10d50*/  LDL R2, [R1+0x4] ;  /* 0x0000040001027983 */ /* 0x000ee20000100800 */
[----:B------:R-:W0:Y:S01]  /*10d60*/  S2R R3, SR_CgaCtaId ;  /* 0x0000000000037919 */ /* 0x000e220000008800 */
[----:B------:R-:W4:Y:S01]  /*10d70*/  S2R R4, SR_CgaCtaId ;  /* 0x0000000000047919 */ /* 0x000f220000008800 */
[----:B------:R-:W-:Y:S01]  /*10d80*/  UIADD3 UR4, UP0, UR38, 0x470, URZ ;  /* 0x0000047026047890 */ /* 0x000fe2000ff1e03f */
[----:B------:R-:W-:Y:S01]  /*10d90*/  PLOP3.LUT P0, PT, PT, PT, PT, 0x80, 0x0 ;  /* 0x000000000000781c */ /* 0x000fe20003f0f070 */
[----:B------:R-:W-:Y:S01]  /*10da0*/  VIADD R0, R0, 0x34850 ;  /* 0x0003485000007836 */ /* 0x000fe20000000000 */
[----:B------:R-:W-:Y:S01]  /*10db0*/  UMOV UR6, 0x30000 ;  /* 0x0003000000067882 */ /* 0x000fe20000000000 */
[----:B------:R-:W-:Y:S01]  /*10dc0*/  UIADD3.X UR5, URZ, UR39, URZ, UP0, !UPT ;  /* 0x000000273f057290 */ /* 0x000fe200087fe43f */
[----:B0-----:R-:W-:Y:S02]  /*10dd0*/  LOP3.LUT R3, R3, 0x1, RZ, 0xc0, !PT ;  /* 0x0000000103037812 */ /* 0x001fe400078ec0ff */
[----:B----4-:R-:W-:-:S03]  /*10de0*/  LOP3.LUT R4, R4, 0x1, RZ, 0xc0, !PT ;  /* 0x0000000104047812 */ /* 0x010fc600078ec0ff */
[----:B------:R-:W-:-:S04]  /*10df0*/  IMAD R3, R3, 0x1600, RZ ;  /* 0x0000160003037824 */ /* 0x000fc800078e02ff */
[----:B------:R-:W-:Y:S02]  /*10e00*/  IMAD R3, R19, 0x5800, R3 ;  /* 0x0000580013037824 */ /* 0x000fe400078e0203 */
[----:B------:R-:W-:-:S03]  /*10e10*/  IMAD R4, R4, 0x58, RZ ;  /* 0x0000005804047824 */ /* 0x000fc600078e02ff */
[----:B------:R-:W-:Y:S01]  /*10e20*/  LEA R3, R3, UR36, 0x1 ;  /* 0x0000002403037c11 */ /* 0x000fe2000f8e08ff */
[----:B------:R-:W-:Y:S01]  /*10e30*/  UMOV UR14, 0x0 ;  /* 0x00000000000e7882 */ /* 0x000fe20000000000 */
[----:B------:R-:W-:Y:S01]  /*10e40*/  UMOV UR15, 0x14f00000 ;  /* 0x14f00000000f7882 */ /* 0x000fe20000000000 */
[----:B------:R-:W-:Y:S01]  /*10e50*/  UMOV UR10, URZ ;  /* 0x0000003f000a7c82 */ /* 0x000fe20008000000 */
[----:B---3--:R-:W-:Y:S02]  /*10e60*/  IMAD R2, R2, 0xb0, R4 ;  /* 0x000000b002027824 */ /* 0x008fe400078e0204 */
[----:B------:R-:W-:-:S07]  /*10e70*/  VIADD R4, R3, 0x400 ;  /* 0x0000040003047836 */ /* 0x000fce0000000000 */
.L_x_293:
        /* <DEDUP_REMOVED lines=10> */
[----:B------:R-:W-:Y:S01]  /*10f20*/  PLOP3.LUT P0, PT, PT, PT, PT, 0x80, 0x0 ;  /* 0x000000000000781c */ /* 0x000fe20003f0f070 */
[----:B------:R-:W-:Y:S01]  /*10f30*/  VIADD R3, R3, 0x5c00 ;  /* 0x00005c0003037836 */ /* 0x000fe20000000000 */
[----:B------:R-:W-:Y:S01]  /*10f40*/  UMOV UR6, 0x30000 ;  /* 0x0003000000067882 */ /* 0x000fe20000000000 */
[----:B------:R-:W-:Y:S01]  /*10f50*/  UMOV UR14, 0x0 ;  /* 0x00000000000e7882 */ /* 0x000fe20000000000 */
[----:B------:R-:W-:Y:S01]  /*10f60*/  UMOV UR15, 0x14f00000 ;  /* 0x14f00000000f7882 */ /* 0x000fe20000000000 */
[----:B------:R-:W-:-:S08]  /*10f70*/  UMOV UR10, 0x40 ;  /* 0x00000040000a7882 */ /* 0x000fd00000000000 */
.L_x_294:
        /* <DEDUP_REMOVED lines=9> */
[----:B---3--:R-:W-:Y:S05]  /*11010*/  @P0 BRA.U.ANY `(.L_x_294) ;  /* 0xfffffffd00d80947 */ /* 0x008fea000393ffff */
.L_x_287:
[----:B------:R-:W-:Y:S05]  /*11020*/  BSYNC B0 ;  /* 0x0000000000007941 */ /* 0x000fea0003800000 */
.L_x_286:
[----:B------:R-:W3:Y:S01]  /*11030*/  LDL.LU R6, [R1+0x28] ;  /* 0x0000280001067983 */ /* 0x000ee20000300800 */
[----:B------:R-:W-:Y:S01]  /*11040*/  VIADD R19, R19, 0x1 ;  /* 0x0000000113137836 */ /* 0x000fe20000000000 */
[----:B------:R-:W-:Y:S02]  /*11050*/  ULDC UR4, c[0x0][0xc34] ;  /* 0x00030d0000047ab9 */ /* 0x000fe40000000800 */
[----:B-1----:R-:W4:Y:S04]  /*11060*/  LDL.LU R5, [R1] ;  /* 0x0000000001057983 */ /* 0x002f280000300800 */
[----:B------:R-:W5:Y:S01]  /*11070*/  LDL.LU R4, [R1+0x34] ;  /* 0x0000340001047983 */ /* 0x000f620000300800 */
[----:B------:R-:W-:-:S04]  /*11080*/  ISETP.NE.AND P0, PT, R19, 0x2, PT ;  /* 0x000000021300780c */ /* 0x000fc80003f05270 */
[----:B0-----:R-:W-:Y:S02]  /*11090*/  SEL R0, RZ, 0x1, P0 ;  /* 0x00000001ff007807 */ /* 0x001fe40000000000 */
[----:B------:R-:W-:Y:S01]  /*110a0*/  SEL R19, R19, RZ, P0 ;  /* 0x000000ff13137207 */ /* 0x000fe20000000000 */
[----:B---3--:R-:W-:Y:S01]  /*110b0*/  VIADD R6, R6, UR37 ;  /* 0x0000002506067c36 */ /* 0x008fe20008000000 */
[----:B----4-:R-:W-:-:S04]  /*110c0*/  LOP3.LUT R5, R5, R0, RZ, 0x3c, !PT ;  /* 0x0000000005057212 */ /* 0x010fc800078e3cff */
[----:B------:R0:W-:Y:S01]  /*110d0*/  STL [R1+0x28], R6 ;  /* 0x0000280601007387 */ /* 0x0001e20000100800 */
[----:B------:R-:W-:Y:S01]  /*110e0*/  ISETP.GE.AND P1, PT, R6, UR4, PT ;  /* 0x0000000406007c0c */ /* 0x000fe2000bf26270 */
[----:B-----5:R-:W-:-:S05]  /*110f0*/  VIADD R4, R4, 0x1 ;  /* 0x0000000104047836 */ /* 0x020fca0000000000 */
[----:B------:R0:W-:Y:S04]  /*11100*/  STL [R1+0x34], R4 ;  /* 0x0000340401007387 */ /* 0x0001e80000100800 */
[----:B------:R0:W-:Y:S03]  /*11110*/  STL [R1], R5 ;  /* 0x0000000501007387 */ /* 0x0001e60000100800 */
[----:B------:R-:W-:Y:S05]  /*11120*/  @!P1 BRA `(.L_x_295) ;  /* 0xffffffc000609947 */ /* 0x000fea000383ffff */
[----:B------:R-:W-:-:S07]  /*11130*/  LOP3.LUT R2, R4, 0x1, RZ, 0xc, !PT ;  /* 0x0000000104027812 */ /* 0x000fce00078e0cff */
.L_x_214:
[----:B0-----:R-:W0:Y:S01]  /*11140*/  S2R R3, SR_CgaCtaId ;  /* 0x0000000000037919 */ /* 0x001e220000008800 */
[----:B------:R-:W-:Y:S01]  /*11150*/  MOV R0, 0x400 ;  /* 0x0000040000007802 */ /* 0x000fe20000000f00 */
[----:B------:R-:W-:Y:S03]  /*11160*/  BSSY B0, `(.L_x_296) ;  /* 0x0000005000007945 */ /* 0x000fe60003800000 */
[----:B0-----:R-:W-:Y:S02]  /*11170*/  LEA R0, R3, R0, 0x18 ;  /* 0x0000000003007211 */ /* 0x001fe400078ec0ff */
[----:B------:R-:W-:-:S04]  /*11180*/  SHF.L.U32 R3, R2, 0x1f, RZ ;  /* 0x0000001f02037819 */ /* 0x000fc800000006ff */
[----:B------:R-:W0:Y:S02]  /*11190*/  SYNCS.PHASECHK.TRANS64.TRYWAIT P0, [R0+URZ+0x34820], R3 ;  /* 0x03482003000075a7 */ /* 0x000e24000800017f */
[----:B0-----:R-:W-:Y:S05]  /*111a0*/  @!P0 BRA `(.L_x_297) ;  /* 0x0000001400108947 */ /* 0x001fea0003800000 */
.L_x_341:
[----:B------:R-:W-:Y:S05]  /*111b0*/  BSYNC B0 ;  /* 0x0000000000007941 */ /* 0x000fea0003800000 */
.L_x_296:
[----:B------:R-:W-:-:S03]  /*111c0*/  UMOV UR4, 0xffffffff ;  /* 0xffffffff00047882 */ /* 0x000fc60000000000 */
[----:B------:R-:W-:Y:S05]  /*111d0*/  BRA.DIV UR4, `(.L_x_298) ;  /* 0x0000001604187947 */ /* 0x000fea000b800000 */
[----:B------:R-:W1:Y:S02]  /*111e0*/  S2R R2, SR_TID.X ;  /* 0x0000000000027919 */ /* 0x000e640000002100 */
[----:B-1----:R-:W-:-:S04]  /*111f0*/  SHF.R.U32.HI R2, RZ, 0x5, R2 ;  /* 0x00000005ff027819 */ /* 0x002fc80000011602 */
[----:B------:R-:W-:-:S05]  /*11200*/  LOP3.LUT R2, R2, 0x3, RZ, 0xc0, !PT ;  /* 0x0000000302027812 */ /* 0x000fca00078ec0ff */
[----:B------:R1:W3:Y:S02]  /*11210*/  SHFL.IDX PT, R14, R2, RZ, 0x1f ;  /* 0x00001fff020e7589 */ /* 0x0002e400000e0000 */
.L_x_344:
[----:B---3--:R-:W-:Y:S01]  /*11220*/  ISETP.NE.AND P0, PT, R14, RZ, PT ;  /* 0x000000ff0e00720c */ /* 0x008fe20003f05270 */
[----:B------:R-:W-:-:S12]  /*11230*/  BSSY B0, `(.L_x_299) ;  /* 0x0000025000007945 */ /* 0x000fd80003800000 */
[----:B------:R-:W-:Y:S05]  /*11240*/  @P0 BRA `(.L_x_300) ;  /* 0x00000000008c0947 */ /* 0x000fea0003800000 */
[----:B------:R-:W-:-:S03]  /*11250*/  UMOV UR4, 0xffffffff ;  /* 0xffffffff00047882 */ /* 0x000fc60000000000 */
[----:B------:R-:W-:Y:S05]  /*11260*/  BRA.DIV UR4, `(.L_x_301) ;  /* 0x0000001604287947 */ /* 0x000fea000b800000 */
[----:B------:R-:W-:-:S13]  /*11270*/  ELECT P6, URZ, PT ;  /* 0x00000000003f782f */ /* 0x000fda00038c0000 */
.L_x_347:
[----:B------:R-:W-:Y:S05]  /*11280*/  @!P6 BRA `(.L_x_300) ;  /* 0x00000000007ce947 */ /* 0x000fea0003800000 */
[----:B-1----:R-:W3:Y:S02]  /*11290*/  LDL.LU R2, [R1+0x2c] ;  /* 0x00002c0001027983 */ /* 0x002ee40000300800 */
[----:B---3--:R-:W-:-:S04]  /*112a0*/  LOP3.LUT R2, R2, 0x2, RZ, 0xfc, !PT ;  /* 0x0000000202027812 */ /* 0x008fc800078efcff */
[----:B------:R-:W-:-:S13]  /*112b0*/  ISETP.NE.AND P2, PT, R2, 0x3, PT ;  /* 0x000000030200780c */ /* 0x000fda0003f45270 */
[----:B------:R-:W-:Y:S05]  /*112c0*/  @!P2 BRA `(.L_x_302) ;  /* 0x000000000004a947 */ /* 0x000fea0003800000 */
[----:B------:R-:W-:Y:S01]  /*112d0*/  BPT.TRAP 0x1 ;  /* 0x000000040000795c */ /* 0x000fe20000300000 */
.L_x_302:
[----:B------:R-:W3:Y:S01]  /*112e0*/  LDL.LU R7, [R1] ;  /* 0x0000000001077983 */ /* 0x000ee20000300800 */
[----:B------:R-:W-:Y:S02]  /*112f0*/  VIADD R2, R0, 0x34840 ;  /* 0x0003484000027836 */ /* 0x000fe40000000000 */
[C---:B0-----:R-:W-:Y:S02]  /*11300*/  VIADD R3, R19.reuse, 0x1 ;  /* 0x0000000113037836 */ /* 0x041fe40000000000 */
[----:B------:R-:W-:-:S03]  /*11310*/  IMAD R6, R19, 0x8, R2 ;  /* 0x0000000813067824 */ /* 0x000fc600078e0202 */
[----:B------:R-:W-:-:S04]  /*11320*/  ISETP.NE.AND P1, PT, R3, 0x2, PT ;  /* 0x000000020300780c */ /* 0x000fc80003f25270 */
[----:B------:R-:W-:Y:S02]  /*11330*/  SEL R4, RZ, 0x1, P1 ;  /* 0x00000001ff047807 */ /* 0x000fe40000800000 */
[----:B------:R-:W-:Y:S02]  /*11340*/  SEL R3, R3, RZ, P1 ;  /* 0x000000ff03037207 */ /* 0x000fe40000800000 */
[C---:B---3--:R-:W-:Y:S02]  /*11350*/  SHF.L.U32 R5, R7.reuse, 0x1f, RZ ;  /* 0x0000001f07057819 */ /* 0x048fe400000006ff */
[----:B------:R-:W-:Y:S01]  /*11360*/  LOP3.LUT R4, R7, R4, RZ, 0x3c, !PT ;  /* 0x0000000407047212 */ /* 0x000fe200078e3cff */
[----:B------:R-:W-:Y:S01]  /*11370*/  IMAD R7, R3, 0x8, R2 ;  /* 0x0000000803077824 */ /* 0x000fe200078e0202 */
[----:B------:R-:W0:Y:S02]  /*11380*/  SYNCS.PHASECHK.TRANS64.TRYWAIT P0, [R6+URZ], R5 ;  /* 0x00000005060075a7 */ /* 0x000e24000800017f */
[----:B------:R-:W-:Y:S01]  /*11390*/  SHF.L.U32 R2, R4, 0x1f, RZ ;  /* 0x0000001f04027819 */ /* 0x000fe200000006ff */
[----:B0-----:R-:W-:Y:S06]  /*113a0*/  @!P0 BRA `(.L_x_303) ;  /* 0x0000001000f88947 */ /* 0x001fec0003800000 */
.L_x_348:
[----:B------:R-:W1:Y:S02]  /*113b0*/  SYNCS.PHASECHK.TRANS64.TRYWAIT P0, [R7+URZ], R2 ;  /* 0x00000002070075a7 */ /* 0x000e64000800017f */
[----:B-1----:R-:W-:Y:S05]  /*113c0*/  @!P0 BRA `(.L_x_304) ;  /* 0x0000001400048947 */ /* 0x002fea0003800000 */
.L_x_349:
[----:B------:R-:W-:Y:S05]  /*113d0*/  @!P2 BRA `(.L_x_305) ;  /* 0x000000000004a947 */ /* 0x000fea0003800000 */
[----:B------:R-:W-:Y:S01]  /*113e0*/  BPT.TRAP 0x1 ;  /* 0x000000040000795c */ /* 0x000fe20000300000 */
.L_x_305:
[----:B------:R-:W-:-:S04]  /*113f0*/  VIADD R0, R0, 0x34860 ;  /* 0x0003486000007836 */ /* 0x000fc80000000000 */
[----:B------:R-:W-:-:S04]  /*11400*/  IMAD R4, R19, 0x8, R0 ;  /* 0x0000000813047824 */ /* 0x000fc800078e0200 */
[----:B------:R-:W3:Y:S02]  /*11410*/  SYNCS.PHASECHK.TRANS64.TRYWAIT P0, [R4+URZ], R5 ;  /* 0x00000005040075a7 */ /* 0x000ee4000800017f */
[----:B---3--:R-:W-:Y:S05]  /*11420*/  @!P0 BRA `(.L_x_306) ;  /* 0x0000001400008947 */ /* 0x008fea0003800000 */
.L_x_350:
[----:B------:R-:W-:-:S07]  /*11430*/  IMAD R3, R3, 0x8, R0 ;  /* 0x0000000803037824 */ /* 0x000fce00078e0200 */
.L_x_307:
[----:B----4-:R4:W0:Y:S02]  /*11440*/  SYNCS.PHASECHK.TRANS64.TRYWAIT P0, [R3+URZ], R2 ;  /* 0x00000002030075a7 */ /* 0x010824000800017f */
[----:B0-----:R-:W-:Y:S05]  /*11450*/  @!P0 NANOSLEEP.SYNCS 0x989680 ;  /* 0x009896800000895d */ /* 0x001fea0003900000 */
[----:B------:R-:W0:Y:S02]  /*11460*/  @!P0 SYNCS.PHASECHK.TRANS64 P0, [R3+URZ], R2 ;  /* 0x00000002030085a7 */ /* 0x000e24000800007f */
[----:B0-----:R-:W-:Y:S05]  /*11470*/  @!P0 BRA `(.L_x_307) ;  /* 0xfffffffc00f08947 */ /* 0x001fea000383ffff */
.L_x_300:
[----:B------:R-:W-:Y:S05]  /*11480*/  BSYNC B0 ;  /* 0x0000000000007941 */ /* 0x000fea0003800000 */
.L_x_299:
[----:B------:R-:W-:Y:S05]  /*11490*/  EXIT ;  /* 0x000000000000794d */ /* 0x000fea0003800000 */
.L_x_182:
[----:B0-----:R-:W-:-:S04]  /*114a0*/  IMAD.U32 R3, RZ, RZ, UR61 ;  /* 0x0000003dff037e24 */ /* 0x001fc8000f8e00ff */
[----:B------:R0:W1:Y:S03]  /*114b0*/  SYNCS.PHASECHK.TRANS64.TRYWAIT P1, [R3+URZ+0x34800], R0 ;  /* 0x03480000030075a7 */ /* 0x000066000802017f */
[----:B-1----:R-:W-:Y:S05]  /*114c0*/  @!P1 NANOSLEEP.SYNCS 0x989680 ;  /* 0x009896800000995d */ /* 0x002fea0003900000 */
[----:B------:R-:W1:Y:S02]  /*114d0*/  @!P1 SYNCS.PHASECHK.TRANS64 P1, [R3+URZ+0x34800], R0 ;  /* 0x03480000030095a7 */ /* 0x000e64000802007f */
[----:B-1----:R-:W-:Y:S05]  /*114e0*/  @!P1 BRA `(.L_x_182) ;  /* 0xfffffffc00ec9947 */ /* 0x002fea000383ffff */
[----:B------:R-:W-:Y:S05]  /*114f0*/  BRA `(.L_x_308) ;  /* 0xffffff0000747947 */ /* 0x000fea000383ffff */
.L_x_186:
[----:B-1----:R1:W2:Y:S02]  /*11500*/  SYNCS.PHASECHK.TRANS64.TRYWAIT P1, [R12+URZ+0x34830], R3 ;  /* 0x034830030c0075a7 */ /* 0x0022a4000802017f */
[----:B--2---:R-:W-:Y:S05]  /*11510*/  @!P1 NANOSLEEP.SYNCS 0x989680 ;  /* 0x009896800000995d */ /* 0x004fea0003900000 */
[----:B------:R-:W2:Y:S02]  /*11520*/  @!P1 SYNCS.PHASECHK.TRANS64 P1, [R12+URZ+0x34830], R3 ;  /* 0x034830030c0095a7 */ /* 0x000ea4000802007f */
[----:B--2---:R-:W-:Y:S05]  /*11530*/  @!P1 BRA `(.L_x_186) ;  /* 0xfffffffc00f09947 */ /* 0x004fea000383ffff */
[----:B------:R-:W-:Y:S05]  /*11540*/  BRA `(.L_x_185) ;  /* 0xffffff0000947947 */ /* 0x000fea000383ffff */
.L_x_192:
[----:B-1----:R-:W-:-:S04]  /*11550*/  IMAD.U32 R10, RZ, RZ, UR6 ;  /* 0x00000006ff0a7e24 */ /* 0x002fc8000f8e00ff */
[----:B------:R1:W2:Y:S03]  /*11560*/  SYNCS.PHASECHK.TRANS64.TRYWAIT P1, [R10+URZ+0x34830], R3 ;  /* 0x034830030a0075a7 */ /* 0x0002a6000802017f */
[----:B--2---:R-:W-:Y:S05]  /*11570*/  @!P1 NANOSLEEP.SYNCS 0x989680 ;  /* 0x009896800000995d */ /* 0x004fea0003900000 */
[----:B------:R-:W2:Y:S02]  /*11580*/  @!P1 SYNCS.PHASECHK.TRANS64 P1, [R10+URZ+0x34830], R3 ;  /* 0x034830030a0095a7 */ /* 0x000ea4000802007f */
[----:B--2---:R-:W-:Y:S05]  /*11590*/  @!P1 BRA `(.L_x_192) ;  /* 0xfffffffc00ec9947 */ /* 0x004fea000383ffff */
[----:B------:R-:W-:Y:S05]  /*115a0*/  BRA `(.L_x_189) ;  /* 0xffffff5000087947 */ /* 0x000fea000383ffff */
.L_x_196:
[----:B-1----:R-:W-:-:S04]  /*115b0*/  IMAD.U32 R10, RZ, RZ, UR6 ;  /* 0x00000006ff0a7e24 */ /* 0x002fc8000f8e00ff */
[----:B------:R1:W2:Y:S03]  /*115c0*/  SYNCS.PHASECHK.TRANS64.TRYWAIT P1, [R10+URZ+0x34850], R3 ;  /* 0x034850030a0075a7 */ /* 0x0002a6000802017f */
[----:B--2---:R-:W-:Y:S05]  /*115d0*/  @!P1 NANOSLEEP.SYNCS 0x989680 ;  /* 0x009896800000995d */ /* 0x004fea0003900000 */
[----:B------:R-:W2:Y:S02]  /*115e0*/  @!P1 SYNCS.PHASECHK.TRANS64 P1, [R10+URZ+0x34850], R3 ;  /* 0x034850030a0095a7 */ /* 0x000ea4000802007f */
[----:B--2---:R-:W-:Y:S05]  /*115f0*/  @!P1 BRA `(.L_x_196) ;  /* 0xfffffffc00ec9947 */ /* 0x004fea000383ffff */
[----:B------:R-:W-:Y:S05]  /*11600*/  BRA `(.L_x_193) ;  /* 0xffffff7400b47947 */ /* 0x000fea000383ffff */
.L_x_203:
[----:B-1----:R-:W-:-:S04]  /*11610*/  IMAD.U32 R5, RZ, RZ, UR7 ;  /* 0x00000007ff057e24 */ /* 0x002fc8000f8e00ff */
[----:B------:R1:W2:Y:S03]  /*11620*/  SYNCS.PHASECHK.TRANS64.TRYWAIT P1, [R5+URZ+0x34850], R0 ;  /* 0x03485000050075a7 */ /* 0x0002a6000802017f */
[----:B--2---:R-:W-:Y:S05]  /*11630*/  @!P1 NANOSLEEP.SYNCS 0x989680 ;  /* 0x009896800000995d */ /* 0x004fea0003900000 */
[----:B------:R-:W2:Y:S02]  /*11640*/  @!P1 SYNCS.PHASECHK.TRANS64 P1, [R5+URZ+0x34850], R0 ;  /* 0x03485000050095a7 */ /* 0x000ea4000802007f */
[----:B--2---:R-:W-:Y:S05]  /*11650*/  @!P1 BRA `(.L_x_203) ;  /* 0xfffffffc00ec9947 */ /* 0x004fea000383ffff */
[----:B------:R-:W-:Y:S05]  /*11660*/  BRA `(.L_x_202) ;  /* 0xffffff9800a87947 */ /* 0x000fea000383ffff */
.L_x_218:
[----:B------:R-:W0:Y:S01]  /*11670*/  S2R R5, SR_TID.X ;  /* 0x0000000000057919 */ /* 0x000e220000002100 */
[----:B------:R-:W-:Y:S01]  /*11680*/  BSSY B0, `(.L_x_309) ;  /* 0x000000a000007945 */ /* 0x000fe20003800000 */
[----:B------:R-:W-:Y:S02]  /*11690*/  IMAD.MOV.U32 R12, RZ, RZ, RZ ;  /* 0x000000ffff0c7224 */ /* 0x000fe400078e00ff */
[----:B------:R-:W-:Y:S02]  /*116a0*/  IMAD.MOV.U32 R11, RZ, RZ, 0x1f ;  /* 0x0000001fff0b7424 */ /* 0x000fe400078e00ff */
[----:B------:R-:W-:Y:S01]  /*116b0*/  IMAD.MOV.U32 R15, RZ, RZ, -0x1 ;  /* 0xffffffffff0f7424 */ /* 0x000fe200078e00ff */
[----:B0-----:R-:W-:-:S04]  /*116c0*/  SHF.R.U32.HI R5, RZ, 0x5, R5 ;  /* 0x00000005ff057819 */ /* 0x001fc80000011605 */
[----:B------:R-:W-:-:S05]  /*116d0*/  LOP3.LUT R5, R5, 0x3, RZ, 0xc0, !PT ;  /* 0x0000000305057812 */ /* 0x000fca00078ec0ff */
[----:B------:R-:W-:-:S07]  /*116e0*/  IMAD.MOV.U32 R13, RZ, RZ, R5 ;  /* 0x000000ffff0d7224 */ /* 0x000fce00078e0005 */
[----:B-1----:R-:W-:Y:S05]  /*116f0*/  WARPSYNC.COLLECTIVE R15, `(.L_x_310) ;  /* 0x000000000f087348 */ /* 0x002fea0003c00000 */
[----:B------:R0:W2:Y:S02]  /*11700*/  SHFL.IDX P6, R14, R13, R12, R11 ;  /* 0x0000000c0d0e7389 */ /* 0x0000a400000c000b */
[----:B012---:R-:W-:Y:S01]  /*11710*/  ENDCOLLECTIVE ;  /* 0x000000000000791b */ /* 0x007fe20003800000 */
.L_x_310:
[----:B------:R-:W-:Y:S05]  /*11720*/  BSYNC B0 ;  /* 0x0000000000007941 */ /* 0x000fea0003800000 */
.L_x_309:
[----:B------:R-:W-:Y:S05]  /*11730*/  BRA `(.L_x_311) ;  /* 0xffffffc000a47947 */ /* 0x000fea000383ffff */
.L_x_220:
[----:B------:R-:W-:Y:S01]  /*11740*/  BSSY B0, `(.L_x_312) ;  /* 0x0000006000007945 */ /* 0x000fe20003800000 */
[----:B------:R-:W-:-:S07]  /*11750*/  IMAD.MOV.U32 R15, RZ, RZ, -0x1 ;  /* 0xffffffffff0f7424 */ /* 0x000fce00078e00ff */
[----:B01----:R-:W-:Y:S05]  /*11760*/  WARPSYNC.COLLECTIVE R15, `(.L_x_313) ;  /* 0x000000000f0c7348 */ /* 0x003fea0003c00000 */
[----:B------:R-:W-:Y:S02]  /*11770*/  ELECT P6, UR62, PT ;  /* 0x00000000003e782f */ /* 0x000fe400038c0000 */
[----:B------:R-:W-:Y:S01]  /*11780*/  MOV R14, UR62 ;  /* 0x0000003e000e7c02 */ /* 0x000fe20008000f00 */
[----:B01----:R-:W-:Y:S10]  /*11790*/  ENDCOLLECTIVE ;  /* 0x000000000000791b */ /* 0x003ff40003800000 */
.L_x_313:
[----:B------:R-:W-:Y:S05]  /*117a0*/  BSYNC B0 ;  /* 0x0000000000007941 */ /* 0x000fea0003800000 */
.L_x_312:
[----:B------:R-:W-:Y:S05]  /*117b0*/  BRA `(.L_x_314) ;  /* 0xffffffc000a47947 */ /* 0x000fea000383ffff */
.L_x_222:
[----:B---3--:R3:W4:Y:S02]  /*117c0*/  SYNCS.PHASECHK.TRANS64.TRYWAIT P0, [R2+URZ+0x34840], R3 ;  /* 0x03484003020075a7 */ /* 0x008724000800017f */
[----:B----4-:R-:W-:Y:S05]  /*117d0*/  @!P0 NANOSLEEP.SYNCS 0x989680 ;  /* 0x009896800000895d */ /* 0x010fea0003900000 */
[----:B------:R-:W4:Y:S02]  /*117e0*/  @!P0 SYNCS.PHASECHK.TRANS64 P0, [R2+URZ+0x34840], R3 ;  /* 0x03484003020085a7 */ /* 0x000f24000800007f */
[----:B----4-:R-:W-:Y:S05]  /*117f0*/  @!P0 BRA `(.L_x_222) ;  /* 0xfffffffc00f08947 */ /* 0x010fea000383ffff */
[----:B------:R-:W-:Y:S05]  /*11800*/  BRA `(.L_x_315) ;  /* 0xffffffc000fc7947 */ /* 0x000fea000383ffff */
.L_x_226:
        /* <DEDUP_REMOVED lines=8> */
.L_x_316:
[----:B------:R-:W-:Y:S01]  /*11890*/  IMAD.MOV.U32 R13, RZ, RZ, R0 ;  /* 0x000000ffff0d7224 */ /* 0x000fe200078e0000 */
[----:B------:R-:W-:Y:S01]  /*118a0*/  LOP3.LUT R7, R7, 0x7f, RZ, 0xc0, !PT ;  /* 0x0000007f07077812 */ /* 0x000fe200078ec0ff */
[----:B------:R-:W-:-:S07]  /*118b0*/  IMAD.MOV.U32 R6, RZ, RZ, R14 ;  /* 0x000000ffff067224 */ /* 0x000fce00078e000e */
[----:B------:R-:W-:Y:S05]  /*118c0*/  WARPSYNC.COLLECTIVE R15, `(.L_x_317) ;  /* 0x000000000f087348 */ /* 0x000fea0003c00000 */
[----:B------:R0:W1:Y:S02]  /*118d0*/  SHFL.IDX P6, R14, R13, R12, R11 ;  /* 0x0000000c0d0e7389 */ /* 0x00006400000c000b */
[----:B01----:R-:W-:Y:S01]  /*118e0*/  ENDCOLLECTIVE ;  /* 0x000000000000791b */ /* 0x003fe20003800000 */
.L_x_317:
        /* <DEDUP_REMOVED lines=12> */
[----:B------:R-:W-:-:S04]  /*119b0*/  @!P2 LOP3.LUT R7, R7, R6, RZ, 0x3c, !PT ;  /* 0x000000060707a212 */ /* 0x000fc800078e3cff */
[----:B------:R-:W-:-:S04]  /*119c0*/  @!P2 LOP3.LUT R6, R7, R6, RZ, 0x3c, !PT ;  /* 0x000000060706a212 */ /* 0x000fc800078e3cff */
[----:B------:R-:W-:-:S05]  /*119d0*/  @!P2 LOP3.LUT R7, R7, R6, RZ, 0x3c, !PT ;  /* 0x000000060707a212 */ /* 0x000fca00078e3cff */
        /* <DEDUP_REMOVED lines=9> */
.L_x_318:
[----:B------:R-:W-:Y:S02]  /*11a70*/  IMAD.MOV.U32 R13, RZ, RZ, R0 ;  /* 0x000000ffff0d7224 */ /* 0x000fe400078e0000 */
[----:B------:R-:W-:-:S07]  /*11a80*/  IMAD.MOV.U32 R6, RZ, RZ, R14 ;  /* 0x000000ffff067224 */ /* 0x000fce00078e000e */
[----:B------:R-:W-:Y:S05]  /*11a90*/  WARPSYNC.COLLECTIVE R15, `(.L_x_319) ;  /* 0x000000000f087348 */ /* 0x000fea0003c00000 */
[----:B------:R0:W1:Y:S02]  /*11aa0*/  SHFL.IDX P6, R14, R13, R12, R11 ;  /* 0x0000000c0d0e7389 */ /* 0x00006400000c000b */
[----:B01----:R-:W-:Y:S01]  /*11ab0*/  ENDCOLLECTIVE ;  /* 0x000000000000791b */ /* 0x003fe20003800000 */
.L_x_319:
[----:B------:R-:W-:Y:S01]  /*11ac0*/  ULDC.64 UR4, c[0x0][0x208] ;  /* 0x0000820000047ab9 */ /* 0x000fe20000000a00 */
[----:B------:R-:W-:Y:S02]  /*11ad0*/  IMAD.MOV.U32 R13, RZ, RZ, R2 ;  /* 0x000000ffff0d7224 */ /* 0x000fe400078e0002 */
[----:B------:R-:W-:Y:S02]  /*11ae0*/  IMAD.MOV.U32 R12, RZ, RZ, 0x2 ;  /* 0x00000002ff0c7424 */ /* 0x000fe400078e00ff */
[----:B------:R-:W-:-:S05]  /*11af0*/  IMAD.MOV.U32 R5, RZ, RZ, R14 ;  /* 0x000000ffff057224 */ /* 0x000fca00078e000e */
[----:B------:R-:W-:-:S05]  /*11b00*/  @!P2 LEA R5, P3, R10, R5, 0x1 ;  /* 0x000000050a05a211 */ /* 0x000fca00078608ff */
[----:B------:R-:W-:-:S04]  /*11b10*/  @!P2 IMAD.X R6, RZ, RZ, R6, P3 ;  /* 0x000000ffff06a224 */ /* 0x000fc800018e0606 */
        /* <DEDUP_REMOVED lines=12> */
.L_x_320:
[----:B------:R-:W-:Y:S02]  /*11be0*/  IMAD.MOV.U32 R13, RZ, RZ, R0 ;  /* 0x000000ffff0d7224 */ /* 0x000fe400078e0000 */
[----:B------:R-:W-:-:S07]  /*11bf0*/  IMAD.MOV.U32 R6, RZ, RZ, R14 ;  /* 0x000000ffff067224 */ /* 0x000fce00078e000e */
[----:B------:R-:W-:Y:S05]  /*11c00*/  WARPSYNC.COLLECTIVE R15, `(.L_x_321) ;  /* 0x000000000f087348 */ /* 0x000fea0003c00000 */
[----:B------:R0:W1:Y:S02]  /*11c10*/  SHFL.IDX P6, R14, R13, R12, R11 ;  /* 0x0000000c0d0e7389 */ /* 0x00006400000c000b */
[----:B01----:R-:W-:Y:S01]  /*11c20*/  ENDCOLLECTIVE ;  /* 0x000000000000791b */ /* 0x003fe20003800000 */
.L_x_321:
        /* <DEDUP_REMOVED lines=18> */
.L_x_322:
[----:B------:R-:W-:Y:S02]  /*11d50*/  IMAD.MOV.U32 R13, RZ, RZ, R0 ;  /* 0x000000ffff0d7224 */ /* 0x000fe400078e0000 */
[----:B------:R-:W-:-:S07]  /*11d60*/  IMAD.MOV.U32 R6, RZ, RZ, R14 ;  /* 0x000000ffff067224 */ /* 0x000fce00078e000e */
[----:B------:R-:W-:Y:S05]  /*11d70*/  WARPSYNC.COLLECTIVE R15, `(.L_x_323) ;  /* 0x000000000f087348 */ /* 0x000fea0003c00000 */
[----:B------:R0:W1:Y:S02]  /*11d80*/  SHFL.IDX P6, R14, R13, R12, R11 ;  /* 0x0000000c0d0e7389 */ /* 0x00006400000c000b */
[----:B01----:R-:W-:Y:S01]  /*11d90*/  ENDCOLLECTIVE ;  /* 0x000000000000791b */ /* 0x003fe20003800000 */
.L_x_323:
        /* <DEDUP_REMOVED lines=18> */
.L_x_324:
[----:B------:R-:W-:Y:S02]  /*11ec0*/  IMAD.MOV.U32 R13, RZ, RZ, R0 ;  /* 0x000000ffff0d7224 */ /* 0x000fe400078e0000 */
[----:B------:R-:W-:-:S07]  /*11ed0*/  IMAD.MOV.U32 R6, RZ, RZ, R14 ;  /* 0x000000ffff067224 */ /* 0x000fce00078e000e */
[----:B------:R-:W-:Y:S05]  /*11ee0*/  WARPSYNC.COLLECTIVE R15, `(.L_x_325) ;  /* 0x000000000f087348 */ /* 0x000fea0003c00000 */
[----:B------:R0:W1:Y:S02]  /*11ef0*/  SHFL.IDX P6, R14, R13, R12, R11 ;  /* 0x0000000c0d0e7389 */ /* 0x00006400000c000b */
[----:B01----:R-:W-:Y:S01]  /*11f00*/  ENDCOLLECTIVE ;  /* 0x000000000000791b */ /* 0x003fe20003800000 */
.L_x_325:
        /* <DEDUP_REMOVED lines=18> */
.L_x_326:
[----:B------:R-:W-:Y:S02]  /*12030*/  IMAD.MOV.U32 R13, RZ, RZ, R0 ;  /* 0x000000ffff0d7224 */ /* 0x000fe400078e0000 */
[----:B------:R-:W-:-:S07]  /*12040*/  IMAD.MOV.U32 R6, RZ, RZ, R14 ;  /* 0x000000ffff067224 */ /* 0x000fce00078e000e */
[----:B------:R-:W-:Y:S05]  /*12050*/  WARPSYNC.COLLECTIVE R15, `(.L_x_327) ;  /* 0x000000000f087348 */ /* 0x000fea0003c00000 */
[----:B------:R0:W1:Y:S02]  /*12060*/  SHFL.IDX P6, R14, R13, R12, R11 ;  /* 0x0000000c0d0e7389 */ /* 0x00006400000c000b */
[----:B01----:R-:W-:Y:S01]  /*12070*/  ENDCOLLECTIVE ;  /* 0x000000000000791b */ /* 0x003fe20003800000 */
.L_x_327:
        /* <DEDUP_REMOVED lines=18> */
.L_x_328:
[----:B------:R-:W-:Y:S02]  /*121a0*/  IMAD.MOV.U32 R13, RZ, RZ, R0 ;  /* 0x000000ffff0d7224 */ /* 0x000fe400078e0000 */
[----:B------:R-:W-:-:S07]  /*121b0*/  IMAD.MOV.U32 R6, RZ, RZ, R14 ;  /* 0x000000ffff067224 */ /* 0x000fce00078e000e */
[----:B------:R-:W-:Y:S05]  /*121c0*/  WARPSYNC.COLLECTIVE R15, `(.L_x_329) ;  /* 0x000000000f087348 */ /* 0x000fea0003c00000 */
[----:B------:R0:W1:Y:S02]  /*121d0*/  SHFL.IDX P6, R14, R13, R12, R11 ;  /* 0x0000000c0d0e7389 */ /* 0x00006400000c000b */
[----:B01----:R-:W-:Y:S01]  /*121e0*/  ENDCOLLECTIVE ;  /* 0x000000000000791b */ /* 0x003fe20003800000 */
.L_x_329:
[----:B------:R-:W-:Y:S01]  /*121f0*/  ULDC.64 UR4, c[0x0][0x208] ;  /* 0x0000820000047ab9 */ /* 0x000fe20000000a00 */
[----:B------:R-:W-:Y:S02]  /*12200*/  IMAD.MOV.U32 R13, RZ, RZ, R2 ;  /* 0x000000ffff0d7224 */ /* 0x000fe400078e0002 */
[----:B------:R-:W-:Y:S02]  /*12210*/  IMAD.MOV.U32 R12, RZ, RZ, 0x7 ;  /* 0x00000007ff0c7424 */ /* 0x000fe400078e00ff */
[----:B------:R-:W-:-:S05]  /*12220*/  IMAD.MOV.U32 R5, RZ, RZ, R14 ;  /* 0x000000ffff057224 */ /* 0x000fca00078e000e */
[----:B------:R-:W-:-:S05]  /*12230*/  @!P2 LEA R5, P3, R10, R5, 0x1 ;  /* 0x000000050a05a211 */ /* 0x000fca00078608ff */
[----:B------:R-:W-:-:S04]  /*12240*/  @!P2 IMAD.X R6, RZ, RZ, R6, P3 ;  /* 0x000000ffff06a224 */ /* 0x000fc800018e0606 */
[----:B------:R-:W-:Y:S02]  /*12250*/  @!P2 IMAD.MOV.U32 R7, RZ, RZ, R6 ;  /* 0x000000ffff07a224 */ /* 0x000fe400078e0006 */
        /* <DEDUP_REMOVED lines=9> */
.L_x_330:
[----:B------:R-:W-:Y:S02]  /*122f0*/  IMAD.MOV.U32 R13, RZ, RZ, R0 ;  /* 0x000000ffff0d7224 */ /* 0x000fe400078e0000 */
[----:B------:R-:W-:-:S07]  /*12300*/  IMAD.MOV.U32 R5, RZ, RZ, R14 ;  /* 0x000000ffff057224 */ /* 0x000fce00078e000e */
[----:B------:R-:W-:Y:S05]  /*12310*/  WARPSYNC.COLLECTIVE R15, `(.L_x_331) ;  /* 0x000000000f087348 */ /* 0x000fea0003c00000 */
[----:B------:R0:W1:Y:S02]  /*12320*/  SHFL.IDX P6, R14, R13, R12, R11 ;  /* 0x0000000c0d0e7389 */ /* 0x00006400000c000b */
[----:B01----:R-:W-:Y:S01]  /*12330*/  ENDCOLLECTIVE ;  /* 0x000000000000791b */ /* 0x003fe20003800000 */
.L_x_331:
[----:B------:R-:W-:Y:S01]  /*12340*/  IMAD.MOV.U32 R0, RZ, RZ, R14 ;  /* 0x000000ffff007224 */ /* 0x000fe200078e000e */
[----:B------:R-:W-:Y:S06]  /*12350*/  BRA `(.L_x_332) ;  /* 0xffffffc4007c7947 */ /* 0x000fec000383ffff */
.L_x_230:
[----:B0-----:R-:W-:-:S04]  /*12360*/  IMAD.U32 R3, RZ, RZ, UR36 ;  /* 0x00000024ff037e24 */ /* 0x001fc8000f8e00ff */
[----:B------:R0:W2:Y:S03]  /*12370*/  SYNCS.PHASECHK.TRANS64.TRYWAIT P0, [R3+URZ+0x34820], R0 ;  /* 0x03482000030075a7 */ /* 0x0000a6000800017f */
[----:B--2---:R-:W-:Y:S05]  /*12380*/  @!P0 NANOSLEEP.SYNCS 0x989680 ;  /* 0x009896800000895d */ /* 0x004fea0003900000 */
[----:B------:R-:W2:Y:S02]  /*12390*/  @!P0 SYNCS.PHASECHK.TRANS64 P0, [R3+URZ+0x34820], R0 ;  /* 0x03482000030085a7 */ /* 0x000ea4000800007f */
[----:B--2---:R-:W-:Y:S05]  /*123a0*/  @!P0 BRA `(.L_x_230) ;  /* 0xfffffffc00ec8947 */ /* 0x004fea000383ffff */
[----:B------:R-:W-:Y:S05]  /*123b0*/  BRA `(.L_x_333) ;  /* 0xffffffc400cc7947 */ /* 0x000fea000383ffff */
.L_x_237:
[----:B--2---:R2:W3:Y:S02]  /*123c0*/  SYNCS.PHASECHK.TRANS64.TRYWAIT P0, [R3+URZ+0x34840], R2 ;  /* 0x03484002030075a7 */ /* 0x0044e4000800017f */
[----:B---3--:R-:W-:Y:S05]  /*123d0*/  @!P0 NANOSLEEP.SYNCS 0x989680 ;  /* 0x009896800000895d */ /* 0x008fea0003900000 */
[----:B------:R-:W3:Y:S02]  /*123e0*/  @!P0 SYNCS.PHASECHK.TRANS64 P0, [R3+URZ+0x34840], R2 ;  /* 0x03484002030085a7 */ /* 0x000ee4000800007f */
[----:B---3--:R-:W-:Y:S05]  /*123f0*/  @!P0 BRA `(.L_x_237) ;  /* 0xfffffffc00f08947 */ /* 0x008fea000383ffff */
[----:B------:R-:W-:Y:S05]  /*12400*/  BRA `(.L_x_334) ;  /* 0xffffffc8007c7947 */ /* 0x000fea000383ffff */
.L_x_244:
[----:B0-----:R0:W1:Y:S02]  /*12410*/  SYNCS.PHASECHK.TRANS64.TRYWAIT P0, [R2+URZ+0x34860], R3 ;  /* 0x03486003020075a7 */ /* 0x001064000800017f */
[----:B-1----:R-:W-:Y:S05]  /*12420*/  @!P0 NANOSLEEP.SYNCS 0x989680 ;  /* 0x009896800000895d */ /* 0x002fea0003900000 */
[----:B------:R-:W1:Y:S02]  /*12430*/  @!P0 SYNCS.PHASECHK.TRANS64 P0, [R2+URZ+0x34860], R3 ;  /* 0x03486003020085a7 */ /* 0x000e64000800007f */
[----:B-1----:R-:W-:Y:S05]  /*12440*/  @!P0 BRA `(.L_x_244) ;  /* 0xfffffffc00f08947 */ /* 0x002fea000383ffff */
[----:B------:R-:W-:Y:S05]  /*12450*/  BRA `(.L_x_335) ;  /* 0xffffffcc00787947 */ /* 0x000fea000383ffff */
.L_x_255:
[----:B-1----:R1:W2:Y:S02]  /*12460*/  SYNCS.PHASECHK.TRANS64.TRYWAIT P0, [R3+URZ+0x34840], R2 ;  /* 0x03484002030075a7 */ /* 0x0022a4000800017f */
[----:B--2---:R-:W-:Y:S05]  /*12470*/  @!P0 NANOSLEEP.SYNCS 0x989680 ;  /* 0x009896800000895d */ /* 0x004fea0003900000 */
[----:B------:R-:W2:Y:S02]  /*12480*/  @!P0 SYNCS.PHASECHK.TRANS64 P0, [R3+URZ+0x34840], R2 ;  /* 0x03484002030085a7 */ /* 0x000ea4000800007f */
[----:B--2---:R-:W-:Y:S05]  /*12490*/  @!P0 BRA `(.L_x_255) ;  /* 0xfffffffc00f08947 */ /* 0x004fea000383ffff */
[----:B------:R-:W-:Y:S05]  /*124a0*/  BRA `(.L_x_336) ;  /* 0xffffffd400187947 */ /* 0x000fea000383ffff */
.L_x_262:
[----:B0-----:R0:W1:Y:S02]  /*124b0*/  SYNCS.PHASECHK.TRANS64.TRYWAIT P0, [R2+URZ+0x34860], R3 ;  /* 0x03486003020075a7 */ /* 0x001064000800017f */
[----:B-1----:R-:W-:Y:S05]  /*124c0*/  @!P0 NANOSLEEP.SYNCS 0x989680 ;  /* 0x009896800000895d */ /* 0x002fea0003900000 */
[----:B------:R-:W1:Y:S02]  /*124d0*/  @!P0 SYNCS.PHASECHK.TRANS64 P0, [R2+URZ+0x34860], R3 ;  /* 0x03486003020085a7 */ /* 0x000e64000800007f */
[----:B-1----:R-:W-:Y:S05]  /*124e0*/  @!P0 BRA `(.L_x_262) ;  /* 0xfffffffc00f08947 */ /* 0x002fea000383ffff */
[----:B------:R-:W-:Y:S05]  /*124f0*/  BRA `(.L_x_337) ;  /* 0xffffffd800147947 */ /* 0x000fea000383ffff */
.L_x_272:
[----:B--2---:R2:W3:Y:S02]  /*12500*/  SYNCS.PHASECHK.TRANS64.TRYWAIT P0, [R3+URZ+0x34840], R2 ;  /* 0x03484002030075a7 */ /* 0x0044e4000800017f */
[----:B---3--:R-:W-:Y:S05]  /*12510*/  @!P0 NANOSLEEP.SYNCS 0x989680 ;  /* 0x009896800000895d */ /* 0x008fea0003900000 */
[----:B------:R-:W3:Y:S02]  /*12520*/  @!P0 SYNCS.PHASECHK.TRANS64 P0, [R3+URZ+0x34840], R2 ;  /* 0x03484002030085a7 */ /* 0x000ee4000800007f */
[----:B---3--:R-:W-:Y:S05]  /*12530*/  @!P0 BRA `(.L_x_272) ;  /* 0xfffffffc00f08947 */ /* 0x008fea000383ffff */
[----:B------:R-:W-:Y:S05]  /*12540*/  BRA `(.L_x_338) ;  /* 0xffffffdc008c7947 */ /* 0x000fea000383ffff */
.L_x_279:
[----:B0-----:R0:W1:Y:S02]  /*12550*/  SYNCS.PHASECHK.TRANS64.TRYWAIT P0, [R2+URZ+0x34860], R5 ;  /* 0x03486005020075a7 */ /* 0x001064000800017f */
[----:B-1----:R-:W-:Y:S05]  /*12560*/  @!P0 NANOSLEEP.SYNCS 0x989680 ;  /* 0x009896800000895d */ /* 0x002fea0003900000 */
[----:B------:R-:W1:Y:S02]  /*12570*/  @!P0 SYNCS.PHASECHK.TRANS64 P0, [R2+URZ+0x34860], R5 ;  /* 0x03486005020085a7 */ /* 0x000e64000800007f */
[----:B-1----:R-:W-:Y:S05]  /*12580*/  @!P0 BRA `(.L_x_279) ;  /* 0xfffffffc00f08947 */ /* 0x002fea000383ffff */
[----:B------:R-:W-:Y:S05]  /*12590*/  BRA `(.L_x_339) ;  /* 0xffffffe000847947 */ /* 0x000fea000383ffff */
.L_x_289:
[----:B0-----:R0:W3:Y:S02]  /*125a0*/  SYNCS.PHASECHK.TRANS64.TRYWAIT P0, [R0+URZ+0x34860], R3 ;  /* 0x03486003000075a7 */ /* 0x0010e4000800017f */
[----:B---3--:R-:W-:Y:S05]  /*125b0*/  @!P0 NANOSLEEP.SYNCS 0x989680 ;  /* 0x009896800000895d */ /* 0x008fea0003900000 */
[----:B------:R-:W3:Y:S02]  /*125c0*/  @!P0 SYNCS.PHASECHK.TRANS64 P0, [R0+URZ+0x34860], R3 ;  /* 0x03486003000085a7 */ /* 0x000ee4000800007f */
[----:B---3--:R-:W-:Y:S05]  /*125d0*/  @!P0 BRA `(.L_x_289) ;  /* 0xfffffffc00f08947 */ /* 0x008fea000383ffff */
[----:B------:R-:W-:Y:S05]  /*125e0*/  BRA `(.L_x_340) ;  /* 0xffffffe400987947 */ /* 0x000fea000383ffff */
.L_x_297:
[----:B0-----:R0:W1:Y:S02]  /*125f0*/  SYNCS.PHASECHK.TRANS64.TRYWAIT P0, [R0+URZ+0x34820], R3 ;  /* 0x03482003000075a7 */ /* 0x001064000800017f */
[----:B-1----:R-:W-:Y:S05]  /*12600*/  @!P0 NANOSLEEP.SYNCS 0x989680 ;  /* 0x009896800000895d */ /* 0x002fea0003900000 */
[----:B------:R-:W1:Y:S02]  /*12610*/  @!P0 SYNCS.PHASECHK.TRANS64 P0, [R0+URZ+0x34820], R3 ;  /* 0x03482003000085a7 */ /* 0x000e64000800007f */
[----:B-1----:R-:W-:Y:S05]  /*12620*/  @!P0 BRA `(.L_x_297) ;  /* 0xfffffffc00f08947 */ /* 0x002fea000383ffff */
[----:B------:R-:W-:Y:S05]  /*12630*/  BRA `(.L_x_341) ;  /* 0xffffffe800dc7947 */ /* 0x000fea000383ffff */
.L_x_298:
[----:B------:R-:W1:Y:S01]  /*12640*/  S2R R2, SR_TID.X ;  /* 0x0000000000027919 */ /* 0x000e620000002100 */
[----:B------:R-:W-:Y:S01]  /*12650*/  BSSY B0, `(.L_x_342) ;  /* 0x000000a000007945 */ /* 0x000fe20003800000 */
[----:B------:R-:W-:Y:S02]  /*12660*/  IMAD.MOV.U32 R12, RZ, RZ, RZ ;  /* 0x000000ffff0c7224 */ /* 0x000fe400078e00ff */
[----:B------:R-:W-:Y:S02]  /*12670*/  IMAD.MOV.U32 R11, RZ, RZ, 0x1f ;  /* 0x0000001fff0b7424 */ /* 0x000fe400078e00ff */
[----:B------:R-:W-:Y:S01]  /*12680*/  IMAD.MOV.U32 R15, RZ, RZ, -0x1 ;  /* 0xffffffffff0f7424 */ /* 0x000fe200078e00ff */
[----:B-1----:R-:W-:-:S04]  /*12690*/  SHF.R.U32.HI R2, RZ, 0x5, R2 ;  /* 0x00000005ff027819 */ /* 0x002fc80000011602 */
[----:B------:R-:W-:-:S05]  /*126a0*/  LOP3.LUT R2, R2, 0x3, RZ, 0xc0, !PT ;  /* 0x0000000302027812 */ /* 0x000fca00078ec0ff */
[----:B------:R-:W-:-:S07]  /*126b0*/  IMAD.MOV.U32 R13, RZ, RZ, R2 ;  /* 0x000000ffff0d7224 */ /* 0x000fce00078e0002 */
[----:B0-2---:R-:W-:Y:S05]  /*126c0*/  WARPSYNC.COLLECTIVE R15, `(.L_x_343) ;  /* 0x000000000f087348 */ /* 0x005fea0003c00000 */
[----:B------:R1:W3:Y:S02]  /*126d0*/  SHFL.IDX P6, R14, R13, R12, R11 ;  /* 0x0000000c0d0e7389 */ /* 0x0002e400000c000b */
[----:B0123--:R-:W-:Y:S01]  /*126e0*/  ENDCOLLECTIVE ;  /* 0x000000000000791b */ /* 0x00ffe20003800000 */
.L_x_343:
[----:B------:R-:W-:Y:S05]  /*126f0*/  BSYNC B0 ;  /* 0x0000000000007941 */ /* 0x000fea0003800000 */
.L_x_342:
[----:B------:R-:W-:Y:S05]  /*12700*/  BRA `(.L_x_344) ;  /* 0xffffffe800c47947 */ /* 0x000fea000383ffff */
.L_x_301:
[----:B------:R-:W-:Y:S01]  /*12710*/  BSSY B1, `(.L_x_345) ;  /* 0x0000006000017945 */ /* 0x000fe20003800000 */
[----:B------:R-:W-:-:S07]  /*12720*/  IMAD.MOV.U32 R15, RZ, RZ, -0x1 ;  /* 0xffffffffff0f7424 */ /* 0x000fce00078e00ff */
[----:B012---:R-:W-:Y:S05]  /*12730*/  WARPSYNC.COLLECTIVE R15, `(.L_x_346) ;  /* 0x000000000f0c7348 */ /* 0x007fea0003c00000 */
[----:B------:R-:W-:Y:S02]  /*12740*/  ELECT P6, UR62, PT ;  /* 0x00000000003e782f */ /* 0x000fe400038c0000 */
[----:B------:R-:W-:Y:S01]  /*12750*/  MOV R14, UR62 ;  /* 0x0000003e000e7c02 */ /* 0x000fe20008000f00 */
[----:B012---:R-:W-:Y:S10]  /*12760*/  ENDCOLLECTIVE ;  /* 0x000000000000791b */ /* 0x007ff40003800000 */
.L_x_346:
[----:B------:R-:W-:Y:S05]  /*12770*/  BSYNC B1 ;  /* 0x0000000000017941 */ /* 0x000fea0003800000 */
.L_x_345:
[----:B------:R-:W-:Y:S05]  /*12780*/  BRA `(.L_x_347) ;  /* 0xffffffe800bc7947 */ /* 0x000fea000383ffff */
.L_x_303:
[----:B0-----:R0:W1:Y:S02]  /*12790*/  SYNCS.PHASECHK.TRANS64.TRYWAIT P0, [R6+URZ], R5 ;  /* 0x00000005060075a7 */ /* 0x001064000800017f */
[----:B-1----:R-:W-:Y:S05]  /*127a0*/  @!P0 NANOSLEEP.SYNCS 0x989680 ;  /* 0x009896800000895d */ /* 0x002fea0003900000 */
[----:B------:R-:W1:Y:S02]  /*127b0*/  @!P0 SYNCS.PHASECHK.TRANS64 P0, [R6+URZ], R5 ;  /* 0x00000005060085a7 */ /* 0x000e64000800007f */
[----:B-1----:R-:W-:Y:S05]  /*127c0*/  @!P0 BRA `(.L_x_303) ;  /* 0xfffffffc00f08947 */ /* 0x002fea000383ffff */
[----:B------:R-:W-:Y:S05]  /*127d0*/  BRA `(.L_x_348) ;  /* 0xffffffe800f47947 */ /* 0x000fea000383ffff */
.L_x_304:
[----:B-1----:R1:W3:Y:S02]  /*127e0*/  SYNCS.PHASECHK.TRANS64.TRYWAIT P0, [R7+URZ], R2 ;  /* 0x00000002070075a7 */ /* 0x0022e4000800017f */
[----:B---3--:R-:W-:Y:S05]  /*127f0*/  @!P0 NANOSLEEP.SYNCS 0x989680 ;  /* 0x009896800000895d */ /* 0x008fea0003900000 */
[----:B------:R-:W3:Y:S02]  /*12800*/  @!P0 SYNCS.PHASECHK.TRANS64 P0, [R7+URZ], R2 ;  /* 0x00000002070085a7 */ /* 0x000ee4000800007f */
[----:B---3--:R-:W-:Y:S05]  /*12810*/  @!P0 BRA `(.L_x_304) ;  /* 0xfffffffc00f08947 */ /* 0x008fea000383ffff */
[----:B------:R-:W-:Y:S05]  /*12820*/  BRA `(.L_x_349) ;  /* 0xffffffe800e87947 */ /* 0x000fea000383ffff */
.L_x_306:
[----:B---3--:R3:W4:Y:S02]  /*12830*/  SYNCS.PHASECHK.TRANS64.TRYWAIT P0, [R4+URZ], R5 ;  /* 0x00000005040075a7 */ /* 0x008724000800017f */
[----:B----4-:R-:W-:Y:S05]  /*12840*/  @!P0 NANOSLEEP.SYNCS 0x989680 ;  /* 0x009896800000895d */ /* 0x010fea0003900000 */
[----:B------:R-:W4:Y:S02]  /*12850*/  @!P0 SYNCS.PHASECHK.TRANS64 P0, [R4+URZ], R5 ;  /* 0x00000005040085a7 */ /* 0x000f24000800007f */
[----:B----4-:R-:W-:Y:S05]  /*12860*/  @!P0 BRA `(.L_x_306) ;  /* 0xfffffffc00f08947 */ /* 0x010fea000383ffff */
[----:B------:R-:W-:Y:S05]  /*12870*/  BRA `(.L_x_350) ;  /* 0xffffffe800ec7947 */ /* 0x000fea000383ffff */
.L_x_351:
        /* <DEDUP_REMOVED lines=16> */
.L_x_3218:


//--------------------- .text._ZN7cutlass13device_kernelIN5flash11enable_sm90INS1_16FlashAttnFwdSm90INS1_25CollectiveMainloopFwdSm90ILi2EN4cute5tupleIJNS5_1CILi1EEES8_S8_EEENS6_IJNS7_ILi128EEENS7_ILi176EEESA_EEELi128ENS_6half_tEfNS_4arch4Sm90ELb0ELb0ELb0ELb1ELb0ELb0ELb0ELb1ELb1ELb1ELb0ELb0EEENS1_21CollectiveEpilogueFwdINS6_IJSA_SA_SB_EEES9_SD_SF_Li256ELb1ELb1ELb0ELb0EEENS1_36VarlenDynamicPersistentTileSchedulerILi128ELi176ELi256ELi128ELb0ELb1ELb1ELb0ELb1ELb1EEEEEEEEEvNT_6ParamsE --------------------------
	.section	.text._ZN7cutlass13device_kernelIN5flash11enable_sm90INS1_16FlashAttnFwdSm90INS1_25CollectiveMainloopFwdSm90ILi2EN4cute5tupleIJNS5_1CILi1EEES8_S8_EEENS6_IJNS7_ILi128EEENS7_ILi176EEESA_EEELi128ENS_6half_tEfNS_4arch4Sm90ELb0ELb0ELb0ELb1ELb0ELb0ELb0ELb1ELb1ELb1ELb0ELb0EEENS1_21CollectiveEpilogueFwdINS6_IJSA_SA_SB_EEES9_SD_SF_Li256ELb1ELb1ELb0ELb0EEENS1_36VarlenDynamicPersistentTileSchedulerILi128ELi176ELi256ELi128ELb0ELb1ELb1ELb0ELb1ELb1EEEEEEEEEvNT_6ParamsE,"ax",@progbits
	.align	128
.text._ZN7cutlass13device_kernelIN5flash11enable_sm90INS1_16FlashAttnFwdSm90INS1_25CollectiveMainloopFwdSm90ILi2EN4cute5tupleIJNS5_1CILi1EEES8_S8_EEENS6_IJNS7_ILi128EEENS7_ILi176EEESA_EEELi128ENS_6half_tEfNS_4arch4Sm90ELb0ELb0ELb0ELb1ELb0ELb0ELb0ELb1ELb1ELb1ELb0ELb0EEENS1_21CollectiveEpilogueFwdINS6_IJSA_SA_SB_EEES9_SD_SF_Li256ELb1ELb1ELb0ELb0EEENS1_36VarlenDynamicPersistentTileSchedulerILi128ELi176ELi256ELi128ELb0ELb1ELb1ELb0ELb1ELb1EEEEEEEEEvNT_6ParamsE:
        .type           _ZN7cutlass13device_kernelIN5flash11enable_sm90INS1_16FlashAttnFwdSm90INS1_25CollectiveMainloopFwdSm90ILi2EN4cute5tupleIJNS5_1CILi1EEES8_S8_EEENS6_IJNS7_ILi128EEENS7_ILi176EEESA_EEELi128ENS_6half_tEfNS_4arch4Sm90ELb0ELb0ELb0ELb1ELb0ELb0ELb0ELb1ELb1ELb1ELb0ELb0EEENS1_21CollectiveEpilogueFwdINS6_IJSA_SA_SB_EEES9_SD_SF_Li256ELb1ELb1ELb0ELb0EEENS1_36VarlenDynamicPersistentTileSchedulerILi128ELi176ELi256ELi128ELb0ELb1ELb1ELb0ELb1ELb1EEEEEEEEEvNT_6ParamsE,@function
        .size           _ZN7cutlass13device_kernelIN5flash11enable_sm90INS1_16FlashAttnFwdSm90INS1_25CollectiveMainloopFwdSm90ILi2EN4cute5tupleIJNS5_1CILi1EEES8_S8_EEENS6_IJNS7_ILi128EEENS7_ILi176EEESA_EEELi128ENS_6half_tEfNS_4arch4Sm90ELb0ELb0ELb0ELb1ELb0ELb0ELb0ELb1ELb1ELb1ELb0ELb0EEENS1_21CollectiveEpilogueFwdINS6_IJSA_SA_SB_EEES9_SD_SF_Li256ELb1ELb1ELb0ELb0EEENS1_36VarlenDynamicPersistentTileSchedulerILi128ELi176ELi256ELi128ELb0ELb1ELb1ELb0ELb1ELb1EEEEEEEEEvNT_6ParamsE,(.L_x_3219 - _ZN7cutlass13device_kernelIN5flash11enable_sm90INS1_16FlashAttnFwdSm90INS1_25CollectiveMainloopFwdSm90ILi2EN4cute5tupleIJNS5_1CILi1EEES8_S8_EEENS6_IJNS7_ILi128EEENS7_ILi176EEESA_EEELi128ENS_6half_tEfNS_4arch4Sm90ELb0ELb0ELb0ELb1ELb0ELb0ELb0ELb1ELb1ELb1ELb0ELb0EEENS1_21CollectiveEpilogueFwdINS6_IJSA_SA_SB_EEES9_SD_SF_Li256ELb1ELb1ELb0ELb0EEENS1_36VarlenDynamicPersistentTileSchedulerILi128ELi176ELi256ELi128ELb0ELb1ELb1ELb0ELb1ELb1EEEEEEEEEvNT_6ParamsE)
        .other          _ZN7cutlass13device_kernelIN5flash11enable_sm90INS1_16FlashAttnFwdSm90INS1_25CollectiveMainloopFwdSm90ILi2EN4cute5tupleIJNS5_1CILi1EEES8_S8_EEENS6_IJNS7_ILi128EEENS7_ILi176EEESA_EEELi128ENS_6half_tEfNS_4arch4Sm90ELb0ELb0ELb0ELb1ELb0ELb0ELb0ELb1ELb1ELb1ELb0ELb0EEENS1_21CollectiveEpilogueFwdINS6_IJSA_SA_SB_EEES9_SD_SF_Li256ELb1ELb1ELb0ELb0EEENS1_36VarlenDynamicPersistentTileSchedulerILi128ELi176ELi256ELi128ELb0ELb1ELb1ELb0ELb1ELb1EEEEEEEEEvNT_6ParamsE,@"STO_CUDA_ENTRY STV_DEFAULT"
_ZN7cutlass13device_kernelIN5flash11enable_sm90INS1_16FlashAttnFwdSm90INS1_25CollectiveMainloopFwdSm90ILi2EN4cute5tupleIJNS5_1CILi1EEES8_S8_EEENS6_IJNS7_ILi128EEENS7_ILi176EEESA_EEELi128ENS_6half_tEfNS_4arch4Sm90ELb0ELb0ELb0ELb1ELb0ELb0ELb0ELb1ELb1ELb1ELb0ELb0EEENS1_21CollectiveEpilogueFwdINS6_IJSA_SA_SB_EEES9_SD_SF_Li256ELb1ELb1ELb0ELb0EEENS1_36VarlenDynamicPersistentTileSchedulerILi128ELi176ELi256ELi128ELb0ELb1ELb1ELb0ELb1ELb1EEEEEEEEEvNT_6ParamsE:
        /* <DEDUP_REMOVED lines=17> */
.L_x_353:
[----:B------:R-:W-:Y:S05]  /*0110*/  BSYNC B0 ;  /* 0x0000000000007941 */ /* 0x000fea0003800000 */
.L_x_352:
        /* <DEDUP_REMOVED lines=40> */
.L_x_354:
        /* <DEDUP_REMOVED lines=22> */
.L_x_355:
        /* <DEDUP_REMOVED lines=18> */
.L_x_356:
        /* <DEDUP_REMOVED lines=22> */
.L_x_357:
        /* <DEDUP_REMOVED lines=22> */
.L_x_358:
[----:B--2---:R-:W-:Y:S01]  /*08e0*/  ISETP.NE.AND P0, PT, R2, RZ, PT ;  /* 0x000000ff0200720c */ /* 0x004fe20003f05270 */
[----:B------:R-:W-:Y:S01]  /*08f0*/  IMAD.MOV.U32 R2, RZ, RZ, 0x1 ;  /* 0x00000001ff027424 */ /* 0x000fe200078e00ff */
[----:B------:R-:W-:Y:S01]  /*0900*/  NOP ;  /* 0x0000000000007918 */ /* 0x000fe20000000000 */
[----:B------:R-:W-:-:S03]  /*0910*/  ULDC.64 UR60, c[0x0][0x208] ;  /* 0x00008200003c7ab9 */ /* 0x000fc60000000a00 */
[----:B------:R-:W-:-:S05]  /*0920*/  SEL R2, R2, 0x2, !P0 ;  /* 0x0000000202027807 */ /* 0x000fca0004000000 */
[----:B------:R2:W-:Y:S01]  /*0930*/  STL [R1+0x58], R2 ;  /* 0x0000580201007387 */ /* 0x0005e20000100800 */
[----:B01-34-:R-:W-:Y:S06]  /*0940*/  BAR.SYNC.DEFER_BLOCKING 0x0 ;  /* 0x0000000000007b1d */ /* 0x01bfec0000010000 */
[----:B------:R-:W-:Y:S05]  /*0950*/  @!P0 BRA `(.L_x_359) ;  /* 0x000000d000fc8947 */ /* 0x000fea0003800000 */
.L_x_360:
[----:B------:R-:W-:-:S08]  /*0960*/  NOP ;  /* 0x0000000000007918 */ /* 0x000fd00000000000 */
[----:B------:R-:W0:Y:S02]  /*0970*/  USETMAXREG.TRY_ALLOC.CTAPOOL UP0, 0xf0 ;  /* 0x000000f0000079c8 */ /* 0x000e240008000600 */
[----:B0-----:R-:W-:-:S13]  /*0980*/  PLOP3.LUT P0, PT, PT, PT, UP0, 0x80, 0x0 ;  /* 0x000000000000781c */ /* 0x001fda0003f0f008 */
[----:B------:R-:W-:Y:S05]  /*0990*/  @!P0 BRA `(.L_x_360) ;  /* 0xfffffffc00f08947 */ /* 0x000fea000383ffff */
[----:B--2---:R-:W0:Y:S01]  /*09a0*/  S2R R2, SR_TID.X ;  /* 0x0000000000027919 */ /* 0x004e220000002100 */
[----:B------:R-:W1:Y:S01]  /*09b0*/  S2UR UR5, SR_CgaCtaId ;  /* 0x00000000000579c3 */ /* 0x000e620000008800 */
[----:B------:R-:W-:-:S07]  /*09c0*/  UMOV UR4, 0x400 ;  /* 0x0000040000047882 */ /* 0x000fce0000000000 */
[----:B------:R-:W-:Y:S06]  /*09d0*/  BAR.ARV 0x8, 0x180 ;  /* 0x0206000000007b1d */ /* 0x000fec0000002000 */
[----:B-1----:R-:W-:Y:S01]  /*09e0*/  ULEA UR4, UR5, UR4, 0x18 ;  /* 0x0000000405047291 */ /* 0x002fe2000f8ec03f */
[----:B0-----:R-:W-:-:S04]  /*09f0*/  LOP3.LUT R0, R2, 0xffffff80, RZ, 0xc0, !PT ;  /* 0xffffff8002007812 */ /* 0x001fc800078ec0ff */
[----:B------:R-:W-:-:S13]  /*0a00*/  ISETP.NE.AND P0, PT, R0, 0x80, PT ;  /* 0x000000800000780c */ /* 0x000fda0003f05270 */
[----:B------:R-:W-:Y:S08]  /*0a10*/  @!P0 BAR.ARV 0x9, 0x100 ;  /* 0x0244000000008b1d */ /* 0x000ff00000002000 */
[----:B------:R-:W-:Y:S06]  /*0a20*/  BAR.SYNC.DEFER_BLOCKING 0x5, 0x180 ;  /* 0x0146000000007b1d */ /* 0x000fec0000010000 */
[----:B------:R-:W0:Y:S01]  /*0a30*/  LDS.128 R44, [UR4+0x348d0] ;  /* 0x0348d004ff2c7984 */ /* 0x000e220008000c00 */
[----:B------:R-:W-:Y:S01]  /*0a40*/  ULDC UR4, c[0x0][0xc3c] ;  /* 0x00030f0000047ab9 */ /* 0x000fe20000000800 */
[----:B------:R-:W-:Y:S06]  /*0a50*/  BAR.ARV 0x4, 0x180 ;  /* 0x0106000000007b1d */ /* 0x000fec0000002000 */
[----:B0-----:R-:W-:-:S13]  /*0a60*/  ISETP.GE.AND P0, PT, R47, UR4, PT ;  /* 0x000000042f007c0c */ /* 0x001fda000bf06270 */
[----:B------:R-:W-:Y:S05]  /*0a70*/  @P0 EXIT ;  /* 0x000000000000094d */ /* 0x000fea0003800000 */
[----:B------:R-:W2:Y:S01]  /*0a80*/  LDL.LU R10, [R1+0x58] ;  /* 0x00005800010a7983 */ /* 0x000ea20000300800 */
[----:B------:R-:W-:-:S05]  /*0a90*/  VIADD R234, R2, 0xffffff80 ;  /* 0xffffff8002ea7836 */ /* 0x000fca0000000000 */
[----:B------:R-:W-:-:S04]  /*0aa0*/  SHF.R.S32.HI R3, RZ, 0x1f, R234 ;  /* 0x0000001fff037819 */ /* 0x000fc800000114ea */
[CC--:B------:R-:W-:Y:S02]  /*0ab0*/  LEA.HI R0, R3.reuse, R234.reuse, RZ, 0x7 ;  /* 0x000000ea03007211 */ /* 0x0c0fe400078f38ff */
[CC--:B------:R-:W-:Y:S02]  /*0ac0*/  LEA.HI R2, R3.reuse, R234.reuse, RZ, 0x4 ;  /* 0x000000ea03027211 */ /* 0x0c0fe400078f20ff */
[----:B------:R-:W-:Y:S02]  /*0ad0*/  LOP3.LUT R5, R0, 0xffffff80, RZ, 0xc0, !PT ;  /* 0xffffff8000057812 */ /* 0x000fe400078ec0ff */
[----:B------:R-:W-:Y:S02]  /*0ae0*/  LEA.HI R4, R3, R234, RZ, 0x5 ;  /* 0x000000ea03047211 */ /* 0x000fe400078f28ff */
[----:B------:R-:W-:Y:S01]  /*0af0*/  SHF.R.S32.HI R7, RZ, 0x4, R2 ;  /* 0x00000004ff077819 */ /* 0x000fe20000011402 */
[----:B------:R-:W-:Y:S01]  /*0b00*/  IMAD.IADD R226, R234, 0x1, -R5 ;  /* 0x00000001eae27824 */ /* 0x000fe200078e0a05 */
[----:B------:R-:W-:Y:S01]  /*0b10*/  LOP3.LUT R5, R2, 0x3fffff0, RZ, 0xc0, !PT ;  /* 0x03fffff002057812 */ /* 0x000fe200078ec0ff */
[----:B------:R-:W-:Y:S01]  /*0b20*/  IMAD.SHL.U32 R4, R4, 0x20, RZ ;  /* 0x0000002004047824 */ /* 0x000fe200078e00ff */
[----:B------:R-:W-:-:S02]  /*0b30*/  LEA.HI R2, R2, R7, RZ, 0x1 ;  /* 0x0000000702027211 */ /* 0x000fc400078f08ff */
[----:B------:R-:W-:Y:S01]  /*0b40*/  SHF.R.S32.HI R9, RZ, 0x1f, R226 ;  /* 0x0000001fff097819 */ /* 0x000fe200000114e2 */
[----:B------:R-:W-:Y:S01]  /*0b50*/  IMAD.IADD R5, R234, 0x1, -R5 ;  /* 0x00000001ea057824 */ /* 0x000fe200078e0a05 */
[----:B------:R-:W-:Y:S02]  /*0b60*/  LOP3.LUT R4, R4, 0xfffffc00, RZ, 0xc0, !PT ;  /* 0xfffffc0004047812 */ /* 0x000fe400078ec0ff */
[----:B------:R-:W-:Y:S02]  /*0b70*/  LOP3.LUT R2, R2, 0x1ffffffe, RZ, 0xc0, !PT ;  /* 0x1ffffffe02027812 */ /* 0x000fe400078ec0ff */
[----:B------:R-:W-:Y:S01]  /*0b80*/  LEA.HI R6, R9, R226, RZ, 0x2 ;  /* 0x000000e209067211 */ /* 0x000fe200078f10ff */
[----:B------:R-:W-:Y:S02]  /*0b90*/  IMAD R5, R5, 0x40, R4 ;  /* 0x0000004005057824 */ /* 0x000fe400078e0204 */
[----:B------:R-:W-:Y:S01]  /*0ba0*/  IMAD.IADD R2, R7, 0x1, -R2 ;  /* 0x0000000107027824 */ /* 0x000fe200078e0a02 */
[----:B------:R-:W-:-:S02]  /*0bb0*/  LEA.HI R4, R3, R234, RZ, 0x2 ;  /* 0x000000ea03047211 */ /* 0x000fc400078f10ff */
[--C-:B------:R-:W-:Y:S01]  /*0bc0*/  SHF.R.S32.HI R8, RZ, 0x2, R6.reuse ;  /* 0x00000002ff087819 */ /* 0x100fe20000011406 */
[----:B------:R-:W-:Y:S01]  /*0bd0*/  IMAD R231, R2, 0x8, R5 ;  /* 0x0000000802e77824 */ /* 0x000fe200078e0205 */
[----:B------:R-:W-:Y:S02]  /*0be0*/  SHF.R.S32.HI R11, RZ, 0x1f, R6 ;  /* 0x0000001fff0b7819 */ /* 0x000fe40000011406 */
[----:B------:R-:W-:Y:S02]  /*0bf0*/  LOP3.LUT R5, R6, 0x7ffffffc, RZ, 0xc0, !PT ;  /* 0x7ffffffc06057812 */ /* 0x000fe400078ec0ff */
[----:B------:R-:W-:Y:S02]  /*0c00*/  LOP3.LUT R7, R4, 0xfffffffc, RZ, 0xc0, !PT ;  /* 0xfffffffc04077812 */ /* 0x000fe400078ec0ff */
[----:B------:R-:W-:Y:S02]  /*0c10*/  LEA.HI R3, R3, R234, RZ, 0x3 ;  /* 0x000000ea03037211 */ /* 0x000fe400078f18ff */
[----:B------:R-:W-:-:S02]  /*0c20*/  LEA.HI R11, R11, R8, RZ, 0x3 ;  /* 0x000000080b0b7211 */ /* 0x000fc400078f18ff */
[----:B------:R-:W-:Y:S01]  /*0c30*/  SHF.R.S32.HI R227, RZ, 0x7, R0 ;  /* 0x00000007ffe37819 */ /* 0x000fe20000011400 */
[----:B------:R-:W-:Y:S01]  /*0c40*/  IMAD.IADD R229, R226, 0x1, -R5 ;  /* 0x00000001e2e57824 */ /* 0x000fe200078e0a05 */
[----:B------:R-:W-:Y:S01]  /*0c50*/  LOP3.LUT R5, R3, 0xfffffff8, RZ, 0xc0, !PT ;  /* 0xfffffff803057812 */ /* 0x000fe200078ec0ff */
[----:B------:R-:W-:Y:S01]  /*0c60*/  IMAD.IADD R7, R234, 0x1, -R7 ;  /* 0x00000001ea077824 */ /* 0x000fe200078e0a07 */
[----:B------:R-:W-:Y:S02]  /*0c70*/  LOP3.LUT R11, R11, 0xfffffff8, RZ, 0xc0, !PT ;  /* 0xfffffff80b0b7812 */ /* 0x000fe400078ec0ff */
[----:B------:R-:W-:Y:S02]  /*0c80*/  LEA.HI R9, R9, R226, RZ, 0x5 ;  /* 0x000000e209097211 */ /* 0x000fe400078f28ff */
[----:B------:R-:W-:Y:S01]  /*0c90*/  LEA.HI R0, R0, R227, RZ, 0x1 ;  /* 0x000000e300007211 */ /* 0x000fe200078f08ff */
[----:B------:R-:W-:Y:S01]  /*0ca0*/  IMAD.IADD R220, R234, 0x1, -R5 ;  /* 0x00000001eadc7824 */ /* 0x000fe200078e0a05 */
[----:B------:R-:W-:Y:S01]  /*0cb0*/  LEA.HI R2, R7, R7, RZ, 0x1 ;  /* 0x0000000707027211 */ /* 0x000fe200078f08ff */
[----:B------:R-:W-:Y:S01]  /*0cc0*/  IMAD.IADD R8, R8, 0x1, -R11 ;  /* 0x0000000108087824 */ /* 0x000fe200078e0a0b */
[----:B------:R-:W-:-:S02]  /*0cd0*/  SHF.R.S32.HI R9, RZ, 0x5, R9 ;  /* 0x00000005ff097819 */ /* 0x000fc40000011409 */
[----:B------:R-:W-:Y:S01]  /*0ce0*/  LOP3.LUT R0, R0, 0x3fffffe, RZ, 0xc0, !PT ;  /* 0x03fffffe00007812 */ /* 0x000fe200078ec0ff */
[----:B------:R-:W-:Y:S01]  /*0cf0*/  IMAD.SHL.U32 R17, R220, 0x8, RZ ;  /* 0x00000008dc117824 */ /* 0x000fe200078e00ff */
[----:B------:R-:W-:Y:S01]  /*0d00*/  LOP3.LUT R2, R2, 0x1ffffffe, RZ, 0xc0, !PT ;  /* 0x1ffffffe02027812 */ /* 0x000fe200078ec0ff */
[----:B------:R-:W-:Y:S02]  /*0d10*/  IMAD R9, R9, 0x10, R8 ;  /* 0x0000001009097824 */ /* 0x000fe400078e0208 */
[----:B------:R-:W-:Y:S02]  /*0d20*/  IMAD.IADD R0, R227, 0x1, -R0 ;  /* 0x00000001e3007824 */ /* 0x000fe400078e0a00 */
[----:B------:R-:W-:Y:S02]  /*0d30*/  VIADD R22, R17, 0x40 ;  /* 0x0000004011167836 */ /* 0x000fe40000000000 */
[----:B------:R-:W-:Y:S02]  /*0d40*/  IMAD.MOV.U32 R4, RZ, RZ, -0x2 ;  /* 0xfffffffeff047424 */ /* 0x000fe400078e00ff */
[----:B------:R-:W-:-:S02]  /*0d50*/  IMAD.IADD R7, R7, 0x1, -R2 ;  /* 0x0000000107077824 */ /* 0x000fc400078e0a02 */
[----:B------:R-:W-:Y:S01]  /*0d60*/  IMAD R228, R0, 0x40, R9 ;  /* 0x0000004000e47824 */ /* 0x000fe200078e0209 */
[----:B------:R-:W-:Y:S01]  /*0d70*/  SHF.R.S32.HI R224, RZ, 0x3, R3 ;  /* 0x00000003ffe07819 */ /* 0x000fe20000011403 */
[----:B------:R-:W-:Y:S01]  /*0d80*/  IMAD R229, R229, R4, 0xb0 ;  /* 0x000000b0e5e57424 */ /* 0x000fe200078e0204 */
[----:B------:R-:W-:Y:S01]  /*0d90*/  SHF.R.S32.HI R233, RZ, 0x1f, R17 ;  /* 0x0000001fffe97819 */ /* 0x000fe20000011411 */
[----:B------:R-:W-:Y:S01]  /*0da0*/  IMAD.MOV.U32 R225, RZ, RZ, RZ ;  /* 0x000000ffffe17224 */ /* 0x000fe200078e00ff */
[----:B------:R-:W-:Y:S01]  /*0db0*/  SHF.R.S32.HI R232, RZ, 0x1f, R22 ;  /* 0x0000001fffe87819 */ /* 0x000fe20000011416 */
[----:B------:R-:W-:Y:S02]  /*0dc0*/  IMAD.MOV.U32 R16, RZ, RZ, RZ ;  /* 0x000000ffff107224 */ /* 0x000fe400078e00ff */
[----:B------:R-:W-:Y:S02]  /*0dd0*/  IMAD.MOV.U32 R2, RZ, RZ, RZ ;  /* 0x000000ffff027224 */ /* 0x000fe400078e00ff */
[----:B------:R-:W-:Y:S01]  /*0de0*/  IMAD R230, R7, 0x8, R228 ;  /* 0x0000000807e67824 */ /* 0x000fe200078e02e4 */
[----:B--2---:R-:W-:-:S07]  /*0df0*/  LOP3.LUT R19, R10, 0x1, RZ, 0xfc, !PT ;  /* 0x000000010a137812 */ /* 0x004fce00078efcff */
.L_x_403:
[----:B0---4-:R-:W0:Y:S01]  /*0e00*/  LDC.64 R4, c[0x0][0xc88] ;  /* 0x00032200ff047b82 */ /* 0x011e220000000a00 */
[----:B------:R-:W-:Y:S01]  /*0e10*/  ULDC.64 UR4, c[0x0][0xa28] ;  /* 0x00028a0000047ab9 */ /* 0x000fe20000000a00 */
[----:B------:R-:W-:Y:S01]  /*0e20*/  IMAD.MOV.U32 R3, RZ, RZ, RZ ;  /* 0x000000ffff037224 */ /* 0x000fe200078e00ff */
[----:B------:R-:W-:Y:S01]  /*0e30*/  ULDC.64 UR6, c[0x0][0xa20] ;  /* 0x0002880000067ab9 */ /* 0x000fe20000000a00 */
[----:B0-----:R-:W-:-:S05]  /*0e40*/  IMAD.WIDE R4, R47, 0x4, R4 ;  /* 0x000000042f047825 */ /* 0x001fca00078e0204 */
[----:B--2---:R-:W2:Y:S01]  /*0e50*/  LDG.E R23, desc[UR60][R4.64] ;  /* 0x0000003c04177981 */ /* 0x004ea2000c1e1900 */
[----:B------:R-:W-:-:S04]  /*0e60*/  ISETP.NE.U32.AND P0, PT, RZ, UR4, PT ;  /* 0x00000004ff007c0c */ /* 0x000fc8000bf05070 */
[----:B------:R-:W-:Y:S02]  /*0e70*/  ISETP.NE.AND.EX P0, PT, RZ, UR5, PT, P0 ;  /* 0x00000005ff007c0c */ /* 0x000fe4000bf05300 */
[----:B--2---:R-:W-:-:S11]  /*0e80*/  SHF.R.S32.HI R223, RZ, 0x1f, R23 ;  /* 0x0000001fffdf7819 */ /* 0x004fd60000011417 */
[----:B---3--:R-:W-:-:S04]  /*0e90*/  @P0 LEA R6, P1, R23, UR4, 0x2 ;  /* 0x0000000417060c11 */ /* 0x008fc8000f8210ff */
[----:B------:R-:W-:Y:S01]  /*0ea0*/  @P0 LEA.HI.X R7, R23, UR5, R223, 0x2, P1 ;  /* 0x0000000517070c11 */ /* 0x000fe200088f14df */
[----:B------:R-:W-:-:S04]  /*0eb0*/  ULDC.64 UR4, c[0x0][0x418] ;  /* 0x0001060000047ab9 */ /* 0x000fc80000000a00 */
[----:B------:R0:W5:Y:S01]  /*0ec0*/  @P0 LDG.E R3, desc[UR60][R6.64] ;  /* 0x0000003c06030981 */ /* 0x000162000c1e1900 */
[----:B------:R-:W-:Y:S01]  /*0ed0*/  ISETP.NE.U32.AND P0, PT, RZ, UR6, PT ;  /* 0x00000006ff007c0c */ /* 0x000fe2000bf05070 */
[----:B------:R-:W-:-:S03]  /*0ee0*/  UISETP.NE.U32.AND UP0, UPT, UR4, URZ, UPT ;  /* 0x0000003f0400728c */ /* 0x000fc6000bf05070 */
[----:B------:R-:W-:Y:S01]  /*0ef0*/  ISETP.NE.AND.EX P0, PT, RZ, UR7, PT, P0 ;  /* 0x00000007ff007c0c */ /* 0x000fe2000bf05300 */
[----:B------:R-:W-:Y:S01]  /*0f00*/  UISETP.NE.AND.EX UP0, UPT, UR5, URZ, UPT, UP0 ;  /* 0x0000003f0500728c */ /* 0x000fe2000bf05300 */
[----:B------:R-:W-:Y:S02]  /*0f10*/  ULDC UR4, c[0x0][0x424] ;  /* 0x0001090000047ab9 */ /* 0x000fe40000000800 */
[----:B------:R-:W-:Y:S01]  /*0f20*/  ULDC UR5, c[0x0][0x2f0] ;  /* 0x0000bc0000057ab9 */ /* 0x000fe20000000800 */
[----:B------:R-:W-:-:S04]  /*0f30*/  USEL UR4, UR4, 0x1, UP0 ;  /* 0x0000000104047887 */ /* 0x000fc80008000000 */
[----:B------:R-:W-:-:S04]  /*0f40*/  UIMAD UR4, UR4, UR5, URZ ;  /* 0x00000005040472a4 */ /* 0x000fc8000f8e023f */
[C---:B------:R-:W-:Y:S02]  /*0f50*/  @P0 LEA R4, P1, R23.reuse, UR6, 0x2 ;  /* 0x0000000617040c11 */ /* 0x040fe4000f8210ff */
[----:B------:R-:W-:Y:S02]  /*0f60*/  IMAD.U32 R80, RZ, RZ, UR4 ;  /* 0x00000004ff507e24 */ /* 0x000fe4000f8e00ff */
[----:B------:R-:W-:-:S05]  /*0f70*/  @P0 LEA.HI.X R5, R23, UR7, R223, 0x2, P1 ;  /* 0x0000000717050c11 */ /* 0x000fca00088f14df */
[----:B------:R0:W5:Y:S01]  /*0f80*/  @P0 LDG.E R80, desc[UR60][R4.64] ;  /* 0x0000003c04500981 */ /* 0x000162000c1e1900 */
[----:B------:R-:W-:Y:S05]  /*0f90*/  @P0 BRA `(.L_x_361) ;  /* 0x0000000000240947 */ /* 0x000fea0003800000 */
[----:B------:R-:W-:Y:S02]  /*0fa0*/  ULDC.64 UR4, c[0x0][0xa08] ;  /* 0x0002820000047ab9 */ /* 0x000fe40000000a00 */
[----:B------:R-:W-:-:S04]  /*0fb0*/  ISETP.NE.U32.AND P0, PT, RZ, UR4, PT ;  /* 0x00000004ff007c0c */ /* 0x000fc8000bf05070 */
[----:B------:R-:W-:-:S13]  /*0fc0*/  ISETP.NE.AND.EX P0, PT, RZ, UR5, PT, P0 ;  /* 0x00000005ff007c0c */ /* 0x000fda000bf05300 */
[----:B------:R-:W-:Y:S05]  /*0fd0*/  @!P0 BRA `(.L_x_361) ;  /* 0x0000000000148947 */ /* 0x000fea0003800000 */
[----:B0-----:R-:W0:Y:S02]  /*0fe0*/  LDC.64 R4, c[0x0][0xa08] ;  /* 0x00028200ff047b82 */ /* 0x001e240000000a00 */
[----:B0-----:R-:W-:-:S05]  /*0ff0*/  IMAD.WIDE R4, R23, 0x4, R4 ;  /* 0x0000000417047825 */ /* 0x001fca00078e0204 */
[----:B-----5:R-:W2:Y:S04]  /*1000*/  LDG.E R80, desc[UR60][R4.64] ;  /* 0x0000003c04507981 */ /* 0x020ea8000c1e1900 */
[----:B------:R-:W2:Y:S02]  /*1010*/  LDG.E R7, desc[UR60][R4.64+0x4] ;  /* 0x0000043c04077981 */ /* 0x000ea4000c1e1900 */
[----:B--2---:R-:W-:-:S07]  /*1020*/  IMAD.IADD R80, R7, 0x1, -R80 ;  /* 0x0000000107507824 */ /* 0x004fce00078e0a50 */
.L_x_361:
[----:B-----5:R-:W-:Y:S01]  /*1030*/  IMAD.IADD R80, R80, 0x1, -R3 ;  /* 0x0000000150507824 */ /* 0x020fe200078e0a03 */
[----:B------:R-:W-:Y:S01]  /*1040*/  PLOP3.LUT P0, PT, PT, PT, PT, 0x80, 0x0 ;  /* 0x000000000000781c */ /* 0x000fe20003f0f070 */
[----:B------:R-:W-:Y:S01]  /*1050*/  IMAD.MOV.U32 R222, RZ, RZ, R45 ;  /* 0x000000ffffde7224 */ /* 0x000fe200078e002d */
[----:B------:R-:W-:Y:S01]  /*1060*/  CS2R R32, SRZ ;  /* 0x0000000000207805 */ /* 0x000fe2000001ff00 */
[C---:B------:R-:W-:Y:S01]  /*1070*/  VIADD R0, R80.reuse, 0xaf ;  /* 0x000000af50007836 */ /* 0x040fe20000000000 */
[----:B------:R-:W-:Y:S01]  /*1080*/  ISETP.GE.AND P1, PT, R80, 0x1, PT ;  /* 0x000000015000780c */ /* 0x000fe20003f26270 */
[----:B------:R-:W-:Y:S01]  /*1090*/  IMAD.MOV.U32 R221, RZ, RZ, R46 ;  /* 0x000000ffffdd7224 */ /* 0x000fe200078e002e */
[----:B------:R-:W-:Y:S01]  /*10a0*/  CS2R R36, SRZ ;  /* 0x0000000000247805 */ /* 0x000fe2000001ff00 */
[----:B------:R-:W-:Y:S01]  /*10b0*/  IMAD.HI R0, R0, 0x2e8ba2e9, RZ ;  /* 0x2e8ba2e900007827 */ /* 0x000fe200078e02ff */
[----:B------:R-:W-:Y:S02]  /*10c0*/  CS2R R34, SRZ ;  /* 0x0000000000227805 */ /* 0x000fe4000001ff00 */
[----:B------:R-:W-:-:S02]  /*10d0*/  CS2R R40, SRZ ;  /* 0x0000000000287805 */ /* 0x000fc4000001ff00 */
[----:B------:R-:W-:Y:S01]  /*10e0*/  CS2R R38, SRZ ;  /* 0x0000000000267805 */ /* 0x000fe2000001ff00 */
[----:B------:R-:W-:Y:S01]  /*10f0*/  IMAD.MOV.U32 R87, RZ, RZ, RZ ;  /* 0x000000ffff577224 */ /* 0x000fe200078e00ff */
[----:B------:R-:W-:Y:S02]  /*1100*/  SHF.R.U32.HI R3, RZ, 0x1f, R0 ;  /* 0x0000001fff037819 */ /* 0x000fe40000011600 */
[----:B------:R-:W-:Y:S02]  /*1110*/  CS2R R48, SRZ ;  /* 0x0000000000307805 */ /* 0x000fe4000001ff00 */
[----:B------:R-:W-:Y:S02]  /*1120*/  CS2R R42, SRZ ;  /* 0x00000000002a7805 */ /* 0x000fe4000001ff00 */
[----:B------:R-:W-:Y:S02]  /*1130*/  CS2R R52, SRZ ;  /* 0x0000000000347805 */ /* 0x000fe4000001ff00 */
[----:B------:R-:W-:Y:S01]  /*1140*/  LEA.HI.SX32 R120, R0, R3, 0x1b ;  /* 0x0000000300787211 */ /* 0x000fe200078fdaff */
[----:B------:R-:W-:Y:S01]  /*1150*/  IMAD.MOV.U32 R3, RZ, RZ, RZ ;  /* 0x000000ffff037224 */ /* 0x000fe200078e00ff */
[----:B------:R-:W-:Y:S01]  /*1160*/  CS2R R30, SRZ ;  /* 0x00000000001e7805 */ /* 0x000fe2000001ff00 */
[----:B------:R-:W-:Y:S01]  /*1170*/  IMAD.MOV.U32 R0, RZ, RZ, RZ ;  /* 0x000000ffff007224 */ /* 0x000fe200078e00ff */
[----:B------:R-:W-:-:S02]  /*1180*/  CS2R R50, SRZ ;  /* 0x0000000000327805 */ /* 0x000fc4000001ff00 */
[----:B------:R-:W-:Y:S02]  /*1190*/  CS2R R56, SRZ ;  /* 0x0000000000387805 */ /* 0x000fe4000001ff00 */
[----:B------:R-:W-:Y:S02]  /*11a0*/  CS2R R60, SRZ ;  /* 0x00000000003c7805 */ /* 0x000fe4000001ff00 */
[----:B------:R-:W-:Y:S02]  /*11b0*/  CS2R R54, SRZ ;  /* 0x0000000000367805 */ /* 0x000fe4000001ff00 */
[----:B------:R-:W-:Y:S01]  /*11c0*/  CS2R R88, SRZ ;  /* 0x0000000000587805 */ /* 0x000fe2000001ff00 */
[----:B------:R-:W-:Y:S01]  /*11d0*/  IMAD.MOV.U32 R58, RZ, RZ, RZ ;  /* 0x000000ffff3a7224 */ /* 0x000fe200078e00ff */
[----:B------:R-:W-:Y:S02]  /*11e0*/  CS2R R64, SRZ ;  /* 0x0000000000407805 */ /* 0x000fe4000001ff00 */
[----:B------:R-:W-:-:S02]  /*11f0*/  CS2R R90, SRZ ;  /* 0x00000000005a7805 */ /* 0x000fc4000001ff00 */
[----:B------:R-:W-:Y:S02]  /*1200*/  CS2R R68, SRZ ;  /* 0x0000000000447805 */ /* 0x000fe4000001ff00 */
[----:B------:R-:W-:Y:S02]  /*1210*/  CS2R R92, SRZ ;  /* 0x00000000005c7805 */ /* 0x000fe4000001ff00 */
[----:B------:R-:W-:Y:S02]  /*1220*/  CS2R R72, SRZ ;  /* 0x0000000000487805 */ /* 0x000fe4000001ff00 */
[----:B------:R-:W-:Y:S02]  /*1230*/  CS2R R94, SRZ ;  /* 0x00000000005e7805 */ /* 0x000fe4000001ff00 */
[----:B------:R-:W-:Y:S02]  /*1240*/  CS2R R76, SRZ ;  /* 0x00000000004c7805 */ /* 0x000fe4000001ff00 */
[----:B------:R-:W-:Y:S01]  /*1250*/  CS2R R96, SRZ ;  /* 0x0000000000607805 */ /* 0x000fe2000001ff00 */
[----:B------:R-:W-:Y:S01]  /*1260*/  IMAD.MOV.U32 R81, RZ, RZ, RZ ;  /* 0x000000ffff517224 */ /* 0x000fe200078e00ff */
[----:B------:R-:W-:-:S02]  /*1270*/  CS2R R98, SRZ ;  /* 0x0000000000627805 */ /* 0x000fc4000001ff00 */
[----:B------:R-:W-:Y:S02]  /*1280*/  CS2R R84, SRZ ;  /* 0x0000000000547805 */ /* 0x000fe4000001ff00 */
[----:B------:R-:W-:Y:S02]  /*1290*/  CS2R R100, SRZ ;  /* 0x0000000000647805 */ /* 0x000fe4000001ff00 */
[----:B------:R-:W-:Y:S02]  /*12a0*/  CS2R R102, SRZ ;  /* 0x0000000000667805 */ /* 0x000fe4000001ff00 */
[----:B------:R-:W-:Y:S02]  /*12b0*/  CS2R R104, SRZ ;  /* 0x0000000000687805 */ /* 0x000fe4000001ff00 */
[----:B0-----:R-:W-:Y:S01]  /*12c0*/  CS2R R6, SRZ ;  /* 0x0000000000067805 */ /* 0x001fe2000001ff00 */
[----:B------:R-:W-:Y:S01]  /*12d0*/  IMAD.MOV.U32 R8, RZ, RZ, RZ ;  /* 0x000000ffff087224 */ /* 0x000fe200078e00ff */
[----:B------:R-:W-:Y:S01]  /*12e0*/  CS2R R106, SRZ ;  /* 0x00000000006a7805 */ /* 0x000fe2000001ff00 */
[----:B------:R-:W-:-:S02]  /*12f0*/  IMAD.MOV.U32 R10, RZ, RZ, RZ ;  /* 0x000000ffff0a7224 */ /* 0x000fc400078e00ff */
[----:B------:R-:W-:Y:S01]  /*1300*/  IMAD.MOV.U32 R109, RZ, RZ, RZ ;  /* 0x000000ffff6d7224 */ /* 0x000fe200078e00ff */
[----:B------:R-:W-:Y:S06]  /*1310*/  @!P1 BRA `(.L_x_362) ;  /* 0x000000a800a49947 */ /* 0x000fec0003800000 */
[----:B------:R-:W0:Y:S01]  /*1320*/  SHFL.IDX PT, R0, R227, RZ, 0x1f ;  /* 0x00001fffe3007589 */ /* 0x000e2200000e0000 */
[----:B------:R-:W1:Y:S01]  /*1330*/  S2UR UR6, SR_CgaCtaId ;  /* 0x00000000000679c3 */ /* 0x000e620000008800 */
[----:B------:R-:W-:Y:S01]  /*1340*/  UMOV UR5, 0x400 ;  /* 0x0000040000057882 */ /* 0x000fe20000000000 */
[----:B0-----:R-:W-:Y:S01]  /*1350*/  R2UR UR7, R0 ;  /* 0x00000000000772ca */ /* 0x001fe200000e0000 */
[----:B-1----:R-:W-:-:S04]  /*1360*/  ULEA UR5, UR6, UR5, 0x18 ;  /* 0x0000000506057291 */ /* 0x002fc8000f8ec03f */
[----:B------:R-:W-:-:S04]  /*1370*/  UIADD3 UR5, UR5, 0x16400, URZ ;  /* 0x0001640005057890 */ /* 0x000fc8000fffe03f */
[----:B------:R-:W-:-:S04]  /*1380*/  ULOP3.LUT UP0, URZ, UR5, 0x9f, URZ, 0xc0, !UPT ;  /* 0x0000009f053f7892 */ /* 0x000fc8000f80c03f */
[----:B------:R-:W-:Y:S02]  /*1390*/  ULEA.HI UR4, UR7, UR7, URZ, 0x1 ;  /* 0x0000000707047291 */ /* 0x000fe4000f8f083f */
[----:B------:R-:W-:Y:S01]  /*13a0*/  IMAD.U32 R18, RZ, RZ, UR7 ;  /* 0x00000007ff127e24 */ /* 0x000fe2000f8e00ff */
[----:B------:R-:W-:Y:S01]  /*13b0*/  PLOP3.LUT P0, PT, PT, PT, UP0, 0x80, 0x0 ;  /* 0x000000000000781c */ /* 0x000fe20003f0f008 */
[----:B------:R-:W-:-:S04]  /*13c0*/  ULOP3.LUT UR4, UR4, 0x1e, URZ, 0xc0, !UPT ;  /* 0x0000001e04047892 */ /* 0x000fc8000f8ec03f */
[----:B------:R-:W-:-:S04]  /*13d0*/  UIADD3 UR4, UR7, -UR4, URZ ;  /* 0x8000000407047290 */ /* 0x000fc8000fffe03f */
[----:B------:R-:W-:-:S04]  /*13e0*/  ULEA UR4, UR4, UR5, 0xd ;  /* 0x0000000504047291 */ /* 0x000fc8000f8e683f */
[----:B------:R-:W-:-:S04]  /*13f0*/  USHF.R.U32.HI UR4, URZ, 0x4, UR4 ;  /* 0x000000043f047899 */ /* 0x000fc80008011604 */
[----:B------:R-:W-:Y:S01]  /*1400*/  ULOP3.LUT UR36, UR4, 0x3fff, URZ, 0xc0, !UPT ;  /* 0x00003fff04247892 */ /* 0x000fe2000f8ec03f */
[----:B------:R-:W-:Y:S11]  /*1410*/  @!P0 BRA `(.L_x_363) ;  /* 0x0000000000408947 */ /* 0x000ff60003800000 */
        /* <DEDUP_REMOVED lines=16> */
.L_x_363:
[----:B------:R-:W0:Y:S01]  /*1520*/  S2UR UR5, SR_CgaCtaId ;  /* 0x00000000000579c3 */ /* 0x000e220000008800 */
[----:B------:R-:W-:Y:S01]  /*1530*/  LEA.HI R0, R225, R225, RZ, 0x1 ;  /* 0x000000e1e1007211 */ /* 0x000fe200078f08ff */
[----:B------:R-:W-:Y:S01]  /*1540*/  UMOV UR4, 0x400 ;  /* 0x0000040000047882 */ /* 0x000fe20000000000 */
[----:B------:R-:W-:Y:S01]  /*1550*/  BSSY B0, `(.L_x_364) ;  /* 0x0000009000007945 */ /* 0x000fe20003800000 */
[----:B------:R-:W-:Y:S02]  /*1560*/  ISETP.NE.AND P0, PT, R19, 0x3, PT ;  /* 0x000000031300780c */ /* 0x000fe40003f05270 */
[----:B------:R-:W-:-:S05]  /*1570*/  LOP3.LUT R0, R0, 0xfffffffe, RZ, 0xc0, !PT ;  /* 0xfffffffe00007812 */ /* 0x000fca00078ec0ff */
[----:B------:R-:W-:-:S05]  /*1580*/  IMAD.IADD R3, R225, 0x1, -R0 ;  /* 0x00000001e1037824 */ /* 0x000fca00078e0a00 */
[----:B------:R-:W-:Y:S01]  /*1590*/  SHF.L.U32 R3, R3, 0x1f, RZ ;  /* 0x0000001f03037819 */ /* 0x000fe200000006ff */
[----:B0-----:R-:W-:-:S06]  /*15a0*/  ULEA UR4, UR5, UR4, 0x18 ;  /* 0x0000000405047291 */ /* 0x001fcc000f8ec03f */
[----:B------:R-:W-:-:S04]  /*15b0*/  IMAD.U32 R0, RZ, RZ, UR4 ;  /* 0x00000004ff007e24 */ /* 0x000fc8000f8e00ff */
[----:B------:R-:W0:Y:S02]  /*15c0*/  SYNCS.PHASECHK.TRANS64.TRYWAIT P1, [R0+URZ+0x34800], R3 ;  /* 0x03480003000075a7 */ /* 0x000e24000802017f */
[----:B0-----:R-:W-:Y:S05]  /*15d0*/  @!P1 BRA `(.L_x_365) ;  /* 0x0000012400249947 */ /* 0x001fea0003800000 */
.L_x_525:
[----:B------:R-:W-:Y:S05]  /*15e0*/  BSYNC B0 ;  /* 0x0000000000007941 */ /* 0x000fea0003800000 */
.L_x_364:
[----:B------:R-:W-:Y:S05]  /*15f0*/  @!P0 BRA `(.L_x_366) ;  /* 0x0000000000048947 */ /* 0x000fea0003800000 */
[----:B------:R-:W-:Y:S01]  /*1600*/  BPT.TRAP 0x1 ;  /* 0x000000040000795c */ /* 0x000fe20000300000 */
.L_x_366:
[----:B------:R-:W-:Y:S01]  /*1610*/  IMAD R12, R2, 0x8, R0 ;  /* 0x00000008020c7824 */ /* 0x000fe200078e0200 */
[----:B0-----:R-:W-:-:S04]  /*1620*/  SHF.L.U32 R3, R16, 0x1f, RZ ;  /* 0x0000001f10037819 */ /* 0x001fc800000006ff */
[----:B------:R0:W1:Y:S01]  /*1630*/  SYNCS.PHASECHK.TRANS64.TRYWAIT P2, [R12+URZ+0x34830], R3 ;  /* 0x034830030c0075a7 */ /* 0x000062000804017f */
[----:B------:R-:W-:Y:S05]  /*1640*/  @!P0 BRA `(.L_x_367) ;  /* 0x0000000000048947 */ /* 0x000fea0003800000 */
[----:B------:R-:W-:Y:S01]  /*1650*/  BPT.TRAP 0x1 ;  /* 0x000000040000795c */ /* 0x000fe20000300000 */
.L_x_367:
[----:B------:R-:W2:Y:S01]  /*1660*/  S2R R4, SR_TID.X ;  /* 0x0000000000047919 */ /* 0x000ea20000002100 */
[----:B------:R-:W-:Y:S01]  /*1670*/  IMAD.MOV.U32 R87, RZ, RZ, RZ ;  /* 0x000000ffff577224 */ /* 0x000fe200078e00ff */
[----:B--2---:R-:W-:Y:S01]  /*1680*/  LOP3.LUT P1, RZ, R4, 0x7f, RZ, 0xc0, !PT ;  /* 0x0000007f04ff7812 */ /* 0x004fe2000782c0ff */
[----:B-1----:R-:W-:-:S12]  /*1690*/  @P2 BRA `(.L_x_368) ;  /* 0x0000000000082947 */ /* 0x002fd80003800000 */
[----:B------:R-:W1:Y:S02]  /*16a0*/  SYNCS.PHASECHK.TRANS64.TRYWAIT P2, [R12+URZ+0x34830], R3 ;  /* 0x034830030c0075a7 */ /* 0x000e64000804017f */
[----:B-1----:R-:W-:Y:S05]  /*16b0*/  @!P2 BRA `(.L_x_369) ;  /* 0x000001240000a947 */ /* 0x002fea0003800000 */
.L_x_368:
[----:B------:R-:W-:Y:S05]  /*16c0*/  WARPSYNC.ALL ;  /* 0x0000000000007948 */ /* 0x000fea0003800000 */
[----:B01----:R-:W-:Y:S01]  /*16d0*/  VIADD R3, R0, 0x1e400 ;  /* 0x0001e40000037836 */ /* 0x003fe20000000000 */
[----:B------:R-:W-:Y:S01]  /*16e0*/  ULOP3.LUT UR25, UR36, 0x10000, URZ, 0xfc, !UPT ;  /* 0x0001000024197892 */ /* 0x000fe2000f8efc3f */
[----:B------:R-:W-:Y:S01]  /*16f0*/  WARPGROUP.ARRIVE ;  /* 0x00000000000079c5 */ /* 0x000fe20000000000 */
[----:B------:R-:W-:Y:S01]  /*1700*/  UMOV UR5, 0x40000040 ;  /* 0x4000004000057882 */ /* 0x000fe20000000000 */
[----:B------:R-:W-:Y:S01]  /*1710*/  UMOV UR7, 0x40000040 ;  /* 0x4000004000077882 */ /* 0x000fe20000000000 */
[----:B------:R-:W-:Y:S01]  /*1720*/  SHF.R.U32.HI R3, RZ, 0x4, R3 ;  /* 0x00000004ff037819 */ /* 0x000fe20000011603 */
[----:B------:R-:W-:Y:S01]  /*1730*/  UMOV UR41, UR5 ;  /* 0x0000000500297c82 */ /* 0x000fe20008000000 */
[----:B------:R-:W-:Y:S01]  /*1740*/  UMOV UR15, 0x40000040 ;  /* 0x40000040000f7882 */ /* 0x000fe20000000000 */
[----:B------:R-:W-:Y:S01]  /*1750*/  UMOV UR4, UR25 ;  /* 0x0000001900047c82 */ /* 0x000fe20008000000 */
[----:B------:R-:W-:Y:S01]  /*1760*/  LOP3.LUT R3, R3, 0x3fff, RZ, 0xc0, !PT ;  /* 0x00003fff03037812 */ /* 0x000fe200078ec0ff */
[----:B------:R-:W-:Y:S01]  /*1770*/  UMOV UR40, UR4 ;  /* 0x0000000400287c82 */ /* 0x000fe20008000000 */
[----:B------:R-:W-:Y:S01]  /*1780*/  UMOV UR13, UR41 ;  /* 0x00000029000d7c82 */ /* 0x000fe20008000000 */
[----:B------:R-:W-:Y:S01]  /*1790*/  UMOV UR12, UR40 ;  /* 0x00000028000c7c82 */ /* 0x000fe20008000000 */
[----:B------:R-:W-:Y:S01]  /*17a0*/  LOP3.LUT R3, R3, 0x10000, RZ, 0xfc, !PT ;  /* 0x0001000003037812 */ /* 0x000fe200078efcff */
[----:B------:R-:W-:Y:S01]  /*17b0*/  IMAD.U32 R8, RZ, RZ, UR4 ;  /* 0x00000004ff087e24 */ /* 0x000fe2000f8e00ff */
[----:B------:R-:W-:Y:S01]  /*17c0*/  UMOV UR8, UR40 ;  /* 0x0000002800087c82 */ /* 0x000fe20008000000 */
[----:B------:R-:W-:Y:S01]  /*17d0*/  IMAD.U32 R9, RZ, RZ, UR5 ;  /* 0x00000005ff097e24 */ /* 0x000fe2000f8e00ff */
[----:B------:R-:W-:Y:S01]  /*17e0*/  UMOV UR9, UR41 ;  /* 0x0000002900097c82 */ /* 0x000fe20008000000 */
[----:B------:R-:W-:Y:S01]  /*17f0*/  IMAD R4, R2, 0xb00, R3 ;  /* 0x00000b0002047824 */ /* 0x000fe200078e0203 */
[----:B------:R-:W-:Y:S01]  /*1800*/  UMOV UR11, 0x40000040 ;  /* 0x40000040000b7882 */ /* 0x000fe20000000000 */
[----:B------:R-:W-:Y:S01]  /*1810*/  UMOV UR36, UR40 ;  /* 0x0000002800247c82 */ /* 0x000fe20008000000 */
[----:B------:R-:W-:Y:S01]  /*1820*/  UMOV UR37, UR41 ;  /* 0x0000002900257c82 */ /* 0x000fe20008000000 */
[----:B------:R-:W-:Y:S01]  /*1830*/  UMOV UR39, 0x40000040 ;  /* 0x4000004000277882 */ /* 0x000fe20000000000 */
[----:B------:R-:W-:Y:S01]  /*1840*/  R2UR UR24, R4 ;  /* 0x00000000041872ca */ /* 0x000fe200000e0000 */
[----:B------:R-:W-:Y:S01]  /*1850*/  UMOV UR32, UR40 ;  /* 0x0000002800207c82 */ /* 0x000fe20008000000 */
[----:B------:R-:W-:Y:S01]  /*1860*/  UMOV UR33, UR41 ;  /* 0x0000002900217c82 */ /* 0x000fe20008000000 */
[----:B------:R-:W-:Y:S01]  /*1870*/  UMOV UR35, 0x40000040 ;  /* 0x4000004000237882 */ /* 0x000fe20000000000 */
        /* <DEDUP_REMOVED lines=10> */
[----:B------:R-:W-:Y:S01]  /*1920*/  UIADD3 UR14, UR24, 0x80, URZ ;  /* 0x00000080180e7890 */ /* 0x000fe2000fffe03f */
[----:B------:R-:W-:Y:S01]  /*1930*/  HGMMA.64x16x16.F32 R112, gdesc[UR4], RZ, !UPT, gsb0 ;  /* 0x00200000047079f0 */ /* 0x000fe2000c0008ff */
[----:B------:R-:W-:Y:S01]  /*1940*/  UIADD3 UR6, UR24, 0x100, URZ ;  /* 0x0000010018067890 */ /* 0x000fe2000fffe03f */
[----:B------:R-:W-:Y:S01]  /*1950*/  IMAD.IADD R13, R229, 0x1, R80 ;  /* 0x00000001e50d7824 */ /* 0x000fe200078e0250 */
[----:B------:R-:W-:Y:S01]  /*1960*/  UMOV UR4, UR40 ;  /* 0x0000002800047c82 */ /* 0x000fe20008000000 */
[----:B------:R-:W-:Y:S01]  /*1970*/  UMOV UR5, UR41 ;  /* 0x0000002900057c82 */ /* 0x000fe20008000000 */
[----:B------:R-:W-:Y:S01]  /*1980*/  UMOV UR7, 0x40000040 ;  /* 0x4000004000077882 */ /* 0x000fe20000000000 */
[----:B------:R-:W-:Y:S01]  /*1990*/  UIADD3 UR10, UR24, 0x180, URZ ;  /* 0x00000180180a7890 */ /* 0x000fe2000fffe03f */
[----:B------:R-:W-:Y:S01]  /*19a0*/  IMAD R13, R120, -0xb0, R13 ;  /* 0xffffff50780d7824 */ /* 0x000fe200078e020d */
[----:B------:R-:W-:Y:S01]  /*19b0*/  UIADD3 UR38, UR24, 0x200, URZ ;  /* 0x0000020018267890 */ /* 0x000fe2000fffe03f */
[----:B------:R-:W-:Y:S01]  /*19c0*/  P2R R21, PR, RZ, 0x2 ;  /* 0x00000002ff157803 */ /* 0x000fe20000000000 */
[----:B------:R-:W-:Y:S01]  /*19d0*/  UIADD3 UR34, UR24, 0x280, URZ ;  /* 0x0000028018227890 */ /* 0x000fe2000fffe03f */
[----:B------:R-:W-:Y:S01]  /*19e0*/  P2R R15, PR, RZ, 0x1 ;  /* 0x00000001ff0f7803 */ /* 0x000fe20000000000 */
[----:B------:R-:W-:Y:S01]  /*19f0*/  UIADD3 UR30, UR24, 0x300, URZ ;  /* 0x00000300181e7890 */ /* 0x000fe2000fffe03f */
[C---:B------:R-:W-:Y:S01]  /*1a00*/  ISETP.GT.AND P2, PT, R13.reuse, RZ, PT ;  /* 0x000000ff0d00720c */ /* 0x040fe20003f44270 */
[----:B------:R-:W-:Y:S01]  /*1a10*/  UIADD3 UR22, UR24, 0x380, URZ ;  /* 0x0000038018167890 */ /* 0x000fe2000fffe03f */
[C---:B------:R-:W-:Y:S01]  /*1a20*/  ISETP.GT.AND P3, PT, R13.reuse, 0x1, PT ;  /* 0x000000010d00780c */ /* 0x040fe20003f64270 */
[----:B------:R-:W-:Y:S01]  /*1a30*/  UIADD3 UR18, UR24, 0x400, URZ ;  /* 0x0000040018127890 */ /* 0x000fe2000fffe03f */
[C---:B------:R-:W-:Y:S01]  /*1a40*/  ISETP.GT.AND P4, PT, R13.reuse, 0x8, PT ;  /* 0x000000080d00780c */ /* 0x040fe20003f84270 */
[----:B------:R-:W-:Y:S01]  /*1a50*/  UIADD3 UR26, UR25, 0x2, URZ ;  /* 0x00000002191a7890 */ /* 0x000fe2000fffe03f */
[C---:B------:R-:W-:Y:S01]  /*1a60*/  ISETP.GT.AND P5, PT, R13.reuse, 0x9, PT ;  /* 0x000000090d00780c */ /* 0x040fe20003fa4270 */
[----:B------:R-:W-:Y:S01]  /*1a70*/  UIADD3 UR42, UR24, 0xa00, URZ ;  /* 0x00000a00182a7890 */ /* 0x000fe2000fffe03f */
[C---:B------:R-:W-:Y:S01]  /*1a80*/  ISETP.GT.AND P6, PT, R13.reuse, 0x61, PT ;  /* 0x000000610d00780c */ /* 0x040fe20003fc4270 */
[----:B------:R-:W-:Y:S01]  /*1a90*/  UMOV UR43, 0x40000040 ;  /* 0x40000040002b7882 */ /* 0x000fe20000000000 */
[----:B------:R-:W-:Y:S01]  /*1aa0*/  UIADD3 UR46, UR24, 0xa02, URZ ;  /* 0x00000a02182e7890 */ /* 0x000fe2000fffe03f */
[C---:B------:R-:W-:Y:S01]  /*1ab0*/  ISETP.GT.AND P1, PT, R13.reuse, 0x89, PT ;  /* 0x000000890d00780c */ /* 0x040fe20003f24270 */
[----:B------:R-:W-:Y:S01]  /*1ac0*/  UMOV UR47, 0x40000040 ;  /* 0x40000040002f7882 */ /* 0x000fe20000000000 */
[----:B------:R-:W-:Y:S01]  /*1ad0*/  UIADD3 UR50, UR24, 0x684, URZ ;  /* 0x0000068418327890 */ /* 0x000fe2000fffe03f */
[----:B------:R-:W-:Y:S01]  /*1ae0*/  ISETP.GT.AND P0, PT, R13, 0x90, PT ;  /* 0x000000900d00780c */ /* 0x000fe20003f04270 */
[----:B------:R-:W-:Y:S01]  /*1af0*/  UMOV UR51, 0x40000040 ;  /* 0x4000004000337882 */ /* 0x000fe20000000000 */
[----:B------:R-:W-:-:S02]  /*1b00*/  IMAD.MOV.U32 R85, RZ, RZ, R87 ;  /* 0x000000ffff557224 */ /* 0x000fc400078e0057 */
[--C-:B------:R-:W-:Y:S02]  /*1b10*/  IMAD.MOV.U32 R83, RZ, RZ, R87.reuse ;  /* 0x000000ffff537224 */ /* 0x100fe400078e0057 */
[----:B------:R-:W-:Y:S01]  /*1b20*/  IMAD.MOV.U32 R81, RZ, RZ, R87 ;  /* 0x000000ffff517224 */ /* 0x000fe200078e0057 */
        /* <DEDUP_REMOVED lines=696> */
[----:B------:R-:W-:Y:S02]  /*46b0*/  ISETP.GT.AND P5, PT, R13, 0xa8, PT ;  /* 0x000000a80d00780c */ /* 0x000fe40003fa4270 */
[----:B------:R-:W-:Y:S01]  /*46c0*/  P2R R45, PR, RZ, 0x2 ;  /* 0x00000002ff2d7803 */ /* 0x000fe20000000000 */
        /* <DEDUP_REMOVED lines=12> */
[C---:B------:R-:W-:Y:S02]  /*4790*/  ISETP.GT.AND P3, PT, R13.reuse, 0xa0, PT ;  /* 0x000000a00d00780c */ /* 0x040fe40003f64270 */
[----:B------:R-:W-:Y:S02]  /*47a0*/  FMNMX.FTZ R11, R194, R11, !PT ;  /* 0x0000000bc20b7209 */ /* 0x000fe40007810000 */
[----:B------:R-:W-:Y:S02]  /*47b0*/  P2R R33, PR, RZ, 0x4 ;  /* 0x00000004ff217803 */ /* 0x000fe40000000000 */
[----:B------:R-:W-:-:S02]  /*47c0*/  ISETP.GT.AND P1, PT, R13, 0x90, PT ;  /* 0x000000900d00780c */ /* 0x000fc40003f24270 */
[----:B------:R-:W-:Y:S02]  /*47d0*/  P2R R43, PR, RZ, 0x1 ;  /* 0x00000001ff2b7803 */ /* 0x000fe40000000000 */
[----:B------:R-:W-:Y:S02]  /*47e0*/  FSEL R34, R34, -INF , P1 ;  /* 0xff80000022227808 */ /* 0x000fe40000800000 */
[----:B------:R-:W-:Y:S02]  /*47f0*/  ISETP.NE.AND P1, PT, R45, RZ, PT ;  /* 0x000000ff2d00720c */ /* 0x000fe40003f25270 */
[----:B------:R-:W-:Y:S01]  /*4800*/  ISETP.GT.AND P0, PT, R13, 0x89, PT ;  /* 0x000000890d00780c */ /* 0x000fe20003f04270 */
[----:B------:R-:W-:Y:S02]  /*4810*/  WARPGROUP.DEPBAR.LE gsb0, 0x0 ;  /* 0x00008000000079c5 */ /* 0x000fe40000010000 */
[----:B------:R-:W-:Y:S02]  /*4820*/  FSEL R196, R24, -INF , P3 ;  /* 0xff80000018c47808 */ /* 0x000fe40001800000 */
[----:B------:R-:W-:-:S02]  /*4830*/  FSEL R200, R25, -INF , P4 ;  /* 0xff80000019c87808 */ /* 0x000fc40002000000 */
[----:B------:R-:W-:Y:S02]  /*4840*/  FMNMX.FTZ R11, R196, R11, !PT ;  /* 0x0000000bc40b7209 */ /* 0x000fe40007810000 */
[----:B------:R-:W-:Y:S02]  /*4850*/  FSEL R198, R28, -INF , P5 ;  /* 0xff8000001cc67808 */ /* 0x000fe40002800000 */
[----:B------:R-:W-:Y:S02]  /*4860*/  FMNMX.FTZ R11, R200, R11, !PT ;  /* 0x0000000bc80b7209 */ /* 0x000fe40007810000 */
[----:B------:R-:W-:Y:S02]  /*4870*/  FSEL R202, R29, -INF , P6 ;  /* 0xff8000001dca7808 */ /* 0x000fe40003000000 */
[----:B------:R-:W-:Y:S02]  /*4880*/  FMNMX.FTZ R11, R198, R11, !PT ;  /* 0x0000000bc60b7209 */ /* 0x000fe40007810000 */
[----:B------:R-:W-:-:S02]  /*4890*/  FSEL R28, R35, -INF , P1 ;  /* 0xff800000231c7808 */ /* 0x000fc40000800000 */
[----:B------:R-:W-:Y:S01]  /*48a0*/  FMNMX.FTZ R25, R202, R11, !PT ;  /* 0x0000000bca197209 */ /* 0x000fe20007810000 */
[----:B------:R-:W-:Y:S01]  /*48b0*/  IMAD.U32 R11, RZ, RZ, UR6 ;  /* 0x00000006ff0b7e24 */ /* 0x000fe2000f8e00ff */
[----:B------:R-:W-:Y:S02]  /*48c0*/  FSEL R24, R47, -INF , P0 ;  /* 0xff8000002f187808 */ /* 0x000fe40000000000 */
[----:B------:R-:W-:Y:S01]  /*48d0*/  ISETP.NE.AND P0, PT, R43, RZ, PT ;  /* 0x000000ff2b00720c */ /* 0x000fe20003f05270 */
[----:B------:R-:W0:Y:S01]  /*48e0*/  SHFL.BFLY PT, R10, R25, 0x2, 0x1f ;  /* 0x0c401f00190a7f89 */ /* 0x000e2200000e0000 */
[----:B------:R-:W-:Y:S02]  /*48f0*/  FSEL R26, R26, -INF , P3 ;  /* 0xff8000001a1a7808 */ /* 0x000fe40001800000 */
[----:B------:R-:W-:Y:S02]  /*4900*/  FSEL R38, R38, -INF , P0 ;  /* 0xff80000026267808 */ /* 0x000fe40000000000 */
[----:B------:R-:W-:-:S02]  /*4910*/  FSEL R30, R30, -INF , P5 ;  /* 0xff8000001e1e7808 */ /* 0x000fc40002800000 */
[----:B------:R-:W-:Y:S02]  /*4920*/  ISETP.NE.AND P0, PT, R15, RZ, PT ;  /* 0x000000ff0f00720c */ /* 0x000fe40003f05270 */
[----:B------:R-:W-:-:S13]  /*4930*/  ISETP.NE.AND P1, PT, R21, RZ, PT ;  /* 0x000000ff1500720c */ /* 0x000fda0003f25270 */
[----:B------:R-:W-:Y:S01]  /*4940*/  @!P1 VIADD R12, R12, 0x34840 ;  /* 0x000348400c0c9836 */ /* 0x000fe20000000000 */
[----:B0-----:R-:W-:-:S05]  /*4950*/  FMNMX.FTZ R29, R25, R10, !PT ;  /* 0x0000000a191d7209 */ /* 0x001fca0007810000 */
[----:B------:R-:W0:Y:S02]  /*4960*/  SHFL.BFLY PT, R10, R29, 0x1, 0x1f ;  /* 0x0c201f001d0a7f89 */ /* 0x000e2400000e0000 */
        /* <DEDUP_REMOVED lines=28> */
[----:B------:R0:W-:Y:S01]  /*4b30*/  MUFU.EX2 R33, R100 ;  /* 0x0000006400217308 */ /* 0x0001e20000000800 */
[----:B------:R-:W-:Y:S01]  /*4b40*/  FMNMX.FTZ R35, R82, R35, !PT ;  /* 0x0000002352237209 */ /* 0x000fe20007810000 */
[-CC-:B------:R-:W-:Y:S01]  /*4b50*/  FFMA.FTZ R29, R132, R11.reuse, -R41.reuse ;  /* 0x0000000b841d7223 */ /* 0x180fe20000010829 */
[-CC-:B------:R-:W-:Y:S01]  /*4b60*/  FFMA.FTZ R186, R130, R11.reuse, -R41.reuse ;  /* 0x0000000b82ba7223 */ /* 0x180fe20000010829 */
[--C-:B------:R-:W-:Y:S01]  /*4b70*/  FFMA.FTZ R188, R140, R11, -R41.reuse ;  /* 0x0000000b8cbc7223 */ /* 0x100fe20000010829 */
[----:B------:R-:W-:Y:S01]  /*4b80*/  FMNMX.FTZ R35, R98, R35, !PT ;  /* 0x0000002362237209 */ /* 0x000fe20007810000 */
[-CC-:B------:R-:W-:Y:S01]  /*4b90*/  FFMA.FTZ R138, R138, R11.reuse, -R41.reuse ;  /* 0x0000000b8a8a7223 */ /* 0x180fe20000010829 */
[--C-:B------:R-:W-:Y:S01]  /*4ba0*/  FFMA.FTZ R134, R134, R11, -R41.reuse ;  /* 0x0000000b86867223 */ /* 0x100fe20000010829 */
[----:B------:R-:W1:Y:S01]  /*4bb0*/  MUFU.EX2 R13, R13 ;  /* 0x0000000d000d7308 */ /* 0x000e620000000800 */
[----:B------:R-:W-:Y:S01]  /*4bc0*/  FMNMX.FTZ R37, R84, R35, !PT ;  /* 0x0000002354257209 */ /* 0x000fe20007810000 */
[-CC-:B0-----:R-:W-:Y:S01]  /*4bd0*/  FFMA.FTZ R100, R92, R11.reuse, -R41.reuse ;  /* 0x0000000b5c647223 */ /* 0x181fe20000010829 */
        /* <DEDUP_REMOVED lines=15> */
[----:B-1----:R-:W-:Y:S01]  /*4cd0*/  FADD.FTZ R65, R176, R13 ;  /* 0x0000000db0417221 */ /* 0x002fe20000010000 */
        /* <DEDUP_REMOVED lines=11> */
[--C-:B------:R-:W-:Y:S01]  /*4d90*/  FFMA.FTZ R210, R170, R11, -R41.reuse ;  /* 0x0000000baad27223 */ /* 0x100fe20000010829 */
[----:B------:R-:W-:Y:S01]  /*4da0*/  F2FP.F16.F32.PACK_AB R176, R13, R176 ;  /* 0x000000b00db0723e */ /* 0x000fe200000000ff */
        /* <DEDUP_REMOVED lines=9> */
[----:B------:R-:W-:-:S04]  /*4e40*/  FMNMX.FTZ R47, R76, R45, !PT ;  /* 0x0000002d4c2f7209 */ /* 0x000fc80007810000 */
[----:B------:R-:W-:-:S03]  /*4e50*/  FMNMX.FTZ R47, R66, R47, !PT ;  /* 0x0000002f422f7209 */ /* 0x000fc60007810000 */
        /* <DEDUP_REMOVED lines=21> */
[----:B------:R-:W0:Y:S01]  /*4fb0*/  MUFU.EX2 R100, R100 ;  /* 0x0000006400647308 */ /* 0x000e220000000800 */
[----:B------:R-:W-:-:S04]  /*4fc0*/  FMNMX.FTZ R55, R24, R53, !PT ;  /* 0x0000003518377209 */ /* 0x000fc80007810000 */
[----:B------:R-:W-:-:S03]  /*4fd0*/  FMNMX.FTZ R55, R34, R55, !PT ;  /* 0x0000003722377209 */ /* 0x000fc60007810000 */
[----:B------:R-:W-:Y:S01]  /*4fe0*/  MUFU.EX2 R43, R158 ;  /* 0x0000009e002b7308 */ /* 0x000fe20000000800 */
[----:B------:R-:W-:-:S04]  /*4ff0*/  FMNMX.FTZ R55, R28, R55, !PT ;  /* 0x000000371c377209 */ /* 0x000fc80007810000 */
[----:B------:R-:W-:-:S03]  /*5000*/  FMNMX.FTZ R55, R38, R55, !PT ;  /* 0x0000003726377209 */ /* 0x000fc60007810000 */
[----:B------:R-:W-:Y:S01]  /*5010*/  MUFU.EX2 R104, R104 ;  /* 0x0000006800687308 */ /* 0x000fe20000000800 */
[----:B------:R-:W-:Y:S02]  /*5020*/  FMNMX.FTZ R55, R126, R55, !PT ;  /* 0x000000377e377209 */ /* 0x000fe40007810000 */
[----:B0-----:R-:W-:Y:S02]  /*5030*/  F2FP.F16.F32.PACK_AB R190, R100, R37 ;  /* 0x0000002564be723e */ /* 0x001fe400000000ff */
[----:B------:R-:W-:-:S03]  /*5040*/  FMNMX.FTZ R55, R26, R55, !PT ;  /* 0x000000371a377209 */ /* 0x000fc60007810000 */
[----:B------:R-:W-:Y:S01]  /*5050*/  MUFU.EX2 R45, R156 ;  /* 0x0000009c002d7308 */ /* 0x000fe20000000800 */
[----:B------:R-:W-:-:S04]  /*5060*/  FMNMX.FTZ R55, R60, R55, !PT ;  /* 0x000000373c377209 */ /* 0x000fc80007810000 */
[----:B------:R-:W-:-:S03]  /*5070*/  FMNMX.FTZ R55, R30, R55, !PT ;  /* 0x000000371e377209 */ /* 0x000fc60007810000 */
[----:B------:R-:W0:Y:S01]  /*5080*/  MUFU.EX2 R108, R108 ;  /* 0x0000006c006c7308 */ /* 0x000e220000000800 */
[----:B------:R-:W-:Y:S01]  /*5090*/  FMNMX.FTZ R57, R56, R55, !PT ;  /* 0x0000003738397209 */ /* 0x000fe20007810000 */
[----:B------:R-:W-:-:S04]  /*50a0*/  FFMA.FTZ R55, R174, R11, -R41 ;  /* 0x0000000bae377223 */ /* 0x000fc80000010829 */
[----:B------:R-:W1:Y:S02]  /*50b0*/  SHFL.BFLY PT, R92, R57, 0x2, 0x1f ;  /* 0x0c401f00395c7f89 */ /* 0x000e6400000e0000 */
[----:B------:R-:W-:Y:S08]  /*50c0*/  MUFU.EX2 R47, R172 ;  /* 0x000000ac002f7308 */ /* 0x000ff00000000800 */
[----:B------:R-:W2:Y:S01]  /*50d0*/  MUFU.EX2 R112, R112 ;  /* 0x0000007000707308 */ /* 0x000ea20000000800 */
[----:B0-----:R-:W-:-:S07]  /*50e0*/  F2FP.F16.F32.PACK_AB R194, R108, R45 ;  /* 0x0000002d6cc2723e */ /* 0x001fce00000000ff */
[----:B------:R-:W-:Y:S01]  /*50f0*/  MUFU.EX2 R49, R166 ;  /* 0x000000a600317308 */ /* 0x000fe20000000800 */
[----:B-1----:R-:W-:Y:S01]  /*5100*/  FMNMX.FTZ R61, R57, R92, !PT ;  /* 0x0000005c393d7209 */ /* 0x002fe20007810000 */
[----:B------:R-:W-:-:S06]  /*5110*/  FFMA.FTZ R57, R192, R11, -R41 ;  /* 0x0000000bc0397223 */ /* 0x000fcc0000010829 */
[----:B------:R-:W0:Y:S01]  /*5120*/  MUFU.EX2 R116, R116 ;  /* 0x0000007400747308 */ /* 0x000e220000000800 */
[----:B------:R-:W-:Y:S01]  /*5130*/  FFMA.FTZ R41, R202, R11, -R41 ;  /* 0x0000000bca297223 */ /* 0x000fe20000010829 */
[----:B------:R-:W-:Y:S01]  /*5140*/  F2FP.F16.F32.PACK_AB R192, R104, R43 ;  /* 0x0000002b68c0723e */ /* 0x000fe200000000ff */
[----:B------:R-:W1:Y:S01]  /*5150*/  SHFL.BFLY PT, R92, R61, 0x1, 0x1f ;  /* 0x0c201f003d5c7f89 */ /* 0x000e6200000e0000 */
[----:B--2---:R-:W-:-:S04]  /*5160*/  F2FP.F16.F32.PACK_AB R196, R112, R47 ;  /* 0x0000002f70c4723e */ /* 0x004fc800000000ff */
[----:B------:R-:W-:Y:S08]  /*5170*/  MUFU.EX2 R51, R164 ;  /* 0x000000a400337308 */ /* 0x000ff00000000800 */
[----:B------:R-:W-:Y:S01]  /*5180*/  MUFU.EX2 R122, R122 ;  /* 0x0000007a007a7308 */ /* 0x000fe20000000800 */
[----:B0-----:R-:W-:-:S07]  /*5190*/  F2FP.F16.F32.PACK_AB R198, R116, R49 ;  /* 0x0000003174c6723e */ /* 0x001fce00000000ff */
[----:B------:R-:W-:Y:S01]  /*51a0*/  MUFU.EX2 R53, R148 ;  /* 0x0000009400357308 */ /* 0x000fe20000000800 */
[----:B-1----:R-:W-:-:S04]  /*51b0*/  FMNMX.FTZ R92, R61, R92, !PT ;  /* 0x0000005c3d5c7209 */ /* 0x002fc80007810000 */
[C---:B------:R-:W-:Y:S01]  /*51c0*/  FSETP.NEU.FTZ.AND P2, PT, R92.reuse, -INF , PT ;  /* 0xff8000005c00780b */ /* 0x040fe20003f5d000 */
[-C--:B------:R-:W-:Y:S02]  /*51d0*/  FMUL.FTZ R63, R92, R11.reuse ;  /* 0x0000000b5c3f7220 */ /* 0x080fe40000410000 */
[----:B------:R-:W-:Y:S03]  /*51e0*/  MUFU.EX2 R124, R124 ;  /* 0x0000007c007c7308 */ /* 0x000fe60000000800 */
[----:B------:R-:W-:Y:S02]  /*51f0*/  FSEL R63, R63, RZ, P2 ;  /* 0x000000ff3f3f7208 */ /* 0x000fe40001000000 */
[----:B------:R-:W-:Y:S01]  /*5200*/  ISETP.GE.AND P2, PT, R80, 0xb1, PT ;  /* 0x000000b15000780c */ /* 0x000fe20003f46270 */
[----:B------:R-:W-:Y:S02]  /*5210*/  IMAD.MOV.U32 R80, RZ, RZ, R87 ;  /* 0x000000ffff507224 */ /* 0x000fe400078e0057 */
        /* <DEDUP_REMOVED lines=8> */
[-C--:B------:R-:W-:Y:S01]  /*52a0*/  FFMA.FTZ R181, R106, R11.reuse, -R63 ;  /* 0x0000000b6ab57223 */ /* 0x080fe2000001083f */
[----:B------:R-:W-:Y:S01]  /*52b0*/  MUFU.EX2 R177, R177 ;  /* 0x000000b100b17308 */ /* 0x000fe20000000800 */
[----:B------:R-:W-:Y:S01]  /*52c0*/  FADD.FTZ R66, R180, R65 ;  /* 0x00000041b4427221 */ /* 0x000fe20000010000 */
[-CC-:B------:R-:W-:Y:S01]  /*52d0*/  FFMA.FTZ R20, R20, R11.reuse, -R63.reuse ;  /* 0x0000000b14147223 */ /* 0x180fe2000001083f */
[-CC-:B------:R-:W-:Y:S01]  /*52e0*/  FFMA.FTZ R183, R110, R11.reuse, -R63.reuse ;  /* 0x0000000b6eb77223 */ /* 0x180fe2000001083f */
[-CC-:B------:R-:W-:Y:S01]  /*52f0*/  FFMA.FTZ R201, R58, R11.reuse, -R63.reuse ;  /* 0x0000000b3ac97223 */ /* 0x180fe2000001083f */
[----:B------:R-:W-:Y:S01]  /*5300*/  FADD.FTZ R65, R21, R66 ;  /* 0x0000004215417221 */ /* 0x000fe20000010000 */
[-CC-:B------:R-:W-:Y:S01]  /*5310*/  FFMA.FTZ R66, R68, R11.reuse, -R63.reuse ;  /* 0x0000000b44427223 */ /* 0x180fe2000001083f */
[-C--:B------:R-:W-:Y:S01]  /*5320*/  FFMA.FTZ R82, R82, R11.reuse, -R63 ;  /* 0x0000000b52527223 */ /* 0x080fe2000001083f */
[----:B------:R-:W0:Y:S01]  /*5330*/  MUFU.EX2 R36, R36 ;  /* 0x0000002400247308 */ /* 0x000e220000000800 */
[----:B------:R-:W-:Y:S01]  /*5340*/  FADD.FTZ R68, R182, R65 ;  /* 0x00000041b6447221 */ /* 0x000fe20000010000 */
[-CC-:B------:R-:W-:Y:S01]  /*5350*/  FFMA.FTZ R185, R98, R11.reuse, -R63.reuse ;  /* 0x0000000b62b97223 */ /* 0x180fe2000001083f */
[-CC-:B------:R-:W-:Y:S01]  /*5360*/  FFMA.FTZ R84, R84, R11.reuse, -R63.reuse ;  /* 0x0000000b54547223 */ /* 0x180fe2000001083f */
[-CC-:B------:R-:W-:Y:S01]  /*5370*/  FFMA.FTZ R187, R102, R11.reuse, -R63.reuse ;  /* 0x0000000b66bb7223 */ /* 0x180fe2000001083f */
[----:B------:R-:W-:Y:S01]  /*5380*/  FADD.FTZ R65, R25, R68 ;  /* 0x0000004419417221 */ /* 0x000fe20000010000 */
[-CC-:B------:R-:W-:Y:S01]  /*5390*/  FFMA.FTZ R203, R62, R11.reuse, -R63.reuse ;  /* 0x0000000b3ecb7223 */ /* 0x180fe2000001083f */
[-C--:B------:R-:W-:Y:S01]  /*53a0*/  FFMA.FTZ R86, R86, R11.reuse, -R63 ;  /* 0x0000000b56567223 */ /* 0x080fe2000001083f */
[----:B------:R-:W1:Y:S01]  /*53b0*/  MUFU.EX2 R179, R179 ;  /* 0x000000b300b37308 */ /* 0x000e620000000800 */
[----:B------:R-:W-:Y:S01]  /*53c0*/  FADD.FTZ R68, R184, R65 ;  /* 0x00000041b8447221 */ /* 0x000fe20000010000 */
[-CC-:B------:R-:W-:Y:S01]  /*53d0*/  FFMA.FTZ R189, R90, R11.reuse, -R63.reuse ;  /* 0x0000000b5abd7223 */ /* 0x180fe2000001083f */
[-CC-:B------:R-:W-:Y:S01]  /*53e0*/  FFMA.FTZ R88, R88, R11.reuse, -R63.reuse ;  /* 0x0000000b58587223 */ /* 0x180fe2000001083f */
[-CC-:B------:R-:W-:Y:S01]  /*53f0*/  FFMA.FTZ R191, R94, R11.reuse, -R63.reuse ;  /* 0x0000000b5ebf7223 */ /* 0x180fe2000001083f */
[----:B------:R-:W-:Y:S01]  /*5400*/  FADD.FTZ R67, R29, R68 ;  /* 0x000000441d437221 */ /* 0x000fe20000010000 */
        /* <DEDUP_REMOVED lines=9> */
[----:B------:R-:W-:Y:S01]  /*54a0*/  @!P1 PRMT R40, RZ, 0x654, R12 ;  /* 0x00000654ff289816 */ /* 0x000fe2000000000c */
[----:B------:R-:W0:Y:S01]  /*54b0*/  MUFU.EX2 R181, R181 ;  /* 0x000000b500b57308 */ /* 0x000e220000000800 */
[----:B-1----:R-:W-:Y:S01]  /*54c0*/  FADD.FTZ R65, R179, R58 ;  /* 0x0000003ab3417221 */ /* 0x002fe20000010000 */
[----:B------:R-:W-:Y:S01]  /*54d0*/  FADD.FTZ R62, R188, R67 ;  /* 0x00000043bc3e7221 */ /* 0x000fe20000010000 */
[-CC-:B------:R-:W-:Y:S01]  /*54e0*/  FFMA.FTZ R195, R78, R11.reuse, -R63.reuse ;  /* 0x0000000b4ec37223 */ /* 0x180fe2000001083f */
[----:B------:R1:W-:Y:S01]  /*54f0*/  @!P1 SYNCS.ARRIVE.TRANS64.RED.A1T0 RZ, [R40+URZ], RZ ;  /* 0x000000ff28ff99a7 */ /* 0x0003e2000810043f */
[-CC-:B------:R-:W-:Y:S01]  /*5500*/  FFMA.FTZ R74, R76, R11.reuse, -R63.reuse ;  /* 0x0000000b4c4a7223 */ /* 0x180fe2000001083f */
[----:B------:R-:W-:Y:S01]  /*5510*/  FADD.FTZ R62, R35, R62 ;  /* 0x0000003e233e7221 */ /* 0x000fe20000010000 */
[-C--:B------:R-:W-:Y:S01]  /*5520*/  FFMA.FTZ R207, R54, R11.reuse, -R63 ;  /* 0x0000000b36cf7223 */ /* 0x080fe2000001083f */
[----:B------:R-:W3:Y:S01]  /*5530*/  MUFU.EX2 R20, R20 ;  /* 0x0000001400147308 */ /* 0x000ee20000000800 */
[----:B--2---:R-:W-:Y:S01]  /*5540*/  FADD.FTZ R58, R14, R65 ;  /* 0x000000410e3a7221 */ /* 0x004fe20000010000 */
[----:B------:R-:W-:Y:S01]  /*5550*/  FADD.FTZ R67, R37, R62 ;  /* 0x0000003e25437221 */ /* 0x000fe20000010000 */
[-CC-:B------:R-:W-:Y:S01]  /*5560*/  FFMA.FTZ R64, R64, R11.reuse, -R63.reuse ;  /* 0x0000000b40407223 */ /* 0x180fe2000001083f */
[-CC-:B------:R-:W-:Y:S01]  /*5570*/  FFMA.FTZ R199, R70, R11.reuse, -R63.reuse ;  /* 0x0000000b46c77223 */ /* 0x180fe2000001083f */
[-C--:B------:R-:W-:Y:S01]  /*5580*/  FFMA.FTZ R48, R48, R11.reuse, -R63 ;  /* 0x0000000b30307223 */ /* 0x080fe2000001083f */
[----:B------:R-:W-:Y:S01]  /*5590*/  FADD.FTZ R62, R100, R67 ;  /* 0x00000043643e7221 */ /* 0x000fe20000010000 */
[-CC-:B------:R-:W-:Y:S01]  /*55a0*/  FFMA.FTZ R52, R52, R11.reuse, -R63.reuse ;  /* 0x0000000b34347223 */ /* 0x180fe2000001083f */
[----:B------:R-:W2:Y:S01]  /*55b0*/  MUFU.EX2 R183, R183 ;  /* 0x000000b700b77308 */ /* 0x000ea20000000800 */
[----:B0-----:R-:W-:Y:S01]  /*55c0*/  FADD.FTZ R65, R181, R58 ;  /* 0x0000003ab5417221 */ /* 0x001fe20000010000 */
[----:B------:R-:W-:Y:S01]  /*55d0*/  FADD.FTZ R67, R43, R62 ;  /* 0x0000003e2b437221 */ /* 0x000fe20000010000 */
[-CC-:B------:R-:W-:Y:S01]  /*55e0*/  FFMA.FTZ R44, R44, R11.reuse, -R63.reuse ;  /* 0x0000000b2c2c7223 */ /* 0x180fe2000001083f */
[-CC-:B------:R-:W-:Y:S01]  /*55f0*/  FFMA.FTZ R42, R42, R11.reuse, -R63.reuse ;  /* 0x0000000b2a2a7223 */ /* 0x180fe2000001083f */
[-C--:B------:R-:W-:Y:S01]  /*5600*/  FFMA.FTZ R32, R32, R11.reuse, -R63 ;  /* 0x0000000b20207223 */ /* 0x080fe2000001083f */
[----:B------:R-:W-:Y:S01]  /*5610*/  FADD.FTZ R62, R104, R67 ;  /* 0x00000043683e7221 */ /* 0x000fe20000010000 */
[-C--:B------:R-:W-:Y:S01]  /*5620*/  FFMA.FTZ R46, R46, R11.reuse, -R63 ;  /* 0x0000000b2e2e7223 */ /* 0x080fe2000001083f */
[----:B------:R-:W0:Y:S01]  /*5630*/  MUFU.EX2 R82, R82 ;  /* 0x0000005200527308 */ /* 0x000e220000000800 */
[----:B---3--:R-:W-:Y:S01]  /*5640*/  FADD.FTZ R58, R20, R65 ;  /* 0x00000041143a7221 */ /* 0x008fe20000010000 */
[----:B------:R-:W-:Y:S01]  /*5650*/  FADD.FTZ R67, R45, R62 ;  /* 0x0000003e2d437221 */ /* 0x000fe20000010000 */
[-CC-:B------:R-:W-:Y:S01]  /*5660*/  FFMA.FTZ R24, R24, R11.reuse, -R63.reuse ;  /* 0x0000000b18187223 */ /* 0x180fe2000001083f */
[-CC-:B------:R-:W-:Y:S01]  /*5670*/  FFMA.FTZ R34, R34, R11.reuse, -R63.reuse ;  /* 0x0000000b22227223 */ /* 0x180fe2000001083f */
[-C--:B------:R-:W-:Y:S01]  /*5680*/  FFMA.FTZ R28, R28, R11.reuse, -R63 ;  /* 0x0000000b1c1c7223 */ /* 0x080fe2000001083f */
[----:B------:R-:W-:Y:S01]  /*5690*/  FADD.FTZ R62, R108, R67 ;  /* 0x000000436c3e7221 */ /* 0x000fe20000010000 */
[-CC-:B------:R-:W-:Y:S01]  /*56a0*/  FFMA.FTZ R38, R38, R11.reuse, -R63.reuse ;  /* 0x0000000b26267223 */ /* 0x180fe2000001083f */
[----:B------:R-:W3:Y:S01]  /*56b0*/  MUFU.EX2 R185, R185 ;  /* 0x000000b900b97308 */ /* 0x000ee20000000800 */
[----:B--2---:R-:W-:Y:S01]  /*56c0*/  FADD.FTZ R65, R183, R58 ;  /* 0x0000003ab7417221 */ /* 0x004fe20000010000 */
[----:B------:R-:W-:Y:S01]  /*56d0*/  FADD.FTZ R67, R47, R62 ;  /* 0x0000003e2f437221 */ /* 0x000fe20000010000 */
[-CC-:B------:R-:W-:Y:S01]  /*56e0*/  FFMA.FTZ R126, R126, R11.reuse, -R63.reuse ;  /* 0x0000000b7e7e7223 */ /* 0x180fe2000001083f */
[-CC-:B------:R-:W-:Y:S01]  /*56f0*/  FFMA.FTZ R26, R26, R11.reuse, -R63.reuse ;  /* 0x0000000b1a1a7223 */ /* 0x180fe2000001083f */
[-C--:B------:R-:W-:Y:S01]  /*5700*/  FFMA.FTZ R60, R60, R11.reuse, -R63 ;  /* 0x0000000b3c3c7223 */ /* 0x080fe2000001083f */
[----:B------:R-:W-:Y:S01]  /*5710*/  FADD.FTZ R54, R112, R67 ;  /* 0x0000004370367221 */ /* 0x000fe20000010000 */
[-C--:B------:R-:W-:Y:S01]  /*5720*/  FFMA.FTZ R30, R30, R11.reuse, -R63 ;  /* 0x0000000b1e1e7223 */ /* 0x080fe2000001083f */
[----:B------:R-:W2:Y:S01]  /*5730*/  MUFU.EX2 R84, R84 ;  /* 0x0000005400547308 */ /* 0x000ea20000000800 */
[----:B0-----:R-:W-:Y:S01]  /*5740*/  FADD.FTZ R58, R82, R65 ;  /* 0x00000041523a7221 */ /* 0x001fe20000010000 */
[----:B------:R-:W-:Y:S01]  /*5750*/  FADD.FTZ R67, R49, R54 ;  /* 0x0000003631437221 */ /* 0x000fe20000010000 */
[----:B------:R-:W-:Y:S01]  /*5760*/  FFMA.FTZ R56, R56, R11, -R63 ;  /* 0x0000000b38387223 */ /* 0x000fe2000001083f */
[----:B------:R-:W-:Y:S01]  /*5770*/  F2FP.F16.F32.PACK_AB R178, R15, R178 ;  /* 0x000000b20fb2723e */ /* 0x000fe200000000ff */
[--C-:B------:R-:W-:Y:S01]  /*5780*/  IMAD.MOV.U32 R78, RZ, RZ, R87.reuse ;  /* 0x000000ffff4e7224 */ /* 0x100fe200078e0057 */
[----:B------:R-:W-:Y:S01]  /*5790*/  F2FP.F16.F32.PACK_AB R179, R14, R179 ;  /* 0x000000b30eb3723e */ /* 0x000fe200000000ff */
[--C-:B------:R-:W-:Y:S01]  /*57a0*/  IMAD.MOV.U32 R76, RZ, RZ, R87.reuse ;  /* 0x000000ffff4c7224 */ /* 0x100fe200078e0057 */
[----:B------:R-:W0:Y:S01]  /*57b0*/  MUFU.EX2 R187, R187 ;  /* 0x000000bb00bb7308 */ /* 0x000e220000000800 */
[----:B---3--:R-:W-:Y:S01]  /*57c0*/  FADD.FTZ R65, R185, R58 ;  /* 0x0000003ab9417221 */ /* 0x008fe20000010000 */
[----:B------:R-:W-:Y:S01]  /*57d0*/  F2FP.F16.F32.PACK_AB R182, R25, R182 ;  /* 0x000000b619b6723e */ /* 0x000fe200000000ff */
[--C-:B------:R-:W-:Y:S01]  /*57e0*/  IMAD.MOV.U32 R70, RZ, RZ, R87.reuse ;  /* 0x000000ffff467224 */ /* 0x100fe200078e0057 */
[----:B------:R-:W-:Y:S01]  /*57f0*/  F2FP.F16.F32.PACK_AB R184, R29, R184 ;  /* 0x000000b81db8723e */ /* 0x000fe200000000ff */
[--C-:B------:R-:W-:Y:S01]  /*5800*/  IMAD.MOV.U32 R68, RZ, RZ, R87.reuse ;  /* 0x000000ffff447224 */ /* 0x100fe200078e0057 */
[----:B------:R-:W-:Y:S01]  /*5810*/  F2FP.F16.F32.PACK_AB R186, R33, R186 ;  /* 0x000000ba21ba723e */ /* 0x000fe200000000ff */
[----:B------:R-:W-:Y:S01]  /*5820*/  IMAD.MOV.U32 R62, RZ, RZ, R87 ;  /* 0x000000ffff3e7224 */ /* 0x000fe200078e0057 */
[----:B------:R-:W3:Y:S01]  /*5830*/  MUFU.EX2 R86, R86 ;  /* 0x0000005600567308 */ /* 0x000ee20000000800 */
[----:B--2---:R-:W-:Y:S01]  /*5840*/  FADD.FTZ R58, R84, R65 ;  /* 0x00000041543a7221 */ /* 0x004fe20000010000 */
[----:B------:R-:W-:Y:S01]  /*5850*/  F2FP.F16.F32.PACK_AB R188, R35, R188 ;  /* 0x000000bc23bc723e */ /* 0x000fe200000000ff */
[--C-:B------:R-:W-:Y:S01]  /*5860*/  IMAD.MOV.U32 R54, RZ, RZ, R87.reuse ;  /* 0x000000ffff367224 */ /* 0x100fe200078e0057 */
[----:B------:R-:W-:Y:S01]  /*5870*/  F2FP.F16.F32.PACK_AB R202, R124, R53 ;  /* 0x000000357cca723e */ /* 0x000fe200000000ff */
[--C-:B------:R-:W-:Y:S01]  /*5880*/  IMAD.MOV.U32 R49, RZ, RZ, R87.reuse ;  /* 0x000000ffff317224 */ /* 0x100fe200078e0057 */
[----:B------:R-:W-:Y:S01]  /*5890*/  F2FP.F16.F32.PACK_AB R177, R36, R177 ;  /* 0x000000b124b1723e */ /* 0x000fe200000000ff */
[--C-:B------:R-:W-:Y:S01]  /*58a0*/  IMAD.MOV.U32 R47, RZ, RZ, R87.reuse ;  /* 0x000000ffff2f7224 */ /* 0x100fe200078e0057 */
[----:B------:R-:W2:Y:S01]  /*58b0*/  MUFU.EX2 R189, R189 ;  /* 0x000000bd00bd7308 */ /* 0x000ea20000000800 */
[----:B0-----:R-:W-:Y:S01]  /*58c0*/  FADD.FTZ R65, R187, R58 ;  /* 0x0000003abb417221 */ /* 0x001fe20000010000 */
[----:B------:R-:W-:Y:S01]  /*58d0*/  F2FP.F16.F32.PACK_AB R183, R82, R183 ;  /* 0x000000b752b7723e */ /* 0x000fe200000000ff */
[--C-:B------:R-:W-:Y:S01]  /*58e0*/  IMAD.MOV.U32 R82, RZ, RZ, R87.reuse ;  /* 0x000000ffff527224 */ /* 0x100fe200078e0057 */
[----:B------:R-:W-:Y:S01]  /*58f0*/  F2FP.F16.F32.PACK_AB R185, R84, R185 ;  /* 0x000000b954b9723e */ /* 0x000fe200000000ff */
[--C-:B------:R-:W-:Y:S01]  /*5900*/  IMAD.MOV.U32 R84, RZ, RZ, R87.reuse ;  /* 0x000000ffff547224 */ /* 0x100fe200078e0057 */
[----:B------:R-:W-:Y:S01]  /*5910*/  F2FP.F16.F32.PACK_AB R180, R21, R180 ;  /* 0x000000b415b4723e */ /* 0x000fe200000000ff */
[----:B------:R-:W-:Y:S01]  /*5920*/  IMAD.MOV.U32 R45, RZ, RZ, R87 ;  /* 0x000000ffff2d7224 */ /* 0x000fe200078e0057 */
[----:B------:R-:W1:Y:S01]  /*5930*/  MUFU.EX2 R88, R88 ;  /* 0x0000005800587308 */ /* 0x000e620000000800 */
[C---:B---3--:R-:W-:Y:S01]  /*5940*/  FADD.FTZ R58, R86.reuse, R65 ;  /* 0x00000041563a7221 */ /* 0x048fe20000010000 */
[----:B------:R-:W-:Y:S01]  /*5950*/  F2FP.F16.F32.PACK_AB R187, R86, R187 ;  /* 0x000000bb56bb723e */ /* 0x000fe200000000ff */
[--C-:B------:R-:W-:Y:S01]  /*5960*/  IMAD.MOV.U32 R86, RZ, RZ, R87.reuse ;  /* 0x000000ffff567224 */ /* 0x100fe200078e0057 */
[----:B------:R-:W-:Y:S01]  /*5970*/  F2FP.F16.F32.PACK_AB R181, R20, R181 ;  /* 0x000000b514b5723e */ /* 0x000fe200000000ff */
[----:B------:R-:W-:-:S02]  /*5980*/  IMAD.MOV.U32 R43, RZ, RZ, R87 ;  /* 0x000000ffff2b7224 */ /* 0x000fc400078e0057 */
[--C-:B------:R-:W-:Y:S01]  /*5990*/  IMAD.MOV.U32 R37, RZ, RZ, R87.reuse ;  /* 0x000000ffff257224 */ /* 0x100fe200078e0057 */
[----:B------:R-:W0:Y:S01]  /*59a0*/  MUFU.EX2 R191, R191 ;  /* 0x000000bf00bf7308 */ /* 0x000e220000000800 */
[----:B--2---:R-:W-:Y:S01]  /*59b0*/  FADD.FTZ R65, R189, R58 ;  /* 0x0000003abd417221 */ /* 0x004fe20000010000 */
[--C-:B------:R-:W-:Y:S02]  /*59c0*/  IMAD.MOV.U32 R58, RZ, RZ, R87.reuse ;  /* 0x000000ffff3a7224 */ /* 0x100fe400078e0057 */
[--C-:B------:R-:W-:Y:S02]  /*59d0*/  IMAD.MOV.U32 R36, RZ, RZ, R87.reuse ;  /* 0x000000ffff247224 */ /* 0x100fe400078e0057 */
[----:B------:R-:W-:Y:S02]  /*59e0*/  IMAD.MOV.U32 R35, RZ, RZ, R87 ;  /* 0x000000ffff237224 */ /* 0x000fe400078e0057 */
[----:B------:R-:W2:Y:S01]  /*59f0*/  MUFU.EX2 R90, R90 ;  /* 0x0000005a005a7308 */ /* 0x000ea20000000800 */
[C---:B-1----:R-:W-:Y:S01]  /*5a00*/  FADD.FTZ R40, R88.reuse, R65 ;  /* 0x0000004158287221 */ /* 0x042fe20000010000 */
[----:B------:R-:W-:Y:S01]  /*5a10*/  F2FP.F16.F32.PACK_AB R189, R88, R189 ;  /* 0x000000bd58bd723e */ /* 0x000fe200000000ff */
[----:B------:R-:W-:-:S02]  /*5a20*/  IMAD.MOV.U32 R33, RZ, RZ, R87 ;  /* 0x000000ffff217224 */ /* 0x000fc400078e0057 */
[--C-:B------:R-:W-:Y:S02]  /*5a30*/  IMAD.MOV.U32 R29, RZ, RZ, R87.reuse ;  /* 0x000000ffff1d7224 */ /* 0x100fe400078e0057 */
[----:B------:R-:W-:Y:S01]  /*5a40*/  IMAD.MOV.U32 R25, RZ, RZ, R87 ;  /* 0x000000ffff197224 */ /* 0x000fe200078e0057 */
[----:B------:R-:W1:Y:S01]  /*5a50*/  MUFU.EX2 R193, R193 ;  /* 0x000000c100c17308 */ /* 0x000e620000000800 */
[----:B0-----:R-:W-:-:S07]  /*5a60*/  FADD.FTZ R65, R191, R40 ;  /* 0x00000028bf417221 */ /* 0x001fce0000010000 */
[----:B------:R-:W0:Y:S01]  /*5a70*/  MUFU.EX2 R72, R72 ;  /* 0x0000004800487308 */ /* 0x000e220000000800 */
[C---:B--2---:R-:W-:Y:S01]  /*5a80*/  FADD.FTZ R40, R90.reuse, R65 ;  /* 0x000000415a287221 */ /* 0x044fe20000010000 */
[----:B------:R-:W-:-:S06]  /*5a90*/  F2FP.F16.F32.PACK_AB R191, R90, R191 ;  /* 0x000000bf5abf723e */ /* 0x000fcc00000000ff */
[----:B------:R-:W2:Y:S01]  /*5aa0*/  MUFU.EX2 R195, R195 ;  /* 0x000000c300c37308 */ /* 0x000ea20000000800 */
[----:B-1----:R-:W-:-:S07]  /*5ab0*/  FADD.FTZ R65, R193, R40 ;  /* 0x00000028c1417221 */ /* 0x002fce0000010000 */
[----:B------:R-:W1:Y:S01]  /*5ac0*/  MUFU.EX2 R74, R74 ;  /* 0x0000004a004a7308 */ /* 0x000e620000000800 */
[C---:B0-----:R-:W-:Y:S01]  /*5ad0*/  FADD.FTZ R40, R72.reuse, R65 ;  /* 0x0000004148287221 */ /* 0x041fe20000010000 */
[----:B------:R-:W-:Y:S01]  /*5ae0*/  F2FP.F16.F32.PACK_AB R193, R72, R193 ;  /* 0x000000c148c1723e */ /* 0x000fe200000000ff */
[----:B------:R-:W-:-:S05]  /*5af0*/  IMAD.MOV.U32 R72, RZ, RZ, R87 ;  /* 0x000000ffff487224 */ /* 0x000fca00078e0057 */
[----:B------:R0:W-:Y:S01]  /*5b00*/  MUFU.EX2 R12, R50 ;  /* 0x00000032000c7308 */ /* 0x0001e20000000800 */
[----:B--2---:R-:W-:-:S07]  /*5b10*/  FADD.FTZ R65, R195, R40 ;  /* 0x00000028c3417221 */ /* 0x004fce0000010000 */
[----:B------:R-:W2:Y:S01]  /*5b20*/  MUFU.EX2 R197, R197 ;  /* 0x000000c500c57308 */ /* 0x000ea20000000800 */
[----:B0-----:R-:W-:Y:S01]  /*5b30*/  FADD.FTZ R50, R116, R67 ;  /* 0x0000004374327221 */ /* 0x001fe20000010000 */
[C---:B-1----:R-:W-:Y:S01]  /*5b40*/  FADD.FTZ R40, R74.reuse, R65 ;  /* 0x000000414a287221 */ /* 0x042fe20000010000 */
[----:B------:R-:W-:Y:S01]  /*5b50*/  F2FP.F16.F32.PACK_AB R195, R74, R195 ;  /* 0x000000c34ac3723e */ /* 0x000fe200000000ff */
[----:B------:R-:W-:Y:S02]  /*5b60*/  IMAD.MOV.U32 R74, RZ, RZ, R87 ;  /* 0x000000ffff4a7224 */ /* 0x000fe400078e0057 */
[----:B------:R-:W-:Y:S02]  /*5b70*/  FADD.FTZ R67, R51, R50 ;  /* 0x0000003233437221 */ /* 0x000fe40000010000 */
[----:B------:R-:W0:Y:S02]  /*5b80*/  MUFU.EX2 R64, R64 ;  /* 0x0000004000407308 */ /* 0x000e240000000800 */
[----:B------:R-:W-:-:S04]  /*5b90*/  FADD.FTZ R50, R122, R67 ;  /* 0x000000437a327221 */ /* 0x000fc80000010000 */
[----:B------:R-:W-:Y:S01]  /*5ba0*/  FADD.FTZ R67, R53, R50 ;  /* 0x0000003235437221 */ /* 0x000fe20000010000 */
[----:B------:R-:W-:Y:S01]  /*5bb0*/  IMAD.MOV.U32 R53, RZ, RZ, R87 ;  /* 0x000000ffff357224 */ /* 0x000fe200078e0057 */
[----:B------:R-:W1:Y:S02]  /*5bc0*/  MUFU.EX2 R27, R27 ;  /* 0x0000001b001b7308 */ /* 0x000e640000000800 */
[----:B------:R-:W-:Y:S01]  /*5bd0*/  FADD.FTZ R67, R124, R67 ;  /* 0x000000437c437221 */ /* 0x000fe20000010000 */
[----:B--2---:R-:W-:-:S03]  /*5be0*/  FADD.FTZ R65, R197, R40 ;  /* 0x00000028c5417221 */ /* 0x004fc60000010000 */
[----:B------:R-:W-:Y:S01]  /*5bf0*/  FADD.FTZ R50, R204, R67 ;  /* 0x00000043cc327221 */ /* 0x000fe20000010000 */
[----:B------:R-:W-:Y:S01]  /*5c00*/  IMAD.MOV.U32 R67, RZ, RZ, R87 ;  /* 0x000000ffff437224 */ /* 0x000fe200078e0057 */
[----:B------:R-:W2:Y:S01]  /*5c10*/  MUFU.EX2 R199, R199 ;  /* 0x000000c700c77308 */ /* 0x000ea20000000800 */
[C---:B0-----:R-:W-:Y:S01]  /*5c20*/  FADD.FTZ R40, R64.reuse, R65 ;  /* 0x0000004140287221 */ /* 0x041fe20000010000 */
[----:B------:R-:W-:Y:S01]  /*5c30*/  F2FP.F16.F32.PACK_AB R197, R64, R197 ;  /* 0x000000c540c5723e */ /* 0x000fe200000000ff */
[--C-:B------:R-:W-:Y:S02]  /*5c40*/  IMAD.MOV.U32 R65, RZ, RZ, R87.reuse ;  /* 0x000000ffff417224 */ /* 0x100fe400078e0057 */
[----:B------:R-:W-:-:S03]  /*5c50*/  IMAD.MOV.U32 R64, RZ, RZ, R87 ;  /* 0x000000ffff407224 */ /* 0x000fc600078e0057 */
[----:B------:R-:W0:Y:S01]  /*5c60*/  MUFU.EX2 R206, R206 ;  /* 0x000000ce00ce7308 */ /* 0x000e220000000800 */
[C---:B-1----:R-:W-:Y:S01]  /*5c70*/  FADD.FTZ R63, R27.reuse, R50 ;  /* 0x000000321b3f7221 */ /* 0x042fe20000010000 */
[----:B------:R-:W-:Y:S01]  /*5c80*/  F2FP.F16.F32.PACK_AB R204, R27, R204 ;  /* 0x000000cc1bcc723e */ /* 0x000fe200000000ff */
[--C-:B------:R-:W-:Y:S02]  /*5c90*/  IMAD.MOV.U32 R50, RZ, RZ, R87.reuse ;  /* 0x000000ffff327224 */ /* 0x100fe400078e0057 */
[----:B------:R-:W-:-:S03]  /*5ca0*/  IMAD.MOV.U32 R27, RZ, RZ, R87 ;  /* 0x000000ffff1b7224 */ /* 0x000fc600078e0057 */
[----:B------:R-:W1:Y:S01]  /*5cb0*/  MUFU.EX2 R66, R66 ;  /* 0x0000004200427308 */ /* 0x000e620000000800 */
[----:B--2---:R-:W-:-:S07]  /*5cc0*/  FADD.FTZ R13, R199, R40 ;  /* 0x00000028c70d7221 */ /* 0x004fce0000010000 */
[----:B------:R-:W2:Y:S01]  /*5cd0*/  MUFU.EX2 R31, R31 ;  /* 0x0000001f001f7308 */ /* 0x000ea20000000800 */
[----:B0-----:R-:W-:Y:S01]  /*5ce0*/  FADD.FTZ R40, R206, R63 ;  /* 0x0000003fce287221 */ /* 0x001fe20000010000 */
[----:B------:R-:W-:-:S06]  /*5cf0*/  IMAD.MOV.U32 R63, RZ, RZ, R87 ;  /* 0x000000ffff3f7224 */ /* 0x000fcc00078e0057 */
[----:B------:R-:W-:Y:S01]  /*5d00*/  MUFU.EX2 R201, R201 ;  /* 0x000000c900c97308 */ /* 0x000fe20000000800 */
[----:B-1----:R-:W-:-:S07]  /*5d10*/  F2FP.F16.F32.PACK_AB R199, R66, R199 ;  /* 0x000000c742c7723e */ /* 0x002fce00000000ff */
[----:B------:R-:W0:Y:S01]  /*5d20*/  MUFU.EX2 R208, R208 ;  /* 0x000000d000d07308 */ /* 0x000e220000000800 */
[C---:B--2---:R-:W-:Y:S01]  /*5d30*/  FADD.FTZ R15, R31.reuse, R40 ;  /* 0x000000281f0f7221 */ /* 0x044fe20000010000 */
[----:B------:R-:W-:Y:S01]  /*5d40*/  F2FP.F16.F32.PACK_AB R206, R31, R206 ;  /* 0x000000ce1fce723e */ /* 0x000fe200000000ff */
[----:B------:R-:W-:-:S05]  /*5d50*/  IMAD.MOV.U32 R31, RZ, RZ, R87 ;  /* 0x000000ffff1f7224 */ /* 0x000fca00078e0057 */
[----:B------:R-:W-:Y:S08]  /*5d60*/  MUFU.EX2 R48, R48 ;  /* 0x0000003000307308 */ /* 0x000ff00000000800 */
[----:B------:R-:W1:Y:S01]  /*5d70*/  MUFU.EX2 R39, R39 ;  /* 0x0000002700277308 */ /* 0x000e620000000800 */
[----:B0-----:R-:W-:-:S07]  /*5d80*/  FADD.FTZ R40, R208, R15 ;  /* 0x0000000fd0287221 */ /* 0x001fce0000010000 */
[----:B------:R-:W0:Y:S08]  /*5d90*/  MUFU.EX2 R203, R203 ;  /* 0x000000cb00cb7308 */ /* 0x000e300000000800 */
[----:B------:R-:W2:Y:S01]  /*5da0*/  MUFU.EX2 R210, R210 ;  /* 0x000000d200d27308 */ /* 0x000ea20000000800 */
[C---:B-1----:R-:W-:Y:S01]  /*5db0*/  FADD.FTZ R15, R39.reuse, R40 ;  /* 0x00000028270f7221 */ /* 0x042fe20000010000 */
[----:B------:R-:W-:Y:S01]  /*5dc0*/  F2FP.F16.F32.PACK_AB R208, R39, R208 ;  /* 0x000000d027d0723e */ /* 0x000fe200000000ff */
[----:B------:R-:W-:-:S02]  /*5dd0*/  IMAD.MOV.U32 R40, RZ, RZ, R87 ;  /* 0x000000ffff287224 */ /* 0x000fc400078e0057 */
[----:B------:R-:W-:-:S03]  /*5de0*/  IMAD.MOV.U32 R39, RZ, RZ, R87 ;  /* 0x000000ffff277224 */ /* 0x000fc600078e0057 */
[----:B------:R-:W1:Y:S08]  /*5df0*/  MUFU.EX2 R52, R52 ;  /* 0x0000003400347308 */ /* 0x000e700000000800 */
[----:B------:R3:W-:Y:S08]  /*5e00*/  MUFU.EX2 R209, R32 ;  /* 0x0000002000d17308 */ /* 0x0007f00000000800 */
[----:B------:R-:W4:Y:S01]  /*5e10*/  MUFU.EX2 R55, R55 ;  /* 0x0000003700377308 */ /* 0x000f220000000800 */
[----:B---3--:R-:W-:Y:S01]  /*5e20*/  FADD.FTZ R32, R66, R13 ;  /* 0x0000000d42207221 */ /* 0x008fe20000010000 */
[----:B------:R-:W-:-:S03]  /*5e30*/  IMAD.MOV.U32 R66, RZ, RZ, R87 ;  /* 0x000000ffff427224 */ /* 0x000fc600078e0057 */
[----:B------:R-:W-:Y:S01]  /*5e40*/  FADD.FTZ R13, R201, R32 ;  /* 0x00000020c90d7221 */ /* 0x000fe20000010000 */
[C---:B------:R-:W-:Y:S02]  /*5e50*/  F2FP.F16.F32.PACK_AB R201, R48.reuse, R201 ;  /* 0x000000c930c9723e */ /* 0x040fe400000000ff */
[----:B------:R-:W-:Y:S01]  /*5e60*/  MUFU.EX2 R205, R205 ;  /* 0x000000cd00cd7308 */ /* 0x000fe20000000800 */
[----:B------:R-:W-:Y:S01]  /*5e70*/  FADD.FTZ R32, R48, R13 ;  /* 0x0000000d30207221 */ /* 0x000fe20000010000 */
[----:B------:R-:W-:-:S03]  /*5e80*/  IMAD.MOV.U32 R48, RZ, RZ, R87 ;  /* 0x000000ffff307224 */ /* 0x000fc600078e0057 */
[----:B0-----:R-:W-:Y:S01]  /*5e90*/  FADD.FTZ R13, R203, R32 ;  /* 0x00000020cb0d7221 */ /* 0x001fe20000010000 */
[----:B--2---:R-:W-:Y:S01]  /*5ea0*/  FADD.FTZ R32, R210, R15 ;  /* 0x0000000fd2207221 */ /* 0x004fe20000010000 */
[----:B-1----:R-:W-:Y:S01]  /*5eb0*/  F2FP.F16.F32.PACK_AB R203, R52, R203 ;  /* 0x000000cb34cb723e */ /* 0x002fe200000000ff */
[----:B------:R-:W0:Y:S01]  /*5ec0*/  MUFU.EX2 R212, R212 ;  /* 0x000000d400d47308 */ /* 0x000e220000000800 */
[C---:B----4-:R-:W-:Y:S01]  /*5ed0*/  F2FP.F16.F32.PACK_AB R210, R55.reuse, R210 ;  /* 0x000000d237d2723e */ /* 0x050fe200000000ff */
[----:B------:R-:W-:Y:S01]  /*5ee0*/  FADD.FTZ R15, R55, R32 ;  /* 0x00000020370f7221 */ /* 0x000fe20000010000 */
[----:B------:R-:W-:-:S05]  /*5ef0*/  IMAD.MOV.U32 R55, RZ, RZ, R87 ;  /* 0x000000ffff377224 */ /* 0x000fca00078e0057 */
[----:B------:R-:W1:Y:S08]  /*5f00*/  MUFU.EX2 R57, R57 ;  /* 0x0000003900397308 */ /* 0x000e700000000800 */
[----:B------:R-:W2:Y:S01]  /*5f10*/  MUFU.EX2 R207, R207 ;  /* 0x000000cf00cf7308 */ /* 0x000ea20000000800 */
[----:B0-----:R-:W-:-:S07]  /*5f20*/  FADD.FTZ R32, R212, R15 ;  /* 0x0000000fd4207221 */ /* 0x001fce0000010000 */
[----:B------:R-:W0:Y:S01]  /*5f30*/  MUFU.EX2 R214, R214 ;  /* 0x000000d600d67308 */ /* 0x000e220000000800 */
[C---:B-1----:R-:W-:Y:S01]  /*5f40*/  FADD.FTZ R15, R57.reuse, R32 ;  /* 0x00000020390f7221 */ /* 0x042fe20000010000 */
[----:B------:R-:W-:Y:S01]  /*5f50*/  F2FP.F16.F32.PACK_AB R212, R57, R212 ;  /* 0x000000d439d4723e */ /* 0x000fe200000000ff */
[--C-:B------:R-:W-:Y:S02]  /*5f60*/  IMAD.MOV.U32 R57, RZ, RZ, R87.reuse ;  /* 0x000000ffff397224 */ /* 0x100fe400078e0057 */
        /* <DEDUP_REMOVED lines=8> */
[----:B------:R-:W3:Y:S01]  /*5ff0*/  MUFU.EX2 R42, R42 ;  /* 0x0000002a002a7308 */ /* 0x000ee20000000800 */
[----:B------:R-:W-:-:S04]  /*6000*/  FADD.FTZ R24, R12, R13 ;  /* 0x0000000d0c187221 */ /* 0x000fc80000010000 */
[----:B--2---:R-:W-:Y:S01]  /*6010*/  FADD.FTZ R13, R207, R24 ;  /* 0x00000018cf0d7221 */ /* 0x004fe20000010000 */
[----:B0-----:R-:W-:Y:S01]  /*6020*/  FADD.FTZ R24, R214, R15 ;  /* 0x0000000fd6187221 */ /* 0x001fe20000010000 */
[C---:B-1----:R-:W-:Y:S01]  /*6030*/  F2FP.F16.F32.PACK_AB R207, R44.reuse, R207 ;  /* 0x000000cf2ccf723e */ /* 0x042fe200000000ff */
[----:B------:R-:W-:Y:S01]  /*6040*/  MUFU.EX2 R216, R216 ;  /* 0x000000d800d87308 */ /* 0x000fe20000000800 */
[----:B------:R-:W-:Y:S01]  /*6050*/  FADD.FTZ R13, R44, R13 ;  /* 0x0000000d2c0d7221 */ /* 0x000fe20000010000 */
[C---:B----4-:R-:W-:Y:S01]  /*6060*/  FADD.FTZ R15, R59.reuse, R24 ;  /* 0x000000183b0f7221 */ /* 0x050fe20000010000 */
[----:B------:R-:W-:Y:S01]  /*6070*/  F2FP.F16.F32.PACK_AB R214, R59, R214 ;  /* 0x000000d63bd6723e */ /* 0x000fe200000000ff */
[--C-:B------:R-:W-:Y:S02]  /*6080*/  IMAD.MOV.U32 R59, RZ, RZ, R87.reuse ;  /* 0x000000ffff3b7224 */ /* 0x100fe400078e0057 */
[----:B------:R-:W-:Y:S02]  /*6090*/  IMAD.MOV.U32 R44, RZ, RZ, R87 ;  /* 0x000000ffff2c7224 */ /* 0x000fe400078e0057 */
[----:B------:R0:W-:Y:S01]  /*60a0*/  MUFU.EX2 R61, R200 ;  /* 0x000000c8003d7308 */ /* 0x0001e20000000800 */
[----:B---3--:R-:W-:-:S04]  /*60b0*/  FADD.FTZ R24, R42, R13 ;  /* 0x0000000d2a187221 */ /* 0x008fc80000010000 */
[C---:B------:R-:W-:Y:S01]  /*60c0*/  FADD.FTZ R13, R209.reuse, R24 ;  /* 0x00000018d10d7221 */ /* 0x040fe20000010000 */
[----:B------:R-:W-:Y:S01]  /*60d0*/  F2FP.F16.F32.PACK_AB R209, R209, R42 ;  /* 0x0000002ad1d1723e */ /* 0x000fe200000000ff */
[--C-:B------:R-:W-:Y:S01]  /*60e0*/  IMAD.MOV.U32 R42, RZ, RZ, R87.reuse ;  /* 0x000000ffff2a7224 */ /* 0x100fe200078e0057 */
[----:B------:R-:W1:Y:S01]  /*60f0*/  MUFU.EX2 R46, R46 ;  /* 0x0000002e002e7308 */ /* 0x000e620000000800 */
[----:B0-----:R-:W-:Y:S01]  /*6100*/  F2FP.F16.F32.PACK_AB R200, R122, R51 ;  /* 0x000000337ac8723e */ /* 0x001fe200000000ff */
[----:B------:R-:W-:-:S06]  /*6110*/  IMAD.MOV.U32 R51, RZ, RZ, R87 ;  /* 0x000000ffff337224 */ /* 0x000fcc00078e0057 */
[----:B------:R-:W0:Y:S08]  /*6120*/  MUFU.EX2 R218, R218 ;  /* 0x000000da00da7308 */ /* 0x000e300000000800 */
[----:B------:R-:W2:Y:S01]  /*6130*/  MUFU.EX2 R34, R34 ;  /* 0x0000002200227308 */ /* 0x000ea20000000800 */
[----:B-1----:R-:W-:-:S07]  /*6140*/  FADD.FTZ R24, R46, R13 ;  /* 0x0000000d2e187221 */ /* 0x002fce0000010000 */
[----:B------:R1:W3:Y:S08]  /*6150*/  MUFU.EX2 R213, R28 ;  /* 0x0000001c00d57308 */ /* 0x0002f00000000800 */
[----:B------:R-:W4:Y:S01]  /*6160*/  MUFU.EX2 R38, R38 ;  /* 0x0000002600267308 */ /* 0x000f220000000800 */
[----:B-1----:R-:W-:Y:S01]  /*6170*/  FADD.FTZ R28, R216, R15 ;  /* 0x0000000fd81c7221 */ /* 0x002fe20000010000 */
[----:B------:R-:W-:-:S03]  /*6180*/  F2FP.F16.F32.PACK_AB R216, R61, R216 ;  /* 0x000000d83dd8723e */ /* 0x000fc600000000ff */
[----:B------:R-:W-:Y:S01]  /*6190*/  FADD.FTZ R15, R61, R28 ;  /* 0x0000001c3d0f7221 */ /* 0x000fe20000010000 */
[----:B------:R-:W-:Y:S02]  /*61a0*/  IMAD.MOV.U32 R61, RZ, RZ, R87 ;  /* 0x000000ffff3d7224 */ /* 0x000fe400078e0057 */
[----:B------:R-:W1:Y:S01]  /*61b0*/  MUFU.EX2 R215, R126 ;  /* 0x0000007e00d77308 */ /* 0x000e620000000800 */
[----:B0-----:R-:W-:Y:S01]  /*61c0*/  FADD.FTZ R28, R218, R15 ;  /* 0x0000000fda1c7221 */ /* 0x001fe20000010000 */
[C---:B------:R-:W-:Y:S01]  /*61d0*/  FADD.FTZ R15, R211.reuse, R24 ;  /* 0x00000018d30f7221 */ /* 0x040fe20000010000 */
[----:B------:R-:W-:Y:S01]  /*61e0*/  F2FP.F16.F32.PACK_AB R211, R211, R46 ;  /* 0x0000002ed3d3723e */ /* 0x000fe200000000ff */
[----:B------:R-:W-:Y:S02]  /*61f0*/  IMAD.MOV.U32 R46, RZ, RZ, R87 ;  /* 0x000000ffff2e7224 */ /* 0x000fe400078e0057 */
[----:B--2---:R-:W-:Y:S01]  /*6200*/  FADD.FTZ R14, R34, R15 ;  /* 0x0000000f220e7221 */ /* 0x004fe20000010000 */
[--C-:B------:R-:W-:Y:S01]  /*6210*/  IMAD.MOV.U32 R24, RZ, RZ, R87.reuse ;  /* 0x000000ffff187224 */ /* 0x100fe200078e0057 */
[----:B------:R-:W0:Y:S02]  /*6220*/  MUFU.EX2 R26, R26 ;  /* 0x0000001a001a7308 */ /* 0x000e240000000800 */
[C---:B---3--:R-:W-:Y:S01]  /*6230*/  FADD.FTZ R15, R213.reuse, R14 ;  /* 0x0000000ed50f7221 */ /* 0x048fe20000010000 */
[----:B------:R-:W-:Y:S01]  /*6240*/  F2FP.F16.F32.PACK_AB R213, R213, R34 ;  /* 0x00000022d5d5723e */ /* 0x000fe200000000ff */
[----:B------:R-:W-:-:S02]  /*6250*/  IMAD.MOV.U32 R34, RZ, RZ, R87 ;  /* 0x000000ffff227224 */ /* 0x000fc400078e0057 */
[----:B----4-:R-:W-:Y:S02]  /*6260*/  FADD.FTZ R14, R38, R15 ;  /* 0x0000000f260e7221 */ /* 0x010fe40000010000 */
[----:B------:R2:W3:Y:S02]  /*6270*/  MUFU.EX2 R217, R60 ;  /* 0x0000003c00d97308 */ /* 0x0004e40000000800 */
[C---:B-1----:R-:W-:Y:S01]  /*6280*/  FADD.FTZ R15, R215.reuse, R14 ;  /* 0x0000000ed70f7221 */ /* 0x042fe20000010000 */
[----:B------:R-:W-:Y:S01]  /*6290*/  F2FP.F16.F32.PACK_AB R215, R215, R38 ;  /* 0x00000026d7d7723e */ /* 0x000fe200000000ff */
[----:B------:R-:W-:-:S04]  /*62a0*/  IMAD.MOV.U32 R38, RZ, RZ, R87 ;  /* 0x000000ffff267224 */ /* 0x000fc800078e0057 */
[----:B------:R-:W1:Y:S01]  /*62b0*/  MUFU.EX2 R30, R30 ;  /* 0x0000001e001e7308 */ /* 0x000e620000000800 */
[----:B0-----:R-:W-:Y:S01]  /*62c0*/  FADD.FTZ R14, R26, R15 ;  /* 0x0000000f1a0e7221 */ /* 0x001fe20000010000 */
[----:B--2---:R-:W-:-:S06]  /*62d0*/  IMAD.MOV.U32 R60, RZ, RZ, R87 ;  /* 0x000000ffff3c7224 */ /* 0x004fcc00078e0057 */
[----:B------:R0:W2:Y:S01]  /*62e0*/  MUFU.EX2 R219, R56 ;  /* 0x0000003800db7308 */ /* 0x0000a20000000800 */
[C---:B---3--:R-:W-:Y:S01]  /*62f0*/  FADD.FTZ R15, R217.reuse, R14 ;  /* 0x0000000ed90f7221 */ /* 0x048fe20000010000 */
[----:B------:R-:W-:Y:S01]  /*6300*/  F2FP.F16.F32.PACK_AB R217, R217, R26 ;  /* 0x0000001ad9d9723e */ /* 0x000fe200000000ff */
[----:B------:R-:W-:-:S05]  /*6310*/  IMAD.MOV.U32 R26, RZ, RZ, R87 ;  /* 0x000000ffff1a7224 */ /* 0x000fca00078e0057 */
[----:B------:R-:W3:Y:S01]  /*6320*/  MUFU.EX2 R41, R41 ;  /* 0x0000002900297308 */ /* 0x000ee20000000800 */
[----:B-1----:R-:W-:Y:S01]  /*6330*/  FADD.FTZ R12, R30, R15 ;  /* 0x0000000f1e0c7221 */ /* 0x002fe20000010000 */
[----:B0-----:R-:W-:-:S03]  /*6340*/  IMAD.MOV.U32 R56, RZ, RZ, R87 ;  /* 0x000000ffff387224 */ /* 0x001fc600078e0057 */
[C---:B--2---:R-:W-:Y:S01]  /*6350*/  FADD.FTZ R12, R219.reuse, R12 ;  /* 0x0000000cdb0c7221 */ /* 0x044fe20000010000 */
[----:B------:R-:W-:Y:S01]  /*6360*/  F2FP.F16.F32.PACK_AB R219, R219, R30 ;  /* 0x0000001edbdb723e */ /* 0x000fe200000000ff */
[--C-:B------:R-:W-:Y:S02]  /*6370*/  IMAD.MOV.U32 R30, RZ, RZ, R87.reuse ;  /* 0x000000ffff1e7224 */ /* 0x100fe400078e0057 */
[C---:B---3--:R-:W-:Y:S01]  /*6380*/  FADD.FTZ R13, R41.reuse, R28 ;  /* 0x0000001c290d7221 */ /* 0x048fe20000010000 */
[----:B------:R-:W-:Y:S01]  /*6390*/  F2FP.F16.F32.PACK_AB R218, R41, R218 ;  /* 0x000000da29da723e */ /* 0x000fe200000000ff */
[--C-:B------:R-:W-:Y:S02]  /*63a0*/  IMAD.MOV.U32 R41, RZ, RZ, R87.reuse ;  /* 0x000000ffff297224 */ /* 0x100fe400078e0057 */
        /* <DEDUP_REMOVED lines=8> */
[----:B------:R-:W-:Y:S01]  /*6430*/  CS2R R82, SRZ ;  /* 0x0000000000527805 */ /* 0x000fe2000001ff00 */
[----:B------:R-:W-:Y:S01]  /*6440*/  IMAD.MOV.U32 R20, RZ, RZ, R16 ;  /* 0x000000ffff147224 */ /* 0x000fe200078e0010 */
        /* <DEDUP_REMOVED lines=28> */
[----:B------:R-:W-:-:S07]  /*6610*/  CS2R R24, SRZ ;  /* 0x0000000000187805 */ /* 0x000fce000001ff00 */
.L_x_379:
[----:B------:R-:W-:Y:S01]  /*6620*/  R2UR UR11, R18 ;  /* 0x00000000120b72ca */ /* 0x000fe200000e0000 */
[----:B------:R-:W-:-:S04]  /*6630*/  UIADD3 UR6, UR7, 0x1, URZ ;  /* 0x0000000107067890 */ /* 0x000fc8000fffe03f */
[----:B------:R-:W-:-:S04]  /*6640*/  UISETP.NE.AND UP0, UPT, UR6, 0x2, UPT ;  /* 0x000000020600788c */ /* 0x000fc8000bf05270 */
[----:B------:R-:W-:Y:S02]  /*6650*/  USEL UR10, URZ, 0x1, UP0 ;  /* 0x000000013f0a7887 */ /* 0x000fe40008000000 */
[----:B------:R-:W-:Y:S02]  /*6660*/  USEL UR6, UR6, URZ, UP0 ;  /* 0x0000003f06067287 */ /* 0x000fe40008000000 */
[----:B------:R-:W-:Y:S02]  /*6670*/  ISETP.NE.AND P3, PT, RZ, UR11, PT ;  /* 0x0000000bff007c0c */ /* 0x000fe4000bf65270 */
[----:B------:R-:W-:Y:S02]  /*6680*/  LOP3.LUT R16, R20, UR10, RZ, 0x3c, !PT ;  /* 0x0000000a14107c12 */ /* 0x000fe4000f8e3cff */
[----:B------:R-:W-:-:S09]  /*6690*/  IMAD.U32 R2, RZ, RZ, UR6 ;  /* 0x00000006ff027e24 */ /* 0x000fd2000f8e00ff */
[----:B------:R-:W-:Y:S05]  /*66a0*/  @P3 BRA `(.L_x_371) ;  /* 0x0000000000343947 */ /* 0x000fea0003800000 */
[----:B------:R-:W-:Y:S05]  /*66b0*/  @!P0 BRA `(.L_x_372) ;  /* 0x0000000000048947 */ /* 0x000fea0003800000 */
[----:B------:R-:W-:Y:S01]  /*66c0*/  BPT.TRAP 0x1 ;  /* 0x000000040000795c */ /* 0x000fe20000300000 */
.L_x_372:
[----:B------:R-:W0:Y:S01]  /*66d0*/  S2UR UR10, SR_CgaCtaId ;  /* 0x00000000000a79c3 */ /* 0x000e220000008800 */
[----:B------:R-:W-:Y:S01]  /*66e0*/  UMOV UR6, 0x400 ;  /* 0x0000040000067882 */ /* 0x000fe20000000000 */
[----:B------:R-:W-:Y:S01]  /*66f0*/  SHF.L.U32 R11, R16, 0x1f, RZ ;  /* 0x0000001f100b7819 */ /* 0x000fe200000006ff */
[----:B0-----:R-:W-:-:S06]  /*6700*/  ULEA UR6, UR10, UR6, 0x18 ;  /* 0x000000060a067291 */ /* 0x001fcc000f8ec03f */
[----:B------:R-:W-:-:S04]  /*6710*/  LEA R0, R2, UR6, 0x3 ;  /* 0x0000000602007c11 */ /* 0x000fc8000f8e18ff */
[----:B------:R0:W1:Y:S01]  /*6720*/  SYNCS.PHASECHK.TRANS64.TRYWAIT P2, [R0+URZ+0x34830], R11 ;  /* 0x0348300b000075a7 */ /* 0x000062000804017f */
[----:B------:R-:W-:Y:S05]  /*6730*/  @!P0 BRA `(.L_x_373) ;  /* 0x0000000000048947 */ /* 0x000fea0003800000 */
[----:B------:R-:W-:Y:S01]  /*6740*/  BPT.TRAP 0x1 ;  /* 0x000000040000795c */ /* 0x000fe20000300000 */
.L_x_373:
[----:B-1----:R-:W-:Y:S05]  /*6750*/  @P2 BRA `(.L_x_371) ;  /* 0x0000000000082947 */ /* 0x002fea0003800000 */
[----:B------:R-:W1:Y:S02]  /*6760*/  SYNCS.PHASECHK.TRANS64.TRYWAIT P2, [R0+URZ+0x34830], R11 ;  /* 0x0348300b000075a7 */ /* 0x000e64000804017f */
[----:B-1----:R-:W-:Y:S05]  /*6770*/  @!P2 BRA `(.L_x_374) ;  /* 0x000000d000e4a947 */ /* 0x002fea0003800000 */
.L_x_371:
[----:B------:R-:W2:Y:S01]  /*6780*/  S2R R10, SR_TID.X ;  /* 0x00000000000a7919 */ /* 0x000ea20000002100 */
[----:B01----:R-:W-:Y:S01]  /*6790*/  IMAD R0, R2, 0xb00, R3 ;  /* 0x00000b0002007824 */ /* 0x003fe200078e0203 */
        /* <DEDUP_REMOVED lines=8> */
[----:B------:R-:W-:Y:S01]  /*6820*/  R2UR UR18, R6 ;  /* 0x00000000061272ca */ /* 0x000fe200000e0000 */
[----:B------:R-:W-:Y:S01]  /*6830*/  UMOV UR59, 0x40000040 ;  /* 0x40000040003b7882 */ /* 0x000fe20000000000 */
[----:B------:R-:W-:Y:S01]  /*6840*/  R2UR UR19, R7 ;  /* 0x00000000071372ca */ /* 0x000fe200000e0000 */
[----:B------:R-:W-:Y:S01]  /*6850*/  UMOV UR47, 0x40000040 ;  /* 0x40000040002f7882 */ /* 0x000fe20000000000 */
[----:B------:R-:W-:Y:S01]  /*6860*/  UMOV UR51, 0x40000040 ;  /* 0x4000004000337882 */ /* 0x000fe20000000000 */
[----:B------:R-:W-:Y:S01]  /*6870*/  UMOV UR40, UR10 ;  /* 0x0000000a00287c82 */ /* 0x000fe20008000000 */
[----:B------:R-:W-:Y:S01]  /*6880*/  UMOV UR36, UR10 ;  /* 0x0000000a00247c82 */ /* 0x000fe20008000000 */
[----:B------:R-:W-:Y:S01]  /*6890*/  UMOV UR41, UR11 ;  /* 0x0000000b00297c82 */ /* 0x000fe20008000000 */
[----:B------:R-:W-:Y:S01]  /*68a0*/  UMOV UR37, UR11 ;  /* 0x0000000b00257c82 */ /* 0x000fe20008000000 */
[----:B------:R-:W-:Y:S01]  /*68b0*/  UMOV UR42, UR6 ;  /* 0x00000006002a7c82 */ /* 0x000fe20008000000 */
[----:B------:R-:W-:Y:S01]  /*68c0*/  UIADD3 UR38, UR6, 0x80, URZ ;  /* 0x0000008006267890 */ /* 0x000fe2000fffe03f */
[----:B------:R-:W-:Y:S01]  /*68d0*/  R2UR UR14, R4 ;  /* 0x00000000040e72ca */ /* 0x000fe200000e0000 */
[----:B------:R-:W-:Y:S01]  /*68e0*/  UIADD3 UR26, UR6, 0x100, URZ ;  /* 0x00000100061a7890 */ /* 0x000fe2000fffe03f */
[----:B------:R-:W-:Y:S01]  /*68f0*/  R2UR UR15, R5 ;  /* 0x00000000050f72ca */ /* 0x000fe200000e0000 */
[----:B------:R-:W-:Y:S01]  /*6900*/  UMOV UR24, UR10 ;  /* 0x0000000a00187c82 */ /* 0x000fe20008000000 */
[----:B------:R-:W-:Y:S01]  /*6910*/  UMOV UR25, UR11 ;  /* 0x0000000b00197c82 */ /* 0x000fe20008000000 */
[----:B------:R-:W-:Y:S01]  /*6920*/  UIADD3 UR30, UR6, 0x180, URZ ;  /* 0x00000180061e7890 */ /* 0x000fe2000fffe03f */
[----:B------:R-:W-:Y:S01]  /*6930*/  UMOV UR28, UR10 ;  /* 0x0000000a001c7c82 */ /* 0x000fe20008000000 */
[----:B------:R-:W-:Y:S01]  /*6940*/  UMOV UR29, UR11 ;  /* 0x0000000b001d7c82 */ /* 0x000fe20008000000 */
[----:B------:R-:W-:Y:S01]  /*6950*/  UIADD3 UR34, UR6, 0x200, URZ ;  /* 0x0000020006227890 */ /* 0x000fe2000fffe03f */
[----:B--2---:R-:W-:Y:S01]  /*6960*/  SHF.R.U32.HI R10, RZ, 0x7, R10 ;  /* 0x00000007ff0a7819 */ /* 0x004fe2000001160a */
[----:B------:R-:W-:Y:S01]  /*6970*/  UMOV UR32, UR10 ;  /* 0x0000000a00207c82 */ /* 0x000fe20008000000 */
[----:B------:R-:W-:Y:S01]  /*6980*/  UMOV UR33, UR11 ;  /* 0x0000000b00217c82 */ /* 0x000fe20008000000 */
[----:B------:R-:W-:-:S02]  /*6990*/  UIADD3 UR58, UR6, 0x2, URZ ;  /* 0x00000002063a7890 */ /* 0x000fc4000fffe03f */
[----:B------:R-:W-:Y:S01]  /*69a0*/  VIADD R0, R10, 0x8 ;  /* 0x000000080a007836 */ /* 0x000fe20000000000 */
        /* <DEDUP_REMOVED lines=56> */
[----:B------:R-:W-:Y:S01]  /*6d30*/  UIADD3 UR10, UR6, 0x502, URZ ;  /* 0x00000502060a7890 */ /* 0x000fe2000fffe03f */
        /* <DEDUP_REMOVED lines=522> */
.L_x_376:
[----:B------:R-:W0:Y:S01]  /*8de0*/  S2UR UR10, SR_CgaCtaId ;  /* 0x00000000000a79c3 */ /* 0x000e220000008800 */
[----:B------:R-:W-:Y:S01]  /*8df0*/  UMOV UR6, 0x400 ;  /* 0x0000040000067882 */ /* 0x000fe20000000000 */
[----:B------:R-:W-:Y:S01]  /*8e00*/  SHF.L.U32 R0, R20, 0x1f, RZ ;  /* 0x0000001f14007819 */ /* 0x000fe200000006ff */
[----:B0-----:R-:W-:-:S04]  /*8e10*/  ULEA UR6, UR10, UR6, 0x18 ;  /* 0x000000060a067291 */ /* 0x001fc8000f8ec03f */
[----:B------:R-:W-:-:S09]  /*8e20*/  ULEA UR6, UR7, UR6, 0x3 ;  /* 0x0000000607067291 */ /* 0x000fd2000f8e183f */
[----:B------:R0:W1:Y:S01]  /*8e30*/  SYNCS.PHASECHK.TRANS64.TRYWAIT P2, [UR6+0x34850], R0 ;  /* 0x03485000ff0075a7 */ /* 0x0000620008040146 */
[----:B------:R-:W-:Y:S05]  /*8e40*/  @!P0 BRA `(.L_x_377) ;  /* 0x0000000000048947 */ /* 0x000fea0003800000 */
[----:B------:R-:W-:Y:S01]  /*8e50*/  BPT.TRAP 0x1 ;  /* 0x000000040000795c */ /* 0x000fe20000300000 */
.L_x_377:
[----:B-1----:R-:W-:Y:S05]  /*8e60*/  @P2 BRA `(.L_x_375) ;  /* 0x0000000000082947 */ /* 0x002fea0003800000 */
[----:B------:R-:W1:Y:S02]  /*8e70*/  SYNCS.PHASECHK.TRANS64.TRYWAIT P2, [UR6+0x34850], R0 ;  /* 0x03485000ff0075a7 */ /* 0x000e640008040146 */
[----:B-1----:R-:W-:Y:S05]  /*8e80*/  @!P2 BRA `(.L_x_378) ;  /* 0x000000ac0034a947 */ /* 0x002fea0003800000 */
.L_x_375:
[----:B------:R-:W2:Y:S01]  /*8e90*/  S2UR UR10, SR_CgaCtaId ;  /* 0x00000000000a79c3 */ /* 0x000ea20000008800 */
[----:B------:R-:W-:Y:S01]  /*8ea0*/  UMOV UR6, 0x400 ;  /* 0x0000040000067882 */ /* 0x000fe20000000000 */
[----:B------:R-:W-:Y:S01]  /*8eb0*/  WARPGROUP.ARRIVE ;  /* 0x00000000000079c5 */ /* 0x000fe20000000000 */
[----:B------:R-:W-:Y:S01]  /*8ec0*/  UMOV UR11, 0x40000040 ;  /* 0x40000040000b7882 */ /* 0x000fe20000000000 */
[----:B------:R-:W-:-:S04]  /*8ed0*/  FMNMX.FTZ R10, R168, R21, !PT ;  /* 0x00000015a80a7209 */ /* 0x000fc80007810000 */
[----:B------:R-:W3:Y:S01]  /*8ee0*/  S2R R235, SR_TID.X ;  /* 0x0000000000eb7919 */ /* 0x000ee20000002100 */
[C---:B------:R-:W-:Y:S01]  /*8ef0*/  ISETP.GT.AND P2, PT, R14.reuse, RZ, PT ;  /* 0x000000ff0e00720c */ /* 0x040fe20003f44270 */
[----:B------:R-:W-:Y:S01]  /*8f00*/  VIADD R14, R14, 0xffffffff ;  /* 0xffffffff0e0e7836 */ /* 0x000fe20000000000 */
[----:B-1----:R-:W-:-:S04]  /*8f10*/  FMNMX.FTZ R11, R169, R10, !PT ;  /* 0x0000000aa90b7209 */ /* 0x002fc80007810000 */
[----:B------:R-:W-:-:S04]  /*8f20*/  FMNMX.FTZ R10, R172, R11, !PT ;  /* 0x0000000bac0a7209 */ /* 0x000fc80007810000 */
[----:B------:R-:W-:-:S04]  /*8f30*/  FMNMX.FTZ R11, R173, R10, !PT ;  /* 0x0000000aad0b7209 */ /* 0x000fc80007810000 */
[----:B------:R-:W-:Y:S01]  /*8f40*/  FMNMX.FTZ R10, R160, R11, !PT ;  /* 0x0000000ba00a7209 */ /* 0x000fe20007810000 */
[----:B--2---:R-:W-:-:S03]  /*8f50*/  ULEA UR6, UR10, UR6, 0x18 ;  /* 0x000000060a067291 */ /* 0x004fc6000f8ec03f */
[----:B------:R-:W-:-:S04]  /*8f60*/  FMNMX.FTZ R11, R161, R10, !PT ;  /* 0x0000000aa10b7209 */ /* 0x000fc80007810000 */
[----:B------:R-:W-:Y:S01]  /*8f70*/  FMNMX.FTZ R10, R164, R11, !PT ;  /* 0x0000000ba40a7209 */ /* 0x000fe20007810000 */
[----:B0-----:R-:W-:-:S03]  /*8f80*/  IMAD.U32 R0, RZ, RZ, UR6 ;  /* 0x00000006ff007e24 */ /* 0x001fc6000f8e00ff */
[----:B------:R-:W-:Y:S02]  /*8f90*/  FMNMX.FTZ R11, R165, R10, !PT ;  /* 0x0000000aa50b7209 */ /* 0x000fe40007810000 */
[----:B------:R-:W-:Y:S02]  /*8fa0*/  R2UR UR6, R0 ;  /* 0x00000000000672ca */ /* 0x000fe400000e0000 */
[----:B------:R-:W-:Y:S02]  /*8fb0*/  FMNMX.FTZ R10, R152, R11, !PT ;  /* 0x0000000b980a7209 */ /* 0x000fe40007810000 */
[----:B---3--:R-:W-:Y:S02]  /*8fc0*/  SHF.R.U32.HI R235, RZ, 0x7, R235 ;  /* 0x00000007ffeb7819 */ /* 0x008fe400000116eb */
[----:B------:R-:W-:-:S04]  /*8fd0*/  FMNMX.FTZ R11, R153, R10, !PT ;  /* 0x0000000a990b7209 */ /* 0x000fc80007810000 */
[----:B------:R-:W-:-:S03]  /*8fe0*/  FMNMX.FTZ R10, R156, R11, !PT ;  /* 0x0000000b9c0a7209 */ /* 0x000fc60007810000 */
[----:B------:R-:W-:Y:S01]  /*8ff0*/  UIADD3 UR6, UR6, 0x400, URZ ;  /* 0x0000040006067890 */ /* 0x000fe2000fffe03f */
[----:B------:R-:W-:-:S03]  /*9000*/  FMNMX.FTZ R11, R157, R10, !PT ;  /* 0x0000000a9d0b7209 */ /* 0x000fc60007810000 */
[----:B------:R-:W-:Y:S01]  /*9010*/  USHF.R.U32.HI UR6, URZ, 0x4, UR6 ;  /* 0x000000043f067899 */ /* 0x000fe20008011606 */
[----:B------:R-:W-:-:S03]  /*9020*/  FMNMX.FTZ R10, R144, R11, !PT ;  /* 0x0000000b900a7209 */ /* 0x000fc60007810000 */
[----:B------:R-:W-:Y:S01]  /*9030*/  ULOP3.LUT UR6, UR6, 0x3fff, URZ, 0xc0, !UPT ;  /* 0x00003fff06067892 */ /* 0x000fe2000f8ec03f */
[----:B------:R-:W-:-:S03]  /*9040*/  FMNMX.FTZ R11, R145, R10, !PT ;  /* 0x0000000a910b7209 */ /* 0x000fc60007810000 */
        /* <DEDUP_REMOVED lines=34> */
[----:B------:R-:W-:Y:S02]  /*9270*/  FMNMX.FTZ R10, R92, R11, !PT ;  /* 0x0000000b5c0a7209 */ /* 0x000fe40007810000 */
[----:B------:R-:W0:Y:S01]  /*9280*/  LDC R11, c[0x0][0x988] ;  /* 0x00026200ff0b7b82 */ /* 0x000e220000000800 */
[----:B------:R-:W-:Y:S02]  /*9290*/  WARPGROUP.DEPBAR.LE gsb0, 0x0 ;  /* 0x00008000000079c5 */ /* 0x000fe40000010000 */
[----:B------:R-:W-:Y:S01]  /*92a0*/  WARPGROUP.ARRIVE ;  /* 0x00000000000079c5 */ /* 0x000fe20000000000 */
[----:B------:R-:W-:-:S05]  /*92b0*/  FMNMX.FTZ R177, R93, R10, !PT ;  /* 0x0000000a5db17209 */ /* 0x000fca0007810000 */
[----:B------:R-:W-:Y:S01]  /*92c0*/  HGMMA.64x128x16.F32 R24, R180, gdesc[UR8].tnspB, R24, gsb0 ;  /* 0x41e00008b4187df0 */ /* 0x000fe20008000818 */
[----:B------:R-:W-:Y:S01]  /*92d0*/  UIADD3 UR10, UR6, 0x100, URZ ;  /* 0x00000100060a7890 */ /* 0x000fe2000fffe03f */
[----:B------:R-:W1:Y:S01]  /*92e0*/  SHFL.BFLY PT, R10, R177, 0x2, 0x1f ;  /* 0x0c401f00b10a7f89 */ /* 0x000e6200000e0000 */
[----:B------:R-:W-:Y:S01]  /*92f0*/  UMOV UR11, 0x40000040 ;  /* 0x40000040000b7882 */ /* 0x000fe20000000000 */
[----:B-1----:R-:W-:-:S05]  /*9300*/  FMNMX.FTZ R178, R177, R10, !PT ;  /* 0x0000000ab1b27209 */ /* 0x002fca0007810000 */
[----:B------:R-:W1:Y:S02]  /*9310*/  SHFL.BFLY PT, R179, R178, 0x1, 0x1f ;  /* 0x0c201f00b2b37f89 */ /* 0x000e6400000e0000 */
[----:B-1----:R-:W-:-:S05]  /*9320*/  FMNMX.FTZ R10, R178, R179, !PT ;  /* 0x000000b3b20a7209 */ /* 0x002fca0007810000 */
[C---:B0-----:R-:W-:Y:S01]  /*9330*/  FMUL.FTZ R176, R10.reuse, R11 ;  /* 0x0000000b0ab07220 */ /* 0x041fe20000410000 */
        /* <DEDUP_REMOVED lines=24> */
[----:B------:R-:W-:Y:S01]  /*94c0*/  FMUL.FTZ R20, R20, R11 ;  /* 0x0000000b14147220 */ /* 0x000fe20000410000 */
[----:B------:R-:W-:Y:S08]  /*94d0*/  MUFU.EX2 R21, R21 ;  /* 0x0000001500157308 */ /* 0x000ff00000000800 */
[----:B------:R-:W0:Y:S08]  /*94e0*/  MUFU.EX2 R20, R20 ;  /* 0x0000001400147308 */ /* 0x000e300000000800 */
[----:B------:R-:W1:Y:S08]  /*94f0*/  MUFU.EX2 R168, R168 ;  /* 0x000000a800a87308 */ /* 0x000e700000000800 */
[----:B------:R-:W2:Y:S01]  /*9500*/  MUFU.EX2 R178, R178 ;  /* 0x000000b200b27308 */ /* 0x000ea20000000800 */
[----:B0-----:R-:W-:-:S07]  /*9510*/  FFMA.FTZ R13, R20, R13, R21 ;  /* 0x0000000d140d7223 */ /* 0x001fce0000010015 */
[----:B------:R-:W-:Y:S01]  /*9520*/  MUFU.EX2 R169, R169 ;  /* 0x000000a900a97308 */ /* 0x000fe20000000800 */
[----:B-1----:R-:W-:-:S07]  /*9530*/  FADD.FTZ R13, R168, R13 ;  /* 0x0000000da80d7221 */ /* 0x002fce0000010000 */
[----:B------:R-:W-:Y:S08]  /*9540*/  MUFU.EX2 R173, R173 ;  /* 0x000000ad00ad7308 */ /* 0x000ff00000000800 */
[----:B------:R-:W-:Y:S01]  /*9550*/  MUFU.EX2 R161, R161 ;  /* 0x000000a100a17308 */ /* 0x000fe20000000800 */
[----:B------:R-:W-:Y:S02]  /*9560*/  WARPGROUP.DEPBAR.LE gsb0, 0x0 ;  /* 0x00008000000079c5 */ /* 0x000fe40000010000 */
[----:B------:R-:W-:Y:S01]  /*9570*/  WARPGROUP.ARRIVE ;  /* 0x00000000000079c5 */ /* 0x000fe20000000000 */
[-CC-:B------:R-:W-:Y:S01]  /*9580*/  FFMA.FTZ R180, R160, R11.reuse, -R176.reuse ;  /* 0x0000000ba0b47223 */ /* 0x180fe200000108b0 */
[----:B------:R-:W-:-:S03]  /*9590*/  FFMA.FTZ R182, R164, R11, -R176 ;  /* 0x0000000ba4b67223 */ /* 0x000fc600000108b0 */
[----:B------:R-:W-:Y:S01]  /*95a0*/  MUFU.EX2 R165, R165 ;  /* 0x000000a500a57308 */ /* 0x000fe20000000800 */
[----:B------:R-:W-:Y:S01]  /*95b0*/  HGMMA.64x128x16.F32 R24, R184, gdesc[UR8].tnspB, R24, gsb0 ;  /* 0x41e00008b8187df0 */ /* 0x000fe20008000818 */
[----:B------:R-:W-:Y:S01]  /*95c0*/  UIADD3 UR10, UR6, 0x180, URZ ;  /* 0x00000180060a7890 */ /* 0x000fe2000fffe03f */
[----:B------:R-:W-:-:S05]  /*95d0*/  UMOV UR11, 0x40000040 ;  /* 0x40000040000b7882 */ /* 0x000fca0000000000 */
        /* <DEDUP_REMOVED lines=114> */
[----:B------:R-:W-:Y:S01]  /*9d00*/  FMNMX.FTZ R133, R103, R112, !PT ;  /* 0x0000007067857209 */ /* 0x000fe20007810000 */
[----:B------:R-:W-:Y:S01]  /*9d10*/  UIADD3 UR10, UR6, 0x480, URZ ;  /* 0x00000480060a7890 */ /* 0x000fe2000fffe03f */
[----:B------:R-:W-:Y:S01]  /*9d20*/  MUFU.EX2 R204, R204 ;  /* 0x000000cc00cc7308 */ /* 0x000fe20000000800 */
[----:B------:R-:W-:Y:S01]  /*9d30*/  UMOV UR11, 0x40000040 ;  /* 0x40000040000b7882 */ /* 0x000fe20000000000 */
[----:B------:R-:W-:Y:S01]  /*9d40*/  FMNMX.FTZ R112, R90, R133, !PT ;  /* 0x000000855a707209 */ /* 0x000fe20007810000 */
[----:B------:R-:W-:-:S03]  /*9d50*/  UIADD3 UR6, UR6, 0x500, URZ ;  /* 0x0000050006067890 */ /* 0x000fc6000fffe03f */
[----:B------:R-:W-:Y:S02]  /*9d60*/  FMNMX.FTZ R133, R91, R112, !PT ;  /* 0x000000705b857209 */ /* 0x000fe40007810000 */
[----:B------:R-:W-:Y:S02]  /*9d70*/  MUFU.EX2 R206, R206 ;  /* 0x000000ce00ce7308 */ /* 0x000fe40000000800 */
        /* <DEDUP_REMOVED lines=13> */
[----:B------:R-:W-:Y:S08]  /*9e50*/  MUFU.EX2 R208, R208 ;  /* 0x000000d000d07308 */ /* 0x000ff00000000800 */
[----:B------:R-:W-:Y:S01]  /*9e60*/  MUFU.EX2 R210, R210 ;  /* 0x000000d200d27308 */ /* 0x000fe20000000800 */
[----:B0-----:R-:W-:Y:S01]  /*9e70*/  FMNMX.FTZ R92, R133, R104, !PT ;  /* 0x00000068855c7209 */ /* 0x001fe20007810000 */
[----:B------:R-:W-:-:S06]  /*9e80*/  @!P1 IMAD R133, R2, 0x8, R0 ;  /* 0x0000000802859824 */ /* 0x000fcc00078e0200 */
[----:B------:R0:W-:Y:S01]  /*9e90*/  MUFU.EX2 R104, R116 ;  /* 0x0000007400687308 */ /* 0x0001e20000000800 */
[C---:B------:R-:W-:Y:S01]  /*9ea0*/  FADD.FTZ R108, -R92.reuse, R15 ;  /* 0x0000000f5c6c7221 */ /* 0x040fe20000010100 */
[-C--:B------:R-:W-:Y:S01]  /*9eb0*/  FMUL.FTZ R112, R92, R11.reuse ;  /* 0x0000000b5c707220 */ /* 0x080fe20000410000 */
[----:B------:R-:W-:Y:S02]  /*9ec0*/  @!P1 VIADD R133, R133, 0x34840 ;  /* 0x0003484085859836 */ /* 0x000fe40000000000 */
[-C--:B------:R-:W-:Y:S01]  /*9ed0*/  FMUL.FTZ R93, R108, R11.reuse ;  /* 0x0000000b6c5d7220 */ /* 0x080fe20000410000 */
[-CC-:B------:R-:W-:Y:S01]  /*9ee0*/  FFMA.FTZ R108, R170, R11.reuse, -R112.reuse ;  /* 0x0000000baa6c7223 */ /* 0x180fe20000010870 */
[-CC-:B------:R-:W-:Y:S01]  /*9ef0*/  FFMA.FTZ R177, R171, R11.reuse, -R112.reuse ;  /* 0x0000000babb17223 */ /* 0x180fe20000010870 */
[-CC-:B------:R-:W-:Y:S01]  /*9f00*/  FFMA.FTZ R179, R174, R11.reuse, -R112.reuse ;  /* 0x0000000baeb37223 */ /* 0x180fe20000010870 */
[-CC-:B0-----:R-:W-:Y:S01]  /*9f10*/  FFMA.FTZ R116, R175, R11.reuse, -R112.reuse ;  /* 0x0000000baf747223 */ /* 0x181fe20000010870 */
[-CC-:B------:R-:W-:Y:S01]  /*9f20*/  FFMA.FTZ R181, R162, R11.reuse, -R112.reuse ;  /* 0x0000000ba2b57223 */ /* 0x180fe20000010870 */
[----:B------:R-:W-:Y:S01]  /*9f30*/  MUFU.EX2 R93, R93 ;  /* 0x0000005d005d7308 */ /* 0x000fe20000000800 */
[-CC-:B------:R-:W-:Y:S01]  /*9f40*/  FFMA.FTZ R120, R163, R11.reuse, -R112.reuse ;  /* 0x0000000ba3787223 */ /* 0x180fe20000010870 */
[-CC-:B------:R-:W-:Y:S01]  /*9f50*/  FFMA.FTZ R183, R166, R11.reuse, -R112.reuse ;  /* 0x0000000ba6b77223 */ /* 0x180fe20000010870 */
[-CC-:B------:R-:W-:Y:S01]  /*9f60*/  FFMA.FTZ R201, R122, R11.reuse, -R112.reuse ;  /* 0x0000000b7ac97223 */ /* 0x180fe20000010870 */
[-CC-:B------:R-:W-:Y:S01]  /*9f70*/  FFMA.FTZ R144, R167, R11.reuse, -R112.reuse ;  /* 0x0000000ba7907223 */ /* 0x180fe20000010870 */
[-CC-:B------:R-:W-:Y:S01]  /*9f80*/  FFMA.FTZ R195, R142, R11.reuse, -R112.reuse ;  /* 0x0000000b8ec37223 */ /* 0x180fe20000010870 */
[----:B--2---:R-:W-:Y:S01]  /*9f90*/  FADD.FTZ R142, R178, R13 ;  /* 0x0000000db28e7221 */ /* 0x004fe20000010000 */
        /* <DEDUP_REMOVED lines=16> */
[-C--:B------:R-:W-:Y:S01]  /*a0a0*/  FFMA.FTZ R115, R115, R11.reuse, -R112 ;  /* 0x0000000b73737223 */ /* 0x080fe20000010870 */
[----:B------:R-:W2:Y:S01]  /*a0b0*/  MUFU.EX2 R179, R179 ;  /* 0x000000b300b37308 */ /* 0x000ea20000000800 */
[----:B0-----:R-:W-:Y:S01]  /*a0c0*/  FFMA.FTZ R12, R93, R12, R108 ;  /* 0x0000000c5d0c7223 */ /* 0x001fe2000001006c */
[-CC-:B------:R-:W-:Y:S01]  /*a0d0*/  FFMA.FTZ R138, R143, R11.reuse, -R112.reuse ;  /* 0x0000000b8f8a7223 */ /* 0x180fe20000010870 */
[-CC-:B------:R-:W-:Y:S01]  /*a0e0*/  FFMA.FTZ R197, R130, R11.reuse, -R112.reuse ;  /* 0x0000000b82c57223 */ /* 0x180fe20000010870 */
[-CC-:B------:R-:W-:Y:S01]  /*a0f0*/  FFMA.FTZ R130, R131, R11.reuse, -R112.reuse ;  /* 0x0000000b83827223 */ /* 0x180fe20000010870 */
[-CC-:B------:R-:W-:Y:S01]  /*a100*/  FFMA.FTZ R134, R134, R11.reuse, -R112.reuse ;  /* 0x0000000b86867223 */ /* 0x180fe20000010870 */
[-CC-:B------:R-:W-:Y:S01]  /*a110*/  FFMA.FTZ R199, R135, R11.reuse, -R112.reuse ;  /* 0x0000000b87c77223 */ /* 0x180fe20000010870 */
[-C--:B------:R-:W-:Y:S01]  /*a120*/  FFMA.FTZ R203, R126, R11.reuse, -R112 ;  /* 0x0000000b7ecb7223 */ /* 0x080fe20000010870 */
[----:B------:R-:W0:Y:S01]  /*a130*/  MUFU.EX2 R116, R116 ;  /* 0x0000007400747308 */ /* 0x000e220000000800 */
[----:B-1----:R-:W-:Y:S01]  /*a140*/  FADD.FTZ R122, R177, R12 ;  /* 0x0000000cb17a7221 */ /* 0x002fe20000010000 */
[-C--:B------:R-:W-:Y:S01]  /*a150*/  FFMA.FTZ R12, R123, R11.reuse, -R112 ;  /* 0x0000000b7b0c7223 */ /* 0x080fe20000010870 */
[----:B------:R-:W-:Y:S01]  /*a160*/  FADD.FTZ R123, R169, R142 ;  /* 0x0000008ea97b7221 */ /* 0x000fe20000010000 */
[-CC-:B------:R-:W-:Y:S01]  /*a170*/  FFMA.FTZ R119, R119, R11.reuse, -R112.reuse ;  /* 0x0000000b77777223 */ /* 0x180fe20000010870 */
[-CC-:B------:R-:W-:Y:S01]  /*a180*/  FFMA.FTZ R107, R107, R11.reuse, -R112.reuse ;  /* 0x0000000b6b6b7223 */ /* 0x180fe20000010870 */
[-C--:B------:R-:W-:Y:S01]  /*a190*/  FFMA.FTZ R110, R110, R11.reuse, -R112 ;  /* 0x0000000b6e6e7223 */ /* 0x080fe20000010870 */
[----:B------:R-:W-:Y:S01]  /*a1a0*/  FADD.FTZ R142, R180, R123 ;  /* 0x0000007bb48e7221 */ /* 0x000fe20000010000 */
[----:B------:R-:W1:Y:S01]  /*a1b0*/  MUFU.EX2 R181, R181 ;  /* 0x000000b500b57308 */ /* 0x000e620000000800 */
[----:B--2---:R-:W-:Y:S01]  /*a1c0*/  FADD.FTZ R13, R179, R122 ;  /* 0x0000007ab30d7221 */ /* 0x004fe20000010000 */
[-C--:B------:R-:W-:Y:S01]  /*a1d0*/  FFMA.FTZ R111, R111, R11.reuse, -R112 ;  /* 0x0000000b6f6f7223 */ /* 0x080fe20000010870 */
[----:B------:R-:W-:Y:S01]  /*a1e0*/  FADD.FTZ R123, R173, R142 ;  /* 0x0000008ead7b7221 */ /* 0x000fe20000010000 */
[-CC-:B------:R-:W-:Y:S01]  /*a1f0*/  FFMA.FTZ R99, R99, R11.reuse, -R112.reuse ;  /* 0x0000000b63637223 */ /* 0x180fe20000010870 */
[-CC-:B------:R-:W-:Y:S01]  /*a200*/  FFMA.FTZ R102, R102, R11.reuse, -R112.reuse ;  /* 0x0000000b66667223 */ /* 0x180fe20000010870 */
[-CC-:B------:R-:W-:Y:S01]  /*a210*/  FFMA.FTZ R103, R103, R11.reuse, -R112.reuse ;  /* 0x0000000b67677223 */ /* 0x180fe20000010870 */
[----:B------:R-:W-:Y:S01]  /*a220*/  FADD.FTZ R114, R182, R123 ;  /* 0x0000007bb6727221 */ /* 0x000fe20000010000 */
[----:B------:R-:W2:Y:S01]  /*a230*/  MUFU.EX2 R120, R120 ;  /* 0x0000007800787308 */ /* 0x000ea20000000800 */
[----:B0-----:R-:W-:Y:S01]  /*a240*/  FADD.FTZ R122, R116, R13 ;  /* 0x0000000d747a7221 */ /* 0x001fe20000010000 */
[-C--:B------:R-:W-:Y:S01]  /*a250*/  FFMA.FTZ R90, R90, R11.reuse, -R112 ;  /* 0x0000000b5a5a7223 */ /* 0x080fe20000010870 */
[----:B------:R-:W-:Y:S01]  /*a260*/  FADD.FTZ R123, R161, R114 ;  /* 0x00000072a17b7221 */ /* 0x000fe20000010000 */
[-CC-:B------:R-:W-:Y:S01]  /*a270*/  FFMA.FTZ R91, R91, R11.reuse, -R112.reuse ;  /* 0x0000000b5b5b7223 */ /* 0x180fe20000010870 */
[-CC-:B------:R-:W-:Y:S01]  /*a280*/  FFMA.FTZ R94, R94, R11.reuse, -R112.reuse ;  /* 0x0000000b5e5e7223 */ /* 0x180fe20000010870 */
[----:B------:R-:W-:Y:S01]  /*a290*/  FFMA.FTZ R95, R95, R11, -R112 ;  /* 0x0000000b5f5f7223 */ /* 0x000fe20000010870 */
[----:B------:R-:W-:Y:S01]  /*a2a0*/  F2FP.F16.F32.PACK_AB R179, R116, R179 ;  /* 0x000000b374b3723e */ /* 0x000fe200000000ff */
[----:B------:R-:W0:Y:S01]  /*a2b0*/  MUFU.EX2 R183, R183 ;  /* 0x000000b700b77308 */ /* 0x000e220000000800 */
[----:B-1----:R-:W-:Y:S01]  /*a2c0*/  FADD.FTZ R13, R181, R122 ;  /* 0x0000007ab50d7221 */ /* 0x002fe20000010000 */
[----:B------:R-:W-:-:S02]  /*a2d0*/  F2FP.F16.F32.PACK_AB R177, R177, R108 ;  /* 0x0000006cb1b1723e */ /* 0x000fc400000000ff */
[----:B------:R-:W-:Y:S02]  /*a2e0*/  IADD3 R131, -R235, 0xb, RZ ;  /* 0x0000000beb837810 */ /* 0x000fe40007ffe1ff */
[----:B------:R-:W-:Y:S02]  /*a2f0*/  @!P1 PRMT R133, RZ, 0x654, R133 ;  /* 0x00000654ff859816 */ /* 0x000fe40000000085 */
[----:B------:R-:W1:Y:S01]  /*a300*/  MUFU.EX2 R144, R144 ;  /* 0x0000009000907308 */ /* 0x000e620000000800 */
[C---:B--2---:R-:W-:Y:S01]  /*a310*/  FADD.FTZ R122, R120.reuse, R13 ;  /* 0x0000000d787a7221 */ /* 0x044fe20000010000 */
[----:B------:R-:W-:Y:S02]  /*a320*/  F2FP.F16.F32.PACK_AB R178, R169, R178 ;  /* 0x000000b2a9b2723e */ /* 0x000fe400000000ff */
[----:B------:R-:W-:Y:S02]  /*a330*/  F2FP.F16.F32.PACK_AB R180, R173, R180 ;  /* 0x000000b4adb4723e */ /* 0x000fe400000000ff */
[----:B------:R-:W-:-:S02]  /*a340*/  F2FP.F16.F32.PACK_AB R181, R120, R181 ;  /* 0x000000b578b5723e */ /* 0x000fc400000000ff */
[----:B------:R-:W2:Y:S01]  /*a350*/  MUFU.EX2 R185, R185 ;  /* 0x000000b900b97308 */ /* 0x000ea20000000800 */
[----:B0-----:R-:W-:Y:S01]  /*a360*/  FADD.FTZ R13, R183, R122 ;  /* 0x0000007ab70d7221 */ /* 0x001fe20000010000 */
[----:B------:R-:W-:Y:S01]  /*a370*/  FADD.FTZ R122, R184, R123 ;  /* 0x0000007bb87a7221 */ /* 0x000fe20000010000 */
[----:B------:R-:W-:Y:S02]  /*a380*/  F2FP.F16.F32.PACK_AB R182, R161, R182 ;  /* 0x000000b6a1b6723e */ /* 0x000fe400000000ff */
[C---:B------:R-:W-:Y:S01]  /*a390*/  F2FP.F16.F32.PACK_AB R184, R165.reuse, R184 ;  /* 0x000000b8a5b8723e */ /* 0x040fe200000000ff */
[----:B------:R-:W-:Y:S02]  /*a3a0*/  FADD.FTZ R123, R165, R122 ;  /* 0x0000007aa57b7221 */ /* 0x000fe40000010000 */
[----:B------:R-:W0:Y:S01]  /*a3b0*/  MUFU.EX2 R124, R124 ;  /* 0x0000007c007c7308 */ /* 0x000e220000000800 */
[C---:B-1----:R-:W-:Y:S01]  /*a3c0*/  FADD.FTZ R118, R144.reuse, R13 ;  /* 0x0000000d90767221 */ /* 0x042fe20000010000 */
[----:B------:R-:W-:-:S06]  /*a3d0*/  F2FP.F16.F32.PACK_AB R183, R144, R183 ;  /* 0x000000b790b7723e */ /* 0x000fcc00000000ff */
[----:B------:R-:W1:Y:S01]  /*a3e0*/  MUFU.EX2 R187, R187 ;  /* 0x000000bb00bb7308 */ /* 0x000e620000000800 */
[----:B--2---:R-:W-:Y:S01]  /*a3f0*/  FADD.FTZ R13, R185, R118 ;  /* 0x00000076b90d7221 */ /* 0x004fe20000010000 */
[----:B------:R-:W-:Y:S01]  /*a400*/  FADD.FTZ R118, R186, R123 ;  /* 0x0000007bba767221 */ /* 0x000fe20000010000 */
[----:B------:R-:W-:-:S05]  /*a410*/  F2FP.F16.F32.PACK_AB R186, R153, R186 ;  /* 0x000000ba99ba723e */ /* 0x000fca00000000ff */
[----:B------:R-:W2:Y:S01]  /*a420*/  MUFU.EX2 R128, R128 ;  /* 0x0000008000807308 */ /* 0x000ea20000000800 */
[----:B0-----:R-:W-:Y:S01]  /*a430*/  FADD.FTZ R106, R124, R13 ;  /* 0x0000000d7c6a7221 */ /* 0x001fe20000010000 */
[----:B------:R-:W-:Y:S01]  /*a440*/  FFMA.FTZ R13, R98, R11, -R112 ;  /* 0x0000000b620d7223 */ /* 0x000fe20000010870 */
[----:B------:R-:W-:-:S05]  /*a450*/  F2FP.F16.F32.PACK_AB R185, R124, R185 ;  /* 0x000000b97cb9723e */ /* 0x000fca00000000ff */
[----:B------:R-:W0:Y:S01]  /*a460*/  MUFU.EX2 R189, R189 ;  /* 0x000000bd00bd7308 */ /* 0x000e220000000800 */
[----:B-1----:R-:W-:Y:S01]  /*a470*/  FADD.FTZ R123, R187, R106 ;  /* 0x0000006abb7b7221 */ /* 0x002fe20000010000 */
[----:B------:R-:W-:Y:S02]  /*a480*/  WARPGROUP.DEPBAR.LE gsb0, 0x0 ;  /* 0x00008000000079c5 */ /* 0x000fe40000010000 */
[----:B------:R-:W-:Y:S01]  /*a490*/  WARPGROUP.ARRIVE ;  /* 0x00000000000079c5 */ /* 0x000fe20000000000 */
[----:B------:R-:W-:Y:S02]  /*a4a0*/  F2FP.F16.F32.PACK_AB R212, R97, R96 ;  /* 0x0000006061d4723e */ /* 0x000fe400000000ff */
[----:B------:R-:W-:Y:S01]  /*a4b0*/  F2FP.F16.F32.PACK_AB R214, R101, R100 ;  /* 0x0000006465d6723e */ /* 0x000fe200000000ff */
[----:B------:R-:W1:Y:S01]  /*a4c0*/  MUFU.EX2 R140, R140 ;  /* 0x0000008c008c7308 */ /* 0x000e620000000800 */
[C---:B--2---:R-:W-:Y:S01]  /*a4d0*/  FADD.FTZ R106, R128.reuse, R123 ;  /* 0x0000007b806a7221 */ /* 0x044fe20000010000 */
[----:B------:R-:W-:Y:S01]  /*a4e0*/  HGMMA.64x128x16.F32 R24, R216, gdesc[UR8].tnspB, R24, gsb0 ;  /* 0x41e00008d8187df0 */ /* 0x000fe20008000818 */
[----:B------:R-:W-:-:S05]  /*a4f0*/  F2FP.F16.F32.PACK_AB R187, R128, R187 ;  /* 0x000000bb80bb723e */ /* 0x000fca00000000ff */
[----:B------:R-:W2:Y:S01]  /*a500*/  MUFU.EX2 R191, R191 ;  /* 0x000000bf00bf7308 */ /* 0x000ea20000000800 */
[----:B0-----:R-:W-:-:S07]  /*a510*/  FADD.FTZ R123, R189, R106 ;  /* 0x0000006abd7b7221 */ /* 0x001fce0000010000 */
[----:B------:R0:W-:Y:S01]  /*a520*/  MUFU.EX2 R114, R127 ;  /* 0x0000007f00727308 */ /* 0x0001e20000000800 */
[C---:B-1----:R-:W-:Y:S01]  /*a530*/  FADD.FTZ R106, R140.reuse, R123 ;  /* 0x0000007b8c6a7221 */ /* 0x042fe20000010000 */
[----:B------:R-:W-:-:S06]  /*a540*/  F2FP.F16.F32.PACK_AB R189, R140, R189 ;  /* 0x000000bd8cbd723e */ /* 0x000fcc00000000ff */
[----:B------:R-:W1:Y:S01]  /*a550*/  MUFU.EX2 R132, R132 ;  /* 0x0000008400847308 */ /* 0x000e620000000800 */
[----:B0-----:R-:W-:-:S04]  /*a560*/  FADD.FTZ R127, R153, R118 ;  /* 0x00000076997f7221 */ /* 0x001fc80000010000 */
[----:B------:R-:W-:Y:S01]  /*a570*/  FADD.FTZ R118, R188, R127 ;  /* 0x0000007fbc767221 */ /* 0x000fe20000010000 */
[C---:B------:R-:W-:Y:S02]  /*a580*/  F2FP.F16.F32.PACK_AB R188, R145.reuse, R188 ;  /* 0x000000bc91bc723e */ /* 0x040fe400000000ff */
[----:B------:R-:W0:Y:S01]  /*a590*/  MUFU.EX2 R193, R193 ;  /* 0x000000c100c17308 */ /* 0x000e220000000800 */
[----:B------:R-:W-:-:S04]  /*a5a0*/  FADD.FTZ R127, R145, R118 ;  /* 0x00000076917f7221 */ /* 0x000fc80000010000 */
[----:B------:R-:W-:Y:S01]  /*a5b0*/  FADD.FTZ R118, R190, R127 ;  /* 0x0000007fbe767221 */ /* 0x000fe20000010000 */
[C---:B------:R-:W-:Y:S02]  /*a5c0*/  F2FP.F16.F32.PACK_AB R190, R149.reuse, R190 ;  /* 0x000000be95be723e */ /* 0x040fe400000000ff */
[----:B------:R-:W3:Y:S01]  /*a5d0*/  MUFU.EX2 R136, R136 ;  /* 0x0000008800887308 */ /* 0x000ee20000000800 */
[----:B------:R-:W-:-:S04]  /*a5e0*/  FADD.FTZ R123, R149, R118 ;  /* 0x00000076957b7221 */ /* 0x000fc80000010000 */
[----:B------:R-:W-:Y:S01]  /*a5f0*/  FADD.FTZ R112, R192, R123 ;  /* 0x0000007bc0707221 */ /* 0x000fe20000010000 */
[----:B------:R-:W-:Y:S02]  /*a600*/  F2FP.F16.F32.PACK_AB R192, R137, R192 ;  /* 0x000000c089c0723e */ /* 0x000fe400000000ff */
[----:B------:R-:W4:Y:S08]  /*a610*/  MUFU.EX2 R195, R195 ;  /* 0x000000c300c37308 */ /* 0x000f300000000800 */
[----:B------:R2:W-:Y:S08]  /*a620*/  MUFU.EX2 R98, R115 ;  /* 0x0000007300627308 */ /* 0x0005f00000000800 */
[----:B------:R-:W5:Y:S01]  /*a630*/  MUFU.EX2 R138, R138 ;  /* 0x0000008a008a7308 */ /* 0x000f620000000800 */
[----:B--2---:R-:W-:Y:S01]  /*a640*/  FADD.FTZ R115, R191, R106 ;  /* 0x0000006abf737221 */ /* 0x004fe20000010000 */
[----:B-1----:R-:W-:-:S03]  /*a650*/  F2FP.F16.F32.PACK_AB R191, R132, R191 ;  /* 0x000000bf84bf723e */ /* 0x002fc600000000ff */
[----:B------:R-:W-:Y:S01]  /*a660*/  FADD.FTZ R118, R132, R115 ;  /* 0x0000007384767221 */ /* 0x000fe20000010000 */
[----:B------:R-:W-:Y:S02]  /*a670*/  FADD.FTZ R115, R137, R112 ;  /* 0x0000007089737221 */ /* 0x000fe40000010000 */
[----:B------:R1:W-:Y:S08]  /*a680*/  MUFU.EX2 R15, R176 ;  /* 0x000000b0000f7308 */ /* 0x0003f00000000800 */
[----:B------:R-:W2:Y:S01]  /*a690*/  MUFU.EX2 R197, R197 ;  /* 0x000000c500c57308 */ /* 0x000ea20000000800 */
[----:B-1----:R-:W-:Y:S01]  /*a6a0*/  F2FP.F16.F32.PACK_AB R176, R168, R21 ;  /* 0x00000015a8b0723e */ /* 0x002fe200000000ff */
[----:B0-----:R-:W-:Y:S01]  /*a6b0*/  FADD.FTZ R21, R193, R118 ;  /* 0x00000076c1157221 */ /* 0x001fe20000010000 */
[----:B------:R-:W-:Y:S01]  /*a6c0*/  FADD.FTZ R118, R194, R115 ;  /* 0x00000073c2767221 */ /* 0x000fe20000010000 */
[----:B---3--:R-:W-:-:S02]  /*a6d0*/  F2FP.F16.F32.PACK_AB R193, R136, R193 ;  /* 0x000000c188c1723e */ /* 0x008fc400000000ff */
[----:B------:R-:W-:Y:S01]  /*a6e0*/  FADD.FTZ R112, R136, R21 ;  /* 0x0000001588707221 */ /* 0x000fe20000010000 */
[C---:B------:R-:W-:Y:S01]  /*a6f0*/  FADD.FTZ R115, R141.reuse, R118 ;  /* 0x000000768d737221 */ /* 0x040fe20000010000 */
[----:B------:R-:W0:Y:S01]  /*a700*/  MUFU.EX2 R130, R130 ;  /* 0x0000008200827308 */ /* 0x000e220000000800 */
[----:B------:R-:W-:Y:S01]  /*a710*/  F2FP.F16.F32.PACK_AB R194, R141, R194 ;  /* 0x000000c28dc2723e */ /* 0x000fe200000000ff */
[----:B----4-:R-:W-:Y:S01]  /*a720*/  FADD.FTZ R21, R195, R112 ;  /* 0x00000070c3157221 */ /* 0x010fe20000010000 */
[----:B------:R-:W-:Y:S01]  /*a730*/  FADD.FTZ R116, R196, R115 ;  /* 0x00000073c4747221 */ /* 0x000fe20000010000 */
[C---:B-----5:R-:W-:Y:S02]  /*a740*/  F2FP.F16.F32.PACK_AB R195, R138.reuse, R195 ;  /* 0x000000c38ac3723e */ /* 0x060fe400000000ff */
[----:B------:R-:W-:Y:S01]  /*a750*/  FADD.FTZ R112, R138, R21 ;  /* 0x000000158a707221 */ /* 0x000fe20000010000 */
[C---:B------:R-:W-:Y:S01]  /*a760*/  FADD.FTZ R115, R157.reuse, R116 ;  /* 0x000000749d737221 */ /* 0x040fe20000010000 */
[----:B------:R-:W1:Y:S01]  /*a770*/  MUFU.EX2 R134, R134 ;  /* 0x0000008600867308 */ /* 0x000e620000000800 */
[----:B------:R-:W-:Y:S01]  /*a780*/  F2FP.F16.F32.PACK_AB R196, R157, R196 ;  /* 0x000000c49dc4723e */ /* 0x000fe200000000ff */
[----:B--2---:R-:W-:Y:S01]  /*a790*/  FADD.FTZ R21, R197, R112 ;  /* 0x00000070c5157221 */ /* 0x004fe20000010000 */
[----:B------:R-:W-:Y:S01]  /*a7a0*/  FADD.FTZ R112, R198, R115 ;  /* 0x00000073c6707221 */ /* 0x000fe20000010000 */
[----:B------:R-:W-:-:S04]  /*a7b0*/  F2FP.F16.F32.PACK_AB R198, R129, R198 ;  /* 0x000000c681c6723e */ /* 0x000fc800000000ff */
[----:B------:R-:W2:Y:S01]  /*a7c0*/  MUFU.EX2 R199, R199 ;  /* 0x000000c700c77308 */ /* 0x000ea20000000800 */
[C---:B0-----:R-:W-:Y:S01]  /*a7d0*/  FADD.FTZ R21, R130.reuse, R21 ;  /* 0x0000001582157221 */ /* 0x041fe20000010000 */
[----:B------:R-:W-:-:S06]  /*a7e0*/  F2FP.F16.F32.PACK_AB R197, R130, R197 ;  /* 0x000000c582c5723e */ /* 0x000fcc00000000ff */
[----:B------:R-:W0:Y:S01]  /*a7f0*/  MUFU.EX2 R201, R201 ;  /* 0x000000c900c97308 */ /* 0x000e220000000800 */
[----:B-1----:R-:W-:Y:S01]  /*a800*/  FADD.FTZ R116, R134, R21 ;  /* 0x0000001586747221 */ /* 0x002fe20000010000 */
[----:B------:R-:W-:-:S04]  /*a810*/  FADD.FTZ R21, R129, R112 ;  /* 0x0000007081157221 */ /* 0x000fc80000010000 */
[----:B------:R-:W-:Y:S01]  /*a820*/  FADD.FTZ R112, R200, R21 ;  /* 0x00000015c8707221 */ /* 0x000fe20000010000 */
[----:B------:R-:W-:Y:S01]  /*a830*/  F2FP.F16.F32.PACK_AB R200, R121, R200 ;  /* 0x000000c879c8723e */ /* 0x000fe200000000ff */
[----:B------:R-:W1:Y:S01]  /*a840*/  MUFU.EX2 R12, R12 ;  /* 0x0000000c000c7308 */ /* 0x000e620000000800 */
[C---:B--2---:R-:W-:Y:S01]  /*a850*/  FADD.FTZ R116, R199.reuse, R116 ;  /* 0x00000074c7747221 */ /* 0x044fe20000010000 */
[----:B------:R-:W-:-:S06]  /*a860*/  F2FP.F16.F32.PACK_AB R199, R199, R134 ;  /* 0x00000086c7c7723e */ /* 0x000fcc00000000ff */
[----:B------:R-:W2:Y:S01]  /*a870*/  MUFU.EX2 R203, R203 ;  /* 0x000000cb00cb7308 */ /* 0x000ea20000000800 */
[----:B0-----:R-:W-:-:S07]  /*a880*/  FADD.FTZ R21, R201, R116 ;  /* 0x00000074c9157221 */ /* 0x001fce0000010000 */
[----:B------:R-:W0:Y:S01]  /*a890*/  MUFU.EX2 R205, R205 ;  /* 0x000000cd00cd7308 */ /* 0x000e220000000800 */
[----:B-1----:R-:W-:-:S07]  /*a8a0*/  F2FP.F16.F32.PACK_AB R201, R12, R201 ;  /* 0x000000c90cc9723e */ /* 0x002fce00000000ff */
[----:B------:R1:W-:Y:S01]  /*a8b0*/  MUFU.EX2 R108, R107 ;  /* 0x0000006b006c7308 */ /* 0x0003e20000000800 */
[----:B------:R-:W-:Y:S02]  /*a8c0*/  WARPGROUP.DEPBAR.LE gsb0, 0x0 ;  /* 0x00008000000079c5 */ /* 0x000fe40000010000 */
[----:B------:R3:W-:Y:S06]  /*a8d0*/  BAR.ARV R131, 0x100 ;  /* 0x000400830000751d */ /* 0x0007ec0000002000 */
[----:B-1----:R-:W-:Y:S01]  /*a8e0*/  FADD.FTZ R107, R121, R112 ;  /* 0x00000070796b7221 */ /* 0x002fe20000010000 */
[----:B------:R-:W-:Y:S01]  /*a8f0*/  FADD.FTZ R112, R12, R21 ;  /* 0x000000150c707221 */ /* 0x000fe20000010000 */
[----:B------:R-:W1:Y:S01]  /*a900*/  MUFU.EX2 R207, R207 ;  /* 0x000000cf00cf7308 */ /* 0x000e620000000800 */
[----:B------:R4:W-:Y:S01]  /*a910*/  @!P1 SYNCS.ARRIVE.TRANS64.RED.A1T0 RZ, [R133+URZ], RZ ;  /* 0x000000ff85ff99a7 */ /* 0x0009e2000810043f */
[----:B------:R-:W-:Y:S01]  /*a920*/  FADD.FTZ R116, R202, R107 ;  /* 0x0000006bca747221 */ /* 0x000fe20000010000 */
[----:B--2---:R-:W-:Y:S01]  /*a930*/  FADD.FTZ R21, R203, R112 ;  /* 0x00000070cb157221 */ /* 0x004fe20000010000 */
[----:B------:R-:W-:Y:S01]  /*a940*/  F2FP.F16.F32.PACK_AB R218, R15, R104 ;  /* 0x000000680fda723e */ /* 0x000fe200000000ff */
[----:B------:R-:W-:Y:S01]  /*a950*/  FMUL.FTZ R24, R24, R20 ;  /* 0x0000001418187220 */ /* 0x000fe20000410000 */
[----:B------:R-:W-:Y:S01]  /*a960*/  FADD.FTZ R107, R125, R116 ;  /* 0x000000747d6b7221 */ /* 0x000fe20000010000 */
[----:B------:R-:W-:Y:S01]  /*a970*/  FADD.FTZ R112, R114, R21 ;  /* 0x0000001572707221 */ /* 0x000fe20000010000 */
[----:B------:R-:W2:Y:S01]  /*a980*/  MUFU.EX2 R106, R119 ;  /* 0x00000077006a7308 */ /* 0x000ea20000000800 */
[----:B----4-:R-:W-:-:S02]  /*a990*/  IMAD.U32 R133, RZ, RZ, UR7 ;  /* 0x00000007ff857e24 */ /* 0x010fc4000f8e00ff */
[----:B------:R-:W-:Y:S01]  /*a9a0*/  FADD.FTZ R116, R204, R107 ;  /* 0x0000006bcc747221 */ /* 0x000fe20000010000 */
[----:B0-----:R-:W-:Y:S01]  /*a9b0*/  FADD.FTZ R21, R205, R112 ;  /* 0x00000070cd157221 */ /* 0x001fe20000010000 */
[----:B------:R-:W-:Y:S01]  /*a9c0*/  R2UR UR7, R2 ;  /* 0x00000000020772ca */ /* 0x000fe200000e0000 */
[----:B------:R-:W-:Y:S02]  /*a9d0*/  @!P1 IMAD R133, R133, 0x8, R0 ;  /* 0x0000000885859824 */ /* 0x000fe400078e0200 */
[----:B------:R-:W-:Y:S01]  /*a9e0*/  FADD.FTZ R107, R113, R116 ;  /* 0x00000074716b7221 */ /* 0x000fe20000010000 */
[----:B------:R-:W-:Y:S01]  /*a9f0*/  FADD.FTZ R112, R98, R21 ;  /* 0x0000001562707221 */ /* 0x000fe20000010000 */
[----:B------:R-:W0:Y:S01]  /*aa00*/  MUFU.EX2 R209, R209 ;  /* 0x000000d100d17308 */ /* 0x000e220000000800 */
[----:B---3--:R-:W-:Y:S02]  /*aa10*/  @!P1 VIADD R131, R133, 0x34860 ;  /* 0x0003486085839836 */ /* 0x008fe40000000000 */
[----:B------:R-:W-:Y:S01]  /*aa20*/  FADD.FTZ R116, R206, R107 ;  /* 0x0000006bce747221 */ /* 0x000fe20000010000 */
[----:B-1----:R-:W-:Y:S01]  /*aa30*/  FADD.FTZ R21, R207, R112 ;  /* 0x00000070cf157221 */ /* 0x002fe20000010000 */
[-C--:B------:R-:W-:Y:S01]  /*aa40*/  FMUL.FTZ R25, R25, R20.reuse ;  /* 0x0000001419197220 */ /* 0x080fe20000410000 */
[-C--:B------:R-:W-:Y:S01]  /*aa50*/  FMUL.FTZ R28, R28, R20.reuse ;  /* 0x000000141c1c7220 */ /* 0x080fe20000410000 */
[----:B------:R-:W-:Y:S01]  /*aa60*/  @!P1 PRMT R131, RZ, 0x654, R131 ;  /* 0x00000654ff839816 */ /* 0x000fe20000000083 */
[-C--:B------:R-:W-:Y:S01]  /*aa70*/  FMUL.FTZ R29, R29, R20.reuse ;  /* 0x000000141d1d7220 */ /* 0x080fe20000410000 */
[----:B------:R-:W1:Y:S01]  /*aa80*/  MUFU.EX2 R110, R110 ;  /* 0x0000006e006e7308 */ /* 0x000e620000000800 */
[----:B--2---:R-:W-:Y:S01]  /*aa90*/  FADD.FTZ R112, R106, R21 ;  /* 0x000000156a707221 */ /* 0x004fe20000010000 */
[----:B------:R2:W-:Y:S01]  /*aaa0*/  @!P1 SYNCS.ARRIVE.TRANS64.RED.A1T0 RZ, [R131+URZ], RZ ;  /* 0x000000ff83ff99a7 */ /* 0x0005e2000810043f */
[-C--:B------:R-:W-:Y:S01]  /*aab0*/  FMUL.FTZ R32, R32, R20.reuse ;  /* 0x0000001420207220 */ /* 0x080fe20000410000 */
[-C--:B------:R-:W-:Y:S01]  /*aac0*/  FMUL.FTZ R33, R33, R20.reuse ;  /* 0x0000001421217220 */ /* 0x080fe20000410000 */
[-C--:B------:R-:W-:Y:S01]  /*aad0*/  FMUL.FTZ R36, R36, R20.reuse ;  /* 0x0000001424247220 */ /* 0x080fe20000410000 */
[-C--:B------:R-:W-:Y:S01]  /*aae0*/  FMUL.FTZ R37, R37, R20.reuse ;  /* 0x0000001425257220 */ /* 0x080fe20000410000 */
[-C--:B------:R-:W-:Y:S01]  /*aaf0*/  FMUL.FTZ R40, R40, R20.reuse ;  /* 0x0000001428287220 */ /* 0x080fe20000410000 */
[----:B------:R3:W-:Y:S01]  /*ab00*/  MUFU.EX2 R213, R99 ;  /* 0x0000006300d57308 */ /* 0x0007e20000000800 */
[----:B0-----:R-:W-:Y:S01]  /*ab10*/  FADD.FTZ R21, R209, R112 ;  /* 0x00000070d1157221 */ /* 0x001fe20000010000 */
[-C--:B------:R-:W-:Y:S01]  /*ab20*/  FMUL.FTZ R41, R41, R20.reuse ;  /* 0x0000001429297220 */ /* 0x080fe20000410000 */
[-C--:B------:R-:W-:Y:S01]  /*ab30*/  FMUL.FTZ R44, R44, R20.reuse ;  /* 0x000000142c2c7220 */ /* 0x080fe20000410000 */
[-C--:B------:R-:W-:Y:S01]  /*ab40*/  FMUL.FTZ R45, R45, R20.reuse ;  /* 0x000000142d2d7220 */ /* 0x080fe20000410000 */
[----:B------:R-:W-:Y:S01]  /*ab50*/  FADD.FTZ R21, R108, R21 ;  /* 0x000000156c157221 */ /* 0x000fe20000010000 */
[-C--:B------:R-:W-:Y:S01]  /*ab60*/  FMUL.FTZ R48, R48, R20.reuse ;  /* 0x0000001430307220 */ /* 0x080fe20000410000 */
[-C--:B------:R-:W-:Y:S01]  /*ab70*/  FMUL.FTZ R49, R49, R20.reuse ;  /* 0x0000001431317220 */ /* 0x080fe20000410000 */
[----:B------:R-:W0:Y:S01]  /*ab80*/  MUFU.EX2 R111, R111 ;  /* 0x0000006f006f7308 */ /* 0x000e220000000800 */
[----:B---3--:R-:W-:Y:S01]  /*ab90*/  FADD.FTZ R99, R117, R116 ;  /* 0x0000007475637221 */ /* 0x008fe20000010000 */
[-C--:B------:R-:W-:Y:S01]  /*aba0*/  FMUL.FTZ R52, R52, R20.reuse ;  /* 0x0000001434347220 */ /* 0x080fe20000410000 */
[-C--:B------:R-:W-:Y:S01]  /*abb0*/  FMUL.FTZ R53, R53, R20.reuse ;  /* 0x0000001435357220 */ /* 0x080fe20000410000 */
[-C--:B------:R-:W-:Y:S01]  /*abc0*/  FMUL.FTZ R56, R56, R20.reuse ;  /* 0x0000001438387220 */ /* 0x080fe20000410000 */
[-C--:B------:R-:W-:Y:S01]  /*abd0*/  FMUL.FTZ R57, R57, R20.reuse ;  /* 0x0000001439397220 */ /* 0x080fe20000410000 */
[-C--:B------:R-:W-:Y:S01]  /*abe0*/  FMUL.FTZ R60, R60, R20.reuse ;  /* 0x000000143c3c7220 */ /* 0x080fe20000410000 */
[-C--:B------:R-:W-:Y:S01]  /*abf0*/  FMUL.FTZ R61, R61, R20.reuse ;  /* 0x000000143d3d7220 */ /* 0x080fe20000410000 */
[----:B------:R3:W-:Y:S01]  /*ac00*/  MUFU.EX2 R215, R102 ;  /* 0x0000006600d77308 */ /* 0x0007e20000000800 */
[-C--:B------:R-:W-:Y:S01]  /*ac10*/  FMUL.FTZ R64, R64, R20.reuse ;  /* 0x0000001440407220 */ /* 0x080fe20000410000 */
[-C--:B------:R-:W-:Y:S01]  /*ac20*/  FMUL.FTZ R65, R65, R20.reuse ;  /* 0x0000001441417220 */ /* 0x080fe20000410000 */
[-C--:B------:R-:W-:Y:S01]  /*ac30*/  FMUL.FTZ R68, R68, R20.reuse ;  /* 0x0000001444447220 */ /* 0x080fe20000410000 */
[-C--:B------:R-:W-:Y:S01]  /*ac40*/  FMUL.FTZ R69, R69, R20.reuse ;  /* 0x0000001445457220 */ /* 0x080fe20000410000 */
[-C--:B------:R-:W-:Y:S01]  /*ac50*/  FMUL.FTZ R72, R72, R20.reuse ;  /* 0x0000001448487220 */ /* 0x080fe20000410000 */
[-C--:B------:R-:W-:Y:S01]  /*ac60*/  FMUL.FTZ R73, R73, R20.reuse ;  /* 0x0000001449497220 */ /* 0x080fe20000410000 */
[-C--:B------:R-:W-:Y:S01]  /*ac70*/  FMUL.FTZ R76, R76, R20.reuse ;  /* 0x000000144c4c7220 */ /* 0x080fe20000410000 */
[----:B------:R-:W4:Y:S01]  /*ac80*/  MUFU.EX2 R13, R13 ;  /* 0x0000000d000d7308 */ /* 0x000f220000000800 */
[----:B---3--:R-:W-:Y:S01]  /*ac90*/  FADD.FTZ R102, R208, R99 ;  /* 0x00000063d0667221 */ /* 0x008fe20000010000 */
[-C--:B------:R-:W-:Y:S01]  /*aca0*/  FMUL.FTZ R77, R77, R20.reuse ;  /* 0x000000144d4d7220 */ /* 0x080fe20000410000 */
[-C--:B------:R-:W-:Y:S01]  /*acb0*/  FMUL.FTZ R80, R80, R20.reuse ;  /* 0x0000001450507220 */ /* 0x080fe20000410000 */
[-C--:B------:R-:W-:Y:S01]  /*acc0*/  FMUL.FTZ R81, R81, R20.reuse ;  /* 0x0000001451517220 */ /* 0x080fe20000410000 */
[----:B------:R-:W-:Y:S01]  /*acd0*/  FADD.FTZ R99, R105, R102 ;  /* 0x0000006669637221 */ /* 0x000fe20000010000 */
[----:B-1----:R-:W-:Y:S01]  /*ace0*/  FADD.FTZ R102, R110, R21 ;  /* 0x000000156e667221 */ /* 0x002fe20000010000 */
[-C--:B------:R-:W-:Y:S01]  /*acf0*/  FMUL.FTZ R84, R84, R20.reuse ;  /* 0x0000001454547220 */ /* 0x080fe20000410000 */
[----:B------:R-:W1:Y:S01]  /*ad00*/  MUFU.EX2 R103, R103 ;  /* 0x0000006700677308 */ /* 0x000e620000000800 */
[----:B------:R-:W-:Y:S01]  /*ad10*/  FADD.FTZ R12, R210, R99 ;  /* 0x00000063d20c7221 */ /* 0x000fe20000010000 */
[----:B0-----:R-:W-:Y:S01]  /*ad20*/  FADD.FTZ R102, R111, R102 ;  /* 0x000000666f667221 */ /* 0x001fe20000010000 */
[----:B------:R-:W-:Y:S01]  /*ad30*/  FMUL.FTZ R85, R85, R20 ;  /* 0x0000001455557220 */ /* 0x000fe20000410000 */
[----:B------:R-:W-:Y:S01]  /*ad40*/  F2FP.F16.F32.PACK_AB R202, R125, R202 ;  /* 0x000000ca7dca723e */ /* 0x000fe200000000ff */
[----:B------:R-:W-:Y:S01]  /*ad50*/  FADD.FTZ R21, R109, R12 ;  /* 0x0000000c6d157221 */ /* 0x000fe20000010000 */
[----:B------:R-:W-:Y:S01]  /*ad60*/  F2FP.F16.F32.PACK_AB R203, R114, R203 ;  /* 0x000000cb72cb723e */ /* 0x000fe200000000ff */
[-C--:B------:R-:W-:Y:S01]  /*ad70*/  FMUL.FTZ R26, R26, R93.reuse ;  /* 0x0000005d1a1a7220 */ /* 0x080fe20000410000 */
[----:B------:R-:W0:Y:S01]  /*ad80*/  MUFU.EX2 R217, R90 ;  /* 0x0000005a00d97308 */ /* 0x000e220000000800 */
[----:B------:R-:W-:Y:S01]  /*ad90*/  FADD.FTZ R12, R96, R21 ;  /* 0x00000015600c7221 */ /* 0x000fe20000010000 */
[----:B----4-:R-:W-:Y:S01]  /*ada0*/  FADD.FTZ R102, R13, R102 ;  /* 0x000000660d667221 */ /* 0x010fe20000010000 */
[----:B------:R-:W-:Y:S01]  /*adb0*/  F2FP.F16.F32.PACK_AB R204, R113, R204 ;  /* 0x000000cc71cc723e */ /* 0x000fe200000000ff */
[----:B------:R-:W-:Y:S01]  /*adc0*/  FMUL.FTZ R27, R27, R93 ;  /* 0x0000005d1b1b7220 */ /* 0x000fe20000410000 */
[----:B------:R-:W-:Y:S01]  /*add0*/  FADD.FTZ R21, R97, R12 ;  /* 0x0000000c61157221 */ /* 0x000fe20000010000 */
[C---:B------:R-:W-:Y:S01]  /*ade0*/  FADD.FTZ R102, R213.reuse, R102 ;  /* 0x00000066d5667221 */ /* 0x040fe20000010000 */
[----:B------:R-:W-:Y:S01]  /*adf0*/  F2FP.F16.F32.PACK_AB R213, R213, R13 ;  /* 0x0000000dd5d5723e */ /* 0x000fe200000000ff */
[----:B------:R-:W3:Y:S01]  /*ae00*/  MUFU.EX2 R91, R91 ;  /* 0x0000005b005b7308 */ /* 0x000ee20000000800 */
[----:B------:R-:W-:Y:S01]  /*ae10*/  FADD.FTZ R12, R100, R21 ;  /* 0x00000015640c7221 */ /* 0x000fe20000010000 */
[----:B------:R-:W-:Y:S01]  /*ae20*/  FADD.FTZ R102, R215, R102 ;  /* 0x00000066d7667221 */ /* 0x000fe20000010000 */
[----:B------:R-:W-:Y:S01]  /*ae30*/  F2FP.F16.F32.PACK_AB R205, R98, R205 ;  /* 0x000000cd62cd723e */ /* 0x000fe200000000ff */
[----:B------:R-:W-:Y:S01]  /*ae40*/  FMUL.FTZ R30, R30, R93 ;  /* 0x0000005d1e1e7220 */ /* 0x000fe20000410000 */
[----:B------:R-:W-:Y:S01]  /*ae50*/  FADD.FTZ R21, R101, R12 ;  /* 0x0000000c65157221 */ /* 0x000fe20000010000 */
[----:B-1----:R-:W-:Y:S01]  /*ae60*/  FADD.FTZ R102, R103, R102 ;  /* 0x0000006667667221 */ /* 0x002fe20000010000 */
[----:B------:R-:W-:Y:S01]  /*ae70*/  F2FP.F16.F32.PACK_AB R206, R117, R206 ;  /* 0x000000ce75ce723e */ /* 0x000fe200000000ff */
[----:B------:R-:W1:Y:S01]  /*ae80*/  MUFU.EX2 R219, R94 ;  /* 0x0000005e00db7308 */ /* 0x000e620000000800 */
[----:B------:R-:W-:Y:S01]  /*ae90*/  FADD.FTZ R12, R88, R21 ;  /* 0x00000015580c7221 */ /* 0x000fe20000010000 */
[----:B0-----:R-:W-:Y:S01]  /*aea0*/  FADD.FTZ R102, R217, R102 ;  /* 0x00000066d9667221 */ /* 0x001fe20000010000 */
[----:B------:R-:W-:Y:S01]  /*aeb0*/  F2FP.F16.F32.PACK_AB R207, R106, R207 ;  /* 0x000000cf6acf723e */ /* 0x000fe200000000ff */
[-C--:B------:R-:W-:Y:S01]  /*aec0*/  FMUL.FTZ R31, R31, R93.reuse ;  /* 0x0000005d1f1f7220 */ /* 0x080fe20000410000 */
[----:B------:R-:W-:Y:S01]  /*aed0*/  FADD.FTZ R13, R89, R12 ;  /* 0x0000000c590d7221 */ /* 0x000fe20000010000 */
[----:B------:R-:W-:Y:S01]  /*aee0*/  F2FP.F16.F32.PACK_AB R208, R105, R208 ;  /* 0x000000d069d0723e */ /* 0x000fe200000000ff */
[----:B------:R-:W-:Y:S01]  /*aef0*/  FMUL.FTZ R34, R34, R93 ;  /* 0x0000005d22227220 */ /* 0x000fe20000410000 */
[----:B------:R-:W0:Y:S01]  /*af00*/  MUFU.EX2 R95, R95 ;  /* 0x0000005f005f7308 */ /* 0x000e220000000800 */
[----:B---3--:R-:W-:Y:S01]  /*af10*/  FADD.FTZ R102, R91, R102 ;  /* 0x000000665b667221 */ /* 0x008fe20000010000 */
[----:B------:R-:W-:Y:S01]  /*af20*/  FADD.FTZ R12, R104, R13 ;  /* 0x0000000d680c7221 */ /* 0x000fe20000010000 */
[----:B------:R-:W-:Y:S01]  /*af30*/  F2FP.F16.F32.PACK_AB R209, R108, R209 ;  /* 0x000000d16cd1723e */ /* 0x000fe200000000ff */
[-C--:B------:R-:W-:Y:S01]  /*af40*/  FMUL.FTZ R35, R35, R93.reuse ;  /* 0x0000005d23237220 */ /* 0x080fe20000410000 */
[----:B------:R-:W-:Y:S01]  /*af50*/  F2FP.F16.F32.PACK_AB R210, R109, R210 ;  /* 0x000000d26dd2723e */ /* 0x000fe200000000ff */
[----:B------:R-:W-:Y:S01]  /*af60*/  FADD.FTZ R13, R15, R12 ;  /* 0x0000000c0f0d7221 */ /* 0x000fe20000010000 */
[----:B------:R-:W-:Y:S01]  /*af70*/  F2FP.F16.F32.PACK_AB R211, R111, R110 ;  /* 0x0000006e6fd3723e */ /* 0x000fe200000000ff */
[----:B------:R-:W-:Y:S01]  /*af80*/  FMUL.FTZ R38, R38, R93 ;  /* 0x0000005d26267220 */ /* 0x000fe20000410000 */
[----:B-1----:R-:W-:Y:S01]  /*af90*/  FADD.FTZ R102, R219, R102 ;  /* 0x00000066db667221 */ /* 0x002fe20000010000 */
[----:B------:R-:W-:Y:S01]  /*afa0*/  F2FP.F16.F32.PACK_AB R215, R103, R215 ;  /* 0x000000d767d7723e */ /* 0x000fe200000000ff */
[-C--:B------:R-:W-:Y:S01]  /*afb0*/  FMUL.FTZ R39, R39, R93.reuse ;  /* 0x0000005d27277220 */ /* 0x080fe20000410000 */
[----:B------:R-:W-:Y:S01]  /*afc0*/  F2FP.F16.F32.PACK_AB R216, R89, R88 ;  /* 0x0000005859d8723e */ /* 0x000fe200000000ff */
[----:B------:R-:W-:Y:S01]  /*afd0*/  FMUL.FTZ R42, R42, R93 ;  /* 0x0000005d2a2a7220 */ /* 0x000fe20000410000 */
[----:B------:R-:W-:Y:S01]  /*afe0*/  F2FP.F16.F32.PACK_AB R217, R91, R217 ;  /* 0x000000d95bd9723e */ /* 0x000fe200000000ff */
[-C--:B------:R-:W-:Y:S01]  /*aff0*/  FMUL.FTZ R43, R43, R93.reuse ;  /* 0x0000005d2b2b7220 */ /* 0x080fe20000410000 */
[----:B------:R-:W-:Y:S01]  /*b000*/  FMUL.FTZ R46, R46, R93 ;  /* 0x0000005d2e2e7220 */ /* 0x000fe20000410000 */
[C---:B0-----:R-:W-:Y:S01]  /*b010*/  FADD.FTZ R12, R95.reuse, R102 ;  /* 0x000000665f0c7221 */ /* 0x041fe20000010000 */
        /* <DEDUP_REMOVED lines=22> */
[----:B------:R-:W-:-:S02]  /*b180*/  IMAD.MOV.U32 R20, RZ, RZ, R16 ;  /* 0x000000ffff147224 */ /* 0x000fc400078e0010 */
[----:B------:R-:W-:Y:S02]  /*b190*/  IMAD.MOV.U32 R15, RZ, RZ, R92 ;  /* 0x000000ffff0f7224 */ /* 0x000fe400078e005c */
[----:B------:R-:W-:Y:S01]  /*b1a0*/  IMAD.MOV.U32 R21, RZ, RZ, R10 ;  /* 0x000000ffff157224 */ /* 0x000fe200078e000a */
[----:B--2---:R-:W-:Y:S06]  /*b1b0*/  @P2 BRA `(.L_x_379) ;  /* 0xffffffb400182947 */ /* 0x004fec000383ffff */
.L_x_370:
[----:B------:R-:W-:Y:S06]  /*b1c0*/  BAR.ARV 0x8, 0x180 ;  /* 0x0206000000007b1d */ /* 0x000fec0000002000 */
[----:B------:R-:W-:Y:S05]  /*b1d0*/  @!P0 BRA `(.L_x_380) ;  /* 0x0000000000048947 */ /* 0x000fea0003800000 */
[----:B------:R-:W-:Y:S01]  /*b1e0*/  BPT.TRAP 0x1 ;  /* 0x000000040000795c */ /* 0x000fe20000300000 */
.L_x_380:
[----:B------:R-:W-:Y:S01]  /*b1f0*/  IMAD R8, R2, 0x8, R0 ;  /* 0x0000000802087824 */ /* 0x000fe200078e0200 */
[----:B------:R-:W-:-:S04]  /*b200*/  SHF.L.U32 R3, R16, 0x1f, RZ ;  /* 0x0000001f10037819 */ /* 0x000fc800000006ff */
[----:B------:R0:W1:Y:S01]  /*b210*/  SYNCS.PHASECHK.TRANS64.TRYWAIT P2, [R8+URZ+0x34850], R3 ;  /* 0x03485003080075a7 */ /* 0x000062000804017f */
[----:B------:R-:W-:Y:S05]  /*b220*/  @!P0 BRA `(.L_x_381) ;  /* 0x0000000000048947 */ /* 0x000fea0003800000 */
[----:B------:R-:W-:Y:S01]  /*b230*/  BPT.TRAP 0x1 ;  /* 0x000000040000795c */ /* 0x000fe20000300000 */
.L_x_381:
[----:B-1----:R-:W-:Y:S05]  /*b240*/  @P2 BRA `(.L_x_382) ;  /* 0x0000000000082947 */ /* 0x002fea0003800000 */
[----:B------:R-:W1:Y:S02]  /*b250*/  SYNCS.PHASECHK.TRANS64.TRYWAIT P0, [R8+URZ+0x34850], R3 ;  /* 0x03485003080075a7 */ /* 0x000e64000800017f */
[----:B-1----:R-:W-:Y:S05]  /*b260*/  @!P0 BRA `(.L_x_383) ;  /* 0x0000008800548947 */ /* 0x002fea0003800000 */
.L_x_382:
[----:B------:R-:W-:Y:S05]  /*b270*/  WARPSYNC.ALL ;  /* 0x0000000000007948 */ /* 0x000fea0003800000 */
[----:B------:R-:W-:Y:S01]  /*b280*/  VIADD R0, R0, 0x400 ;  /* 0x0000040000007836 */ /* 0x000fe20000000000 */
[----:B------:R-:W-:Y:S01]  /*b290*/  WARPGROUP.ARRIVE ;  /* 0x00000000000079c5 */ /* 0x000fe20000000000 */
[----:B------:R-:W-:Y:S01]  /*b2a0*/  IMAD.MOV.U32 R7, RZ, RZ, 0x40000040 ;  /* 0x40000040ff077424 */ /* 0x000fe200078e00ff */
[----:B01----:R-:W-:Y:S01]  /*b2b0*/  SHFL.BFLY PT, R3, R12, 0x2, 0x1f ;  /* 0x0c401f000c037f89 */ /* 0x003fe200000e0000 */
[----:B------:R-:W-:Y:S01]  /*b2c0*/  VIADD R9, R2, 0x1 ;  /* 0x0000000102097836 */ /* 0x000fe20000000000 */
[----:B------:R-:W-:Y:S01]  /*b2d0*/  SHF.R.U32.HI R0, RZ, 0x4, R0 ;  /* 0x00000004ff007819 */ /* 0x000fe20000011600 */
[----:B------:R-:W-:-:S02]  /*b2e0*/  @!P1 VIADD R8, R8, 0x34860 ;  /* 0x0003486008089836 */ /* 0x000fc40000000000 */
[----:B------:R-:W-:Y:S01]  /*b2f0*/  VIADD R225, R225, 0x1 ;  /* 0x00000001e1e17836 */ /* 0x000fe20000000000 */
[----:B------:R-:W-:Y:S02]  /*b300*/  LOP3.LUT R0, R0, 0x3fff, RZ, 0xc0, !PT ;  /* 0x00003fff00007812 */ /* 0x000fe400078ec0ff */
[----:B------:R-:W-:Y:S02]  /*b310*/  ISETP.NE.AND P2, PT, R9, 0x2, PT ;  /* 0x000000020900780c */ /* 0x000fe40003f45270 */
[----:B------:R-:W-:Y:S02]  /*b320*/  LOP3.LUT R5, R0, 0x5800000, RZ, 0xfc, !PT ;  /* 0x0580000000057812 */ /* 0x000fe400078efcff */
[----:B------:R-:W0:Y:S01]  /*b330*/  SHFL.BFLY PT, R0, R13, 0x2, 0x1f ;  /* 0x0c401f000d007f89 */ /* 0x000e2200000e0000 */
[----:B------:R-:W-:Y:S02]  /*b340*/  @!P1 PRMT R8, RZ, 0x654, R8 ;  /* 0x00000654ff089816 */ /* 0x000fe40000000008 */
[----:B------:R-:W-:-:S02]  /*b350*/  IMAD R4, R2, 0xb00, R5 ;  /* 0x00000b0002047824 */ /* 0x000fc400078e0205 */
[----:B------:R-:W-:Y:S02]  /*b360*/  IMAD.MOV.U32 R5, RZ, RZ, 0x40000040 ;  /* 0x40000040ff057424 */ /* 0x000fe400078e00ff */
[C---:B------:R-:W-:Y:S01]  /*b370*/  VIADD R6, R4.reuse, 0x80 ;  /* 0x0000008004067836 */ /* 0x040fe20000000000 */
[----:B------:R-:W-:Y:S01]  /*b380*/  R2UR UR6, R4 ;  /* 0x00000000040672ca */ /* 0x000fe200000e0000 */
[----:B------:R-:W-:Y:S01]  /*b390*/  IMAD.MOV.U32 R2, RZ, RZ, RZ ;  /* 0x000000ffff027224 */ /* 0x000fe200078e00ff */
[----:B------:R-:W-:Y:S01]  /*b3a0*/  R2UR UR7, R5 ;  /* 0x00000000050772ca */ /* 0x000fe200000e0000 */
[----:B------:R-:W-:-:S12]  /*b3b0*/  IMAD.MOV.U32 R5, RZ, RZ, 0x40000040 ;  /* 0x40000040ff057424 */ /* 0x000fd800078e00ff */
[----:B------:R-:W-:Y:S01]  /*b3c0*/  HGMMA.64x128x16.F32 R24, R176, gdesc[UR4].tnspB, R24, gsb0 ;  /* 0x41e00004b0187df0 */ /* 0x000fe20008000818 */
[----:B------:R-:W-:Y:S01]  /*b3d0*/  R2UR UR6, R6 ;  /* 0x00000000060672ca */ /* 0x000fe200000e0000 */
[----:B------:R-:W-:Y:S01]  /*b3e0*/  VIADD R6, R4, 0x100 ;  /* 0x0000010004067836 */ /* 0x000fe20000000000 */
[----:B------:R-:W-:Y:S01]  /*b3f0*/  R2UR UR7, R7 ;  /* 0x00000000070772ca */ /* 0x000fe200000e0000 */
[----:B------:R-:W-:Y:S02]  /*b400*/  IMAD.MOV.U32 R7, RZ, RZ, 0x40000040 ;  /* 0x40000040ff077424 */ /* 0x000fe400078e00ff */
[----:B0-----:R-:W-:Y:S01]  /*b410*/  FADD.FTZ R0, R0, R13 ;  /* 0x0000000d00007221 */ /* 0x001fe20000010000 */
[----:B------:R-:W-:Y:S02]  /*b420*/  WARPGROUP.DEPBAR.LE gsb0, 0x0 ;  /* 0x00008000000079c5 */ /* 0x000fe40000010000 */
[----:B------:R-:W-:-:S07]  /*b430*/  WARPGROUP.ARRIVE ;  /* 0x00000000000079c5 */ /* 0x000fce0000000000 */
[----:B------:R-:W-:Y:S01]  /*b440*/  HGMMA.64x128x16.F32 R24, R180, gdesc[UR4].tnspB, R24, gsb0 ;  /* 0x41e00004b4187df0 */ /* 0x000fe20008000818 */
[----:B------:R-:W-:Y:S01]  /*b450*/  R2UR UR6, R6 ;  /* 0x00000000060672ca */ /* 0x000fe200000e0000 */
[----:B------:R-:W-:Y:S01]  /*b460*/  VIADD R6, R4, 0x180 ;  /* 0x0000018004067836 */ /* 0x000fe20000000000 */
[----:B------:R-:W-:Y:S01]  /*b470*/  R2UR UR7, R7 ;  /* 0x00000000070772ca */ /* 0x000fe200000e0000 */
[----:B------:R-:W-:Y:S01]  /*b480*/  IMAD.MOV.U32 R7, RZ, RZ, 0x40000040 ;  /* 0x40000040ff077424 */ /* 0x000fe200078e00ff */
[----:B------:R-:W-:Y:S02]  /*b490*/  WARPGROUP.DEPBAR.LE gsb0, 0x0 ;  /* 0x00008000000079c5 */ /* 0x000fe40000010000 */
[----:B------:R-:W-:-:S09]  /*b4a0*/  WARPGROUP.ARRIVE ;  /* 0x00000000000079c5 */ /* 0x000fd20000000000 */
        /* <DEDUP_REMOVED lines=37> */
[C---:B------:R-:W-:Y:S01]  /*b700*/  VIADD R6, R4.reuse, 0x480 ;  /* 0x0000048004067836 */ /* 0x040fe20000000000 */
[----:B------:R-:W-:Y:S01]  /*b710*/  R2UR UR7, R7 ;  /* 0x00000000070772ca */ /* 0x000fe200000e0000 */
[----:B------:R-:W-:Y:S02]  /*b720*/  IMAD.MOV.U32 R7, RZ, RZ, 0x40000040 ;  /* 0x40000040ff077424 */ /* 0x000fe400078e00ff */
[----:B------:R-:W-:Y:S01]  /*b730*/  VIADD R4, R4, 0x500 ;  /* 0x0000050004047836 */ /* 0x000fe20000000000 */
[----:B------:R-:W-:Y:S02]  /*b740*/  WARPGROUP.DEPBAR.LE gsb0, 0x0 ;  /* 0x00008000000079c5 */ /* 0x000fe40000010000 */
[----:B------:R-:W-:-:S07]  /*b750*/  WARPGROUP.ARRIVE ;  /* 0x00000000000079c5 */ /* 0x000fce0000000000 */
[----:B------:R-:W-:Y:S01]  /*b760*/  HGMMA.64x128x16.F32 R24, R208, gdesc[UR4].tnspB, R24, gsb0 ;  /* 0x41e00004d0187df0 */ /* 0x000fe20008000818 */
[----:B------:R-:W-:Y:S02]  /*b770*/  R2UR UR6, R6 ;  /* 0x00000000060672ca */ /* 0x000fe400000e0000 */
[----:B------:R-:W-:Y:S01]  /*b780*/  R2UR UR7, R7 ;  /* 0x00000000070772ca */ /* 0x000fe200000e0000 */
[----:B------:R-:W-:Y:S02]  /*b790*/  WARPGROUP.DEPBAR.LE gsb0, 0x0 ;  /* 0x00008000000079c5 */ /* 0x000fe40000010000 */
[----:B------:R-:W-:-:S10]  /*b7a0*/  WARPGROUP.ARRIVE ;  /* 0x00000000000079c5 */ /* 0x000fd40000000000 */
[----:B------:R-:W-:Y:S01]  /*b7b0*/  HGMMA.64x128x16.F32 R24, R212, gdesc[UR4].tnspB, R24, gsb0 ;  /* 0x41e00004d4187df0 */ /* 0x000fe20008000818 */
[----:B------:R-:W-:Y:S01]  /*b7c0*/  R2UR UR6, R4 ;  /* 0x00000000040672ca */ /* 0x000fe200000e0000 */
[----:B------:R-:W-:Y:S01]  /*b7d0*/  FADD.FTZ R4, R3, R12 ;  /* 0x0000000c03047221 */ /* 0x000fe20000010000 */
[----:B------:R-:W-:Y:S01]  /*b7e0*/  R2UR UR7, R5 ;  /* 0x00000000050772ca */ /* 0x000fe200000e0000 */
[----:B------:R-:W0:Y:S04]  /*b7f0*/  SHFL.BFLY PT, R3, R0, 0x1, 0x1f ;  /* 0x0c201f0000037f89 */ /* 0x000e2800000e0000 */
[----:B------:R-:W1:Y:S01]  /*b800*/  SHFL.BFLY PT, R5, R4, 0x1, 0x1f ;  /* 0x0c201f0004057f89 */ /* 0x000e6200000e0000 */
[----:B0-----:R-:W-:Y:S01]  /*b810*/  FADD.FTZ R14, R0, R3 ;  /* 0x00000003000e7221 */ /* 0x001fe20000010000 */
[----:B------:R-:W-:Y:S01]  /*b820*/  SEL R3, RZ, 0x1, P2 ;  /* 0x00000001ff037807 */ /* 0x000fe20001000000 */
[----:B------:R-:W-:-:S02]  /*b830*/  IMAD.MOV.U32 R0, RZ, RZ, -0x800000 ;  /* 0xff800000ff007424 */ /* 0x000fc400078e00ff */
[----:B-1----:R-:W-:Y:S01]  /*b840*/  FADD.FTZ R15, R4, R5 ;  /* 0x00000005040f7221 */ /* 0x002fe20000010000 */
[----:B------:R-:W-:Y:S01]  /*b850*/  FSETP.NE.FTZ.AND P0, PT, R14, RZ, PT ;  /* 0x000000ff0e00720b */ /* 0x000fe20003f15000 */
[----:B------:R-:W-:Y:S01]  /*b860*/  IMAD.MOV.U32 R4, RZ, RZ, RZ ;  /* 0x000000ffff047224 */ /* 0x000fe200078e00ff */
[----:B------:R-:W-:Y:S01]  /*b870*/  LOP3.LUT R16, R16, R3, RZ, 0x3c, !PT ;  /* 0x0000000310107212 */ /* 0x000fe200078e3cff */
[----:B------:R-:W-:Y:S01]  /*b880*/  IMAD.MOV.U32 R3, RZ, RZ, -0x800000 ;  /* 0xff800000ff037424 */ /* 0x000fe200078e00ff */
[----:B------:R-:W-:-:S09]  /*b890*/  FSETP.NE.FTZ.AND P3, PT, R15, RZ, PT ;  /* 0x000000ff0f00720b */ /* 0x000fd20003f75000 */
[----:B------:R-:W0:Y:S01]  /*b8a0*/  @P0 MUFU.LG2 R6, R14 ;  /* 0x0000000e00060308 */ /* 0x000e220000000c00 */
[----:B------:R-:W-:-:S03]  /*b8b0*/  @P0 FMUL.FTZ R5, R11, 0.69314718246459960938 ;  /* 0x3f3172180b050820 */ /* 0x000fc60000410000 */
[----:B------:R-:W-:-:S04]  /*b8c0*/  @P3 FMUL.FTZ R12, R11, 0.69314718246459960938 ;  /* 0x3f3172180b0c3820 */ /* 0x000fc80000410000 */
[----:B------:R-:W1:Y:S08]  /*b8d0*/  @P3 MUFU.LG2 R7, R15 ;  /* 0x0000000f00073308 */ /* 0x000e700000000c00 */
[----:B------:R-:W2:Y:S01]  /*b8e0*/  @P0 MUFU.RCP R2, R14 ;  /* 0x0000000e00020308 */ /* 0x000ea20000001000 */
[----:B0-----:R-:W-:-:S04]  /*b8f0*/  @P0 FMUL.FTZ R6, R6, 0.69314718246459960938 ;  /* 0x3f31721806060820 */ /* 0x001fc80000410000 */
[----:B------:R-:W-:Y:S01]  /*b900*/  @P0 FFMA.FTZ R0, R5, R10, R6 ;  /* 0x0000000a05000223 */ /* 0x000fe20000010006 */
[----:B------:R-:W-:Y:S02]  /*b910*/  PLOP3.LUT P0, PT, PT, PT, PT, 0x8, 0x0 ;  /* 0x000000000000781c */ /* 0x000fe40003f0e170 */
[----:B------:R-:W0:Y:S01]  /*b920*/  @P3 MUFU.RCP R4, R15 ;  /* 0x0000000f00043308 */ /* 0x000e220000001000 */
[----:B-1----:R-:W-:-:S04]  /*b930*/  @P3 FMUL.FTZ R7, R7, 0.69314718246459960938 ;  /* 0x3f31721807073820 */ /* 0x002fc80000410000 */
[----:B------:R-:W-:Y:S01]  /*b940*/  @P3 FFMA.FTZ R3, R12, R92, R7 ;  /* 0x0000005c0c033223 */ /* 0x000fe20000010007 */
[----:B------:R-:W-:Y:S02]  /*b950*/  WARPGROUP.DEPBAR.LE gsb0, 0x0 ;  /* 0x00008000000079c5 */ /* 0x000fe40000010000 */
[----:B------:R-:W-:-:S06]  /*b960*/  WARPGROUP.ARRIVE ;  /* 0x00000000000079c5 */ /* 0x000fcc0000000000 */
[----:B------:R-:W-:Y:S03]  /*b970*/  HGMMA.64x128x16.F32 R24, R216, gdesc[UR4].tnspB, R24, gsb0 ;  /* 0x41e00004d8187df0 */ /* 0x000fe60008000818 */
[----:B------:R-:W-:Y:S02]  /*b980*/  WARPGROUP.DEPBAR.LE gsb0, 0x0 ;  /* 0x00008000000079c5 */ /* 0x000fe40000010000 */
        /* <DEDUP_REMOVED lines=9> */
[----:B------:R0:W-:Y:S01]  /*ba20*/  @!P1 SYNCS.ARRIVE.TRANS64.RED.A1T0 RZ, [R8+URZ], RZ ;  /* 0x000000ff08ff99a7 */ /* 0x0001e2000810043f */
        /* <DEDUP_REMOVED lines=23> */
[-C--:B0-----:R-:W-:Y:S01]  /*bba0*/  FMUL.FTZ R8, R30, R4.reuse ;  /* 0x000000041e087220 */ /* 0x081fe20000410000 */
        /* <DEDUP_REMOVED lines=31> */
[----:B------:R-:W-:-:S07]  /*bda0*/  SEL R2, R9, RZ, P2 ;  /* 0x000000ff09027207 */ /* 0x000fce0001000000 */
.L_x_362:
[----:B------:R-:W0:Y:S01]  /*bdb0*/  S2R R5, SR_CgaCtaId ;  /* 0x0000000000057919 */ /* 0x000e220000008800 */
[----:B------:R-:W-:Y:S01]  /*bdc0*/  MOV R18, 0x400 ;  /* 0x0000040000127802 */ /* 0x000fe20000000f00 */
[----:B------:R-:W-:Y:S01]  /*bdd0*/  BSSY B0, `(.L_x_384) ;  /* 0x00001f3000007945 */ /* 0x000fe20003800000 */
[----:B------:R-:W-:Y:S02]  /*bde0*/  BAR.SYNC.DEFER_BLOCKING 0x5, 0x180 ;  /* 0x0146000000007b1d */ /* 0x000fe40000010000 */
[----:B0-----:R-:W-:-:S05]  /*bdf0*/  LEA R18, R5, R18, 0x18 ;  /* 0x0000001205127211 */ /* 0x001fca00078ec0ff */
[----:B------:R0:W1:Y:S01]  /*be00*/  LDS.128 R44, [R18+0x348d0] ;  /* 0x0348d000122c7984 */ /* 0x0000620000000c00 */
[----:B------:R-:W-:Y:S06]  /*be10*/  BAR.ARV 0x4, 0x180 ;  /* 0x0106000000007b1d */ /* 0x000fec0000002000 */
[----:B------:R-:W-:Y:S05]  /*be20*/  @P0 BRA `(.L_x_385) ;  /* 0x0000001400040947 */ /* 0x000fea0003800000 */
[----:B------:R-:W2:Y:S01]  /*be30*/  S2R R5, SR_SWINHI ;  /* 0x0000000000057919 */ /* 0x000ea20000002f00 */
[----:B------:R-:W-:Y:S01]  /*be40*/  F2FP.F16.F32.PACK_AB R7, R7, R8 ;  /* 0x000000080707723e */ /* 0x000fe200000000ff */
[----:B------:R-:W-:Y:S01]  /*be50*/  ULDC.64 UR4, c[0x0][0xc08] ;  /* 0x0003020000047ab9 */ /* 0x000fe20000000a00 */
[----:B------:R-:W-:Y:S02]  /*be60*/  F2FP.F16.F32.PACK_AB R6, R6, R105 ;  /* 0x000000690606723e */ /* 0x000fe400000000ff */
[----:B------:R-:W-:Y:S02]  /*be70*/  F2FP.F16.F32.PACK_AB R31, R31, R50 ;  /* 0x000000321f1f723e */ /* 0x000fe400000000ff */
[----:B------:R-:W-:Y:S02]  /*be80*/  F2FP.F16.F32.PACK_AB R52, R49, R52 ;  /* 0x000000343134723e */ /* 0x000fe400000000ff */
[----:B------:R-:W-:Y:S02]  /*be90*/  F2FP.F16.F32.PACK_AB R40, R37, R40 ;  /* 0x000000282528723e */ /* 0x000fe400000000ff */
[----:B------:R-:W-:-:S02]  /*bea0*/  MOV R20, R18 ;  /* 0x0000001200147202 */ /* 0x000fc40000000f00 */
[----:B--2---:R-:W-:-:S03]  /*beb0*/  MOV R21, R5 ;  /* 0x0000000500157202 */ /* 0x004fc60000000f00 */
[----:B------:R-:W-:-:S03]  /*bec0*/  IMAD.WIDE R4, R231, 0x2, R20 ;  /* 0x00000002e7047825 */ /* 0x000fc600078e0214 */
[C---:B------:R-:W-:Y:S02]  /*bed0*/  IADD3 R59, P6, R4.reuse, 0x20, RZ ;  /* 0x00000020043b7810 */ /* 0x040fe40007fde0ff */
[C---:B------:R-:W-:Y:S02]  /*bee0*/  IADD3 R71, P3, R4.reuse, 0x4000, RZ ;  /* 0x0000400004477810 */ /* 0x040fe40007f7e0ff */
[C---:B------:R-:W-:Y:S01]  /*bef0*/  LOP3.LUT R9, R4.reuse, 0x380, RZ, 0xc0, !PT ;  /* 0x0000038004097812 */ /* 0x040fe200078ec0ff */
[--C-:B------:R-:W-:Y:S01]  /*bf00*/  IMAD.X R27, RZ, RZ, R5.reuse, P6 ;  /* 0x000000ffff1b7224 */ /* 0x100fe200030e0605 */
[C---:B------:R-:W-:Y:S01]  /*bf10*/  IADD3 R63, P5, R4.reuse, 0x40, RZ ;  /* 0x00000040043f7810 */ /* 0x040fe20007fbe0ff */
[--C-:B------:R-:W-:Y:S01]  /*bf20*/  IMAD.X R13, RZ, RZ, R5.reuse, P3 ;  /* 0x000000ffff0d7224 */ /* 0x100fe200018e0605 */
[----:B------:R-:W-:Y:S02]  /*bf30*/  IADD3 R67, P4, R4, 0x60, RZ ;  /* 0x0000006004437810 */ /* 0x000fe40007f9e0ff */
[----:B------:R-:W-:Y:S01]  /*bf40*/  LOP3.LUT R12, R59, 0x380, RZ, 0xc0, !PT ;  /* 0x000003803b0c7812 */ /* 0x000fe200078ec0ff */
[--C-:B------:R-:W-:Y:S01]  /*bf50*/  IMAD.X R25, RZ, RZ, R5.reuse, P5 ;  /* 0x000000ffff197224 */ /* 0x100fe200028e0605 */
[----:B-1----:R-:W-:Y:S01]  /*bf60*/  LOP3.LUT R44, R71, 0x380, RZ, 0xc0, !PT ;  /* 0x00000380472c7812 */ /* 0x002fe200078ec0ff */
[----:B------:R-:W-:Y:S01]  /*bf70*/  IMAD.X R15, RZ, RZ, R5, P4 ;  /* 0x000000ffff0f7224 */ /* 0x000fe200020e0605 */
[----:B------:R-:W-:-:S02]  /*bf80*/  SHF.R.U64 R9, R9, 0x3, RZ ;  /* 0x0000000309097819 */ /* 0x000fc400000012ff */
[----:B------:R-:W-:Y:S02]  /*bf90*/  LOP3.LUT R14, R63, 0x380, RZ, 0xc0, !PT ;  /* 0x000003803f0e7812 */ /* 0x000fe400078ec0ff */
[----:B------:R-:W-:Y:S02]  /*bfa0*/  LOP3.LUT R28, R67, 0x380, RZ, 0xc0, !PT ;  /* 0x00000380431c7812 */ /* 0x000fe400078ec0ff */
[----:B------:R-:W-:Y:S01]  /*bfb0*/  SHF.R.U64 R12, R12, 0x3, RZ ;  /* 0x000000030c0c7819 */ /* 0x000fe200000012ff */
[----:B------:R-:W-:Y:S01]  /*bfc0*/  BAR.SYNC.DEFER_BLOCKING 0x1, 0x100 ;  /* 0x0044000000007b1d */ /* 0x000fe20000010000 */
[C---:B------:R-:W-:Y:S02]  /*bfd0*/  IADD3 R75, P2, R4.reuse, 0x4020, RZ ;  /* 0x00004020044b7810 */ /* 0x040fe40007f5e0ff */
[C---:B------:R-:W-:Y:S02]  /*bfe0*/  IADD3 R79, P1, R4.reuse, 0x4040, RZ ;  /* 0x00004040044f7810 */ /* 0x040fe40007f3e0ff */
[----:B------:R-:W-:Y:S01]  /*bff0*/  IADD3 R62, P0, R4, 0x4060, RZ ;  /* 0x00004060043e7810 */ /* 0x000fe20007f1e0ff */
[----:B------:R-:W-:Y:S01]  /*c000*/  IMAD.X R11, RZ, RZ, R5, P2 ;  /* 0x000000ffff0b7224 */ /* 0x000fe200010e0605 */
[----:B------:R-:W-:-:S02]  /*c010*/  SHF.R.U64 R44, R44, 0x3, RZ ;  /* 0x000000032c2c7819 */ /* 0x000fc400000012ff */
[----:B------:R-:W-:Y:S01]  /*c020*/  LOP3.LUT R4, R9, R4, RZ, 0x3c, !PT ;  /* 0x0000000409047212 */ /* 0x000fe200078e3cff */
[--C-:B------:R-:W-:Y:S01]  /*c030*/  IMAD.X R9, RZ, RZ, R5.reuse, P1 ;  /* 0x000000ffff097224 */ /* 0x100fe200008e0605 */
[----:B------:R-:W-:Y:S01]  /*c040*/  SHF.R.U64 R14, R14, 0x3, RZ ;  /* 0x000000030e0e7819 */ /* 0x000fe200000012ff */
[----:B------:R-:W-:Y:S01]  /*c050*/  IMAD.X R29, RZ, RZ, R5, P0 ;  /* 0x000000ffff1d7224 */ /* 0x000fe200000e0605 */
[----:B------:R-:W-:Y:S02]  /*c060*/  SHF.R.U64 R28, R28, 0x3, RZ ;  /* 0x000000031c1c7819 */ /* 0x000fe400000012ff */
[----:B------:R-:W-:Y:S02]  /*c070*/  LOP3.LUT R26, R12, R59, RZ, 0x3c, !PT ;  /* 0x0000003b0c1a7212 */ /* 0x000fe400078e3cff */
[----:B------:R-:W-:Y:S02]  /*c080*/  LOP3.LUT R12, R44, R71, RZ, 0x3c, !PT ;  /* 0x000000472c0c7212 */ /* 0x000fe400078e3cff */
[----:B------:R-:W-:-:S02]  /*c090*/  MOV R44, R4 ;  /* 0x00000004002c7202 */ /* 0x000fc40000000f00 */
[----:B------:R-:W-:Y:S02]  /*c0a0*/  LOP3.LUT R24, R14, R63, RZ, 0x3c, !PT ;  /* 0x0000003f0e187212 */ /* 0x000fe400078e3cff */
[----:B------:R-:W-:Y:S02]  /*c0b0*/  F2FP.F16.F32.PACK_AB R5, R10, R107 ;  /* 0x0000006b0a05723e */ /* 0x000fe400000000ff */
[----:B------:R-:W-:Y:S02]  /*c0c0*/  LOP3.LUT R14, R28, R67, RZ, 0x3c, !PT ;  /* 0x000000431c0e7212 */ /* 0x000fe400078e3cff */
[----:B------:R-:W-:Y:S02]  /*c0d0*/  LOP3.LUT R10, R75, 0x380, RZ, 0xc0, !PT ;  /* 0x000003804b0a7812 */ /* 0x000fe400078ec0ff */
[----:B------:R-:W-:Y:S02]  /*c0e0*/  LOP3.LUT R28, R79, 0x380, RZ, 0xc0, !PT ;  /* 0x000003804f1c7812 */ /* 0x000fe400078ec0ff */
[----:B------:R-:W-:-:S02]  /*c0f0*/  LOP3.LUT R59, R62, 0x380, RZ, 0xc0, !PT ;  /* 0x000003803e3b7812 */ /* 0x000fc400078ec0ff */
[----:B------:R-:W-:Y:S02]  /*c100*/  SHF.R.U64 R10, R10, 0x3, RZ ;  /* 0x000000030a0a7819 */ /* 0x000fe400000012ff */
[----:B------:R-:W-:Y:S02]  /*c110*/  SHF.R.U64 R28, R28, 0x3, RZ ;  /* 0x000000031c1c7819 */ /* 0x000fe400000012ff */
[----:B------:R-:W-:Y:S02]  /*c120*/  SHF.R.U64 R59, R59, 0x3, RZ ;  /* 0x000000033b3b7819 */ /* 0x000fe400000012ff */
[----:B------:R-:W-:Y:S02]  /*c130*/  LOP3.LUT R10, R10, R75, RZ, 0x3c, !PT ;  /* 0x0000004b0a0a7212 */ /* 0x000fe400078e3cff */
[----:B------:R-:W-:Y:S01]  /*c140*/  F2FP.F16.F32.PACK_AB R4, R106, R109 ;  /* 0x0000006d6a04723e */ /* 0x000fe200000000ff */
[----:B------:R-:W1:Y:S01]  /*c150*/  LDC.64 R74, c[0x0][0xc00] ;  /* 0x00030000ff4a7b82 */ /* 0x000e620000000a00 */
[----:B------:R-:W-:-:S02]  /*c160*/  LOP3.LUT R8, R28, R79, RZ, 0x3c, !PT ;  /* 0x0000004f1c087212 */ /* 0x000fc400078e3cff */
[----:B------:R-:W-:Y:S01]  /*c170*/  LOP3.LUT R28, R59, R62, RZ, 0x3c, !PT ;  /* 0x0000003e3b1c7212 */ /* 0x000fe200078e3cff */
[----:B------:R2:W-:Y:S01]  /*c180*/  STSM.16.M88.4 [R44], R4 ;  /* 0x000000042c007844 */ /* 0x0005e20000000200 */
[----:B------:R-:W-:Y:S02]  /*c190*/  MOV R62, R10 ;  /* 0x0000000a003e7202 */ /* 0x000fe40000000f00 */
[----:B------:R-:W-:Y:S02]  /*c1a0*/  MOV R59, R8 ;  /* 0x00000008003b7202 */ /* 0x000fe40000000f00 */
[----:B------:R-:W-:Y:S02]  /*c1b0*/  MOV R70, R26 ;  /* 0x0000001a00467202 */ /* 0x000fe40000000f00 */
[----:B------:R-:W-:Y:S02]  /*c1c0*/  F2FP.F16.F32.PACK_AB R8, R103, R104 ;  /* 0x000000686708723e */ /* 0x000fe400000000ff */
[----:B------:R-:W-:-:S02]  /*c1d0*/  F2FP.F16.F32.PACK_AB R9, R101, R102 ;  /* 0x000000666509723e */ /* 0x000fc400000000ff */
[----:B------:R-:W-:Y:S02]  /*c1e0*/  F2FP.F16.F32.PACK_AB R10, R99, R100 ;  /* 0x00000064630a723e */ /* 0x000fe400000000ff */
[----:B------:R-:W-:Y:S02]  /*c1f0*/  F2FP.F16.F32.PACK_AB R11, R84, R85 ;  /* 0x00000055540b723e */ /* 0x000fe400000000ff */
[----:B------:R-:W-:Y:S02]  /*c200*/  MOV R67, R24 ;  /* 0x0000001800437202 */ /* 0x000fe40000000f00 */
[----:B------:R-:W-:Y:S01]  /*c210*/  MOV R66, R14 ;  /* 0x0000000e00427202 */ /* 0x000fe20000000f00 */
[----:B------:R-:W-:Y:S01]  /*c220*/  STSM.16.M88.4 [R70], R8 ;  /* 0x0000000846007844 */ /* 0x000fe20000000200 */
[----:B------:R-:W-:Y:S02]  /*c230*/  MOV R63, R12 ;  /* 0x0000000c003f7202 */ /* 0x000fe40000000f00 */
[----:B--2---:R-:W-:-:S02]  /*c240*/  F2FP.F16.F32.PACK_AB R4, R97, R98 ;  /* 0x000000626104723e */ /* 0x004fc400000000ff */
[----:B------:R-:W-:Y:S02]  /*c250*/  F2FP.F16.F32.PACK_AB R5, R76, R81 ;  /* 0x000000514c05723e */ /* 0x000fe400000000ff */
[----:B------:R-:W-:Y:S02]  /*c260*/  F2FP.F16.F32.PACK_AB R6, R95, R96 ;  /* 0x000000605f06723e */ /* 0x000fe400000000ff */
[----:B------:R-:W-:Y:S02]  /*c270*/  F2FP.F16.F32.PACK_AB R7, R72, R77 ;  /* 0x0000004d4807723e */ /* 0x000fe400000000ff */
[----:B------:R-:W-:Y:S02]  /*c280*/  F2FP.F16.F32.PACK_AB R12, R93, R94 ;  /* 0x0000005e5d0c723e */ /* 0x000fe400000000ff */
[----:B------:R-:W-:Y:S01]  /*c290*/  F2FP.F16.F32.PACK_AB R13, R68, R73 ;  /* 0x00000049440d723e */ /* 0x000fe200000000ff */
[----:B------:R2:W-:Y:S01]  /*c2a0*/  STSM.16.M88.4 [R67], R4 ;  /* 0x0000000443007844 */ /* 0x0005e20000000200 */
[----:B------:R-:W-:-:S02]  /*c2b0*/  F2FP.F16.F32.PACK_AB R14, R91, R92 ;  /* 0x0000005c5b0e723e */ /* 0x000fc400000000ff */
[----:B------:R-:W-:Y:S02]  /*c2c0*/  F2FP.F16.F32.PACK_AB R15, R64, R69 ;  /* 0x00000045400f723e */ /* 0x000fe400000000ff */
[----:B------:R-:W-:Y:S02]  /*c2d0*/  MOV R44, R28 ;  /* 0x0000001c002c7202 */ /* 0x000fe40000000f00 */
[----:B------:R-:W-:Y:S01]  /*c2e0*/  F2FP.F16.F32.PACK_AB R24, R89, R90 ;  /* 0x0000005a5918723e */ /* 0x000fe200000000ff */
[----:B------:R3:W-:Y:S01]  /*c2f0*/  STSM.16.M88.4 [R66], R12 ;  /* 0x0000000c42007844 */ /* 0x0007e20000000200 */
[----:B------:R-:W-:Y:S02]  /*c300*/  F2FP.F16.F32.PACK_AB R25, R58, R65 ;  /* 0x000000413a19723e */ /* 0x000fe400000000ff */
[----:B------:R-:W-:Y:S02]  /*c310*/  F2FP.F16.F32.PACK_AB R26, R61, R88 ;  /* 0x000000583d1a723e */ /* 0x000fe400000000ff */
[----:B------:R-:W-:-:S02]  /*c320*/  F2FP.F16.F32.PACK_AB R27, R54, R55 ;  /* 0x00000037361b723e */ /* 0x000fc400000000ff */
[----:B------:R-:W-:Y:S01]  /*c330*/  F2FP.F16.F32.PACK_AB R29, R30, R51 ;  /* 0x000000331e1d723e */ /* 0x000fe200000000ff */
[----:B--2---:R-:W-:Y:S01]  /*c340*/  IMAD.SHL.U32 R5, R23, 0x4, RZ ;  /* 0x0000000417057824 */ /* 0x004fe200078e00ff */
[----:B------:R-:W-:Y:S01]  /*c350*/  F2FP.F16.F32.PACK_AB R28, R57, R60 ;  /* 0x0000003c391c723e */ /* 0x000fe200000000ff */
[----:B------:R3:W-:Y:S01]  /*c360*/  STSM.16.M88.4 [R63], R24 ;  /* 0x000000183f007844 */ /* 0x0007e20000000200 */
[----:B------:R-:W-:Y:S02]  /*c370*/  F2FP.F16.F32.PACK_AB R30, R53, R56 ;  /* 0x00000038351e723e */ /* 0x000fe400000000ff */
[----:B------:R-:W-:Y:S01]  /*c380*/  F2FP.F16.F32.PACK_AB R53, R42, R43 ;  /* 0x0000002b2a35723e */ /* 0x000fe200000000ff */
[----:B------:R-:W2:Y:S01]  /*c390*/  LDC R56, c[0x0][0xbe8] ;  /* 0x0002fa00ff387b82 */ /* 0x000ea20000000800 */
[----:B------:R-:W-:Y:S01]  /*c3a0*/  F2FP.F16.F32.PACK_AB R54, R41, R48 ;  /* 0x000000302936723e */ /* 0x000fe200000000ff */
[----:B------:R3:W-:Y:S01]  /*c3b0*/  STSM.16.M88.4 [R62], R28 ;  /* 0x0000001c3e007844 */ /* 0x0007e20000000200 */
[----:B------:R-:W-:Y:S01]  /*c3c0*/  F2FP.F16.F32.PACK_AB R55, R38, R39 ;  /* 0x000000272637723e */ /* 0x000fe200000000ff */
[----:B------:R-:W-:Y:S01]  /*c3d0*/  IMAD.MOV.U32 R48, RZ, RZ, RZ ;  /* 0x000000ffff307224 */ /* 0x000fe200078e00ff */
[----:B------:R-:W-:-:S02]  /*c3e0*/  F2FP.F16.F32.PACK_AB R41, R34, R35 ;  /* 0x000000232229723e */ /* 0x000fc400000000ff */
[----:B------:R-:W-:Y:S01]  /*c3f0*/  F2FP.F16.F32.PACK_AB R42, R33, R36 ;  /* 0x00000024212a723e */ /* 0x000fe200000000ff */
[----:B------:R3:W-:Y:S01]  /*c400*/  STSM.16.M88.4 [R59], R52 ;  /* 0x000000343b007844 */ /* 0x0007e20000000200 */
[----:B------:R-:W-:Y:S02]  /*c410*/  F2FP.F16.F32.PACK_AB R43, R87, R32 ;  /* 0x00000020572b723e */ /* 0x000fe400000000ff */
[----:B------:R-:W-:Y:S02]  /*c420*/  ISETP.NE.U32.AND P2, PT, RZ, UR4, PT ;  /* 0x00000004ff007c0c */ /* 0x000fe4000bf45070 */
[----:B-1----:R-:W-:Y:S01]  /*c430*/  ISETP.NE.U32.AND P0, PT, R74, RZ, PT ;  /* 0x000000ff4a00720c */ /* 0x002fe20003f05070 */
[----:B------:R3:W-:Y:S01]  /*c440*/  STSM.16.M88.4 [R44], R40 ;  /* 0x000000282c007844 */ /* 0x0007e20000000200 */
[----:B------:R-:W-:Y:S01]  /*c450*/  BAR.SYNC.DEFER_BLOCKING 0x1, 0x100 ;  /* 0x0044000000007b1d */ /* 0x000fe20000010000 */
[----:B------:R-:W-:Y:S02]  /*c460*/  ISETP.NE.AND.EX P2, PT, RZ, UR5, PT, P2 ;  /* 0x00000005ff007c0c */ /* 0x000fe4000bf45320 */
[----:B------:R-:W-:-:S02]  /*c470*/  ISETP.NE.AND.EX P0, PT, R75, RZ, PT, P0 ;  /* 0x000000ff4b00720c */ /* 0x000fc40003f05300 */
[----:B------:R-:W-:Y:S02]  /*c480*/  SHF.L.U64.HI R10, R23, 0x2, R223 ;  /* 0x00000002170a7819 */ /* 0x000fe400000102df */
[----:B------:R-:W-:-:S05]  /*c490*/  IADD3 R6, P1, R5, R74, RZ ;  /* 0x0000004a05067210 */ /* 0x000fca0007f3e0ff */
[C---:B------:R-:W-:Y:S02]  /*c4a0*/  IMAD.X R7, R10.reuse, 0x1, R75, P1 ;  /* 0x000000010a077824 */ /* 0x040fe400008e064b */
[----:B------:R-:W-:Y:S01]  /*c4b0*/  @P2 IADD3 R4, P3, R5, UR4, RZ ;  /* 0x0000000405042c10 */ /* 0x000fe2000ff7e0ff */
[----:B------:R-:W-:Y:S02]  /*c4c0*/  ULDC UR4, c[0x0][0xa88] ;  /* 0x0002a20000047ab9 */ /* 0x000fe40000000800 */
[----:B------:R-:W-:Y:S01]  /*c4d0*/  IMAD.U32 R9, RZ, RZ, UR4 ;  /* 0x00000004ff097e24 */ /* 0x000fe2000f8e00ff */
[----:B------:R-:W-:Y:S01]  /*c4e0*/  @P2 IADD3.X R5, R10, UR5, RZ, P3, !PT ;  /* 0x000000050a052c10 */ /* 0x000fe20009ffe4ff */
[----:B------:R3:W5:Y:S01]  /*c4f0*/  @P0 LDG.E R48, desc[UR60][R6.64] ;  /* 0x0000003c06300981 */ /* 0x000762000c1e1900 */
[----:B--2---:R-:W-:-:S03]  /*c500*/  ISETP.NE.AND P1, PT, R56, 0x1, PT ;  /* 0x000000013800780c */ /* 0x004fc60003f25270 */
[----:B------:R3:W5:Y:S10]  /*c510*/  @P2 LDG.E R9, desc[UR60][R4.64] ;  /* 0x0000003c04092981 */ /* 0x000774000c1e1900 */
[----:B------:R-:W1:Y:S08]  /*c520*/  @P1 LDC R8, c[0x0][0xbec] ;  /* 0x0002fb00ff081b82 */ /* 0x000e700000000800 */
[----:B------:R-:W2:Y:S01]  /*c530*/  @P1 LDC R11, c[0x0][0xbf0] ;  /* 0x0002fc00ff0b1b82 */ /* 0x000ea20000000800 */
[----:B---3--:R-:W-:Y:S05]  /*c540*/  @P2 BRA `(.L_x_386) ;  /* 0x0000000000102947 */ /* 0x008fea0003800000 */
[----:B------:R-:W-:Y:S05]  /*c550*/  @!P0 BRA `(.L_x_386) ;  /* 0x00000000000c8947 */ /* 0x000fea0003800000 */
[----:B------:R-:W3:Y:S04]  /*c560*/  LDG.E R4, desc[UR60][R6.64] ;  /* 0x0000003c06047981 */ /* 0x000ee8000c1e1900 */
[----:B-----5:R-:W3:Y:S02]  /*c570*/  LDG.E R9, desc[UR60][R6.64+0x4] ;  /* 0x0000043c06097981 */ /* 0x020ee4000c1e1900 */
[----:B---3--:R-:W-:-:S07]  /*c580*/  IMAD.IADD R9, R9, 0x1, -R4 ;  /* 0x0000000109097824 */ /* 0x008fce00078e0a04 */
.L_x_386:
[----:B------:R-:W-:Y:S01]  /*c590*/  SHF.R.S32.HI R44, RZ, 0x1f, R221 ;  /* 0x0000001fff2c7819 */ /* 0x000fe200000114dd */
[C---:B------:R-:W-:Y:S01]  /*c5a0*/  IMAD R15, R222.reuse, 0x80, R230 ;  /* 0x00000080de0f7824 */ /* 0x040fe200078e02e6 */
[----:B------:R-:W-:Y:S01]  /*c5b0*/  ULDC.64 UR4, c[0x0][0xb90] ;  /* 0x0002e40000047ab9 */ /* 0x000fe20000000a00 */
[----:B-----5:R-:W-:Y:S01]  /*c5c0*/  SHF.R.S32.HI R49, RZ, 0x1f, R48 ;  /* 0x0000001fff317819 */ /* 0x020fe20000011430 */
[----:B------:R-:W-:Y:S01]  /*c5d0*/  IMAD R24, R222, 0x80, R228 ;  /* 0x00000080de187824 */ /* 0x000fe200078e02e4 */
[----:B------:R-:W-:Y:S01]  /*c5e0*/  SEL R223, R223, RZ, !P0 ;  /* 0x000000ffdfdf7207 */ /* 0x000fe20004000000 */
[----:B------:R-:W-:Y:S01]  /*c5f0*/  IMAD R4, R44, UR4, RZ ;  /* 0x000000042c047c24 */ /* 0x000fe2000f8e02ff */
[----:B------:R-:W-:Y:S01]  /*c600*/  SEL R55, R23, RZ, !P0 ;  /* 0x000000ff17377207 */ /* 0x000fe20004000000 */
[----:B-1----:R-:W-:-:S04]  /*c610*/  @P1 IMAD.HI.U32 R6, R15, R8, RZ ;  /* 0x000000080f061227 */ /* 0x002fc800078e00ff */
[----:B------:R-:W-:Y:S01]  /*c620*/  IMAD.MOV.U32 R7, RZ, RZ, R15 ;  /* 0x000000ffff077224 */ /* 0x000fe200078e000f */
[----:B--2---:R-:W-:Y:S01]  /*c630*/  @P1 SHF.R.U32.HI R7, RZ, R11, R6 ;  /* 0x0000000bff071219 */ /* 0x004fe20000011606 */
[C---:B------:R-:W-:Y:S02]  /*c640*/  IMAD R13, R221.reuse, UR5, R4 ;  /* 0x00000005dd0d7c24 */ /* 0x040fe4000f8e0204 */
[----:B------:R-:W-:Y:S01]  /*c650*/  IMAD.WIDE.U32 R4, R221, UR4, R48 ;  /* 0x00000004dd047c25 */ /* 0x000fe2000f8e0030 */
[----:B------:R-:W-:-:S03]  /*c660*/  ULDC.64 UR4, c[0x0][0xb98] ;  /* 0x0002e60000047ab9 */ /* 0x000fc60000000a00 */
[----:B------:R-:W-:Y:S02]  /*c670*/  IMAD R11, R224, 0x40, R17 ;  /* 0x00000040e00b7824 */ /* 0x000fe400078e0211 */
[----:B------:R-:W-:Y:S02]  /*c680*/  IMAD.IADD R5, R5, 0x1, R13 ;  /* 0x0000000105057824 */ /* 0x000fe400078e020d */
[----:B------:R-:W-:Y:S02]  /*c690*/  IMAD.MOV R13, RZ, RZ, -R7 ;  /* 0x000000ffff0d7224 */ /* 0x000fe400078e0a07 */
[----:B------:R-:W-:-:S04]  /*c6a0*/  IMAD.WIDE R20, R11, 0x2, R20 ;  /* 0x000000020b147825 */ /* 0x000fc800078e0214 */
[----:B------:R-:W-:Y:S01]  /*c6b0*/  IMAD R6, R223, UR4, RZ ;  /* 0x00000004df067c24 */ /* 0x000fe2000f8e02ff */
[C---:B------:R-:W-:Y:S01]  /*c6c0*/  IADD3 R23, P0, R20.reuse, 0x1000, RZ ;  /* 0x0000100014177810 */ /* 0x040fe20007f1e0ff */
[----:B------:R-:W-:Y:S01]  /*c6d0*/  IMAD.WIDE.U32 R4, R55, UR4, R4 ;  /* 0x0000000437047c25 */ /* 0x000fe2000f8e0004 */
[----:B------:R-:W-:Y:S02]  /*c6e0*/  IADD3 R41, P6, R20, 0x4000, RZ ;  /* 0x0000400014297810 */ /* 0x000fe40007fde0ff */
[----:B------:R-:W-:Y:S01]  /*c6f0*/  LOP3.LUT R12, R23, 0x380, RZ, 0xc0, !PT ;  /* 0x00000380170c7812 */ /* 0x000fe200078ec0ff */
[----:B------:R-:W-:Y:S01]  /*c700*/  IMAD R11, R56, R13, R15 ;  /* 0x0000000d380b7224 */ /* 0x000fe200078e020f */
[----:B------:R-:W-:Y:S01]  /*c710*/  SHF.R.S32.HI R13, RZ, 0x1f, R7 ;  /* 0x0000001fff0d7819 */ /* 0x000fe20000011407 */
[----:B------:R-:W-:Y:S01]  /*c720*/  IMAD R8, R55, UR5, R6 ;  /* 0x0000000537087c24 */ /* 0x000fe2000f8e0206 */
[----:B------:R-:W-:Y:S01]  /*c730*/  IADD3 R4, P2, R7, R4, RZ ;  /* 0x0000000407047210 */ /* 0x000fe20007f5e0ff */
[----:B------:R-:W-:Y:S01]  /*c740*/  ULDC.64 UR4, c[0x0][0xb88] ;  /* 0x0002e20000047ab9 */ /* 0x000fe20000000a00 */
[----:B------:R-:W-:Y:S01]  /*c750*/  SHF.R.S32.HI R6, RZ, 0x1f, R11 ;  /* 0x0000001fff067819 */ /* 0x000fe2000001140b */
[----:B------:R-:W-:Y:S01]  /*c760*/  IMAD R57, R9, R56, RZ ;  /* 0x0000003809397224 */ /* 0x000fe200078e02ff */
[----:B------:R-:W-:-:S02]  /*c770*/  IADD3.X R5, R13, R5, R8, P2, !PT ;  /* 0x000000050d057210 */ /* 0x000fc400017fe408 */
[----:B------:R-:W-:Y:S01]  /*c780*/  IADD3 R15, P3, R20, 0x2000, RZ ;  /* 0x00002000140f7810 */ /* 0x000fe20007f7e0ff */
[----:B------:R-:W-:Y:S01]  /*c790*/  IMAD R8, R6, UR4, RZ ;  /* 0x0000000406087c24 */ /* 0x000fe2000f8e02ff */
[----:B------:R-:W-:Y:S01]  /*c7a0*/  SHF.R.U64 R12, R12, 0x3, RZ ;  /* 0x000000030c0c7819 */ /* 0x000fe200000012ff */
[----:B------:R-:W-:Y:S01]  /*c7b0*/  IMAD.WIDE.U32 R4, R11, UR4, R4 ;  /* 0x000000040b047c25 */ /* 0x000fe2000f8e0004 */
[----:B------:R-:W-:Y:S02]  /*c7c0*/  LOP3.LUT R7, R15, 0x380, RZ, 0xc0, !PT ;  /* 0x000003800f077812 */ /* 0x000fe400078ec0ff */
[----:B------:R-:W-:Y:S01]  /*c7d0*/  IADD3 R37, P5, R20, 0x5000, RZ ;  /* 0x0000500014257810 */ /* 0x000fe20007fbe0ff */
[----:B------:R-:W-:Y:S01]  /*c7e0*/  IMAD R13, R11, UR5, R8 ;  /* 0x000000050b0d7c24 */ /* 0x000fe2000f8e0208 */
[----:B------:R-:W-:Y:S01]  /*c7f0*/  ULDC.64 UR4, c[0x0][0xb50] ;  /* 0x0002d40000047ab9 */ /* 0x000fe20000000a00 */
[----:B------:R-:W-:Y:S02]  /*c800*/  SHF.R.U64 R6, R7, 0x3, RZ ;  /* 0x0000000307067819 */ /* 0x000fe400000012ff */
[----:B------:R-:W-:Y:S01]  /*c810*/  IMAD.IADD R5, R5, 0x1, R13 ;  /* 0x0000000105057824 */ /* 0x000fe200078e020d */
[----:B------:R-:W-:Y:S01]  /*c820*/  LEA R10, P4, R4, UR4, 0x2 ;  /* 0x00000004040a7c11 */ /* 0x000fe2000f8810ff */
[----:B------:R-:W-:Y:S01]  /*c830*/  IMAD.X R13, RZ, RZ, R21, P0 ;  /* 0x000000ffff0d7224 */ /* 0x000fe200000e0615 */
[----:B------:R-:W-:-:S02]  /*c840*/  IADD3 R7, P2, R20, 0x3000, RZ ;  /* 0x0000300014077810 */ /* 0x000fc40007f5e0ff */
[----:B------:R-:W-:Y:S01]  /*c850*/  LEA.HI.X R14, R4, UR5, R5, 0x2, P4 ;  /* 0x00000005040e7c11 */ /* 0x000fe2000a0f1405 */
[----:B------:R-:W-:Y:S01]  /*c860*/  SHFL.IDX PT, R50, R10, RZ, 0x1c1f ;  /* 0x001c1fff0a327589 */ /* 0x000fe200000e0000 */
[----:B------:R-:W-:Y:S01]  /*c870*/  LOP3.LUT P0, RZ, R226, 0x3, RZ, 0xc0, !PT ;  /* 0x00000003e2ff7812 */ /* 0x000fe2000780c0ff */
[C---:B------:R-:W-:Y:S01]  /*c880*/  VIADD R4, R24.reuse, 0x8 ;  /* 0x0000000818047836 */ /* 0x040fe20000000000 */
[----:B------:R-:W-:Y:S01]  /*c890*/  LOP3.LUT R8, R7, 0x380, RZ, 0xc0, !PT ;  /* 0x0000038007087812 */ /* 0x000fe200078ec0ff */
[----:B------:R-:W1:Y:S01]  /*c8a0*/  SHFL.IDX PT, R51, R14, RZ, 0x1c1f ;  /* 0x001c1fff0e337589 */ /* 0x000e6200000e0000 */
[----:B------:R-:W-:Y:S01]  /*c8b0*/  IMAD.X R9, RZ, RZ, R21, P2 ;  /* 0x000000ffff097224 */ /* 0x000fe200010e0615 */
[-C--:B------:R-:W-:Y:S01]  /*c8c0*/  ISETP.GE.OR P2, PT, R24, R57.reuse, P0 ;  /* 0x000000391800720c */ /* 0x080fe20000746670 */
[----:B------:R-:W-:Y:S01]  /*c8d0*/  ULDC.64 UR4, c[0x0][0xaa0] ;  /* 0x0002a80000047ab9 */ /* 0x000fe20000000a00 */
[----:B------:R-:W-:Y:S01]  /*c8e0*/  SHFL.IDX PT, R52, R10, 0x1, 0x1c1f ;  /* 0x003c1f000a347f89 */ /* 0x000fe200000e0000 */
[----:B------:R-:W-:-:S02]  /*c8f0*/  ISETP.GE.OR P0, PT, R4, R57, P0 ;  /* 0x000000390400720c */ /* 0x000fc40000706670 */
[C---:B------:R-:W-:Y:S01]  /*c900*/  IADD3 R33, P4, R20.reuse, 0x6000, RZ ;  /* 0x0000600014217810 */ /* 0x040fe20007f9e0ff */
[----:B------:R-:W2:Y:S01]  /*c910*/  SHFL.IDX PT, R53, R14, 0x1, 0x1c1f ;  /* 0x003c1f000e357f89 */ /* 0x000ea200000e0000 */
[----:B------:R-:W-:Y:S02]  /*c920*/  LOP3.LUT R11, R20, 0x380, RZ, 0xc0, !PT ;  /* 0x00000380140b7812 */ /* 0x000fe400078ec0ff */
[----:B------:R-:W-:Y:S02]  /*c930*/  SHF.R.U64 R8, R8, 0x3, RZ ;  /* 0x0000000308087819 */ /* 0x000fe400000012ff */
[----:B------:R-:W-:Y:S02]  /*c940*/  LOP3.LUT R12, R12, R23, RZ, 0x3c, !PT ;  /* 0x000000170c0c7212 */ /* 0x000fe400078e3cff */
[----:B------:R-:W3:Y:S01]  /*c950*/  @P1 LDC R23, c[0x0][0xbec] ;  /* 0x0002fb00ff171b82 */ /* 0x000ee20000000800 */
[----:B------:R-:W-:Y:S02]  /*c960*/  LOP3.LUT R40, R41, 0x380, RZ, 0xc0, !PT ;  /* 0x0000038029287812 */ /* 0x000fe400078ec0ff */
[----:B------:R-:W-:-:S02]  /*c970*/  LOP3.LUT R36, R37, 0x380, RZ, 0xc0, !PT ;  /* 0x0000038025247812 */ /* 0x000fc400078ec0ff */
[----:B------:R-:W-:Y:S02]  /*c980*/  LOP3.LUT R32, R33, 0x380, RZ, 0xc0, !PT ;  /* 0x0000038021207812 */ /* 0x000fe400078ec0ff */
[----:B------:R-:W-:Y:S02]  /*c990*/  SHF.R.U64 R11, R11, 0x3, RZ ;  /* 0x000000030b0b7819 */ /* 0x000fe400000012ff */
[----:B------:R-:W-:Y:S01]  /*c9a0*/  LOP3.LUT R8, R8, R7, RZ, 0x3c, !PT ;  /* 0x0000000708087212 */ /* 0x000fe200078e3cff */
[----:B-1----:R-:W-:Y:S01]  /*c9b0*/  @!P2 ST.E desc[UR60][R50.64], R0 ;  /* 0x000000003200a985 */ /* 0x002fe2000c10193c */
[--C-:B------:R-:W-:Y:S01]  /*c9c0*/  IMAD.X R7, RZ, RZ, R21.reuse, P3 ;  /* 0x000000ffff077224 */ /* 0x100fe200018e0615 */
[----:B------:R-:W-:Y:S02]  /*c9d0*/  IADD3 R5, P3, R20, 0x7000, RZ ;  /* 0x0000700014057810 */ /* 0x000fe40007f7e0ff */
[----:B------:R-:W-:Y:S02]  /*c9e0*/  SHF.R.U64 R40, R40, 0x3, RZ ;  /* 0x0000000328287819 */ /* 0x000fe400000012ff */
[----:B------:R-:W-:Y:S01]  /*c9f0*/  SHF.R.U64 R36, R36, 0x3, RZ ;  /* 0x0000000324247819 */ /* 0x000fe200000012ff */
[----:B--2---:R1:W-:Y:S01]  /*ca00*/  @!P0 ST.E desc[UR60][R52.64], R3 ;  /* 0x0000000334008985 */ /* 0x0043e2000c10193c */
[----:B------:R-:W-:Y:S01]  /*ca10*/  SHF.R.U64 R32, R32, 0x3, RZ ;  /* 0x0000000320207819 */ /* 0x000fe200000012ff */
[----:B------:R-:W-:Y:S01]  /*ca20*/  IMAD.X R29, RZ, RZ, R21, P3 ;  /* 0x000000ffff1d7224 */ /* 0x000fe200018e0615 */
[----:B------:R-:W-:-:S02]  /*ca30*/  LOP3.LUT R20, R11, R20, RZ, 0x3c, !PT ;  /* 0x000000140b147212 */ /* 0x000fc400078e3cff */
[----:B------:R-:W-:Y:S01]  /*ca40*/  LOP3.LUT R40, R40, R41, RZ, 0x3c, !PT ;  /* 0x0000002928287212 */ /* 0x000fe200078e3cff */
[--C-:B------:R-:W-:Y:S01]  /*ca50*/  IMAD.X R41, RZ, RZ, R21.reuse, P6 ;  /* 0x000000ffff297224 */ /* 0x100fe200030e0615 */
[----:B------:R-:W-:Y:S01]  /*ca60*/  LOP3.LUT R36, R36, R37, RZ, 0x3c, !PT ;  /* 0x0000002524247212 */ /* 0x000fe200078e3cff */
[--C-:B------:R-:W-:Y:S01]  /*ca70*/  IMAD.X R37, RZ, RZ, R21.reuse, P5 ;  /* 0x000000ffff257224 */ /* 0x100fe200028e0615 */
[----:B------:R-:W-:Y:S01]  /*ca80*/  LOP3.LUT R32, R32, R33, RZ, 0x3c, !PT ;  /* 0x0000002120207212 */ /* 0x000fe200078e3cff */
[----:B------:R-:W-:Y:S01]  /*ca90*/  IMAD.X R33, RZ, RZ, R21, P4 ;  /* 0x000000ffff217224 */ /* 0x000fe200020e0615 */
[----:B------:R2:W5:Y:S01]  /*caa0*/  LD.E.128 R24, desc[UR60][R20.64] ;  /* 0x0000003c14187980 */ /* 0x000562000c101d00 */
[----:B-1----:R-:W-:Y:S01]  /*cab0*/  IMAD R3, R49, UR4, RZ ;  /* 0x0000000431037c24 */ /* 0x002fe2000f8e02ff */
[----:B------:R-:W-:Y:S01]  /*cac0*/  LOP3.LUT R4, R5, 0x380, RZ, 0xc0, !PT ;  /* 0x0000038005047812 */ /* 0x000fe200078ec0ff */
[----:B------:R-:W1:Y:S01]  /*cad0*/  @P1 LDC R49, c[0x0][0xbf0] ;  /* 0x0002fc00ff311b82 */ /* 0x000e620000000800 */
[----:B------:R-:W-:Y:S01]  /*cae0*/  LOP3.LUT R6, R6, R15, RZ, 0x3c, !PT ;  /* 0x0000000f06067212 */ /* 0x000fe200078e3cff */
[----:B------:R-:W-:Y:S01]  /*caf0*/  IMAD R3, R48, UR5, R3 ;  /* 0x0000000530037c24 */ /* 0x000fe2000f8e0203 */
[----:B------:R-:W-:Y:S01]  /*cb00*/  SHF.R.U64 R4, R4, 0x3, RZ ;  /* 0x0000000304047819 */ /* 0x000fe200000012ff */
[----:B------:R-:W5:Y:S01]  /*cb10*/  LD.E.128 R12, desc[UR60][R12.64] ;  /* 0x0000003c0c0c7980 */ /* 0x000f62000c101d00 */
[----:B--2---:R-:W-:Y:S01]  /*cb20*/  IMAD.WIDE.U32 R20, R48, UR4, RZ ;  /* 0x0000000430147c25 */ /* 0x004fe2000f8e00ff */
[----:B------:R-:W-:Y:S01]  /*cb30*/  ULDC.64 UR4, c[0x0][0xae8] ;  /* 0x0002ba0000047ab9 */ /* 0x000fe20000000a00 */
[----:B------:R-:W-:Y:S01]  /*cb40*/  LOP3.LUT R28, R4, R5, RZ, 0x3c, !PT ;  /* 0x00000005041c7212 */ /* 0x000fe200078e3cff */
[----:B------:R-:W5:Y:S01]  /*cb50*/  LD.E.128 R8, desc[UR60][R8.64] ;  /* 0x0000003c08087980 */ /* 0x000f62000c101d00 */
[----:B------:R-:W-:-:S02]  /*cb60*/  IMAD.IADD R21, R21, 0x1, R3 ;  /* 0x0000000115157824 */ /* 0x000fc400078e0203 */
[----:B------:R-:W-:Y:S01]  /*cb70*/  IMAD R3, R220, 0x20, R224 ;  /* 0x00000020dc037824 */ /* 0x000fe200078e02e0 */
[----:B------:R-:W5:Y:S01]  /*cb80*/  LD.E.128 R4, desc[UR60][R6.64] ;  /* 0x0000003c06047980 */ /* 0x000f62000c101d00 */
[----:B------:R-:W-:Y:S02]  /*cb90*/  IMAD R0, R44, UR4, RZ ;  /* 0x000000042c007c24 */ /* 0x000fe4000f8e02ff */
[----:B------:R-:W-:Y:S01]  /*cba0*/  IMAD R44, R222, 0x80, R3 ;  /* 0x00000080de2c7824 */ /* 0x000fe200078e0203 */
[----:B------:R-:W5:Y:S01]  /*cbb0*/  LD.E.128 R40, desc[UR60][R40.64] ;  /* 0x0000003c28287980 */ /* 0x000f62000c101d00 */
[C---:B------:R-:W-:Y:S02]  /*cbc0*/  IMAD R3, R221.reuse, UR5, R0 ;  /* 0x00000005dd037c24 */ /* 0x040fe4000f8e0200 */
[----:B------:R-:W-:Y:S01]  /*cbd0*/  IMAD.WIDE.U32 R20, R221, UR4, R20 ;  /* 0x00000004dd147c25 */ /* 0x000fe2000f8e0014 */
[----:B------:R-:W-:Y:S01]  /*cbe0*/  ULDC.64 UR4, c[0x0][0xaf0] ;  /* 0x0002bc0000047ab9 */ /* 0x000fe20000000a00 */
[----:B------:R-:W5:Y:S02]  /*cbf0*/  LD.E.128 R36, desc[UR60][R36.64] ;  /* 0x0000003c24247980 */ /* 0x000f64000c101d00 */
[----:B---3--:R-:W-:-:S02]  /*cc00*/  @P1 IMAD.HI.U32 R0, R44, R23, RZ ;  /* 0x000000172c001227 */ /* 0x008fc400078e00ff */
[----:B------:R-:W5:Y:S02]  /*cc10*/  LD.E.128 R32, desc[UR60][R32.64] ;  /* 0x0000003c20207980 */ /* 0x000f64000c101d00 */
[----:B------:R-:W-:Y:S02]  /*cc20*/  IMAD.IADD R21, R21, 0x1, R3 ;  /* 0x0000000115157824 */ /* 0x000fe400078e0203 */
[----:B------:R-:W-:Y:S01]  /*cc30*/  IMAD.MOV.U32 R3, RZ, RZ, R44 ;  /* 0x000000ffff037224 */ /* 0x000fe200078e002c */
[----:B-1----:R-:W-:Y:S01]  /*cc40*/  @P1 SHF.R.U32.HI R3, RZ, R49, R0 ;  /* 0x00000031ff031219 */ /* 0x002fe20000011600 */
[----:B------:R-:W-:Y:S01]  /*cc50*/  IMAD R23, R223, UR4, RZ ;  /* 0x00000004df177c24 */ /* 0x000fe2000f8e02ff */
[----:B------:R-:W5:Y:S01]  /*cc60*/  LD.E.128 R28, desc[UR60][R28.64] ;  /* 0x0000003c1c1c7980 */ /* 0x000f62000c101d00 */
[C---:B------:R-:W-:Y:S01]  /*cc70*/  IMAD.WIDE.U32 R20, R55.reuse, UR4, R20 ;  /* 0x0000000437147c25 */ /* 0x040fe2000f8e0014 */
[----:B------:R-:W-:Y:S01]  /*cc80*/  SHF.R.S32.HI R0, RZ, 0x1f, R3 ;  /* 0x0000001fff007819 */ /* 0x000fe20000011403 */
[----:B------:R-:W-:Y:S01]  /*cc90*/  @!PT LDS RZ, [RZ] ;  /* 0x00000000fffff984 */ /* 0x000fe20000000800 */
[----:B------:R-:W-:Y:S01]  /*cca0*/  @!PT LDS RZ, [RZ] ;  /* 0x00000000fffff984 */ /* 0x000fe20000000800 */
[----:B------:R-:W-:Y:S01]  /*ccb0*/  @!PT LDS RZ, [RZ] ;  /* 0x00000000fffff984 */ /* 0x000fe20000000800 */
[----:B------:R-:W-:Y:S01]  /*ccc0*/  @!PT LDS RZ, [RZ] ;  /* 0x00000000fffff984 */ /* 0x000fe20000000800 */
[----:B------:R1:W-:Y:S06]  /*ccd0*/  MEMBAR.ALL.CTA ;  /* 0x0000000000007992 */ /* 0x0003ec0000008000 */
[----:B-1----:R-:W1:Y:S01]  /*cce0*/  FENCE.VIEW.ASYNC.S ;  /* 0x00000000000073c6 */ /* 0x002e620000000000 */
[----:B------:R-:W-:Y:S01]  /*ccf0*/  IMAD R23, R55, UR5, R23 ;  /* 0x0000000537177c24 */ /* 0x000fe2000f8e0217 */
[----:B------:R-:W-:Y:S01]  /*cd00*/  ULDC.64 UR4, c[0x0][0xae0] ;  /* 0x0002b80000047ab9 */ /* 0x000fe20000000a00 */
[----:B------:R-:W-:-:S02]  /*cd10*/  IMAD.MOV R49, RZ, RZ, -R3 ;  /* 0x000000ffff317224 */ /* 0x000fc400078e0a03 */
[----:B------:R-:W-:Y:S02]  /*cd20*/  IMAD.IADD R21, R21, 0x1, R23 ;  /* 0x0000000115157824 */ /* 0x000fe400078e0217 */
[----:B------:R-:W-:Y:S02]  /*cd30*/  IMAD R0, R0, UR4, RZ ;  /* 0x0000000400007c24 */ /* 0x000fe4000f8e02ff */
[----:B------:R-:W-:Y:S02]  /*cd40*/  IMAD R23, R56, R49, R44 ;  /* 0x0000003138177224 */ /* 0x000fe400078e022c */
[C---:B------:R-:W-:Y:S02]  /*cd50*/  IMAD R49, R3.reuse, UR5, R0 ;  /* 0x0000000503317c24 */ /* 0x040fe4000f8e0200 */
[----:B------:R-:W-:Y:S01]  /*cd60*/  IMAD.WIDE.U32 R20, R3, UR4, R20 ;  /* 0x0000000403147c25 */ /* 0x000fe2000f8e0014 */
[----:B------:R-:W-:Y:S01]  /*cd70*/  SHF.R.S32.HI R0, RZ, 0x1f, R23 ;  /* 0x0000001fff007819 */ /* 0x000fe20000011417 */
[----:B------:R-:W-:-:S02]  /*cd80*/  ULDC.64 UR4, c[0x0][0xad8] ;  /* 0x0002b60000047ab9 */ /* 0x000fc40000000a00 */
[----:B------:R-:W-:Y:S02]  /*cd90*/  IMAD.IADD R21, R21, 0x1, R49 ;  /* 0x0000000115157824 */ /* 0x000fe400078e0231 */
[----:B------:R-:W-:Y:S02]  /*cda0*/  IMAD R44, R0, UR4, RZ ;  /* 0x00000004002c7c24 */ /* 0x000fe4000f8e02ff */
[----:B------:R-:W-:Y:S02]  /*cdb0*/  IMAD R50, R222, 0x80, R224 ;  /* 0x00000080de327824 */ /* 0x000fe400078e02e0 */
[C---:B------:R-:W-:Y:S02]  /*cdc0*/  IMAD R3, R23.reuse, UR5, R44 ;  /* 0x0000000517037c24 */ /* 0x040fe4000f8e022c */
[----:B------:R-:W-:Y:S01]  /*cdd0*/  IMAD.WIDE.U32 R20, R23, UR4, R20 ;  /* 0x0000000417147c25 */ /* 0x000fe2000f8e0014 */
[----:B------:R-:W-:Y:S01]  /*cde0*/  ISETP.GE.AND P2, PT, R50, R57, PT ;  /* 0x000000393200720c */ /* 0x000fe20003f46270 */
[----:B------:R-:W-:-:S02]  /*cdf0*/  ULDC.64 UR4, c[0x0][0xa80] ;  /* 0x0002a00000047ab9 */ /* 0x000fc40000000a00 */
[----:B------:R-:W-:Y:S01]  /*ce00*/  VIADD R0, R50, 0x20 ;  /* 0x0000002032007836 */ /* 0x000fe20000000000 */
[----:B------:R-:W-:Y:S01]  /*ce10*/  LEA R23, P3, R20, UR4, 0x1 ;  /* 0x0000000414177c11 */ /* 0x000fe2000f8608ff */
[----:B------:R-:W-:Y:S02]  /*ce20*/  IMAD.IADD R3, R21, 0x1, R3 ;  /* 0x0000000115037824 */ /* 0x000fe400078e0203 */
[----:B0-----:R-:W-:Y:S01]  /*ce30*/  VIADD R18, R18, 0x34820 ;  /* 0x0003482012127836 */ /* 0x001fe20000000000 */
[-C--:B------:R-:W-:Y:S01]  /*ce40*/  ISETP.GE.AND P0, PT, R0, R57.reuse, PT ;  /* 0x000000390000720c */ /* 0x080fe20003f06270 */
[----:B------:R-:W-:Y:S01]  /*ce50*/  VIADD R0, R50, 0x40 ;  /* 0x0000004032007836 */ /* 0x000fe20000000000 */
[----:B------:R-:W-:Y:S02]  /*ce60*/  LEA.HI.X R3, R20, UR5, R3, 0x1, P3 ;  /* 0x0000000514037c11 */ /* 0x000fe400098f0c03 */
[----:B------:R-:W-:Y:S01]  /*ce70*/  PRMT R18, RZ, 0x654, R18 ;  /* 0x00000654ff127816 */ /* 0x000fe20000000012 */
[----:B-1----:R0:W1:Y:S01]  /*ce80*/  SHFL.IDX PT, R48, R23, RZ, 0x181f ;  /* 0x00181fff17307589 */ /* 0x00206200000e0000 */
[----:B------:R-:W-:Y:S01]  /*ce90*/  ISETP.GE.AND P1, PT, R0, R57, PT ;  /* 0x000000390000720c */ /* 0x000fe20003f26270 */
[----:B------:R-:W-:Y:S01]  /*cea0*/  BSSY B1, `(.L_x_387) ;  /* 0x000000d000017945 */ /* 0x000fe20003800000 */
[----:B------:R0:W-:Y:S01]  /*ceb0*/  SYNCS.ARRIVE.TRANS64.RED.A1T0 RZ, [R18+URZ], RZ ;  /* 0x000000ff12ff79a7 */ /* 0x0001e2000810043f */
[----:B------:R0:W2:Y:S02]  /*cec0*/  SHFL.IDX PT, R0, R3, RZ, 0x181f ;  /* 0x00181fff03007589 */ /* 0x0000a400000e0000 */
[----:B------:R-:W-:Y:S08]  /*ced0*/  @P2 BRA `(.L_x_388) ;  /* 0x0000000000242947 */ /* 0x000ff00003800000 */
[----:B------:R-:W-:Y:S02]  /*cee0*/  ULDC UR4, c[0x0][0xac8] ;  /* 0x0002b20000047ab9 */ /* 0x000fe40000000800 */
[----:B------:R-:W-:Y:S02]  /*cef0*/  ISETP.GE.AND P2, PT, R17, UR4, PT ;  /* 0x0000000411007c0c */ /* 0x000fe4000bf46270 */
[----:B------:R-:W-:-:S11]  /*cf00*/  ISETP.GE.AND P3, PT, R22, UR4, PT ;  /* 0x0000000416007c0c */ /* 0x000fd6000bf66270 */
[CC--:B-1----:R-:W-:Y:S02]  /*cf10*/  @!P2 LEA R20, P4, R17.reuse, R48.reuse, 0x1 ;  /* 0x000000301114a211 */ /* 0x0c2fe400078808ff */
[C---:B------:R-:W-:Y:S02]  /*cf20*/  @!P3 LEA R48, P5, R22.reuse, R48, 0x1 ;  /* 0x000000301630b211 */ /* 0x040fe400078a08ff */
[-C--:B--2---:R-:W-:Y:S02]  /*cf30*/  @!P2 LEA.HI.X R21, R17, R0.reuse, R233, 0x1, P4 ;  /* 0x000000001115a211 */ /* 0x084fe400020f0ce9 */
[----:B------:R-:W-:-:S03]  /*cf40*/  @!P3 LEA.HI.X R49, R22, R0, R232, 0x1, P5 ;  /* 0x000000001631b211 */ /* 0x000fc600028f0ce8 */
[----:B-----5:R3:W-:Y:S04]  /*cf50*/  @!P2 ST.E.128 desc[UR60][R20.64], R24 ;  /* 0x000000181400a985 */ /* 0x0207e8000c101d3c */
[----:B------:R3:W-:Y:S02]  /*cf60*/  @!P3 ST.E.128 desc[UR60][R48.64], R40 ;  /* 0x000000283000b985 */ /* 0x0007e4000c101d3c */
.L_x_388:
[----:B------:R-:W-:Y:S05]  /*cf70*/  BSYNC B1 ;  /* 0x0000000000017941 */ /* 0x000fea0003800000 */
.L_x_387:
[----:B--2---:R2:W4:Y:S01]  /*cf80*/  SHFL.IDX PT, R0, R3, 0x1, 0x181f ;  /* 0x00381f0003007f89 */ /* 0x00452200000e0000 */
[----:B------:R-:W-:Y:S03]  /*cf90*/  BSSY B1, `(.L_x_389) ;  /* 0x000000c000017945 */ /* 0x000fe60003800000 */
[----:B---3-5:R2:W3:Y:S01]  /*cfa0*/  SHFL.IDX PT, R24, R23, 0x1, 0x181f ;  /* 0x00381f0017187f89 */ /* 0x0284e200000e0000 */
[----:B------:R-:W-:Y:S05]  /*cfb0*/  @P0 BRA `(.L_x_390) ;  /* 0x0000000000240947 */ /* 0x000fea0003800000 */
[----:B------:R-:W-:Y:S02]  /*cfc0*/  ULDC UR4, c[0x0][0xac8] ;  /* 0x0002b20000047ab9 */ /* 0x000fe40000000800 */
[----:B------:R-:W-:Y:S02]  /*cfd0*/  ISETP.GE.AND P3, PT, R17, UR4, PT ;  /* 0x0000000411007c0c */ /* 0x000fe4000bf66270 */
[----:B------:R-:W-:-:S11]  /*cfe0*/  ISETP.GE.AND P4, PT, R22, UR4, PT ;  /* 0x0000000416007c0c */ /* 0x000fd6000bf86270 */
[CC--:B---3--:R-:W-:Y:S02]  /*cff0*/  @!P3 LEA R20, P0, R17.reuse, R24.reuse, 0x1 ;  /* 0x000000181114b211 */ /* 0x0c8fe400078008ff */
[C---:B------:R-:W-:Y:S02]  /*d000*/  @!P4 LEA R24, P2, R22.reuse, R24, 0x1 ;  /* 0x000000181618c211 */ /* 0x040fe400078408ff */
[-C--:B----4-:R-:W-:Y:S02]  /*d010*/  @!P3 LEA.HI.X R21, R17, R0.reuse, R233, 0x1, P0 ;  /* 0x000000001115b211 */ /* 0x090fe400000f0ce9 */
[----:B------:R-:W-:-:S03]  /*d020*/  @!P4 LEA.HI.X R25, R22, R0, R232, 0x1, P2 ;  /* 0x000000001619c211 */ /* 0x000fc600010f0ce8 */
[----:B------:R3:W-:Y:S04]  /*d030*/  @!P3 ST.E.128 desc[UR60][R20.64], R12 ;  /* 0x0000000c1400b985 */ /* 0x0007e8000c101d3c */
[----:B------:R3:W-:Y:S02]  /*d040*/  @!P4 ST.E.128 desc[UR60][R24.64], R36 ;  /* 0x000000241800c985 */ /* 0x0007e4000c101d3c */
.L_x_390:
[----:B------:R-:W-:Y:S05]  /*d050*/  BSYNC B1 ;  /* 0x0000000000017941 */ /* 0x000fea0003800000 */
.L_x_389:
[----:B----4-:R4:W0:Y:S01]  /*d060*/  SHFL.IDX PT, R0, R3, 0x2, 0x181f ;  /* 0x00581f0003007f89 */ /* 0x01082200000e0000 */
[----:B------:R-:W-:Y:S03]  /*d070*/  BSSY B1, `(.L_x_391) ;  /* 0x000000c000017945 */ /* 0x000fe60003800000 */
[----:B---3--:R4:W3:Y:S01]  /*d080*/  SHFL.IDX PT, R14, R23, 0x2, 0x181f ;  /* 0x00581f00170e7f89 */ /* 0x0088e200000e0000 */
[----:B------:R-:W-:Y:S05]  /*d090*/  @P1 BRA `(.L_x_392) ;  /* 0x0000000000241947 */ /* 0x000fea0003800000 */
[----:B------:R-:W-:Y:S02]  /*d0a0*/  ULDC UR4, c[0x0][0xac8] ;  /* 0x0002b20000047ab9 */ /* 0x000fe40000000800 */
[----:B------:R-:W-:Y:S02]  /*d0b0*/  ISETP.GE.AND P2, PT, R17, UR4, PT ;  /* 0x0000000411007c0c */ /* 0x000fe4000bf46270 */
[----:B------:R-:W-:-:S11]  /*d0c0*/  ISETP.GE.AND P3, PT, R22, UR4, PT ;  /* 0x0000000416007c0c */ /* 0x000fd6000bf66270 */
[CC--:B---3--:R-:W-:Y:S02]  /*d0d0*/  @!P2 LEA R12, P0, R17.reuse, R14.reuse, 0x1 ;  /* 0x0000000e110ca211 */ /* 0x0c8fe400078008ff */
[C---:B------:R-:W-:Y:S02]  /*d0e0*/  @!P3 LEA R14, P1, R22.reuse, R14, 0x1 ;  /* 0x0000000e160eb211 */ /* 0x040fe400078208ff */
[-C--:B0-----:R-:W-:Y:S02]  /*d0f0*/  @!P2 LEA.HI.X R13, R17, R0.reuse, R233, 0x1, P0 ;  /* 0x00000000110da211 */ /* 0x081fe400000f0ce9 */
[----:B------:R-:W-:-:S03]  /*d100*/  @!P3 LEA.HI.X R15, R22, R0, R232, 0x1, P1 ;  /* 0x00000000160fb211 */ /* 0x000fc600008f0ce8 */
[----:B------:R0:W-:Y:S04]  /*d110*/  @!P2 ST.E.128 desc[UR60][R12.64], R4 ;  /* 0x000000040c00a985 */ /* 0x0001e8000c101d3c */
[----:B------:R0:W-:Y:S02]  /*d120*/  @!P3 ST.E.128 desc[UR60][R14.64], R32 ;  /* 0x000000200e00b985 */ /* 0x0001e4000c101d3c */
.L_x_392:
[----:B------:R-:W-:Y:S05]  /*d130*/  BSYNC B1 ;  /* 0x0000000000017941 */ /* 0x000fea0003800000 */
.L_x_391:
[----:B0-----:R-:W-:Y:S01]  /*d140*/  VIADD R0, R50, 0x60 ;  /* 0x0000006032007836 */ /* 0x001fe20000000000 */
[----:B--2-4-:R-:W0:Y:S04]  /*d150*/  SHFL.IDX PT, R3, R3, 0x3, 0x181f ;  /* 0x00781f0003037f89 */ /* 0x014e2800000e0000 */
[----:B------:R-:W-:Y:S01]  /*d160*/  ISETP.GE.AND P0, PT, R0, R57, PT ;  /* 0x000000390000720c */ /* 0x000fe20003f06270 */
[----:B------:R-:W2:-:S12]  /*d170*/  SHFL.IDX PT, R23, R23, 0x3, 0x181f ;  /* 0x00781f0017177f89 */ /* 0x000e9800000e0000 */
[----:B------:R-:W-:Y:S05]  /*d180*/  @P0 BRA `(.L_x_393) ;  /* 0x0000000800dc0947 */ /* 0x000fea0003800000 */
[----:B------:R-:W-:Y:S02]  /*d190*/  ULDC UR4, c[0x0][0xac8] ;  /* 0x0002b20000047ab9 */ /* 0x000fe40000000800 */
[----:B------:R-:W-:-:S13]  /*d1a0*/  ISETP.GE.AND P1, PT, R17, UR4, PT ;  /* 0x0000000411007c0c */ /* 0x000fda000bf26270 */
[----:B--2---:R-:W-:-:S04]  /*d1b0*/  @!P1 LEA R4, P0, R17, R23, 0x1 ;  /* 0x0000001711049211 */ /* 0x004fc800078008ff */
[----:B0-----:R-:W-:Y:S02]  /*d1c0*/  @!P1 LEA.HI.X R5, R17, R3, R233, 0x1, P0 ;  /* 0x0000000311059211 */ /* 0x001fe400000f0ce9 */
[----:B------:R-:W-:-:S03]  /*d1d0*/  ISETP.GE.AND P0, PT, R22, UR4, PT ;  /* 0x0000000416007c0c */ /* 0x000fc6000bf06270 */
[----:B------:R4:W-:Y:S10]  /*d1e0*/  @!P1 ST.E.128 desc[UR60][R4.64], R8 ;  /* 0x0000000804009985 */ /* 0x0009f4000c101d3c */
[----:B------:R-:W-:Y:S05]  /*d1f0*/  @P0 BRA `(.L_x_393) ;  /* 0x0000000800c00947 */ /* 0x000fea0003800000 */
[----:B----4-:R-:W-:-:S04]  /*d200*/  LEA R4, P0, R22, R23, 0x1 ;  /* 0x0000001716047211 */ /* 0x010fc800078008ff */
[----:B------:R-:W-:-:S05]  /*d210*/  LEA.HI.X R5, R22, R3, R232, 0x1, P0 ;  /* 0x0000000316057211 */ /* 0x000fca00000f0ce8 */
[----:B------:R0:W-:Y:S01]  /*d220*/  ST.E.128 desc[UR60][R4.64], R28 ;  /* 0x0000001c04007985 */ /* 0x0001e2000c101d3c */
[----:B------:R-:W-:Y:S05]  /*d230*/  BRA `(.L_x_393) ;  /* 0x0000000800b07947 */ /* 0x000fea0003800000 */
.L_x_385:
[----:B------:R-:W2:Y:S01]  /*d240*/  LDC.64 R6, c[0x0][0xc00] ;  /* 0x00030000ff067b82 */ /* 0x000ea20000000a00 */
[----:B------:R-:W-:Y:S01]  /*d250*/  ULDC.64 UR4, c[0x0][0xc08] ;  /* 0x0003020000047ab9 */ /* 0x000fe20000000a00 */
[----:B------:R-:W-:-:S06]  /*d260*/  IMAD.MOV.U32 R3, RZ, RZ, RZ ;  /* 0x000000ffff037224 */ /* 0x000fcc00078e00ff */
[----:B------:R-:W3:Y:S01]  /*d270*/  LDC.64 R4, c[0x0][0xc00] ;  /* 0x00030000ff047b82 */ /* 0x000ee20000000a00 */
[----:B------:R-:W-:-:S04]  /*d280*/  ISETP.NE.U32.AND P1, PT, RZ, UR4, PT ;  /* 0x00000004ff007c0c */ /* 0x000fc8000bf25070 */
[----:B------:R-:W-:-:S03]  /*d290*/  ISETP.NE.AND.EX P1, PT, RZ, UR5, PT, P1 ;  /* 0x00000005ff007c0c */ /* 0x000fc6000bf25310 */
[----:B------:R-:W4:Y:S01]  /*d2a0*/  LDC R21, c[0x0][0xbe8] ;  /* 0x0002fa00ff157b82 */ /* 0x000f220000000800 */
[----:B--2---:R-:W-:-:S04]  /*d2b0*/  ISETP.NE.U32.AND P0, PT, R6, RZ, PT ;  /* 0x000000ff0600720c */ /* 0x004fc80003f05070 */
[----:B------:R-:W-:Y:S01]  /*d2c0*/  ISETP.NE.AND.EX P0, PT, R7, RZ, PT, P0 ;  /* 0x000000ff0700720c */ /* 0x000fe20003f05300 */
[----:B---3--:R-:W-:-:S04]  /*d2d0*/  IMAD.WIDE R6, R23, 0x4, R4 ;  /* 0x0000000417067825 */ /* 0x008fc800078e0204 */
[----:B------:R-:W2:Y:S01]  /*d2e0*/  @P1 LDC.64 R4, c[0x0][0xc08] ;  /* 0x00030200ff041b82 */ /* 0x000ea20000000a00 */
[----:B------:R-:W-:Y:S02]  /*d2f0*/  ULDC UR4, c[0x0][0xa88] ;  /* 0x0002a20000047ab9 */ /* 0x000fe40000000800 */
[----:B------:R-:W-:-:S05]  /*d300*/  IMAD.U32 R0, RZ, RZ, UR4 ;  /* 0x00000004ff007e24 */ /* 0x000fca000f8e00ff */
[----:B------:R3:W5:Y:S01]  /*d310*/  @P0 LDG.E R3, desc[UR60][R6.64] ;  /* 0x0000003c06030981 */ /* 0x000762000c1e1900 */
[----:B--2---:R-:W-:-:S05]  /*d320*/  @P1 IMAD.WIDE R4, R23, 0x4, R4 ;  /* 0x0000000417041825 */ /* 0x004fca00078e0204 */
[----:B------:R3:W5:Y:S01]  /*d330*/  @P1 LDG.E R0, desc[UR60][R4.64] ;  /* 0x0000003c04001981 */ /* 0x000762000c1e1900 */
[----:B----4-:R-:W-:Y:S02]  /*d340*/  ISETP.NE.AND P2, PT, R21, 0x1, PT ;  /* 0x000000011500780c */ /* 0x010fe40003f45270 */
[----:B------:R-:W-:-:S11]  /*d350*/  ISETP.GE.AND P3, PT, R234, 0x80, PT ;  /* 0x00000080ea00780c */ /* 0x000fd60003f66270 */
[----:B------:R-:W2:Y:S08]  /*d360*/  @P2 LDC R14, c[0x0][0xbec] ;  /* 0x0002fb00ff0e2b82 */ /* 0x000eb00000000800 */
[----:B------:R-:W4:Y:S01]  /*d370*/  @P2 LDC R25, c[0x0][0xbf0] ;  /* 0x0002fc00ff192b82 */ /* 0x000f220000000800 */
[----:B---3--:R-:W-:Y:S05]  /*d380*/  @P1 BRA `(.L_x_394) ;  /* 0x0000000000101947 */ /* 0x008fea0003800000 */
[----:B------:R-:W-:Y:S05]  /*d390*/  @!P0 BRA `(.L_x_394) ;  /* 0x00000000000c8947 */ /* 0x000fea0003800000 */
[----:B------:R-:W3:Y:S04]  /*d3a0*/  LDG.E R5, desc[UR60][R6.64] ;  /* 0x0000003c06057981 */ /* 0x000ee8000c1e1900 */
[----:B-----5:R-:W3:Y:S02]  /*d3b0*/  LDG.E R0, desc[UR60][R6.64+0x4] ;  /* 0x0000043c06007981 */ /* 0x020ee4000c1e1900 */
[----:B---3--:R-:W-:-:S07]  /*d3c0*/  IMAD.IADD R0, R0, 0x1, -R5 ;  /* 0x0000000100007824 */ /* 0x008fce00078e0a05 */
.L_x_394:
[----:B------:R-:W-:Y:S01]  /*d3d0*/  BSSY B1, `(.L_x_395) ;  /* 0x000002e000017945 */ /* 0x000fe20003800000 */
[----:B------:R-:W-:Y:S02]  /*d3e0*/  SHF.R.S32.HI R13, RZ, 0x1f, R221 ;  /* 0x0000001fff0d7819 */ /* 0x000fe400000114dd */
[----:B------:R-:W-:Y:S02]  /*d3f0*/  SEL R23, R23, RZ, !P0 ;  /* 0x000000ff17177207 */ /* 0x000fe40004000000 */
[----:B------:R-:W-:Y:S02]  /*d400*/  SEL R223, R223, RZ, !P0 ;  /* 0x000000ffdfdf7207 */ /* 0x000fe40004000000 */
[----:B-----5:R-:W-:Y:S01]  /*d410*/  SHF.R.S32.HI R10, RZ, 0x1f, R3 ;  /* 0x0000001fff0a7819 */ /* 0x020fe20000011403 */
[----:B------:R-:W-:Y:S06]  /*d420*/  @P3 BRA `(.L_x_396) ;  /* 0x0000000000a03947 */ /* 0x000fec0003800000 */
[----:B------:R-:W3:Y:S01]  /*d430*/  S2R R4, SR_TID.X ;  /* 0x0000000000047919 */ /* 0x000ee20000002100 */
[----:B------:R-:W5:Y:S02]  /*d440*/  LDC R11, c[0x0][0xbe8] ;  /* 0x0002fa00ff0b7b82 */ /* 0x000f640000000800 */
[----:B-----5:R-:W-:Y:S02]  /*d450*/  IMAD R5, R0, R11, RZ ;  /* 0x0000000b00057224 */ /* 0x020fe400078e02ff */
[----:B---3--:R-:W-:-:S04]  /*d460*/  IMAD R4, R222, 0x80, R4 ;  /* 0x00000080de047824 */ /* 0x008fc800078e0204 */
[----:B------:R-:W-:-:S05]  /*d470*/  VIADD R12, R4, 0xffffff80 ;  /* 0xffffff80040c7836 */ /* 0x000fca0000000000 */
[----:B------:R-:W-:-:S13]  /*d480*/  ISETP.GE.AND P0, PT, R12, R5, PT ;  /* 0x000000050c00720c */ /* 0x000fda0003f06270 */
[----:B------:R-:W-:Y:S05]  /*d490*/  @P0 BRA `(.L_x_396) ;  /* 0x0000000000840947 */ /* 0x000fea0003800000 */
[----:B------:R-:W-:Y:S01]  /*d4a0*/  ISETP.NE.AND P0, PT, R11, 0x1, PT ;  /* 0x000000010b00780c */ /* 0x000fe20003f05270 */
[----:B------:R-:W-:Y:S01]  /*d4b0*/  ULDC.64 UR4, c[0x0][0xb90] ;  /* 0x0002e40000047ab9 */ /* 0x000fe20000000a00 */
[----:B------:R-:W-:Y:S02]  /*d4c0*/  IMAD.MOV.U32 R4, RZ, RZ, R3 ;  /* 0x000000ffff047224 */ /* 0x000fe400078e0003 */
[----:B------:R-:W-:Y:S02]  /*d4d0*/  IMAD R8, R13, UR4, RZ ;  /* 0x000000040d087c24 */ /* 0x000fe4000f8e02ff */
[----:B------:R-:W-:Y:S02]  /*d4e0*/  IMAD.MOV.U32 R5, RZ, RZ, R10 ;  /* 0x000000ffff057224 */ /* 0x000fe400078e000a */
[----:B------:R-:W-:Y:S02]  /*d4f0*/  IMAD.MOV.U32 R7, RZ, RZ, R12 ;  /* 0x000000ffff077224 */ /* 0x000fe400078e000c */
[----:B------:R-:W-:-:S03]  /*d500*/  IMAD.WIDE.U32 R4, R221, UR4, R4 ;  /* 0x00000004dd047c25 */ /* 0x000fc6000f8e0004 */
[----:B------:R-:W3:Y:S08]  /*d510*/  @P0 LDC R9, c[0x0][0xbec] ;  /* 0x0002fb00ff090b82 */ /* 0x000ef00000000800 */
[----:B------:R-:W5:Y:S01]  /*d520*/  @P0 LDC R15, c[0x0][0xbf0] ;  /* 0x0002fc00ff0f0b82 */ /* 0x000f620000000800 */
[----:B---3--:R-:W-:-:S04]  /*d530*/  @P0 IMAD.HI.U32 R6, R12, R9, RZ ;  /* 0x000000090c060227 */ /* 0x008fc800078e00ff */
[----:B------:R-:W-:Y:S01]  /*d540*/  IMAD R9, R221, UR5, R8 ;  /* 0x00000005dd097c24 */ /* 0x000fe2000f8e0208 */
[----:B------:R-:W-:Y:S01]  /*d550*/  ULDC.64 UR4, c[0x0][0xb98] ;  /* 0x0002e60000047ab9 */ /* 0x000fe20000000a00 */
[----:B-----5:R-:W-:Y:S02]  /*d560*/  @P0 SHF.R.U32.HI R7, RZ, R15, R6 ;  /* 0x0000000fff070219 */ /* 0x020fe40000011606 */
[----:B------:R-:W-:Y:S02]  /*d570*/  IMAD.IADD R5, R5, 0x1, R9 ;  /* 0x0000000105057824 */ /* 0x000fe400078e0209 */
[----:B------:R-:W-:Y:S02]  /*d580*/  IMAD R6, R223, UR4, RZ ;  /* 0x00000004df067c24 */ /* 0x000fe4000f8e02ff */
[----:B------:R-:W-:Y:S02]  /*d590*/  IMAD.MOV R9, RZ, RZ, -R7 ;  /* 0x000000ffff097224 */ /* 0x000fe400078e0a07 */
[----:B------:R-:W-:-:S04]  /*d5a0*/  IMAD.WIDE.U32 R4, R23, UR4, R4 ;  /* 0x0000000417047c25 */ /* 0x000fc8000f8e0004 */
[----:B------:R-:W-:Y:S01]  /*d5b0*/  IMAD R9, R11, R9, R12 ;  /* 0x000000090b097224 */ /* 0x000fe200078e020c */
[----:B------:R-:W-:Y:S01]  /*d5c0*/  SHF.R.S32.HI R11, RZ, 0x1f, R7 ;  /* 0x0000001fff0b7819 */ /* 0x000fe20000011407 */
[----:B------:R-:W-:Y:S01]  /*d5d0*/  IMAD R8, R23, UR5, R6 ;  /* 0x0000000517087c24 */ /* 0x000fe2000f8e0206 */
[----:B------:R-:W-:Y:S01]  /*d5e0*/  IADD3 R4, P0, R7, R4, RZ ;  /* 0x0000000407047210 */ /* 0x000fe20007f1e0ff */
[----:B------:R-:W-:Y:S01]  /*d5f0*/  ULDC.64 UR4, c[0x0][0xb88] ;  /* 0x0002e20000047ab9 */ /* 0x000fe20000000a00 */
[----:B------:R-:W-:Y:S02]  /*d600*/  SHF.R.S32.HI R6, RZ, 0x1f, R9 ;  /* 0x0000001fff067819 */ /* 0x000fe40000011409 */
[----:B------:R-:W-:-:S03]  /*d610*/  IADD3.X R5, R11, R5, R8, P0, !PT ;  /* 0x000000050b057210 */ /* 0x000fc600007fe408 */
[----:B------:R-:W-:Y:S02]  /*d620*/  IMAD R6, R6, UR4, RZ ;  /* 0x0000000406067c24 */ /* 0x000fe4000f8e02ff */
[----:B------:R-:W-:-:S04]  /*d630*/  IMAD.WIDE.U32 R4, R9, UR4, R4 ;  /* 0x0000000409047c25 */ /* 0x000fc8000f8e0004 */
[----:B------:R-:W-:Y:S01]  /*d640*/  IMAD R7, R9, UR5, R6 ;  /* 0x0000000509077c24 */ /* 0x000fe2000f8e0206 */
[----:B------:R-:W-:Y:S02]  /*d650*/  ULDC.64 UR4, c[0x0][0xb50] ;  /* 0x0002d40000047ab9 */ /* 0x000fe40000000a00 */
[----:B------:R-:W-:Y:S01]  /*d660*/  LEA R6, P0, R4, UR4, 0x2 ;  /* 0x0000000404067c11 */ /* 0x000fe2000f8010ff */
[----:B------:R-:W-:-:S05]  /*d670*/  IMAD.IADD R5, R5, 0x1, R7 ;  /* 0x0000000105057824 */ /* 0x000fca00078e0207 */
[----:B------:R-:W-:Y:S01]  /*d680*/  LEA.HI.X R7, R4, UR5, R5, 0x2, P0 ;  /* 0x0000000504077c11 */ /* 0x000fe200080f1405 */
[----:B------:R-:W-:-:S05]  /*d690*/  IMAD.MOV.U32 R5, RZ, RZ, -0x800000 ;  /* 0xff800000ff057424 */ /* 0x000fca00078e00ff */
[----:B------:R3:W-:Y:S02]  /*d6a0*/  STG.E desc[UR60][R6.64], R5 ;  /* 0x0000000506007986 */ /* 0x0007e4000c10193c */
.L_x_396:
[----:B------:R-:W-:Y:S05]  /*d6b0*/  BSYNC B1 ;  /* 0x0000000000017941 */ /* 0x000fea0003800000 */
.L_x_395:
[----:B------:R-:W-:Y:S01]  /*d6c0*/  ULDC.64 UR4, c[0x0][0xaa0] ;  /* 0x0002a80000047ab9 */ /* 0x000fe20000000a00 */
[----:B------:R-:W-:Y:S01]  /*d6d0*/  BSSY B1, `(.L_x_397) ;  /* 0x0000038000017945 */ /* 0x000fe20003800000 */
[----:B------:R-:W-:-:S04]  /*d6e0*/  IMAD R4, R10, UR4, RZ ;  /* 0x000000040a047c24 */ /* 0x000fc8000f8e02ff */
[C---:B---3--:R-:W-:Y:S02]  /*d6f0*/  IMAD R7, R3.reuse, UR5, R4 ;  /* 0x0000000503077c24 */ /* 0x048fe4000f8e0204 */
[----:B------:R-:W-:Y:S01]  /*d700*/  IMAD.WIDE.U32 R4, R3, UR4, RZ ;  /* 0x0000000403047c25 */ /* 0x000fe2000f8e00ff */
[----:B------:R-:W-:-:S03]  /*d710*/  ULDC.64 UR4, c[0x0][0xae8] ;  /* 0x0002ba0000047ab9 */ /* 0x000fc60000000a00 */
[----:B------:R-:W-:Y:S02]  /*d720*/  IMAD R3, R220, 0x20, R224 ;  /* 0x00000020dc037824 */ /* 0x000fe400078e02e0 */
[----:B------:R-:W-:Y:S02]  /*d730*/  IMAD.IADD R5, R5, 0x1, R7 ;  /* 0x0000000105057824 */ /* 0x000fe400078e0207 */
[----:B------:R-:W-:Y:S02]  /*d740*/  IMAD R9, R222, 0x80, R3 ;  /* 0x00000080de097824 */ /* 0x000fe400078e0203 */
[----:B------:R-:W-:Y:S02]  /*d750*/  IMAD R8, R13, UR4, RZ ;  /* 0x000000040d087c24 */ /* 0x000fe4000f8e02ff */
[----:B--2---:R-:W-:-:S04]  /*d760*/  @P2 IMAD.HI.U32 R6, R9, R14, RZ ;  /* 0x0000000e09062227 */ /* 0x004fc800078e00ff */
[C---:B------:R-:W-:Y:S02]  /*d770*/  IMAD R7, R221.reuse, UR5, R8 ;  /* 0x00000005dd077c24 */ /* 0x040fe4000f8e0208 */
[----:B------:R-:W-:Y:S01]  /*d780*/  IMAD.WIDE.U32 R4, R221, UR4, R4 ;  /* 0x00000004dd047c25 */ /* 0x000fe2000f8e0004 */
[----:B------:R-:W-:-:S03]  /*d790*/  ULDC.64 UR4, c[0x0][0xaf0] ;  /* 0x0002bc0000047ab9 */ /* 0x000fc60000000a00 */
[----:B------:R-:W-:Y:S01]  /*d7a0*/  IMAD.MOV.U32 R3, RZ, RZ, R9 ;  /* 0x000000ffff037224 */ /* 0x000fe200078e0009 */
[----:B----4-:R-:W-:Y:S01]  /*d7b0*/  @P2 SHF.R.U32.HI R3, RZ, R25, R6 ;  /* 0x00000019ff032219 */ /* 0x010fe20000011606 */
[----:B------:R-:W-:Y:S02]  /*d7c0*/  IMAD R8, R223, UR4, RZ ;  /* 0x00000004df087c24 */ /* 0x000fe4000f8e02ff */
[----:B------:R-:W-:Y:S01]  /*d7d0*/  IMAD.IADD R5, R5, 0x1, R7 ;  /* 0x0000000105057824 */ /* 0x000fe200078e0207 */
[----:B------:R-:W-:Y:S01]  /*d7e0*/  SHF.R.S32.HI R6, RZ, 0x1f, R3 ;  /* 0x0000001fff067819 */ /* 0x000fe20000011403 */
[C---:B------:R-:W-:Y:S02]  /*d7f0*/  IMAD R7, R23.reuse, UR5, R8 ;  /* 0x0000000517077c24 */ /* 0x040fe4000f8e0208 */
[----:B------:R-:W-:Y:S01]  /*d800*/  IMAD.WIDE.U32 R4, R23, UR4, R4 ;  /* 0x0000000417047c25 */ /* 0x000fe2000f8e0004 */
[----:B------:R-:W-:-:S03]  /*d810*/  ULDC.64 UR4, c[0x0][0xae0] ;  /* 0x0002b80000047ab9 */ /* 0x000fc60000000a00 */
[----:B------:R-:W-:Y:S02]  /*d820*/  IMAD.MOV R8, RZ, RZ, -R3 ;  /* 0x000000ffff087224 */ /* 0x000fe400078e0a03 */
        /* <DEDUP_REMOVED lines=10> */
[----:B------:R-:W-:Y:S02]  /*d8d0*/  IMAD R21, R0, R21, RZ ;  /* 0x0000001500157224 */ /* 0x000fe400078e02ff */
[C---:B------:R-:W-:Y:S02]  /*d8e0*/  IMAD R3, R7.reuse, UR5, R6 ;  /* 0x0000000507037c24 */ /* 0x040fe4000f8e0206 */
[----:B------:R-:W-:Y:S01]  /*d8f0*/  IMAD.WIDE.U32 R4, R7, UR4, R4 ;  /* 0x0000000407047c25 */ /* 0x000fe2000f8e0004 */
[----:B------:R-:W-:Y:S01]  /*d900*/  ISETP.GE.AND P2, PT, R8, R21, PT ;  /* 0x000000150800720c */ /* 0x000fe20003f46270 */
[----:B------:R-:W-:-:S02]  /*d910*/  ULDC.64 UR4, c[0x0][0xa80] ;  /* 0x0002a00000047ab9 */ /* 0x000fc40000000a00 */
[----:B------:R-:W-:Y:S01]  /*d920*/  VIADD R0, R8, 0x20 ;  /* 0x0000002008007836 */ /* 0x000fe20000000000 */
[----:B------:R-:W-:Y:S01]  /*d930*/  LEA R6, P3, R4, UR4, 0x1 ;  /* 0x0000000404067c11 */ /* 0x000fe2000f8608ff */
[----:B------:R-:W-:-:S03]  /*d940*/  IMAD.IADD R3, R5, 0x1, R3 ;  /* 0x0000000105037824 */ /* 0x000fc600078e0203 */
[-C--:B------:R-:W-:Y:S01]  /*d950*/  ISETP.GE.AND P1, PT, R0, R21.reuse, PT ;  /* 0x000000150000720c */ /* 0x080fe20003f26270 */
[----:B------:R-:W-:Y:S01]  /*d960*/  VIADD R0, R8, 0x40 ;  /* 0x0000004008007836 */ /* 0x000fe20000000000 */
[----:B------:R-:W-:Y:S02]  /*d970*/  LEA.HI.X R3, R4, UR5, R3, 0x1, P3 ;  /* 0x0000000504037c11 */ /* 0x000fe400098f0c03 */
[----:B------:R2:W3:Y:S02]  /*d980*/  SHFL.IDX PT, R4, R6, RZ, 0x181f ;  /* 0x00181fff06047589 */ /* 0x0004e400000e0000 */
[----:B------:R-:W-:Y:S02]  /*d990*/  ISETP.GE.AND P0, PT, R0, R21, PT ;  /* 0x000000150000720c */ /* 0x000fe40003f06270 */
[----:B------:R2:W4:Y:S01]  /*d9a0*/  SHFL.IDX PT, R0, R3, RZ, 0x181f ;  /* 0x00181fff03007589 */ /* 0x00052200000e0000 */
[----:B------:R-:W-:Y:S10]  /*d9b0*/  @P2 BRA `(.L_x_398) ;  /* 0x0000000000242947 */ /* 0x000ff40003800000 */
[----:B------:R-:W-:Y:S02]  /*d9c0*/  ULDC UR4, c[0x0][0xac8] ;  /* 0x0002b20000047ab9 */ /* 0x000fe40000000800 */
[----:B------:R-:W-:Y:S02]  /*d9d0*/  ISETP.GE.AND P4, PT, R17, UR4, PT ;  /* 0x0000000411007c0c */ /* 0x000fe4000bf86270 */
[----:B------:R-:W-:-:S11]  /*d9e0*/  ISETP.GE.AND P5, PT, R22, UR4, PT ;  /* 0x0000000416007c0c */ /* 0x000fd6000bfa6270 */
[CC--:B---3--:R-:W-:Y:S02]  /*d9f0*/  @!P4 LEA R10, P2, R17.reuse, R4.reuse, 0x1 ;  /* 0x00000004110ac211 */ /* 0x0c8fe400078408ff */
[C---:B------:R-:W-:Y:S02]  /*da00*/  @!P5 LEA R4, P3, R22.reuse, R4, 0x1 ;  /* 0x000000041604d211 */ /* 0x040fe400078608ff */
[-C--:B----4-:R-:W-:Y:S02]  /*da10*/  @!P4 LEA.HI.X R11, R17, R0.reuse, R233, 0x1, P2 ;  /* 0x00000000110bc211 */ /* 0x090fe400010f0ce9 */
[----:B------:R-:W-:-:S03]  /*da20*/  @!P5 LEA.HI.X R5, R22, R0, R232, 0x1, P3 ;  /* 0x000000001605d211 */ /* 0x000fc600018f0ce8 */
[----:B------:R3:W-:Y:S04]  /*da30*/  @!P4 ST.E.128 desc[UR60][R10.64], RZ ;  /* 0x000000ff0a00c985 */ /* 0x0007e8000c101d3c */
[----:B------:R3:W-:Y:S02]  /*da40*/  @!P5 ST.E.128 desc[UR60][R4.64], RZ ;  /* 0x000000ff0400d985 */ /* 0x0007e4000c101d3c */
.L_x_398:
[----:B------:R-:W-:Y:S05]  /*da50*/  BSYNC B1 ;  /* 0x0000000000017941 */ /* 0x000fea0003800000 */
.L_x_397:
        /* <DEDUP_REMOVED lines=11> */
[----:B------:R0:W-:Y:S04]  /*db10*/  @!P3 ST.E.128 desc[UR60][R10.64], RZ ;  /* 0x000000ff0a00b985 */ /* 0x0001e8000c101d3c */
[----:B------:R0:W-:Y:S02]  /*db20*/  @!P4 ST.E.128 desc[UR60][R4.64], RZ ;  /* 0x000000ff0400c985 */ /* 0x0001e4000c101d3c */
.L_x_400:
[----:B------:R-:W-:Y:S05]  /*db30*/  BSYNC B1 ;  /* 0x0000000000017941 */ /* 0x000fea0003800000 */
.L_x_399:
[----:B0-----:R0:W0:Y:S01]  /*db40*/  SHFL.IDX PT, R0, R3, 0x2, 0x181f ;  /* 0x00581f0003007f89 */ /* 0x00102200000e0000 */
[----:B------:R-:W-:Y:S03]  /*db50*/  BSSY B1, `(.L_x_401) ;  /* 0x000000c000017945 */ /* 0x000fe60003800000 */
[----:B---3--:R3:W0:Y:S01]  /*db60*/  SHFL.IDX PT, R4, R6, 0x2, 0x181f ;  /* 0x00581f0006047f89 */ /* 0x00862200000e0000 */
[----:B------:R-:W-:Y:S05]  /*db70*/  @P0 BRA `(.L_x_402) ;  /* 0x0000000000240947 */ /* 0x000fea0003800000 */
[----:B------:R-:W-:Y:S02]  /*db80*/  ULDC UR4, c[0x0][0xac8] ;  /* 0x0002b20000047ab9 */ /* 0x000fe40000000800 */
[----:B------:R-:W-:Y:S02]  /*db90*/  ISETP.GE.AND P2, PT, R17, UR4, PT ;  /* 0x0000000411007c0c */ /* 0x000fe4000bf46270 */
[----:B------:R-:W-:-:S11]  /*dba0*/  ISETP.GE.AND P3, PT, R22, UR4, PT ;  /* 0x0000000416007c0c */ /* 0x000fd6000bf66270 */
[CC--:B0-----:R-:W-:Y:S02]  /*dbb0*/  @!P2 LEA R10, P0, R17.reuse, R4.reuse, 0x1 ;  /* 0x00000004110aa211 */ /* 0x0c1fe400078008ff */
[C---:B------:R-:W-:Y:S02]  /*dbc0*/  @!P3 LEA R4, P1, R22.reuse, R4, 0x1 ;  /* 0x000000041604b211 */ /* 0x040fe400078208ff */
[-C--:B------:R-:W-:Y:S02]  /*dbd0*/  @!P2 LEA.HI.X R11, R17, R0.reuse, R233, 0x1, P0 ;  /* 0x00000000110ba211 */ /* 0x080fe400000f0ce9 */
[----:B------:R-:W-:-:S03]  /*dbe0*/  @!P3 LEA.HI.X R5, R22, R0, R232, 0x1, P1 ;  /* 0x000000001605b211 */ /* 0x000fc600008f0ce8 */
[----:B------:R0:W-:Y:S04]  /*dbf0*/  @!P2 ST.E.128 desc[UR60][R10.64], RZ ;  /* 0x000000ff0a00a985 */ /* 0x0001e8000c101d3c */
[----:B------:R0:W-:Y:S02]  /*dc00*/  @!P3 ST.E.128 desc[UR60][R4.64], RZ ;  /* 0x000000ff0400b985 */ /* 0x0001e4000c101d3c */
.L_x_402:
[----:B------:R-:W-:Y:S05]  /*dc10*/  BSYNC B1 ;  /* 0x0000000000017941 */ /* 0x000fea0003800000 */
.L_x_401:
[----:B0-----:R-:W-:Y:S01]  /*dc20*/  VIADD R0, R8, 0x60 ;  /* 0x0000006008007836 */ /* 0x001fe20000000000 */
[----:B--2-4-:R-:W0:Y:S04]  /*dc30*/  SHFL.IDX PT, R3, R3, 0x3, 0x181f ;  /* 0x00781f0003037f89 */ /* 0x014e2800000e0000 */
[----:B------:R-:W-:Y:S01]  /*dc40*/  ISETP.GE.AND P0, PT, R0, R21, PT ;  /* 0x000000150000720c */ /* 0x000fe20003f06270 */
[----:B------:R2:W4:-:S12]  /*dc50*/  SHFL.IDX PT, R4, R6, 0x3, 0x181f ;  /* 0x00781f0006047f89 */ /* 0x00051800000e0000 */
[----:B--2---:R-:W-:Y:S05]  /*dc60*/  @P0 BRA `(.L_x_393) ;  /* 0x0000000000240947 */ /* 0x004fea0003800000 */
[----:B------:R-:W-:Y:S02]  /*dc70*/  ULDC UR4, c[0x0][0xac8] ;  /* 0x0002b20000047ab9 */ /* 0x000fe40000000800 */
[----:B------:R-:W-:Y:S02]  /*dc80*/  ISETP.GE.AND P2, PT, R17, UR4, PT ;  /* 0x0000000411007c0c */ /* 0x000fe4000bf46270 */
[----:B------:R-:W-:-:S11]  /*dc90*/  ISETP.GE.AND P3, PT, R22, UR4, PT ;  /* 0x0000000416007c0c */ /* 0x000fd6000bf66270 */
[CC--:B---34-:R-:W-:Y:S02]  /*dca0*/  @!P2 LEA R6, P0, R17.reuse, R4.reuse, 0x1 ;  /* 0x000000041106a211 */ /* 0x0d8fe400078008ff */
[C---:B------:R-:W-:Y:S02]  /*dcb0*/  @!P3 LEA R4, P1, R22.reuse, R4, 0x1 ;  /* 0x000000041604b211 */ /* 0x040fe400078208ff */
[-C--:B0-----:R-:W-:Y:S02]  /*dcc0*/  @!P2 LEA.HI.X R7, R17, R3.reuse, R233, 0x1, P0 ;  /* 0x000000031107a211 */ /* 0x081fe400000f0ce9 */
[----:B------:R-:W-:-:S03]  /*dcd0*/  @!P3 LEA.HI.X R5, R22, R3, R232, 0x1, P1 ;  /* 0x000000031605b211 */ /* 0x000fc600008f0ce8 */
[----:B------:R0:W-:Y:S04]  /*dce0*/  @!P2 ST.E.128 desc[UR60][R6.64], RZ ;  /* 0x000000ff0600a985 */ /* 0x0001e8000c101d3c */
[----:B------:R0:W-:Y:S02]  /*dcf0*/  @!P3 ST.E.128 desc[UR60][R4.64], RZ ;  /* 0x000000ff0400b985 */ /* 0x0001e4000c101d3c */
.L_x_393:
[----:B------:R-:W-:Y:S05]  /*dd00*/  BSYNC B0 ;  /* 0x0000000000007941 */ /* 0x000fea0003800000 */
.L_x_384:
[----:B------:R-:W-:Y:S02]  /*dd10*/  ULDC UR4, c[0x0][0xc3c] ;  /* 0x00030f0000047ab9 */ /* 0x000fe40000000800 */
[----:B-1----:R-:W-:-:S13]  /*dd20*/  ISETP.GE.AND P0, PT, R47, UR4, PT ;  /* 0x000000042f007c0c */ /* 0x002fda000bf06270 */
[----:B------:R-:W-:Y:S05]  /*dd30*/  @!P0 BRA `(.L_x_403) ;  /* 0xffffff3000308947 */ /* 0x000fea000383ffff */
[----:B------:R-:W-:Y:S05]  /*dd40*/  EXIT ;  /* 0x000000000000794d */ /* 0x000fea0003800000 */
.L_x_359:
[----:B------:R-:W-:-:S08]  /*dd50*/  NOP ;  /* 0x0000000000007918 */ /* 0x000fd00000000000 */
[----:B--2---:R-:W0:-:S00]  /*dd60*/  USETMAXREG.DEALLOC.CTAPOOL 0x18 ;  /* 0x00000018000079c8 */ /* 0x004e0000080e0500 */
[----:B0-----:R-:W2:Y:S01]  /*dd70*/  LDL.LU R2, [R1+0x1c] ;  /* 0x00001c0001027983 */ /* 0x001ea20000300800 */
[----:B------:R-:W-:-:S06]  /*dd80*/  LOP3.LUT R0, R0, 0x3, RZ, 0xc0, !PT ;  /* 0x0000000300007812 */ /* 0x000fcc00078ec0ff */
[----:B------:R-:W0:Y:S02]  /*dd90*/  SHFL.IDX PT, R0, R0, RZ, 0x1f ;  /* 0x00001fff00007589 */ /* 0x000e2400000e0000 */
[----:B0-----:R-:W-:Y:S01]  /*dda0*/  ISETP.NE.AND P0, PT, R0, RZ, PT ;  /* 0x000000ff0000720c */ /* 0x001fe20003f05270 */
[----:B------:R-:W-:Y:S01]  /*ddb0*/  IMAD.MOV.U32 R0, RZ, RZ, RZ ;  /* 0x000000ffff007224 */ /* 0x000fe200078e00ff */
[----:B--2---:R-:W-:-:S11]  /*ddc0*/  LOP3.LUT R2, R2, 0xfffffffd, RZ, 0xc0, !PT ;  /* 0xfffffffd02027812 */ /* 0x004fd600078ec0ff */
[----:B------:R-:W-:-:S05]  /*ddd0*/  @P0 LOP3.LUT R2, R2, 0x2, RZ, 0xfc, !PT ;  /* 0x0000000202020812 */ /* 0x000fca00078efcff */
[----:B------:R0:W-:Y:S01]  /*dde0*/  STL [R1+0x1c], R2 ;  /* 0x00001c0201007387 */ /* 0x0001e20000100800 */
[----:B------:R-:W-:Y:S05]  /*ddf0*/  @!P0 BRA `(.L_x_404) ;  /* 0x00000000001c8947 */ /* 0x000fea0003800000 */
[----:B------:R-:W1:Y:S08]  /*de00*/  S2UR UR5, SR_CgaCtaId ;  /* 0x00000000000579c3 */ /* 0x000e700000008800 */
[----:B------:R-:W-:Y:S06]  /*de10*/  BAR.SYNC.DEFER_BLOCKING 0x5, 0x180 ;  /* 0x0146000000007b1d */ /* 0x000fec0000010000 */
[----:B------:R-:W-:-:S02]  /*de20*/  UMOV UR4, 0x400 ;  /* 0x0000040000047882 */ /* 0x000fc40000000000 */
[----:B-1----:R-:W-:-:S09]  /*de30*/  ULEA UR4, UR5, UR4, 0x18 ;  /* 0x0000000405047291 */ /* 0x002fd2000f8ec03f */
[----:B------:R-:W1:Y:S01]  /*de40*/  LDS.128 R16, [UR4+0x348d0] ;  /* 0x0348d004ff107984 */ /* 0x000e620008000c00 */
[----:B------:R-:W-:Y:S06]  /*de50*/  BAR.ARV 0x4, 0x180 ;  /* 0x0106000000007b1d */ /* 0x000fec0000002000 */
[----:B------:R-:W-:Y:S05]  /*de60*/  BRA `(.L_x_405) ;  /* 0x0000000400fc7947 */ /* 0x000fea0003800000 */
.L_x_404:
[----:B0-----:R-:W0:Y:S01]  /*de70*/  S2R R2, SR_TID.X ;  /* 0x0000000000027919 */ /* 0x001e220000002100 */
[----:B------:R-:W-:Y:S01]  /*de80*/  ULDC UR4, c[0x0][0xc3c] ;  /* 0x00030f0000047ab9 */ /* 0x000fe20000000800 */
[----:B------:R-:W1:Y:S01]  /*de90*/  S2UR UR6, SR_CTAID.X ;  /* 0x00000000000679c3 */ /* 0x000e620000002500 */
[----:B------:R-:W-:Y:S01]  /*dea0*/  ULDC UR5, c[0x0][0xc38] ;  /* 0x00030e0000057ab9 */ /* 0x000fe20000000800 */
[----:B0-----:R-:W-:-:S04]  /*deb0*/  LOP3.LUT R5, R2, 0x1f, RZ, 0xc0, !PT ;  /* 0x0000001f02057812 */ /* 0x001fc800078ec0ff */
[----:B------:R-:W-:-:S04]  /*dec0*/  ISETP.NE.AND P0, PT, R5, 0x1f, PT ;  /* 0x0000001f0500780c */ /* 0x000fc80003f05270 */
[----:B------:R-:W-:-:S13]  /*ded0*/  ISETP.GE.OR P1, PT, R5, UR4, !P0 ;  /* 0x0000000405007c0c */ /* 0x000fda000c726670 */
[----:B------:R-:W0:Y:S02]  /*dee0*/  @!P1 LDC.64 R2, c[0x0][0xc80] ;  /* 0x00032000ff029b82 */ /* 0x000e240000000a00 */
[----:B0-----:R-:W-:-:S05]  /*def0*/  @!P1 IMAD.WIDE.U32 R2, R5, 0x4, R2 ;  /* 0x0000000405029825 */ /* 0x001fca00078e0002 */
[----:B------:R-:W2:Y:S01]  /*df00*/  @!P1 LDG.E R0, desc[UR60][R2.64] ;  /* 0x0000003c02009981 */ /* 0x000ea2000c1e1900 */
[C---:B------:R-:W-:Y:S01]  /*df10*/  ISETP.NE.AND P1, PT, R5.reuse, RZ, PT ;  /* 0x000000ff0500720c */ /* 0x040fe20003f25270 */
[----:B------:R-:W-:Y:S01]  /*df20*/  UMOV UR4, URZ ;  /* 0x0000003f00047c82 */ /* 0x000fe20008000000 */
[C---:B------:R-:W-:Y:S01]  /*df30*/  ISETP.GE.U32.AND P2, PT, R5.reuse, 0x2, PT ;  /* 0x000000020500780c */ /* 0x040fe20003f46070 */
[----:B------:R-:W-:Y:S01]  /*df40*/  IMAD.MOV.U32 R16, RZ, RZ, RZ ;  /* 0x000000ffff107224 */ /* 0x000fe200078e00ff */
[C---:B------:R-:W-:Y:S02]  /*df50*/  ISETP.GE.U32.AND P3, PT, R5.reuse, 0x4, PT ;  /* 0x000000040500780c */ /* 0x040fe40003f66070 */
[C---:B------:R-:W-:Y:S02]  /*df60*/  ISETP.GE.U32.AND P4, PT, R5.reuse, 0x8, PT ;  /* 0x000000080500780c */ /* 0x040fe40003f86070 */
[----:B------:R-:W-:Y:S01]  /*df70*/  ISETP.GE.U32.AND P5, PT, R5, 0x10, PT ;  /* 0x000000100500780c */ /* 0x000fe20003fa6070 */
[----:B--2---:R-:W0:Y:S02]  /*df80*/  SHFL.UP PT, R4, R0, 0x1, RZ ;  /* 0x0420000000047989 */ /* 0x004e2400000e00ff */
[----:B0-----:R-:W-:-:S05]  /*df90*/  SEL R7, R4, RZ, P1 ;  /* 0x000000ff04077207 */ /* 0x001fca0000800000 */
[----:B------:R-:W-:-:S05]  /*dfa0*/  IMAD.IADD R7, R0, 0x1, R7 ;  /* 0x0000000100077824 */ /* 0x000fca00078e0207 */
[----:B------:R-:W0:Y:S02]  /*dfb0*/  SHFL.UP PT, R4, R7, 0x2, RZ ;  /* 0x0440000007047989 */ /* 0x000e2400000e00ff */
        /* <DEDUP_REMOVED lines=11> */
[----:B------:R-:W0:Y:S02]  /*e070*/  SHFL.IDX PT, R4, R2, 0x1f, 0x1f ;  /* 0x03e01f0002047f89 */ /* 0x000e2400000e0000 */
[----:B0-----:R-:W-:-:S04]  /*e080*/  IMAD R4, R4, UR5, RZ ;  /* 0x0000000504047c24 */ /* 0x001fc8000f8e02ff */
[----:B------:R-:W-:Y:S01]  /*e090*/  IMAD.MOV.U32 R7, RZ, RZ, R4 ;  /* 0x000000ffff077224 */ /* 0x000fe200078e0004 */
[----:B-1----:R-:W-:-:S13]  /*e0a0*/  ISETP.GT.AND P6, PT, R4, UR6, PT ;  /* 0x0000000604007c0c */ /* 0x002fda000bfc4270 */
[----:B------:R-:W-:Y:S05]  /*e0b0*/  @P6 BRA `(.L_x_406) ;  /* 0x0000000000a06947 */ /* 0x000fea0003800000 */
[----:B------:R-:W0:Y:S01]  /*e0c0*/  LDC R6, c[0x0][0xc3c] ;  /* 0x00030f00ff067b82 */ /* 0x000e220000000800 */
[----:B------:R-:W-:Y:S01]  /*e0d0*/  IMAD.MOV.U32 R4, RZ, RZ, R7 ;  /* 0x000000ffff047224 */ /* 0x000fe200078e0007 */
[----:B------:R-:W-:Y:S01]  /*e0e0*/  UMOV UR4, URZ ;  /* 0x0000003f00047c82 */ /* 0x000fe20008000000 */
[----:B------:R-:W-:Y:S01]  /*e0f0*/  ULDC UR7, c[0x0][0xc3c] ;  /* 0x00030f0000077ab9 */ /* 0x000fe20000000800 */
[----:B------:R-:W-:-:S05]  /*e100*/  ULDC UR5, c[0x0][0xc38] ;  /* 0x00030e0000057ab9 */ /* 0x000fca0000000800 */
.L_x_410:
[----:B------:R-:W-:Y:S01]  /*e110*/  UIADD3 UR4, UR4, 0x1f, URZ ;  /* 0x0000001f04047890 */ /* 0x000fe2000fffe03f */
[----:B------:R-:W-:-:S05]  /*e120*/  IMAD.U32 R19, RZ, RZ, UR7 ;  /* 0x00000007ff137e24 */ /* 0x000fca000f8e00ff */
[----:B0-----:R-:W-:-:S13]  /*e130*/  ISETP.LE.AND P6, PT, R6, UR4, PT ;  /* 0x0000000406007c0c */ /* 0x001fda000bfc3270 */
[----:B------:R-:W-:Y:S05]  /*e140*/  @P6 BRA `(.L_x_407) ;  /* 0x0000000400206947 */ /* 0x000fea0003800000 */
[----:B------:R-:W-:Y:S01]  /*e150*/  VIADD R7, R5, UR4 ;  /* 0x0000000405077c36 */ /* 0x000fe20008000000 */
[----:B------:R-:W-:Y:S01]  /*e160*/  BSSY B0, `(.L_x_408) ;  /* 0x0000007000007945 */ /* 0x000fe20003800000 */
[----:B------:R-:W-:-:S03]  /*e170*/  IMAD.MOV.U32 R0, RZ, RZ, RZ ;  /* 0x000000ffff007224 */ /* 0x000fc600078e00ff */
[----:B------:R-:W-:-:S13]  /*e180*/  ISETP.GE.OR P6, PT, R7, R6, !P0 ;  /* 0x000000060700720c */ /* 0x000fda00047c6670 */
[----:B------:R-:W-:Y:S05]  /*e190*/  @P6 BRA `(.L_x_409) ;  /* 0x00000000000c6947 */ /* 0x000fea0003800000 */
[----:B------:R-:W0:Y:S02]  /*e1a0*/  LDC.64 R2, c[0x0][0xc80] ;  /* 0x00032000ff027b82 */ /* 0x000e240000000a00 */
[----:B0-----:R-:W-:-:S05]  /*e1b0*/  IMAD.WIDE R2, R7, 0x4, R2 ;  /* 0x0000000407027825 */ /* 0x001fca00078e0202 */
[----:B------:R0:W5:Y:S02]  /*e1c0*/  LDG.E R0, desc[UR60][R2.64] ;  /* 0x0000003c02007981 */ /* 0x000164000c1e1900 */
.L_x_409:
[----:B------:R-:W-:Y:S05]  /*e1d0*/  BSYNC B0 ;  /* 0x0000000000007941 */ /* 0x000fea0003800000 */
.L_x_408:
[----:B0----5:R-:W0:Y:S02]  /*e1e0*/  SHFL.UP PT, R2, R0, 0x1, RZ ;  /* 0x0420000000027989 */ /* 0x021e2400000e00ff */
        /* <DEDUP_REMOVED lines=16> */
[----:B------:R-:W-:-:S05]  /*e2f0*/  IMAD.IADD R4, R3, 0x1, R4 ;  /* 0x0000000103047824 */ /* 0x000fca00078e0204 */
[----:B------:R-:W-:-:S13]  /*e300*/  ISETP.GT.AND P6, PT, R4, UR6, PT ;  /* 0x0000000604007c0c */ /* 0x000fda000bfc4270 */
[----:B------:R-:W-:Y:S05]  /*e310*/  @!P6 BRA `(.L_x_410) ;  /* 0xfffffffc007ce947 */ /* 0x000fea000383ffff */
[----:B------:R-:W-:Y:S02]  /*e320*/  IMAD.MOV.U32 R2, RZ, RZ, R9 ;  /* 0x000000ffff027224 */ /* 0x000fe400078e0009 */
[----:B------:R-:W-:-:S07]  /*e330*/  IMAD.MOV.U32 R7, RZ, RZ, R3 ;  /* 0x000000ffff077224 */ /* 0x000fce00078e0003 */
.L_x_406:
[----:B------:R-:W-:-:S04]  /*e340*/  IMAD.IADD R7, R4, 0x1, -R7 ;  /* 0x0000000104077824 */ /* 0x000fc800078e0a07 */
[----:B------:R-:W-:-:S05]  /*e350*/  IMAD R3, R2, UR5, R7 ;  /* 0x0000000502037c24 */ /* 0x000fca000f8e0207 */
[----:B------:R-:W-:-:S13]  /*e360*/  ISETP.GT.AND P0, PT, R3, UR6, PT ;  /* 0x0000000603007c0c */ /* 0x000fda000bf04270 */
[----:B------:R-:W-:-:S04]  /*e370*/  VOTE.ANY R6, PT, !P0 ;  /* 0x0000000000067806 */ /* 0x000fc800040e0100 */
[----:B------:R-:W0:Y:S01]  /*e380*/  POPC R19, R6 ;  /* 0x0000000600137309 */ /* 0x000e220000000000 */
[----:B------:R-:W-:Y:S01]  /*e390*/  ISETP.NE.AND P0, PT, R6, RZ, PT ;  /* 0x000000ff0600720c */ /* 0x000fe20003f05270 */
[----:B0-----:R-:W0:Y:S02]  /*e3a0*/  SHFL.IDX PT, R0, R0, R19, 0x1f ;  /* 0x00001f1300007589 */ /* 0x001e2400000e0000 */
[----:B0-----:R-:W-:-:S04]  /*e3b0*/  IABS R4, R0 ;  /* 0x0000000000047213 */ /* 0x001fc80000000000 */
[----:B------:R-:W0:Y:S08]  /*e3c0*/  I2F.RP R8, R4 ;  /* 0x0000000400087306 */ /* 0x000e300000209400 */
[----:B0-----:R-:W0:Y:S02]  /*e3d0*/  MUFU.RCP R8, R8 ;  /* 0x0000000800087308 */ /* 0x001e240000001000 */
[----:B0-----:R-:W-:-:S06]  /*e3e0*/  VIADD R3, R8, 0xffffffe ;  /* 0x0ffffffe08037836 */ /* 0x001fcc0000000000 */
[----:B------:R-:W0:Y:S02]  /*e3f0*/  F2I.FTZ.U32.TRUNC.NTZ R3, R3 ;  /* 0x0000000300037305 */ /* 0x000e24000021f000 */
[----:B0-----:R-:W-:Y:S01]  /*e400*/  IMAD.MOV R11, RZ, RZ, -R3 ;  /* 0x000000ffff0b7224 */ /* 0x001fe200078e0a03 */
[----:B------:R-:W-:Y:S06]  /*e410*/  @!P0 BRA `(.L_x_411) ;  /* 0x0000000000088947 */ /* 0x000fec0003800000 */
[----:B------:R-:W-:-:S05]  /*e420*/  VIADD R9, R19, 0xffffffff ;  /* 0xffffffff13097836 */ /* 0x000fca0000000000 */
[----:B------:R0:W1:Y:S02]  /*e430*/  SHFL.IDX PT, R16, R2, R9, 0x1f ;  /* 0x00001f0902107589 */ /* 0x00006400000e0000 */
.L_x_411:
[----:B-1----:R-:W-:Y:S01]  /*e440*/  IMAD R16, R16, UR5, R7 ;  /* 0x0000000510107c24 */ /* 0x002fe2000f8e0207 */
[----:B------:R-:W-:Y:S01]  /*e450*/  IABS R6, R0 ;  /* 0x0000000000067213 */ /* 0x000fe20000000000 */
[----:B------:R-:W-:Y:S02]  /*e460*/  IMAD R7, R11, R4, RZ ;  /* 0x000000040b077224 */ /* 0x000fe400078e02ff */
[----:B0-----:R-:W-:Y:S01]  /*e470*/  IMAD.MOV.U32 R2, RZ, RZ, RZ ;  /* 0x000000ffff027224 */ /* 0x001fe200078e00ff */
[----:B------:R-:W-:Y:S01]  /*e480*/  IADD3 R17, -R16, UR6, RZ ;  /* 0x0000000610117c10 */ /* 0x000fe2000fffe1ff */
[----:B------:R-:W-:Y:S02]  /*e490*/  IMAD.MOV R6, RZ, RZ, -R6 ;  /* 0x000000ffff067224 */ /* 0x000fe400078e0a06 */
[----:B------:R-:W-:Y:S01]  /*e4a0*/  IMAD.HI.U32 R2, R3, R7, R2 ;  /* 0x0000000703027227 */ /* 0x000fe200078e0002 */
[----:B------:R-:W-:-:S03]  /*e4b0*/  IABS R3, R17 ;  /* 0x0000001100037213 */ /* 0x000fc60000000000 */
[----:B------:R-:W-:Y:S02]  /*e4c0*/  VIADD R19, R19, UR4 ;  /* 0x0000000413137c36 */ /* 0x000fe40008000000 */
[----:B------:R-:W-:-:S04]  /*e4d0*/  IMAD.HI.U32 R2, R2, R3, RZ ;  /* 0x0000000302027227 */ /* 0x000fc800078e00ff */
[----:B------:R-:W-:-:S05]  /*e4e0*/  IMAD R3, R2, R6, R3 ;  /* 0x0000000602037224 */ /* 0x000fca00078e0203 */
[----:B------:R-:W-:-:S13]  /*e4f0*/  ISETP.GT.U32.AND P1, PT, R4, R3, PT ;  /* 0x000000030400720c */ /* 0x000fda0003f24070 */
[----:B------:R-:W-:Y:S02]  /*e500*/  @!P1 IMAD.IADD R3, R3, 0x1, -R4 ;  /* 0x0000000103039824 */ /* 0x000fe400078e0a04 */
[----:B------:R-:W-:Y:S01]  /*e510*/  @!P1 VIADD R2, R2, 0x1 ;  /* 0x0000000102029836 */ /* 0x000fe20000000000 */
[----:B------:R-:W-:Y:S02]  /*e520*/  ISETP.NE.AND P1, PT, R0, RZ, PT ;  /* 0x000000ff0000720c */ /* 0x000fe40003f25270 */
[----:B------:R-:W-:Y:S02]  /*e530*/  ISETP.GE.U32.AND P0, PT, R3, R4, PT ;  /* 0x000000040300720c */ /* 0x000fe40003f06070 */
[----:B------:R-:W-:-:S04]  /*e540*/  LOP3.LUT R3, R17, R0, RZ, 0x3c, !PT ;  /* 0x0000000011037212 */ /* 0x000fc800078e3cff */
[----:B------:R-:W-:-:S07]  /*e550*/  ISETP.GE.AND P2, PT, R3, RZ, PT ;  /* 0x000000ff0300720c */ /* 0x000fce0003f46270 */
[----:B------:R-:W-:-:S06]  /*e560*/  @P0 VIADD R2, R2, 0x1 ;  /* 0x0000000102020836 */ /* 0x000fcc0000000000 */
[----:B------:R-:W-:Y:S01]  /*e570*/  @!P2 IMAD.MOV R2, RZ, RZ, -R2 ;  /* 0x000000ffff02a224 */ /* 0x000fe200078e0a02 */
[----:B------:R-:W-:-:S05]  /*e580*/  @!P1 LOP3.LUT R2, RZ, R0, RZ, 0x33, !PT ;  /* 0x00000000ff029212 */ /* 0x000fca00078e33ff */
[--C-:B------:R-:W-:Y:S02]  /*e590*/  IMAD.MOV R3, RZ, RZ, -R2.reuse ;  /* 0x000000ffff037224 */ /* 0x100fe400078e0a02 */
[----:B------:R-:W-:Y:S02]  /*e5a0*/  IMAD.MOV.U32 R18, RZ, RZ, R2 ;  /* 0x000000ffff127224 */ /* 0x000fe400078e0002 */
[----:B------:R-:W-:Y:S01]  /*e5b0*/  IMAD R17, R0, R3, R17 ;  /* 0x0000000300117224 */ /* 0x000fe200078e0211 */
[----:B------:R-:W-:Y:S06]  /*e5c0*/  BRA `(.L_x_412) ;  /* 0x00000000000c7947 */ /* 0x000fec0003800000 */
.L_x_407:
[----:B------:R-:W-:Y:S02]  /*e5d0*/  IMAD.MOV.U32 R17, RZ, RZ, RZ ;  /* 0x000000ffff117224 */ /* 0x000fe400078e00ff */
[----:B------:R-:W-:Y:S02]  /*e5e0*/  IMAD.U32 R16, RZ, RZ, UR6 ;  /* 0x00000006ff107e24 */ /* 0x000fe4000f8e00ff */
[----:B------:R-:W-:-:S07]  /*e5f0*/  IMAD.MOV.U32 R18, RZ, RZ, RZ ;  /* 0x000000ffff127224 */ /* 0x000fce00078e00ff */
.L_x_412:
[----:B------:R-:W-:-:S13]  /*e600*/  ISETP.NE.AND P0, PT, R5, RZ, PT ;  /* 0x000000ff0500720c */ /* 0x000fda0003f05270 */
[----:B------:R-:W0:Y:S01]  /*e610*/  @!P0 S2R R3, SR_CgaCtaId ;  /* 0x0000000000038919 */ /* 0x000e220000008800 */
[----:B------:R-:W-:-:S04]  /*e620*/  @!P0 MOV R0, 0x400 ;  /* 0x0000040000008802 */ /* 0x000fc80000000f00 */
[----:B0-----:R-:W-:-:S05]  /*e630*/  @!P0 LEA R0, R3, R0, 0x18 ;  /* 0x0000000003008211 */ /* 0x001fca00078ec0ff */
[----:B------:R0:W-:Y:S01]  /*e640*/  @!P0 STS.128 [R0+0x348d0], R16 ;  /* 0x0348d01000008388 */ /* 0x0001e20000000c00 */
[----:B------:R-:W-:Y:S06]  /*e650*/  BAR.ARV 0x5, 0x180 ;  /* 0x0146000000007b1d */ /* 0x000fec0000002000 */
.L_x_405:
[----:B0-----:R-:W-:Y:S01]  /*e660*/  IMAD.MOV.U32 R0, RZ, RZ, 0x1 ;  /* 0x00000001ff007424 */ /* 0x001fe200078e00ff */
[----:B------:R0:W-:Y:S01]  /*e670*/  STL [R1+0x50], RZ ;  /* 0x000050ff01007387 */ /* 0x0001e20000100800 */
[----:B------:R-:W-:Y:S02]  /*e680*/  ULDC UR4, c[0x0][0xc3c] ;  /* 0x00030f0000047ab9 */ /* 0x000fe40000000800 */
[----:B-1----:R-:W-:Y:S01]  /*e690*/  ISETP.GE.AND P0, PT, R19, UR4, PT ;  /* 0x0000000413007c0c */ /* 0x002fe2000bf06270 */
[----:B------:R0:W-:Y:S04]  /*e6a0*/  STL [R1+0x10], R0 ;  /* 0x0000100001007387 */ /* 0x0001e80000100800 */
[----:B------:R0:W-:Y:S08]  /*e6b0*/  STL [R1+0x8], RZ ;  /* 0x000008ff01007387 */ /* 0x0001f00000100800 */
[----:B0-----:R-:W-:Y:S05]  /*e6c0*/  @P0 BRA `(.L_x_413) ;  /* 0x0000004c00f40947 */ /* 0x001fea0003800000 */
[----:B------:R-:W0:Y:S01]  /*e6d0*/  S2R R5, SR_TID.X ;  /* 0x0000000000057919 */ /* 0x000e220000002100 */
[----:B------:R-:W1:Y:S01]  /*e6e0*/  S2UR UR5, SR_CgaCtaId ;  /* 0x00000000000579c3 */ /* 0x000e620000008800 */
[----:B------:R-:W-:Y:S01]  /*e6f0*/  UMOV UR4, 0x400 ;  /* 0x0000040000047882 */ /* 0x000fe20000000000 */
[----:B------:R-:W-:Y:S01]  /*e700*/  BSSY B8, `(.L_x_413) ;  /* 0x00004f9000087945 */ /* 0x000fe20003800000 */
[----:B------:R-:W-:Y:S01]  /*e710*/  ULDC UR38, c[0x0][0xc] ;  /* 0x0000030000267ab9 */ /* 0x000fe20000000800 */
[----:B------:R-:W-:Y:S01]  /*e720*/  ULDC.64 UR36, c[0x0][0x198] ;  /* 0x0000660000247ab9 */ /* 0x000fe20000000a00 */
[----:B-1----:R-:W-:Y:S01]  /*e730*/  ULEA UR4, UR5, UR4, 0x18 ;  /* 0x0000000405047291 */ /* 0x002fe2000f8ec03f */
[C---:B0-----:R-:W-:Y:S01]  /*e740*/  IMAD.SHL.U32 R0, R5.reuse, 0x8, RZ ;  /* 0x0000000805007824 */ /* 0x041fe200078e00ff */
[----:B------:R-:W-:-:S04]  /*e750*/  LOP3.LUT R4, R5, 0x7f, RZ, 0xc0, !PT ;  /* 0x0000007f05047812 */ /* 0x000fc800078ec0ff */
[C---:B------:R-:W-:Y:S02]  /*e760*/  LOP3.LUT R2, R0.reuse, 0x1f8, RZ, 0xc0, !PT ;  /* 0x000001f800027812 */ /* 0x040fe400078ec0ff */
[----:B------:R-:W-:Y:S02]  /*e770*/  LOP3.LUT R0, R0, 0x38, RZ, 0xc0, !PT ;  /* 0x0000003800007812 */ /* 0x000fe400078ec0ff */
[----:B------:R-:W-:Y:S01]  /*e780*/  LOP3.LUT R3, R2, 0x38, R5, 0x78, !PT ;  /* 0x0000003802037812 */ /* 0x000fe200078e7805 */
[----:B------:R-:W-:Y:S01]  /*e790*/  IMAD.SHL.U32 R2, R4, 0x8, RZ ;  /* 0x0000000804027824 */ /* 0x000fe200078e00ff */
[----:B------:R-:W-:-:S04]  /*e7a0*/  LOP3.LUT R0, R0, 0x40, RZ, 0xfc, !PT ;  /* 0x0000004000007812 */ /* 0x000fc800078efcff */
[----:B------:R-:W-:Y:S01]  /*e7b0*/  LOP3.LUT R3, R3, 0x200, R2, 0xf8, !PT ;  /* 0x0000020003037812 */ /* 0x000fe200078ef802 */
[----:B------:R-:W-:Y:S01]  /*e7c0*/  IMAD.SHL.U32 R2, R5, 0x10, RZ ;  /* 0x0000001005027824 */ /* 0x000fe200078e00ff */
[----:B------:R-:W-:Y:S01]  /*e7d0*/  SHF.R.U32.HI R5, RZ, 0x3, R4 ;  /* 0x00000003ff057819 */ /* 0x000fe20000011604 */
[----:B------:R-:W-:-:S03]  /*e7e0*/  IMAD.U32 R4, RZ, RZ, UR4 ;  /* 0x00000004ff047e24 */ /* 0x000fc6000f8e00ff */
[----:B------:R-:W-:Y:S01]  /*e7f0*/  LOP3.LUT R2, R5, 0x70, R2, 0xf8, !PT ;  /* 0x0000007005027812 */ /* 0x000fe200078ef802 */
[----:B------:R-:W-:Y:S01]  /*e800*/  IMAD R3, R3, 0x2, R4 ;  /* 0x0000000203037824 */ /* 0x000fe200078e0204 */
[----:B------:R0:W-:Y:S01]  /*e810*/  STL [R1+0x4], R4 ;  /* 0x0000040401007387 */ /* 0x0001e20000100800 */
[----:B------:R-:W-:-:S03]  /*e820*/  IMAD.MOV.U32 R2, RZ, RZ, 0x1 ;  /* 0x00000001ff027424 */ /* 0x000fc600078e00ff */
[----:B------:R0:W-:Y:S04]  /*e830*/  STL [R1+0x24], R3 ;  /* 0x0000240301007387 */ /* 0x0001e80000100800 */
[----:B------:R0:W-:Y:S04]  /*e840*/  STL [R1+0x8], RZ ;  /* 0x000008ff01007387 */ /* 0x0001e80000100800 */
[----:B------:R0:W-:Y:S04]  /*e850*/  STL [R1+0x10], R2 ;  /* 0x0000100201007387 */ /* 0x0001e80000100800 */
[----:B------:R0:W-:Y:S02]  /*e860*/  STL [R1+0x50], RZ ;  /* 0x000050ff01007387 */ /* 0x0001e40000100800 */
.L_x_512:
[----:B01----:R-:W0:Y:S02]  /*e870*/  LDC.64 R2, c[0x0][0xc88] ;  /* 0x00032200ff027b82 */ /* 0x003e240000000a00 */
[----:B0-----:R-:W-:-:S05]  /*e880*/  IMAD.WIDE R2, R19, 0x4, R2 ;  /* 0x0000000413027825 */ /* 0x001fca00078e0202 */
[----:B--23--:R-:W2:Y:S01]  /*e890*/  LDG.E R11, desc[UR60][R2.64] ;  /* 0x0000003c020b7981 */ /* 0x00cea2000c1e1900 */
[----:B------:R-:W-:Y:S05]  /*e8a0*/  YIELD ;  /* 0x0000000000007946 */ /* 0x000fea0003800000 */
[----:B------:R-:W-:Y:S01]  /*e8b0*/  ULDC.64 UR4, c[0x0][0xa28] ;  /* 0x00028a0000047ab9 */ /* 0x000fe20000000a00 */
[----:B------:R-:W-:Y:S01]  /*e8c0*/  IMAD.MOV.U32 R0, RZ, RZ, RZ ;  /* 0x000000ffff007224 */ /* 0x000fe200078e00ff */
[----:B------:R-:W-:Y:S01]  /*e8d0*/  ISETP.NE.U32.AND P0, PT, RZ, UR4, PT ;  /* 0x00000004ff007c0c */ /* 0x000fe2000bf05070 */
[----:B------:R-:W-:Y:S01]  /*e8e0*/  IMAD.MOV.U32 R6, RZ, RZ, RZ ;  /* 0x000000ffff067224 */ /* 0x000fe200078e00ff */
[----:B------:R-:W-:Y:S01]  /*e8f0*/  ULDC.64 UR6, c[0x0][0xa18] ;  /* 0x0002860000067ab9 */ /* 0x000fe20000000a00 */
[----:B------:R-:W-:Y:S01]  /*e900*/  ULDC.64 UR8, c[0x0][0xa08] ;  /* 0x0002820000087ab9 */ /* 0x000fe20000000a00 */
[----:B------:R-:W-:-:S02]  /*e910*/  ISETP.NE.AND.EX P0, PT, RZ, UR5, PT, P0 ;  /* 0x00000005ff007c0c */ /* 0x000fc4000bf05300 */
[----:B--2---:R-:W-:Y:S01]  /*e920*/  SHF.R.S32.HI R4, RZ, 0x1f, R11 ;  /* 0x0000001fff047819 */ /* 0x004fe2000001140b */
[----:B------:R-:W-:-:S10]  /*e930*/  IMAD.SHL.U32 R10, R11, 0x4, RZ ;  /* 0x000000040b0a7824 */ /* 0x000fd400078e00ff */
[C---:B------:R-:W-:Y:S01]  /*e940*/  @P0 LEA R2, P1, R11.reuse, UR4, 0x2 ;  /* 0x000000040b020c11 */ /* 0x040fe2000f8210ff */
[----:B------:R-:W-:Y:S03]  /*e950*/  STL [R1+0x28], R11 ;  /* 0x0000280b01007387 */ /* 0x000fe60000100800 */
[C-C-:B------:R-:W-:Y:S01]  /*e960*/  @P0 LEA.HI.X R3, R11.reuse, UR5, R4.reuse, 0x2, P1 ;  /* 0x000000050b030c11 */ /* 0x140fe200088f1404 */
[----:B------:R-:W-:Y:S01]  /*e970*/  ULDC.64 UR4, c[0x0][0xa00] ;  /* 0x0002800000047ab9 */ /* 0x000fe20000000a00 */
[----:B------:R-:W-:Y:S01]  /*e980*/  SHF.L.U64.HI R9, R11, 0x2, R4 ;  /* 0x000000020b097819 */ /* 0x000fe20000010204 */
[----:B------:R0:W-:Y:S01]  /*e990*/  STL [R1+0x38], R4 ;  /* 0x0000380401007387 */ /* 0x0001e20000100800 */
[----:B------:R-:W-:-:S03]  /*e9a0*/  ISETP.NE.U32.AND P1, PT, RZ, UR4, PT ;  /* 0x00000004ff007c0c */ /* 0x000fc6000bf25070 */
[----:B-----5:R1:W5:Y:S01]  /*e9b0*/  @P0 LDG.E R0, desc[UR60][R2.64] ;  /* 0x0000003c02000981 */ /* 0x020362000c1e1900 */
[----:B------:R-:W-:Y:S01]  /*e9c0*/  ISETP.NE.AND.EX P1, PT, RZ, UR5, PT, P1 ;  /* 0x00000005ff007c0c */ /* 0x000fe2000bf25310 */
[----:B------:R-:W-:Y:S01]  /*e9d0*/  IMAD.MOV.U32 R8, RZ, RZ, RZ ;  /* 0x000000ffff087224 */ /* 0x000fe200078e00ff */
[----:B------:R-:W-:Y:S01]  /*e9e0*/  ISETP.NE.U32.AND P2, PT, RZ, UR6, PT ;  /* 0x00000006ff007c0c */ /* 0x000fe2000bf45070 */
[----:B------:R-:W-:Y:S01]  /*e9f0*/  STL [R1], R10 ;  /* 0x0000000a01007387 */ /* 0x000fe20000100800 */
[----:B------:R-:W-:Y:S02]  /*ea00*/  ISETP.NE.U32.AND P0, PT, RZ, UR8, PT ;  /* 0x00000008ff007c0c */ /* 0x000fe4000bf05070 */
[----:B------:R-:W-:Y:S01]  /*ea10*/  ISETP.NE.AND.EX P2, PT, RZ, UR7, PT, P2 ;  /* 0x00000007ff007c0c */ /* 0x000fe2000bf45320 */
[----:B------:R-:W-:Y:S01]  /*ea20*/  STL [R1+0x20], R9 ;  /* 0x0000200901007387 */ /* 0x000fe20000100800 */
[----:B------:R-:W-:Y:S02]  /*ea30*/  ISETP.NE.AND.EX P0, PT, RZ, UR9, PT, P0 ;  /* 0x00000009ff007c0c */ /* 0x000fe4000bf05300 */
[----:B-1----:R-:W-:-:S02]  /*ea40*/  IADD3 R2, P3, R10, UR4, RZ ;  /* 0x000000040a027c10 */ /* 0x002fc4000ff7e0ff */
[----:B0-----:R-:W-:Y:S02]  /*ea50*/  IADD3 R4, P4, R10, UR8, RZ ;  /* 0x000000080a047c10 */ /* 0x001fe4000ff9e0ff */
[C---:B------:R-:W-:Y:S01]  /*ea60*/  IADD3.X R3, R9.reuse, UR5, RZ, P3, !PT ;  /* 0x0000000509037c10 */ /* 0x040fe20009ffe4ff */
[----:B------:R-:W-:Y:S01]  /*ea70*/  ULDC UR4, c[0x0][0x288] ;  /* 0x0000a20000047ab9 */ /* 0x000fe20000000800 */
[----:B------:R-:W-:-:S03]  /*ea80*/  IADD3.X R5, R9, UR9, RZ, P4, !PT ;  /* 0x0000000909057c10 */ /* 0x000fc6000a7fe4ff */
[----:B------:R-:W2:Y:S01]  /*ea90*/  @P1 LDG.E R6, desc[UR60][R2.64] ;  /* 0x0000003c02061981 */ /* 0x000ea2000c1e1900 */
[----:B------:R-:W-:Y:S01]  /*eaa0*/  IMAD.U32 R12, RZ, RZ, UR4 ;  /* 0x00000004ff0c7e24 */ /* 0x000fe2000f8e00ff */
[----:B------:R-:W-:Y:S02]  /*eab0*/  ULDC.64 UR4, c[0x0][0x418] ;  /* 0x0001060000047ab9 */ /* 0x000fe40000000a00 */
[----:B------:R-:W5:Y:S04]  /*eac0*/  @P0 LDG.E R8, desc[UR60][R4.64] ;  /* 0x0000003c04080981 */ /* 0x000f68000c1e1900 */
[----:B--2---:R0:W-:Y:S02]  /*ead0*/  STL [R1+0x34], R6 ;  /* 0x0000340601007387 */ /* 0x0041e40000100800 */
[----:B0-----:R-:W-:-:S04]  /*eae0*/  @P2 IADD3 R6, P3, R10, UR6, RZ ;  /* 0x000000060a062c10 */ /* 0x001fc8000ff7e0ff */
[----:B------:R-:W-:-:S05]  /*eaf0*/  @P2 IADD3.X R7, R9, UR7, RZ, P3, !PT ;  /* 0x0000000709072c10 */ /* 0x000fca0009ffe4ff */
[----:B------:R0:W2:Y:S01]  /*eb00*/  @P2 LDG.E R12, desc[UR60][R6.64] ;  /* 0x0000003c060c2981 */ /* 0x0000a2000c1e1900 */
[----:B------:R-:W-:-:S03]  /*eb10*/  UISETP.NE.U32.AND UP0, UPT, UR4, URZ, UPT ;  /* 0x0000003f0400728c */ /* 0x000fc6000bf05070 */
[----:B------:R-:W-:Y:S01]  /*eb20*/  ULDC UR4, c[0x0][0x424] ;  /* 0x0001090000047ab9 */ /* 0x000fe20000000800 */
[----:B------:R-:W-:-:S03]  /*eb30*/  UISETP.NE.AND.EX UP0, UPT, UR5, URZ, UPT, UP0 ;  /* 0x0000003f0500728c */ /* 0x000fc6000bf05300 */
[----:B------:R-:W-:Y:S01]  /*eb40*/  ULDC UR5, c[0x0][0x2f0] ;  /* 0x0000bc0000057ab9 */ /* 0x000fe20000000800 */
[----:B------:R-:W-:-:S04]  /*eb50*/  USEL UR4, UR4, 0x1, UP0 ;  /* 0x0000000104047887 */ /* 0x000fc80008000000 */
[----:B------:R-:W-:-:S06]  /*eb60*/  UIMAD UR4, UR4, UR5, URZ ;  /* 0x00000005040472a4 */ /* 0x000fcc000f8e023f */
[----:B0-----:R-:W-:Y:S01]  /*eb70*/  IMAD.U32 R6, RZ, RZ, UR4 ;  /* 0x00000004ff067e24 */ /* 0x001fe2000f8e00ff */
[----:B--2---:R0:W-:Y:S01]  /*eb80*/  STL [R1+0x40], R12 ;  /* 0x0000400c01007387 */ /* 0x0041e20000100800 */
[----:B------:R-:W-:Y:S05]  /*eb90*/  @P2 BRA `(.L_x_414) ;  /* 0x0000000000142947 */ /* 0x000fea0003800000 */
[----:B------:R-:W-:Y:S05]  /*eba0*/  @!P1 BRA `(.L_x_414) ;  /* 0x0000000000109947 */ /* 0x000fea0003800000 */
[----:B------:R-:W2:Y:S04]  /*ebb0*/  LDG.E R7, desc[UR60][R2.64] ;  /* 0x0000003c02077981 */ /* 0x000ea8000c1e1900 */
[----:B------:R-:W2:Y:S02]  /*ebc0*/  LDG.E R2, desc[UR60][R2.64+0x4] ;  /* 0x0000043c02027981 */ /* 0x000ea4000c1e1900 */
[----:B--2---:R-:W-:-:S05]  /*ebd0*/  IMAD.IADD R2, R2, 0x1, -R7 ;  /* 0x0000000102027824 */ /* 0x004fca00078e0a07 */
[----:B------:R1:W-:Y:S02]  /*ebe0*/  STL [R1+0x40], R2 ;  /* 0x0000400201007387 */ /* 0x0003e40000100800 */
.L_x_414:
[----:B-1----:R-:W-:Y:S01]  /*ebf0*/  IMAD.MOV.U32 R2, RZ, RZ, R11 ;  /* 0x000000ffff027224 */ /* 0x002fe200078e000b */
[----:B------:R-:W-:Y:S01]  /*ec00*/  ULDC.64 UR4, c[0x0][0xa20] ;  /* 0x0002880000047ab9 */ /* 0x000fe20000000a00 */
[----:B-----5:R-:W-:Y:S01]  /*ec10*/  IMAD.IADD R3, R8, 0x1, R0 ;  /* 0x0000000108037824 */ /* 0x020fe200078e0200 */
[----:B------:R-:W-:Y:S02]  /*ec20*/  ISETP.NE.U32.AND P1, PT, RZ, UR4, PT ;  /* 0x00000004ff007c0c */ /* 0x000fe4000bf25070 */
[----:B------:R1:W-:Y:S02]  /*ec30*/  STL [R1+0xc], R2 ;  /* 0x00000c0201007387 */ /* 0x0003e40000100800 */
[----:B------:R-:W-:Y:S02]  /*ec40*/  ISETP.NE.AND.EX P1, PT, RZ, UR5, PT, P1 ;  /* 0x00000005ff007c0c */ /* 0x000fe4000bf25310 */
[----:B------:R1:W-:Y:S11]  /*ec50*/  STL [R1+0x18], R3 ;  /* 0x0000180301007387 */ /* 0x0003f60000100800 */
[----:B-1----:R-:W-:Y:S05]  /*ec60*/  @!P1 BRA `(.L_x_415) ;  /* 0x0000000000109947 */ /* 0x002fea0003800000 */
[----:B------:R-:W-:-:S04]  /*ec70*/  IADD3 R6, P0, R10, UR4, RZ ;  /* 0x000000040a067c10 */ /* 0x000fc8000ff1e0ff */
[----:B------:R-:W-:-:S05]  /*ec80*/  IADD3.X R7, R9, UR5, RZ, P0, !PT ;  /* 0x0000000509077c10 */ /* 0x000fca00087fe4ff */
[----:B------:R1:W5:Y:S01]  /*ec90*/  LDG.E R6, desc[UR60][R6.64] ;  /* 0x0000003c06067981 */ /* 0x000362000c1e1900 */
[----:B------:R-:W-:Y:S05]  /*eca0*/  BRA `(.L_x_416) ;  /* 0x0000000000107947 */ /* 0x000fea0003800000 */
.L_x_415:
[----:B------:R-:W-:Y:S05]  /*ecb0*/  @!P0 BRA `(.L_x_416) ;  /* 0x00000000000c8947 */ /* 0x000fea0003800000 */
[----:B------:R-:W2:Y:S04]  /*ecc0*/  LDG.E R6, desc[UR60][R4.64] ;  /* 0x0000003c04067981 */ /* 0x000ea8000c1e1900 */
[----:B------:R-:W2:Y:S02]  /*ecd0*/  LDG.E R4, desc[UR60][R4.64+0x4] ;  /* 0x0000043c04047981 */ /* 0x000ea4000c1e1900 */
[----:B--2---:R-:W-:-:S07]  /*ece0*/  IMAD.IADD R6, R4, 0x1, -R6 ;  /* 0x0000000104067824 */ /* 0x004fce00078e0a06 */
.L_x_416:
[----:B-----5:R-:W-:Y:S01]  /*ecf0*/  IMAD.IADD R2, R6, 0x1, -R0 ;  /* 0x0000000106027824 */ /* 0x020fe200078e0a00 */
[----:B------:R-:W-:Y:S03]  /*ed00*/  BSSY B7, `(.L_x_417) ;  /* 0x00003f6000077945 */ /* 0x000fe60003800000 */
[C---:B------:R-:W-:Y:S01]  /*ed10*/  VIADD R0, R2.reuse, 0xaf ;  /* 0x000000af02007836 */ /* 0x040fe20000000000 */
[----:B------:R2:W-:Y:S01]  /*ed20*/  STL [R1+0x3c], R2 ;  /* 0x00003c0201007387 */ /* 0x0005e20000100800 */
[----:B------:R-:W-:Y:S02]  /*ed30*/  ISETP.GT.AND P0, PT, R2, RZ, PT ;  /* 0x000000ff0200720c */ /* 0x000fe40003f04270 */
[----:B------:R-:W-:-:S05]  /*ed40*/  IMAD.HI R0, R0, 0x2e8ba2e9, RZ ;  /* 0x2e8ba2e900007827 */ /* 0x000fca00078e02ff */
[----:B--2---:R-:W-:-:S04]  /*ed50*/  SHF.R.U32.HI R2, RZ, 0x1f, R0 ;  /* 0x0000001fff027819 */ /* 0x004fc80000011600 */
[----:B------:R-:W-:-:S05]  /*ed60*/  LEA.HI.SX32 R0, R0, R2, 0x1b ;  /* 0x0000000200007211 */ /* 0x000fca00078fdaff */
[----:B------:R2:W-:Y:S01]  /*ed70*/  STL [R1+0x30], R0 ;  /* 0x0000300001007387 */ /* 0x0005e20000100800 */
[----:B------:R-:W-:Y:S05]  /*ed80*/  @P0 BRA `(.L_x_418) ;  /* 0x0000000000440947 */ /* 0x000fea0003800000 */
[----:B------:R-:W3:Y:S02]  /*ed90*/  S2R R3, SR_TID.X ;  /* 0x0000000000037919 */ /* 0x000ee40000002100 */
[----:B---3--:R-:W-:-:S04]  /*eda0*/  LOP3.LUT R3, R3, 0x7f, RZ, 0xc0, !PT ;  /* 0x0000007f03037812 */ /* 0x008fc800078ec0ff */
[----:B------:R-:W-:-:S13]  /*edb0*/  ISETP.NE.AND P0, PT, R3, RZ, PT ;  /* 0x000000ff0300720c */ /* 0x000fda0003f05270 */
[----:B------:R-:W-:Y:S05]  /*edc0*/  @P0 BRA `(.L_x_419) ;  /* 0x0000003c00a40947 */ /* 0x000fea0003800000 */
[----:B------:R-:W3:Y:S01]  /*edd0*/  S2R R3, SR_LANEID ;  /* 0x0000000000037919 */ /* 0x000ee20000000000 */
[----:B------:R-:W-:Y:S02]  /*ede0*/  VOTEU.ANY UR4, UPT, PT ;  /* 0x0000000000047886 */ /* 0x000fe400038e0100 */
[----:B--2---:R-:W3:Y:S08]  /*edf0*/  FLO.U32 R0, UR4 ;  /* 0x0000000400007d00 */ /* 0x004ef000080e0000 */
[----:B------:R-:W2:Y:S01]  /*ee00*/  POPC R5, UR4 ;  /* 0x0000000400057d09 */ /* 0x000ea20008000000 */
[----:B---3--:R-:W-:-:S02]  /*ee10*/  ISETP.EQ.U32.AND P0, PT, R0, R3, PT ;  /* 0x000000030000720c */ /* 0x008fc40003f02070 */
[----:B------:R-:W2:Y:S11]  /*ee20*/  LDC.64 R2, c[0x0][0xc60] ;  /* 0x00031800ff027b82 */ /* 0x000eb60000000a00 */
[----:B--2---:R-:W2:Y:S01]  /*ee30*/  @P0 ATOMG.E.ADD.STRONG.GPU PT, R3, desc[UR60][R2.64], R5 ;  /* 0x00000005020309a8 */ /* 0x004ea200081ee1fc */
[----:B------:R-:W3:Y:S02]  /*ee40*/  S2R R4, SR_LTMASK ;  /* 0x0000000000047919 */ /* 0x000ee40000003900 */
[----:B---3--:R-:W-:-:S04]  /*ee50*/  LOP3.LUT R4, R4, UR4, RZ, 0xc0, !PT ;  /* 0x0000000404047c12 */ /* 0x008fc8000f8ec0ff */
[----:B-1----:R-:W1:Y:S01]  /*ee60*/  POPC R7, R4 ;  /* 0x0000000400077309 */ /* 0x002e620000000000 */
[----:B--2---:R-:W1:Y:S02]  /*ee70*/  SHFL.IDX PT, R0, R3, R0, 0x1f ;  /* 0x00001f0003007589 */ /* 0x004e6400000e0000 */
[----:B-1----:R-:W-:Y:S01]  /*ee80*/  IADD3 R16, R0, UR38, R7 ;  /* 0x0000002600107c10 */ /* 0x002fe2000fffe007 */
[----:B------:R-:W-:Y:S06]  /*ee90*/  BRA `(.L_x_419) ;  /* 0x0000003c00707947 */ /* 0x000fec0003800000 */
.L_x_418:
[----:B--2---:R-:W2:Y:S01]  /*eea0*/  LDL R0, [R1+0x4] ;  /* 0x0000040001007983 */ /* 0x004ea20000100800 */
[----:B------:R-:W-:Y:S01]  /*eeb0*/  BSSY B6, `(.L_x_420) ;  /* 0x0000014000067945 */ /* 0x000fe20003800000 */
[----:B--2---:R-:W-:-:S05]  /*eec0*/  VIADD R0, R0, 0x1e400 ;  /* 0x0001e40000007836 */ /* 0x004fca0000000000 */
[----:B------:R-:W-:-:S13]  /*eed0*/  LOP3.LUT P0, RZ, R0, 0x3ff, RZ, 0xc0, !PT ;  /* 0x000003ff00ff7812 */ /* 0x000fda000780c0ff */
[----:B------:R-:W-:Y:S05]  /*eee0*/  @!P0 BRA `(.L_x_421) ;  /* 0x0000000000408947 */ /* 0x000fea0003800000 */
[----:B------:R-:W-:Y:S01]  /*eef0*/  MOV R2, 0x0 ;  /* 0x0000000000027802 */ /* 0x000fe20000000f00 */
[----:B------:R-:W-:Y:S01]  /*ef00*/  ULDC.64 UR6, c[0x4][0xa0] ;  /* 0x0100280000067ab9 */ /* 0x000fe20000000a00 */
[----:B------:R-:W-:Y:S01]  /*ef10*/  ULDC.64 UR8, c[0x4][0xa8] ;  /* 0x01002a0000087ab9 */ /* 0x000fe20000000a00 */
[----:B------:R-:W-:Y:S01]  /*ef20*/  ULDC.64 UR4, c[0x4][0x28] ;  /* 0x01000a0000047ab9 */ /* 0x000fe20000000a00 */
[----:B------:R-:W-:Y:S02]  /*ef30*/  IMAD.U32 R4, RZ, RZ, UR6 ;  /* 0x00000006ff047e24 */ /* 0x000fe4000f8e00ff */
[----:B------:R-:W2:Y:S01]  /*ef40*/  LDC.64 R2, c[0x4][R2] ;  /* 0x0100000002027b82 */ /* 0x000ea20000000a00 */
[----:B------:R-:W-:Y:S02]  /*ef50*/  IMAD.U32 R5, RZ, RZ, UR7 ;  /* 0x00000007ff057e24 */ /* 0x000fe4000f8e00ff */
[----:B------:R-:W-:Y:S02]  /*ef60*/  IMAD.U32 R6, RZ, RZ, UR8 ;  /* 0x00000008ff067e24 */ /* 0x000fe4000f8e00ff */
[----:B-1----:R-:W-:-:S02]  /*ef70*/  IMAD.U32 R7, RZ, RZ, UR9 ;  /* 0x00000009ff077e24 */ /* 0x002fc4000f8e00ff */
[----:B------:R-:W-:Y:S02]  /*ef80*/  IMAD.U32 R10, RZ, RZ, UR4 ;  /* 0x00000004ff0a7e24 */ /* 0x000fe4000f8e00ff */
[----:B------:R-:W-:Y:S02]  /*ef90*/  IMAD.U32 R11, RZ, RZ, UR5 ;  /* 0x00000005ff0b7e24 */ /* 0x000fe4000f8e00ff */
[----:B------:R-:W-:Y:S02]  /*efa0*/  IMAD.MOV.U32 R8, RZ, RZ, 0x70 ;  /* 0x00000070ff087424 */ /* 0x000fe400078e00ff */
[----:B0-----:R-:W-:Y:S02]  /*efb0*/  IMAD.MOV.U32 R12, RZ, RZ, 0x1 ;  /* 0x00000001ff0c7424 */ /* 0x001fe400078e00ff */
[----:B------:R-:W-:-:S07]  /*efc0*/  IMAD.MOV.U32 R13, RZ, RZ, RZ ;  /* 0x000000ffff0d7224 */ /* 0x000fce00078e00ff */
[----:B------:R-:W-:-:S07]  /*efd0*/  LEPC R20, `(.L_x_421) ;  /* 0x000000001014794e */ /* 0x000fce0000000000 */
[----:B--2---:R-:W-:Y:S05]  /*efe0*/  CALL.ABS.NOINC R2 ;  /* 0x0000000002007343 */ /* 0x004fea0003c00000 */
.L_x_421:
[----:B------:R-:W-:Y:S05]  /*eff0*/  BSYNC B6 ;  /* 0x0000000000067941 */ /* 0x000fea0003800000 */
.L_x_420:
[----:B------:R-:W2:Y:S01]  /*f000*/  LDL R2, [R1+0x4] ;  /* 0x0000040001027983 */ /* 0x000ea20000100800 */
        /* <DEDUP_REMOVED lines=8> */
[----:B------:R2:W3:Y:S01]  /*f090*/  LDC.64 R2, c[0x4][R0] ;  /* 0x0100000000027b82 */ /* 0x0004e20000000a00 */
[----:B------:R-:W-:Y:S02]  /*f0a0*/  IMAD.U32 R4, RZ, RZ, UR6 ;  /* 0x00000006ff047e24 */ /* 0x000fe4000f8e00ff */
[----:B------:R-:W-:Y:S02]  /*f0b0*/  IMAD.U32 R5, RZ, RZ, UR7 ;  /* 0x00000007ff057e24 */ /* 0x000fe4000f8e00ff */
[----:B------:R-:W-:Y:S02]  /*f0c0*/  IMAD.U32 R6, RZ, RZ, UR8 ;  /* 0x00000008ff067e24 */ /* 0x000fe4000f8e00ff */
[----:B-1----:R-:W-:-:S02]  /*f0d0*/  IMAD.U32 R7, RZ, RZ, UR9 ;  /* 0x00000009ff077e24 */ /* 0x002fc4000f8e00ff */
[----:B------:R-:W-:Y:S02]  /*f0e0*/  IMAD.U32 R10, RZ, RZ, UR4 ;  /* 0x00000004ff0a7e24 */ /* 0x000fe4000f8e00ff */
[----:B------:R-:W-:Y:S02]  /*f0f0*/  IMAD.U32 R11, RZ, RZ, UR5 ;  /* 0x00000005ff0b7e24 */ /* 0x000fe4000f8e00ff */
[----:B------:R-:W-:Y:S02]  /*f100*/  IMAD.MOV.U32 R8, RZ, RZ, 0x70 ;  /* 0x00000070ff087424 */ /* 0x000fe400078e00ff */
[----:B0-----:R-:W-:Y:S02]  /*f110*/  IMAD.MOV.U32 R12, RZ, RZ, 0x1 ;  /* 0x00000001ff0c7424 */ /* 0x001fe400078e00ff */
[----:B--2---:R-:W-:-:S07]  /*f120*/  IMAD.MOV.U32 R13, RZ, RZ, RZ ;  /* 0x000000ffff0d7224 */ /* 0x004fce00078e00ff */
[----:B------:R-:W-:-:S07]  /*f130*/  LEPC R20, `(.L_x_424) ;  /* 0x000000001014794e */ /* 0x000fce0000000000 */
[----:B---3--:R-:W-:Y:S05]  /*f140*/  CALL.ABS.NOINC R2 ;  /* 0x0000000002007343 */ /* 0x008fea0003c00000 */
.L_x_424:
[----:B------:R-:W-:Y:S01]  /*f150*/  MOV R2, 0x0 ;  /* 0x0000000000027802 */ /* 0x000fe20000000f00 */
        /* <DEDUP_REMOVED lines=14> */
[----:B0-----:R-:W-:Y:S05]  /*f240*/  CALL.ABS.NOINC R2 ;  /* 0x0000000002007343 */ /* 0x001fea0003c00000 */
.L_x_423:
[----:B------:R-:W-:Y:S05]  /*f250*/  BSYNC B6 ;  /* 0x0000000000067941 */ /* 0x000fea0003800000 */
.L_x_422:
[----:B------:R-:W2:Y:S01]  /*f260*/  LDL.LU R2, [R1] ;  /* 0x0000000001027983 */ /* 0x000ea20000300800 */
[----:B------:R-:W-:-:S03]  /*f270*/  ULDC.64 UR4, c[0x0][0x9f8] ;  /* 0x00027e0000047ab9 */ /* 0x000fc60000000a00 */
[----:B------:R-:W3:Y:S04]  /*f280*/  LDL.LU R4, [R1+0x20] ;  /* 0x0000200001047983 */ /* 0x000ee80000300800 */
[----:B-1----:R-:W4:Y:S01]  /*f290*/  LDL R7, [R1+0xc] ;  /* 0x00000c0001077983 */ /* 0x002f220000100800 */
[----:B------:R-:W-:-:S03]  /*f2a0*/  ISETP.NE.U32.AND P0, PT, RZ, UR4, PT ;  /* 0x00000004ff007c0c */ /* 0x000fc6000bf05070 */
[----:B------:R-:W5:Y:S01]  /*f2b0*/  LDL R0, [R1+0x30] ;  /* 0x0000300001007983 */ /* 0x000f620000100800 */
[----:B------:R-:W-:-:S13]  /*f2c0*/  ISETP.NE.AND.EX P0, PT, RZ, UR5, PT, P0 ;  /* 0x00000005ff007c0c */ /* 0x000fda000bf05300 */
[----:B--2---:R-:W-:-:S04]  /*f2d0*/  @P0 IADD3 R2, P1, R2, UR4, RZ ;  /* 0x0000000402020c10 */ /* 0x004fc8000ff3e0ff */
[----:B---3--:R-:W-:Y:S01]  /*f2e0*/  @P0 IADD3.X R3, R4, UR5, RZ, P1, !PT ;  /* 0x0000000504030c10 */ /* 0x008fe20008ffe4ff */
[----:B------:R-:W-:-:S04]  /*f2f0*/  ULDC.64 UR4, c[0x0][0xa08] ;  /* 0x0002820000047ab9 */ /* 0x000fc80000000a00 */
[----:B----4-:R1:W2:Y:S01]  /*f300*/  @P0 LDG.E R7, desc[UR60][R2.64] ;  /* 0x0000003c02070981 */ /* 0x0102a2000c1e1900 */
[----:B-----5:R-:W-:Y:S01]  /*f310*/  VIADD R9, R0, 0xffffffff ;  /* 0xffffffff00097836 */ /* 0x020fe20000000000 */
[----:B-1----:R-:W1:Y:S01]  /*f320*/  LDC.64 R2, c[0x0][0x418] ;  /* 0x00010600ff027b82 */ /* 0x002e620000000a00 */
[----:B--2---:R-:W-:Y:S01]  /*f330*/  SHF.R.S32.HI R8, RZ, 0x1f, R7 ;  /* 0x0000001fff087819 */ /* 0x004fe20000011407 */
[----:B------:R2:W-:Y:S04]  /*f340*/  @P0 STL [R1+0xc], R7 ;  /* 0x00000c0701000387 */ /* 0x0005e80000100800 */
[----:B------:R2:W-:Y:S04]  /*f350*/  STL [R1+0x2c], R9 ;  /* 0x00002c0901007387 */ /* 0x0005e80000100800 */
[----:B------:R2:W-:Y:S01]  /*f360*/  STL [R1+0x20], R8 ;  /* 0x0000200801007387 */ /* 0x0005e20000100800 */
[----:B-1----:R-:W-:Y:S01]  /*f370*/  LOP3.LUT P0, RZ, R2, UR4, RZ, 0xfc, !PT ;  /* 0x0000000402ff7c12 */ /* 0x002fe2000f80fcff */
[----:B------:R-:W-:-:S03]  /*f380*/  UMOV UR4, 0xffffffff ;  /* 0xffffffff00047882 */ /* 0x000fc60000000000 */
[----:B------:R-:W-:-:S04]  /*f390*/  LOP3.LUT P0, RZ, R3, UR5, RZ, 0xfc, P0 ;  /* 0x0000000503ff7c12 */ /* 0x000fc8000800fcff */
[----:B------:R-:W-:Y:S01]  /*f3a0*/  SEL R0, R7, RZ, !P0 ;  /* 0x000000ff07007207 */ /* 0x000fe20004000000 */
[----:B--2---:R-:W-:Y:S08]  /*f3b0*/  BRA.DIV UR4, `(.L_x_425) ;  /* 0x0000004a04147947 */ /* 0x004ff0000b800000 */
[----:B------:R-:W1:Y:S02]  /*f3c0*/  S2R R4, SR_TID.X ;  /* 0x0000000000047919 */ /* 0x000e640000002100 */
[----:B-1----:R-:W-:-:S04]  /*f3d0*/  SHF.R.U32.HI R4, RZ, 0x5, R4 ;  /* 0x00000005ff047819 */ /* 0x002fc80000011604 */
[----:B------:R-:W-:-:S05]  /*f3e0*/  LOP3.LUT R4, R4, 0x3, RZ, 0xc0, !PT ;  /* 0x0000000304047812 */ /* 0x000fca00078ec0ff */
[----:B------:R1:W2:Y:S02]  /*f3f0*/  SHFL.IDX PT, R14, R4, RZ, 0x1f ;  /* 0x00001fff040e7589 */ /* 0x0002a400000e0000 */
.L_x_528:
[----:B-1----:R-:W3:Y:S01]  /*f400*/  LDL.LU R4, [R1+0x1c] ;  /* 0x00001c0001047983 */ /* 0x002ee20000300800 */
[----:B------:R-:W-:Y:S02]  /*f410*/  PLOP3.LUT P1, PT, PT, PT, PT, 0x8, 0x0 ;  /* 0x000000000000781c */ /* 0x000fe40003f2e170 */
[----:B--2---:R-:W-:Y:S01]  /*f420*/  ISETP.NE.AND P0, PT, R14, RZ, PT ;  /* 0x000000ff0e00720c */ /* 0x004fe20003f05270 */
[----:B------:R1:W-:Y:S01]  /*f430*/  STL [R1], R0 ;  /* 0x0000000001007387 */ /* 0x0003e20000100800 */
[----:B---3--:R-:W-:-:S09]  /*f440*/  LOP3.LUT R4, R4, 0xfffffffe, RZ, 0xc0, !PT ;  /* 0xfffffffe04047812 */ /* 0x008fd200078ec0ff */
[----:B------:R-:W-:-:S05]  /*f450*/  @P1 LOP3.LUT R4, R4, 0x1, RZ, 0xfc, !PT ;  /* 0x0000000104041812 */ /* 0x000fca00078efcff */
[----:B------:R1:W-:Y:S01]  /*f460*/  STL [R1+0x1c], R4 ;  /* 0x00001c0401007387 */ /* 0x0003e20000100800 */
[----:B------:R-:W-:Y:S05]  /*f470*/  @P0 BRA `(.L_x_426) ;  /* 0x0000000400380947 */ /* 0x000fea0003800000 */
[----:B------:R-:W-:-:S03]  /*f480*/  UMOV UR4, 0xffffffff ;  /* 0xffffffff00047882 */ /* 0x000fc60000000000 */
[----:B------:R-:W-:Y:S05]  /*f490*/  BRA.DIV UR4, `(.L_x_427) ;  /* 0x0000004a04107947 */ /* 0x000fea000b800000 */
[----:B------:R-:W-:-:S13]  /*f4a0*/  ELECT P6, URZ, PT ;  /* 0x00000000003f782f */ /* 0x000fda00038c0000 */
.L_x_531:
[----:B------:R-:W-:Y:S05]  /*f4b0*/  @!P6 BRA `(.L_x_426) ;  /* 0x000000040028e947 */ /* 0x000fea0003800000 */
[----:B------:R2:W-:Y:S01]  /*f4c0*/  STL [R1+0x14], R9 ;  /* 0x0000140901007387 */ /* 0x0005e20000100800 */
[----:B------:R-:W-:-:S04]  /*f4d0*/  ISETP.NE.U32.AND P0, PT, R2, RZ, PT ;  /* 0x000000ff0200720c */ /* 0x000fc80003f05070 */
[----:B------:R-:W-:-:S13]  /*f4e0*/  ISETP.NE.AND.EX P0, PT, R3, RZ, PT, P0 ;  /* 0x000000ff0300720c */ /* 0x000fda0003f05300 */
[----:B--2---:R-:W-:Y:S05]  /*f4f0*/  @!P0 BRA `(.L_x_428) ;  /* 0x0000000000508947 */ /* 0x004fea0003800000 */
[----:B------:R-:W2:Y:S01]  /*f500*/  LDC R6, c[0x0][0x43c] ;  /* 0x00010f00ff067b82 */ /* 0x000ea20000000800 */
[----:B-1----:R-:W-:Y:S01]  /*f510*/  IMAD.MOV.U32 R0, RZ, RZ, R9 ;  /* 0x000000ffff007224 */ /* 0x002fe200078e0009 */
[----:B------:R-:W-:Y:S01]  /*f520*/  ULDC.64 UR4, c[0x0][0x428] ;  /* 0x00010a0000047ab9 */ /* 0x000fe20000000a00 */
[----:B--2---:R-:W-:-:S13]  /*f530*/  ISETP.NE.AND P0, PT, R6, 0x1, PT ;  /* 0x000000010600780c */ /* 0x004fda0003f05270 */
[----:B------:R-:W1:Y:S02]  /*f540*/  @P0 LDC.64 R4, c[0x0][0x440] ;  /* 0x00011000ff040b82 */ /* 0x000e640000000a00 */
[----:B-1----:R-:W-:-:S05]  /*f550*/  @P0 IMAD.HI.U32 R4, R9, R4, RZ ;  /* 0x0000000409040227 */ /* 0x002fca00078e00ff */
        /* <DEDUP_REMOVED lines=8> */
[----:B-1----:R-:W-:-:S04]  /*f5e0*/  IMAD R6, R8, UR4, RZ ;  /* 0x0000000408067c24 */ /* 0x002fc8000f8e02ff */
[----:B------:R-:W-:-:S04]  /*f5f0*/  IMAD R0, R7, UR5, R6 ;  /* 0x0000000507007c24 */ /* 0x000fc8000f8e0206 */
[----:B------:R-:W-:-:S05]  /*f600*/  IMAD.IADD R0, R5, 0x1, R0 ;  /* 0x0000000105007824 */ /* 0x000fca00078e0200 */
[----:B------:R-:W-:-:S05]  /*f610*/  LEA.HI.X R3, R4, R3, R0, 0x2, P0 ;  /* 0x0000000304037211 */ /* 0x000fca00000f1400 */
[----:B------:R-:W2:Y:S04]  /*f620*/  LDG.E R0, desc[UR60][R2.64] ;  /* 0x0000003c02007981 */ /* 0x000ea8000c1e1900 */
[----:B--2---:R2:W-:Y:S02]  /*f630*/  STL [R1], R0 ;  /* 0x0000000001007387 */ /* 0x0045e40000100800 */
.L_x_428:
[----:B------:R-:W3:Y:S04]  /*f640*/  LDL R7, [R1+0x4] ;  /* 0x0000040001077983 */ /* 0x000ee80000100800 */
[----:B-12---:R-:W3:Y:S04]  /*f650*/  LDL R0, [R1+0x8] ;  /* 0x0000080001007983 */ /* 0x006ee80000100800 */
[----:B------:R-:W2:Y:S01]  /*f660*/  LDL R2, [R1+0x10] ;  /* 0x0000100001027983 */ /* 0x000ea20000100800 */
[----:B---3--:R-:W-:Y:S01]  /*f670*/  IMAD R0, R0, 0x8, R7 ;  /* 0x0000000800007824 */ /* 0x008fe200078e0207 */
[----:B--2---:R-:W-:-:S04]  /*f680*/  SHF.L.U32 R2, R2, 0x1f, RZ ;  /* 0x0000001f02027819 */ /* 0x004fc800000006ff */
[----:B------:R-:W1:Y:S02]  /*f690*/  SYNCS.PHASECHK.TRANS64.TRYWAIT P0, [R0+URZ+0x34840], R2 ;  /* 0x03484002000075a7 */ /* 0x000e64000800017f */
[----:B-1----:R-:W-:Y:S05]  /*f6a0*/  @!P0 BRA `(.L_x_429) ;  /* 0x0000004400ac8947 */ /* 0x002fea0003800000 */
.L_x_532:
[----:B------:R-:W2:Y:S02]  /*f6b0*/  S2R R3, SR_TID.X ;  /* 0x0000000000037919 */ /* 0x000ea40000002100 */
        /* <DEDUP_REMOVED lines=10> */
.L_x_430:
[----:B------:R-:W2:Y:S04]  /*f760*/  LDL R7, [R1+0x4] ;  /* 0x0000040001077983 */ /* 0x000ea80000100800 */
[----:B------:R-:W2:Y:S04]  /*f770*/  LDL R6, [R1+0x8] ;  /* 0x0000080001067983 */ /* 0x000ea80000100800 */
[----:B------:R-:W3:Y:S04]  /*f780*/  LDL R5, [R1+0x14] ;  /* 0x0000140001057983 */ /* 0x000ee80000100800 */
[----:B------:R-:W4:Y:S04]  /*f790*/  LDL R4, [R1+0x18] ;  /* 0x0000180001047983 */ /* 0x000f280000100800 */
[----:B------:R-:W5:Y:S04]  /*f7a0*/  LDL R3, [R1] ;  /* 0x0000000001037983 */ /* 0x000f680000100800 */
[----:B-1----:R-:W5:Y:S01]  /*f7b0*/  LDL.LU R2, [R1+0x1c] ;  /* 0x00001c0001027983 */ /* 0x002f620000300800 */
[----:B------:R-:W-:Y:S01]  /*f7c0*/  R2UR UR9, R0 ;  /* 0x00000000000972ca */ /* 0x000fe200000e0000 */
[----:B------:R-:W-:Y:S01]  /*f7d0*/  UIADD3 UR4, UP0, UR36, 0x370, URZ ;  /* 0x0000037024047890 */ /* 0x000fe2000ff1e03f */
[----:B------:R-:W-:Y:S01]  /*f7e0*/  PLOP3.LUT P0, PT, PT, PT, PT, 0x80, 0x0 ;  /* 0x000000000000781c */ /* 0x000fe20003f0f070 */
[----:B------:R-:W-:Y:S01]  /*f7f0*/  UMOV UR10, URZ ;  /* 0x0000003f000a7c82 */ /* 0x000fe20008000000 */
[----:B------:R-:W-:Y:S01]  /*f800*/  R2UR UR12, R18 ;  /* 0x00000000120c72ca */ /* 0x000fe200000e0000 */
[----:B------:R-:W-:Y:S01]  /*f810*/  UMOV UR7, 0x14f00000 ;  /* 0x14f0000000077882 */ /* 0x000fe20000000000 */
[----:B------:R-:W-:-:S07]  /*f820*/  UMOV UR15, 0x40 ;  /* 0x00000040000f7882 */ /* 0x000fce0000000000 */
[----:B------:R-:W-:Y:S01]  /*f830*/  UIADD3 UR9, UR9, 0x34830, URZ ;  /* 0x0003483009097890 */ /* 0x000fe2000fffe03f */
[----:B--2---:R-:W-:Y:S01]  /*f840*/  IMAD R0, R6, 0xb000, R7 ;  /* 0x0000b00006007824 */ /* 0x004fe200078e0207 */
[----:B---3--:R-:W-:-:S04]  /*f850*/  R2UR UR11, R5 ;  /* 0x00000000050b72ca */ /* 0x008fc800000e0000 */
[----:B------:R-:W-:Y:S02]  /*f860*/  R2UR UR6, R0 ;  /* 0x00000000000672ca */ /* 0x000fe400000e0000 */
[----:B----4-:R-:W-:Y:S02]  /*f870*/  R2UR UR5, R4 ;  /* 0x00000000040572ca */ /* 0x010fe400000e0000 */
[----:B-----5:R-:W-:Y:S02]  /*f880*/  R2UR UR13, R3 ;  /* 0x00000000030d72ca */ /* 0x020fe400000e0000 */
[----:B------:R-:W-:-:S07]  /*f890*/  LOP3.LUT R2, R2, 0xfffffffe, RZ, 0xc0, !PT ;  /* 0xfffffffe02027812 */ /* 0x000fce00078ec0ff */
[----:B------:R-:W-:Y:S01]  /*f8a0*/  UIADD3 UR8, UR6, 0x1e400, URZ ;  /* 0x0001e40006087890 */ /* 0x000fe2000fffe03f */
[----:B------:R-:W-:Y:S01]  /*f8b0*/  @P0 LOP3.LUT R2, R2, 0x1, RZ, 0xfc, !PT ;  /* 0x0000000102020812 */ /* 0x000fe200078efcff */
[----:B------:R-:W-:Y:S02]  /*f8c0*/  UIMAD UR11, UR11, 0xb0, UR5 ;  /* 0x000000b00b0b78a4 */ /* 0x000fe4000f8e0205 */
[----:B------:R-:W-:Y:S02]  /*f8d0*/  UIADD3.X UR5, URZ, UR37, URZ, UP0, !UPT ;  /* 0x000000253f057290 */ /* 0x000fe400087fe43f */
[----:B------:R-:W-:Y:S01]  /*f8e0*/  UIADD3 UR14, UR6, 0x23c00, URZ ;  /* 0x00023c00060e7890 */ /* 0x000fe2000fffe03f */
[----:B------:R2:W-:Y:S02]  /*f8f0*/  STL [R1+0x1c], R2 ;  /* 0x00001c0201007387 */ /* 0x0005e40000100800 */
[----:B------:R-:W-:-:S04]  /*f900*/  UMOV UR6, 0x0 ;  /* 0x0000000000067882 */ /* 0x000fc80000000000 */
[----:B------:R1:W-:Y:S02]  /*f910*/  UTMALDG.4D [UR8], [UR4], desc[UR6] ;  /* 0x00000608040075b4 */ /* 0x0003e40008019000 */
[----:B-1----:R-:W-:Y:S01]  /*f920*/  UMOV UR8, UR14 ;  /* 0x0000000e00087c82 */ /* 0x002fe20008000000 */
[----:B------:R-:W-:Y:S02]  /*f930*/  UMOV UR10, UR15 ;  /* 0x0000000f000a7c82 */ /* 0x000fe40008000000 */
[----:B------:R2:W-:Y:S02]  /*f940*/  UTMALDG.4D [UR8], [UR4], desc[UR6] ;  /* 0x00000608040075b4 */ /* 0x0005e40008019000 */
[----:B--2---:R-:W-:Y:S01]  /*f950*/  NOP ;  /* 0x0000000000007918 */ /* 0x004fe20000000000 */
.L_x_426:
[----:B------:R-:W2:Y:S04]  /*f960*/  LDL R2, [R1+0x4] ;  /* 0x0000040001027983 */ /* 0x000ea80000100800 */
[----:B------:R-:W3:Y:S04]  /*f970*/  LDL.LU R3, [R1+0x34] ;  /* 0x0000340001037983 */ /* 0x000ee80000300800 */
[----:B------:R-:W4:Y:S04]  /*f980*/  LDL.LU R5, [R1+0x28] ;  /* 0x0000280001057983 */ /* 0x000f280000300800 */
[----:B-1----:R-:W5:Y:S01]  /*f990*/  LDL.LU R4, [R1+0x38] ;  /* 0x0000380001047983 */ /* 0x002f620000300800 */
[----:B------:R-:W-:Y:S05]  /*f9a0*/  WARPSYNC.ALL ;  /* 0x0000000000007948 */ /* 0x000fea0003800000 */
[----:B------:R-:W-:Y:S01]  /*f9b0*/  ULDC.64 UR4, c[0x0][0x298] ;  /* 0x0000a60000047ab9 */ /* 0x000fe20000000a00 */
[----:B------:R-:W-:Y:S01]  /*f9c0*/  ULDC.64 UR6, c[0x0][0xa00] ;  /* 0x0002800000067ab9 */ /* 0x000fe20000000a00 */
[----:B------:R-:W-:Y:S01]  /*f9d0*/  BSSY B6, `(.L_x_431) ;  /* 0x0000024000067945 */ /* 0x000fe20003800000 */
[----:B------:R-:W-:Y:S01]  /*f9e0*/  BAR.SYNC.DEFER_BLOCKING 0x8, 0x180 ;  /* 0x0206000000007b1d */ /* 0x000fe20000010000 */
[----:B------:R-:W-:-:S04]  /*f9f0*/  ISETP.NE.U32.AND P0, PT, RZ, UR6, PT ;  /* 0x00000006ff007c0c */ /* 0x000fc8000bf05070 */
[----:B------:R-:W-:Y:S01]  /*fa00*/  ISETP.NE.AND.EX P0, PT, RZ, UR7, PT, P0 ;  /* 0x00000007ff007c0c */ /* 0x000fe2000bf05300 */
[----:B--2---:R-:W-:Y:S01]  /*fa10*/  VIADD R2, R2, 0x16400 ;  /* 0x0001640002027836 */ /* 0x004fe20000000000 */
[----:B---3--:R-:W-:-:S04]  /*fa20*/  SHF.R.S32.HI R0, RZ, 0x1f, R3 ;  /* 0x0000001fff007819 */ /* 0x008fc80000011403 */
[----:B------:R-:W-:Y:S02]  /*fa30*/  LOP3.LUT P1, RZ, R2, 0x3ff, RZ, 0xc0, !PT ;  /* 0x000003ff02ff7812 */ /* 0x000fe4000782c0ff */
[----:B----4-:R-:W-:Y:S01]  /*fa40*/  SEL R5, R5, RZ, !P0 ;  /* 0x000000ff05057207 */ /* 0x010fe20004000000 */
[----:B------:R-:W-:Y:S01]  /*fa50*/  IMAD R0, R0, UR4, RZ ;  /* 0x0000000400007c24 */ /* 0x000fe2000f8e02ff */
[----:B-----5:R-:W-:-:S03]  /*fa60*/  SEL R4, R4, RZ, !P0 ;  /* 0x000000ff04047207 */ /* 0x020fc60004000000 */
[C---:B------:R-:W-:Y:S02]  /*fa70*/  IMAD R0, R3.reuse, UR5, R0 ;  /* 0x0000000503007c24 */ /* 0x040fe4000f8e0200 */
[----:B------:R-:W-:-:S05]  /*fa80*/  IMAD.WIDE.U32 R2, R3, UR4, RZ ;  /* 0x0000000403027c25 */ /* 0x000fca000f8e00ff */
[----:B------:R1:W-:Y:S04]  /*fa90*/  STL.64 [R1+0x48], R2 ;  /* 0x0000480201007387 */ /* 0x0003e80000100a00 */
[----:B------:R2:W-:Y:S04]  /*faa0*/  STL [R1+0x28], R5 ;  /* 0x0000280501007387 */ /* 0x0005e80000100800 */
[----:B------:R2:W-:Y:S01]  /*fab0*/  STL [R1+0x54], R4 ;  /* 0x0000540401007387 */ /* 0x0005e20000100800 */
[----:B-1----:R-:W-:Y:S01]  /*fac0*/  IMAD.IADD R2, R3, 0x1, R0 ;  /* 0x0000000103027824 */ /* 0x002fe200078e0200 */
[----:B------:R-:W-:-:S05]  /*fad0*/  SHF.R.S32.HI R0, RZ, 0x1f, R18 ;  /* 0x0000001fff007819 */ /* 0x000fca0000011412 */
[----:B------:R2:W-:Y:S04]  /*fae0*/  STL [R1+0x38], R0 ;  /* 0x0000380001007387 */ /* 0x0005e80000100800 */
[----:B------:R2:W-:Y:S01]  /*faf0*/  STL [R1+0x34], R2 ;  /* 0x0000340201007387 */ /* 0x0005e20000100800 */
[----:B------:R-:W-:Y:S05]  /*fb00*/  @!P1 BRA `(.L_x_432) ;  /* 0x0000000000409947 */ /* 0x000fea0003800000 */
[----:B--2---:R-:W-:Y:S01]  /*fb10*/  MOV R2, 0x0 ;  /* 0x0000000000027802 */ /* 0x004fe20000000f00 */
        /* <DEDUP_REMOVED lines=11> */
[----:B0-----:R-:W-:Y:S02]  /*fbd0*/  IMAD.MOV.U32 R12, RZ, RZ, 0x1 ;  /* 0x00000001ff0c7424 */ /* 0x001fe400078e00ff */
[----:B------:R-:W-:-:S07]  /*fbe0*/  IMAD.MOV.U32 R13, RZ, RZ, RZ ;  /* 0x000000ffff0d7224 */ /* 0x000fce00078e00ff */
[----:B------:R-:W-:-:S07]  /*fbf0*/  LEPC R20, `(.L_x_432) ;  /* 0x000000001014794e */ /* 0x000fce0000000000 */
[----:B-1----:R-:W-:Y:S05]  /*fc00*/  CALL.ABS.NOINC R2 ;  /* 0x0000000002007343 */ /* 0x002fea0003c00000 */
.L_x_432:
[----:B------:R-:W-:Y:S05]  /*fc10*/  BSYNC B6 ;  /* 0x0000000000067941 */ /* 0x000fea0003800000 */
.L_x_431:
[----:B--2---:R-:W2:Y:S01]  /*fc20*/  LDL.LU R4, [R1+0x34] ;  /* 0x0000340001047983 */ /* 0x004ea20000300800 */
[----:B------:R-:W1:Y:S01]  /*fc30*/  LDC R7, c[0x0][0x448] ;  /* 0x00011200ff077b82 */ /* 0x000e620000000800 */
[----:B------:R-:W-:Y:S01]  /*fc40*/  ULDC.64 UR4, c[0x0][0x2d8] ;  /* 0x0000b60000047ab9 */ /* 0x000fe20000000a00 */
[----:B------:R-:W-:Y:S01]  /*fc50*/  IMAD.SHL.U32 R17, R17, 0x80, RZ ;  /* 0x0000008011117824 */ /* 0x000fe200078e00ff */
[----:B------:R-:W2:Y:S01]  /*fc60*/  LDL.LU.64 R2, [R1+0x48] ;  /* 0x0000480001027983 */ /* 0x000ea20000300a00 */
[----:B------:R-:W-:-:S03]  /*fc70*/  ULDC.64 UR6, c[0x0][0x280] ;  /* 0x0000a00000067ab9 */ /* 0x000fc60000000a00 */
[----:B------:R-:W3:Y:S04]  /*fc80*/  LDL.LU R0, [R1+0x38] ;  /* 0x0000380001007983 */ /* 0x000ee80000300800 */
[----:B------:R-:W4:Y:S04]  /*fc90*/  LDL.LU R6, [R1+0x54] ;  /* 0x0000540001067983 */ /* 0x000f280000300800 */
[----:B------:R-:W4:Y:S01]  /*fca0*/  LDL.LU R5, [R1+0x28] ;  /* 0x0000280001057983 */ /* 0x000f220000300800 */
[----:B------:R-:W0:Y:S01]  /*fcb0*/  S2R R9, SR_TID.X ;  /* 0x0000000000097919 */ /* 0x000e220000002100 */
[----:B------:R-:W0:Y:S01]  /*fcc0*/  S2R R8, SR_TID.X ;  /* 0x0000000000087919 */ /* 0x000e220000002100 */
[----:B-1----:R-:W-:Y:S01]  /*fcd0*/  ISETP.NE.AND P0, PT, R7, 0x1, PT ;  /* 0x000000010700780c */ /* 0x002fe20003f05270 */
[----:B0-----:R-:W-:-:S02]  /*fce0*/  IMAD.SHL.U32 R9, R9, 0x8, RZ ;  /* 0x0000000809097824 */ /* 0x001fc400078e00ff */
[----:B------:R-:W-:-:S03]  /*fcf0*/  IMAD.SHL.U32 R10, R8, 0x8, RZ ;  /* 0x00000008080a7824 */ /* 0x000fc600078e00ff */
[----:B------:R-:W-:-:S04]  /*fd00*/  LOP3.LUT R9, R9, 0x38, RZ, 0xc0, !PT ;  /* 0x0000003809097812 */ /* 0x000fc800078ec0ff */
[----:B------:R-:W-:Y:S02]  /*fd10*/  LOP3.LUT R9, R9, 0x40, RZ, 0xfc, !PT ;  /* 0x0000004009097812 */ /* 0x000fe400078efcff */
[----:B------:R-:W-:Y:S01]  /*fd20*/  LOP3.LUT R10, R10, 0x38, RZ, 0xc0, !PT ;  /* 0x000000380a0a7812 */ /* 0x000fe200078ec0ff */
[----:B--2---:R-:W-:Y:S02]  /*fd30*/  IMAD.MOV.U32 R3, RZ, RZ, R4 ;  /* 0x000000ffff037224 */ /* 0x004fe400078e0004 */
[----:B------:R-:W0:Y:S01]  /*fd40*/  S2R R4, SR_TID.X ;  /* 0x0000000000047919 */ /* 0x000e220000002100 */
[----:B---3--:R-:W-:Y:S02]  /*fd50*/  IMAD R0, R0, UR4, RZ ;  /* 0x0000000400007c24 */ /* 0x008fe4000f8e02ff */
[----:B------:R-:W-:-:S04]  /*fd60*/  IMAD.WIDE.U32 R2, R18, UR4, R2 ;  /* 0x0000000412027c25 */ /* 0x000fc8000f8e0002 */
[----:B------:R-:W-:Y:S01]  /*fd70*/  IMAD R0, R18, UR5, R0 ;  /* 0x0000000512007c24 */ /* 0x000fe2000f8e0200 */
[----:B------:R-:W-:-:S03]  /*fd80*/  ULDC.64 UR4, c[0x0][0x2e0] ;  /* 0x0000b80000047ab9 */ /* 0x000fc60000000a00 */
[----:B------:R-:W-:Y:S02]  /*fd90*/  IMAD.IADD R3, R3, 0x1, R0 ;  /* 0x0000000103037824 */ /* 0x000fe400078e0200 */
[----:B----4-:R-:W-:Y:S02]  /*fda0*/  IMAD R0, R6, UR4, RZ ;  /* 0x0000000406007c24 */ /* 0x010fe4000f8e02ff */
[C---:B------:R-:W-:Y:S01]  /*fdb0*/  IMAD.WIDE.U32 R2, R5.reuse, UR4, R2 ;  /* 0x0000000405027c25 */ /* 0x040fe2000f8e0002 */
[----:B------:R-:W1:Y:S03]  /*fdc0*/  @P0 LDC R6, c[0x0][0x450] ;  /* 0x00011400ff060b82 */ /* 0x000e660000000800 */
[----:B------:R-:W-:Y:S01]  /*fdd0*/  IMAD R0, R5, UR5, R0 ;  /* 0x0000000505007c24 */ /* 0x000fe2000f8e0200 */
[----:B------:R-:W-:-:S03]  /*fde0*/  ULDC.64 UR4, c[0x0][0x2d0] ;  /* 0x0000b40000047ab9 */ /* 0x000fc60000000a00 */
[----:B------:R-:W-:Y:S01]  /*fdf0*/  IMAD.IADD R3, R3, 0x1, R0 ;  /* 0x0000000103037824 */ /* 0x000fe200078e0200 */
[C---:B0-----:R-:W-:Y:S01]  /*fe00*/  LOP3.LUT R5, R4.reuse, 0x7f, RZ, 0xc0, !PT ;  /* 0x0000007f04057812 */ /* 0x041fe200078ec0ff */
[----:B------:R-:W-:-:S03]  /*fe10*/  IMAD.SHL.U32 R4, R4, 0x10, RZ ;  /* 0x0000001004047824 */ /* 0x000fc600078e00ff */
[----:B------:R-:W-:-:S04]  /*fe20*/  SHF.R.U32.HI R5, RZ, 0x3, R5 ;  /* 0x00000003ff057819 */ /* 0x000fc80000011605 */
[----:B------:R-:W-:Y:S02]  /*fe30*/  LOP3.LUT R4, R5, 0x70, R4, 0xf8, !PT ;  /* 0x0000007005047812 */ /* 0x000fe400078ef804 */
[----:B------:R-:W0:Y:S02]  /*fe40*/  @P0 LDC R5, c[0x0][0x44c] ;  /* 0x00011300ff050b82 */ /* 0x000e240000000800 */
[----:B------:R-:W-:-:S05]  /*fe50*/  LOP3.LUT R0, R4, R17, RZ, 0xfc, !PT ;  /* 0x0000001104007212 */ /* 0x000fca00078efcff */
[----:B------:R-:W-:Y:S02]  /*fe60*/  IMAD.MOV.U32 R4, RZ, RZ, R0 ;  /* 0x000000ffff047224 */ /* 0x000fe400078e0000 */
[----:B0-----:R-:W-:-:S05]  /*fe70*/  @P0 IMAD.HI.U32 R5, R0, R5, RZ ;  /* 0x0000000500050227 */ /* 0x001fca00078e00ff */
[----:B-1----:R-:W-:-:S05]  /*fe80*/  @P0 SHF.R.U32.HI R4, RZ, R6, R5 ;  /* 0x00000006ff040219 */ /* 0x002fca0000011605 */
[----:B------:R-:W-:Y:S02]  /*fe90*/  IMAD.MOV R5, RZ, RZ, -R4 ;  /* 0x000000ffff057224 */ /* 0x000fe400078e0a04 */
[----:B------:R-:W-:-:S04]  /*fea0*/  IMAD.WIDE.U32 R2, R4, UR4, R2 ;  /* 0x0000000404027c25 */ /* 0x000fc8000f8e0002 */
[----:B------:R-:W-:Y:S01]  /*feb0*/  IMAD R0, R7, R5, R0 ;  /* 0x0000000507007224 */ /* 0x000fe200078e0200 */
[----:B------:R-:W-:-:S05]  /*fec0*/  SHF.R.S32.HI R5, RZ, 0x1f, R4 ;  /* 0x0000001fff057819 */ /* 0x000fca0000011404 */
[----:B------:R-:W-:-:S04]  /*fed0*/  IMAD R5, R5, UR4, RZ ;  /* 0x0000000405057c24 */ /* 0x000fc8000f8e02ff */
[----:B------:R-:W-:Y:S01]  /*fee0*/  IMAD R4, R4, UR5, R5 ;  /* 0x0000000504047c24 */ /* 0x000fe2000f8e0205 */
[----:B------:R-:W-:-:S03]  /*fef0*/  ULDC.64 UR4, c[0x0][0x2c8] ;  /* 0x0000b20000047ab9 */ /* 0x000fc60000000a00 */
[----:B------:R-:W-:Y:S01]  /*ff00*/  IMAD.IADD R3, R3, 0x1, R4 ;  /* 0x0000000103037824 */ /* 0x000fe200078e0204 */
[----:B------:R-:W-:Y:S01]  /*ff10*/  SHF.R.S32.HI R4, RZ, 0x1f, R0 ;  /* 0x0000001fff047819 */ /* 0x000fe20000011400 */
        /* <DEDUP_REMOVED lines=12> */
[----:B------:R-:W0:Y:S02]  /*ffe0*/  S2R R5, SR_TID.X ;  /* 0x0000000000057919 */ /* 0x000e240000002100 */
[----:B0-----:R-:W-:-:S04]  /*fff0*/  LOP3.LUT R5, R5, 0x7f, RZ, 0xc0, !PT ;  /* 0x0000007f05057812 */ /* 0x001fc800078ec0ff */
[----:B------:R-:W-:Y:S02]  /*10000*/  SHF.R.U32.HI R6, RZ, 0x3, R5 ;  /* 0x00000003ff067819 */ /* 0x000fe40000011605 */
[----:B------:R-:W2:Y:S03]  /*10010*/  LDL.LU R5, [R1+0x40] ;  /* 0x0000400001057983 */ /* 0x000ea60000300800 */
[----:B------:R-:W-:Y:S01]  /*10020*/  IMAD.IADD R2, R6, 0x1, R17 ;  /* 0x0000000106027824 */ /* 0x000fe200078e0211 */
[----:B------:R-:W-:Y:S04]  /*10030*/  SHFL.IDX PT, R8, R0, 0x1, 0x181f ;  /* 0x00381f0000087f89 */ /* 0x000fe800000e0000 */
[----:B------:R-:W-:Y:S01]  /*10040*/  SHFL.IDX PT, R6, R0, RZ, 0x181f ;  /* 0x00181fff00067589 */ /* 0x000fe200000e0000 */
[----:B--2---:R-:W-:-:S03]  /*10050*/  IMAD R3, R5, R7, RZ ;  /* 0x0000000705037224 */ /* 0x004fc600078e02ff */
[----:B------:R-:W0:Y:S01]  /*10060*/  SHFL.IDX PT, R7, R4, RZ, 0x181f ;  /* 0x00181fff04077589 */ /* 0x000e2200000e0000 */
[C---:B------:R-:W-:Y:S01]  /*10070*/  VIADD R5, R2.reuse, 0x10 ;  /* 0x0000001002057836 */ /* 0x040fe20000000000 */
[----:B------:R-:W-:-:S04]  /*10080*/  ISETP.GE.AND P4, PT, R2, R3, PT ;  /* 0x000000030200720c */ /* 0x000fc80003f86270 */
[----:B------:R-:W-:Y:S02]  /*10090*/  ISETP.GE.AND P2, PT, R5, R3, PT ;  /* 0x000000030500720c */ /* 0x000fe40003f46270 */
[----:B------:R-:W1:Y:S07]  /*100a0*/  SHFL.IDX PT, R5, R4, 0x1, 0x181f ;  /* 0x00381f0004057f89 */ /* 0x000e6e00000e0000 */
[----:B0-----:R-:W-:-:S05]  /*100b0*/  @!P4 LEA R7, P3, R10, R7, 0x1 ;  /* 0x000000070a07c211 */ /* 0x001fca00078608ff */
[----:B------:R-:W-:-:S05]  /*100c0*/  @!P4 IMAD.X R6, RZ, RZ, R6, P3 ;  /* 0x000000ffff06c224 */ /* 0x000fca00018e0606 */
[----:B------:R-:W-:-:S04]  /*100d0*/  @!P4 LOP3.LUT R7, R7, R6, RZ, 0x3c, !PT ;  /* 0x000000060707c212 */ /* 0x000fc800078e3cff */
[----:B------:R-:W-:-:S04]  /*100e0*/  @!P4 LOP3.LUT R6, R7, R6, RZ, 0x3c, !PT ;  /* 0x000000060706c212 */ /* 0x000fc800078e3cff */
[----:B------:R-:W-:-:S05]  /*100f0*/  @!P4 LOP3.LUT R7, R7, R6, RZ, 0x3c, !PT ;  /* 0x000000060707c212 */ /* 0x000fca00078e3cff */
[----:B-----5:R-:W-:Y:S04]  /*10100*/  @!P4 LDGSTS.E.BYPASS.LTC128B.128 [R9+0x16400], desc[UR60][R6.64], !P0 ;  /* 0x164000000609cfae */ /* 0x020fe8000c101d7c */
[----:B------:R1:W-:Y:S02]  /*10110*/  @!P4 LDGSTS.E.BYPASS.LTC128B.128 [R9+0x1a400], desc[UR60][R6.64+0x80], !P1 ;  /* 0x1a4000800609cfae */ /* 0x0003e4000c901d7c */
[----:B-1----:R-:W-:Y:S01]  /*10120*/  @!P2 LEA R7, P3, R10, R5, 0x1 ;  /* 0x000000050a07a211 */ /* 0x002fe200078608ff */
[----:B------:R-:W-:-:S04]  /*10130*/  VIADD R5, R2, 0x20 ;  /* 0x0000002002057836 */ /* 0x000fc80000000000 */
[----:B------:R-:W-:-:S05]  /*10140*/  @!P2 IMAD.X R6, RZ, RZ, R8, P3 ;  /* 0x000000ffff06a224 */ /* 0x000fca00018e0608 */
[----:B------:R-:W-:-:S04]  /*10150*/  @!P2 LOP3.LUT R7, R7, R6, RZ, 0x3c, !PT ;  /* 0x000000060707a212 */ /* 0x000fc800078e3cff */
[----:B------:R-:W-:-:S04]  /*10160*/  @!P2 LOP3.LUT R6, R7, R6, RZ, 0x3c, !PT ;  /* 0x000000060706a212 */ /* 0x000fc800078e3cff */
[----:B------:R-:W-:-:S05]  /*10170*/  @!P2 LOP3.LUT R7, R7, R6, RZ, 0x3c, !PT ;  /* 0x000000060707a212 */ /* 0x000fca00078e3cff */
        /* <DEDUP_REMOVED lines=45> */
[----:B0-----:R-:W0:Y:S04]  /*10450*/  SHFL.IDX PT, R6, R0, 0x6, 0x181f ;  /* 0x00d81f0000067f89 */ /* 0x001e2800000e0000 */
[----:B------:R-:W2:Y:S01]  /*10460*/  SHFL.IDX PT, R0, R0, 0x7, 0x181f ;  /* 0x00f81f0000007f89 */ /* 0x000ea200000e0000 */
[----:B-1----:R-:W-:-:S05]  /*10470*/  @!P2 LEA R5, P3, R10, R5, 0x1 ;  /* 0x000000050a05a211 */ /* 0x002fca00078608ff */
[----:B0-----:R-:W-:-:S04]  /*10480*/  @!P2 IMAD.X R6, RZ, RZ, R6, P3 ;  /* 0x000000ffff06a224 */ /* 0x001fc800018e0606 */
[----:B------:R-:W-:Y:S02]  /*10490*/  @!P2 IMAD.MOV.U32 R7, RZ, RZ, R6 ;  /* 0x000000ffff07a224 */ /* 0x000fe400078e0006 */
[----:B------:R-:W-:-:S05]  /*104a0*/  @!P2 IMAD.MOV.U32 R6, RZ, RZ, R5 ;  /* 0x000000ffff06a224 */ /* 0x000fca00078e0005 */
[----:B------:R0:W-:Y:S04]  /*104b0*/  @!P2 LDGSTS.E.BYPASS.LTC128B.128 [R9+0x19400], desc[UR60][R6.64], !P0 ;  /* 0x194000000609afae */ /* 0x0001e8000c101d7c */
[----:B--2---:R0:W-:Y:S02]  /*104c0*/  @!P2 LDGSTS.E.BYPASS.LTC128B.128 [R9+0x1d400], desc[UR60][R6.64+0x80], !P1 ;  /* 0x1d4000800609afae */ /* 0x0041e4000c901d7c */
.L_x_549:
[----:B------:R-:W-:Y:S01]  /*104d0*/  VIADD R2, R2, 0x70 ;  /* 0x0000007002027836 */ /* 0x000fe20000000000 */
[----:B------:R-:W-:Y:S04]  /*104e0*/  BSSY B0, `(.L_x_434) ;  /* 0x000000a000007945 */ /* 0x000fe80003800000 */
[----:B------:R-:W-:-:S13]  /*104f0*/  ISETP.GE.AND P2, PT, R2, R3, PT ;  /* 0x000000030200720c */ /* 0x000fda0003f46270 */
[----:B------:R-:W-:Y:S05]  /*10500*/  @P2 BRA `(.L_x_435) ;  /* 0x00000000001c2947 */ /* 0x000fea0003800000 */
[----:B------:R-:W-:-:S05]  /*10510*/  LEA R2, P2, R10, R4, 0x1 ;  /* 0x000000040a027211 */ /* 0x000fca00078408ff */
[----:B------:R-:W-:-:S05]  /*10520*/  IMAD.X R3, RZ, RZ, R0, P2 ;  /* 0x000000ffff037224 */ /* 0x000fca00010e0600 */
[----:B------:R-:W-:Y:S01]  /*10530*/  @!PT LDS RZ, [RZ] ;  /* 0x00000000fffff984 */ /* 0x000fe20000000800 */
[----:B------:R-:W-:Y:S01]  /*10540*/  @!PT LDS RZ, [RZ] ;  /* 0x00000000fffff984 */ /* 0x000fe20000000800 */
[----:B------:R-:W-:Y:S01]  /*10550*/  @!PT LDS RZ, [RZ] ;  /* 0x00000000fffff984 */ /* 0x000fe20000000800 */
[----:B------:R1:W-:Y:S04]  /*10560*/  LDGSTS.E.BYPASS.LTC128B.128 [R9+0x19c00], desc[UR60][R2.64], !P0 ;  /* 0x19c0000002097fae */ /* 0x0003e8000c101d7c */
[----:B------:R1:W-:Y:S02]  /*10570*/  LDGSTS.E.BYPASS.LTC128B.128 [R9+0x1dc00], desc[UR60][R2.64+0x80], !P1 ;  /* 0x1dc0008002097fae */ /* 0x0003e4000c901d7c */
.L_x_435:
[----:B------:R-:W-:Y:S05]  /*10580*/  BSYNC B0 ;  /* 0x0000000000007941 */ /* 0x000fea0003800000 */
.L_x_434:
[----:B01----:R-:W2:Y:S01]  /*10590*/  LDL R9, [R1+0x4] ;  /* 0x0000040001097983 */ /* 0x003ea20000100800 */
[----:B------:R-:W-:Y:S01]  /*105a0*/  PLOP3.LUT P0, PT, PT, PT, PT, 0x80, 0x0 ;  /* 0x000000000000781c */ /* 0x000fe20003f0f070 */
[----:B------:R-:W-:Y:S01]  /*105b0*/  NOP ;  /* 0x0000000000007918 */ /* 0x000fe20000000000 */
[----:B--2---:R-:W-:-:S11]  /*105c0*/  VIADD R6, R9, 0x34800 ;  /* 0x0003480009067836 */ /* 0x004fd60000000000 */
.L_x_436:
[----:B------:R-:W2:Y:S01]  /*105d0*/  LDL R2, [R1+0x4] ;  /* 0x0000040001027983 */ /* 0x000ea20000100800 */
[----:B------:R-:W-:Y:S02]  /*105e0*/  PLOP3.LUT P1, PT, P1, P0, PT, 0xa2, 0x0 ;  /* 0x000000000000781c */ /* 0x000fe40000f21472 */
[----:B--2---:R-:W-:-:S08]  /*105f0*/  @P0 R2UR P1, UR4, R2 ;  /* 0x00000000020402ca */ /* 0x004fd00000020000 */
[----:B------:R-:W-:-:S05]  /*10600*/  @P0 PLOP3.LUT P0, PT, P1, PT, PT, 0x80, 0x0 ;  /* 0x000000000000081c */ /* 0x000fca0000f0f070 */
[----:B------:R-:W-:Y:S01]  /*10610*/  @!P1 SYNCS.ARRIVE.TRANS64.RED.A0T1 RZ, [UR4+0x34800], RZ ;  /* 0x034800ffffff99a7 */ /* 0x000fe20008200404 */
[----:B------:R-:W-:Y:S07]  /*10620*/  @!P1 ARRIVES.LDGSTSBAR.64.TRANSCNT [UR4+0x34800] ;  /* 0x03480000ff0099b0 */ /* 0x000fee0008000a84 */
[----:B------:R-:W-:Y:S05]  /*10630*/  @P0 BRA.U.ANY `(.L_x_436) ;  /* 0xfffffffd00e40947 */ /* 0x000fea000393ffff */
[----:B------:R-:W2:Y:S02]  /*10640*/  LDL.LU R3, [R1+0x50] ;  /* 0x0000500001037983 */ /* 0x000ea40000300800 */
[----:B--2---:R-:W-:-:S05]  /*10650*/  VIADD R3, R3, 0x1 ;  /* 0x0000000103037836 */ /* 0x004fca0000000000 */
[----:B------:R0:W-:Y:S01]  /*10660*/  STL [R1+0x50], R3 ;  /* 0x0000500301007387 */ /* 0x0001e20000100800 */
[----:B------:R-:W-:-:S04]  /*10670*/  LEA.HI R0, R3, R3, RZ, 0x1 ;  /* 0x0000000303007211 */ /* 0x000fc800078f08ff */
[----:B------:R-:W-:-:S05]  /*10680*/  LOP3.LUT R0, R0, 0xfffffffe, RZ, 0xc0, !PT ;  /* 0xfffffffe00007812 */ /* 0x000fca00078ec0ff */
[----:B------:R-:W-:-:S05]  /*10690*/  IMAD.IADD R0, R3, 0x1, -R0 ;  /* 0x0000000103007824 */ /* 0x000fca00078e0a00 */
[----:B------:R-:W-:Y:S01]  /*106a0*/  SHF.L.U32 R0, R0, 0x1f, RZ ;  /* 0x0000001f00007819 */ /* 0x000fe200000006ff */
[----:B------:R-:W-:Y:S01]  /*106b0*/  NOP ;  /* 0x0000000000007918 */ /* 0x000fe20000000000 */
[----:B------:R0:W-:Y:S01]  /*106c0*/  SYNCS.ARRIVE.TRANS64.A1T0 RZ, [R2+URZ+0x34800], RZ ;  /* 0x034800ff02ff79a7 */ /* 0x0001e2000810003f */
[----:B------:R-:W-:Y:S01]  /*106d0*/  BSSY B0, `(.L_x_437) ;  /* 0x0000003000007945 */ /* 0x000fe20003800000 */
[----:B------:R-:W1:Y:S03]  /*106e0*/  SYNCS.PHASECHK.TRANS64.TRYWAIT P0, [R2+URZ+0x34820], R0 ;  /* 0x03482000020075a7 */ /* 0x000e66000800017f */
[----:B01----:R-:W-:Y:S05]  /*106f0*/  @!P0 BRA `(.L_x_438) ;  /* 0x0000004000648947 */ /* 0x003fea0003800000 */
.L_x_550:
[----:B------:R-:W-:Y:S05]  /*10700*/  BSYNC B0 ;  /* 0x0000000000007941 */ /* 0x000fea0003800000 */
.L_x_437:
[----:B0-----:R-:W2:Y:S01]  /*10710*/  LDL.LU R2, [R1+0x3c] ;  /* 0x00003c0001027983 */ /* 0x001ea20000300800 */
[----:B------:R-:W-:Y:S01]  /*10720*/  BSSY B0, `(.L_x_439) ;  /* 0x00001f6000007945 */ /* 0x000fe20003800000 */
[----:B--2---:R-:W-:-:S13]  /*10730*/  ISETP.GE.AND P0, PT, R2, 0xb1, PT ;  /* 0x000000b10200780c */ /* 0x004fda0003f06270 */
[----:B------:R-:W-:Y:S05]  /*10740*/  @!P0 BRA `(.L_x_440) ;  /* 0x0000001c00cc8947 */ /* 0x000fea0003800000 */
[----:B------:R-:W2:Y:S01]  /*10750*/  LDL R2, [R1+0x30] ;  /* 0x0000300001027983 */ /* 0x000ea20000100800 */
[----:B------:R-:W-:Y:S01]  /*10760*/  IMAD.MOV.U32 R0, RZ, RZ, 0x1 ;  /* 0x00000001ff007424 */ /* 0x000fe200078e00ff */
[----:B------:R-:W-:Y:S01]  /*10770*/  BSSY B2, `(.L_x_441) ;  /* 0x00000ac000027945 */ /* 0x000fe20003800000 */
[----:B--2---:R-:W-:-:S05]  /*10780*/  IMAD.MOV R9, RZ, RZ, -R2 ;  /* 0x000000ffff097224 */ /* 0x004fca00078e0a02 */
[----:B------:R-:W-:-:S05]  /*10790*/  VIADDMNMX R9, R9, R0, 0xffffffff, !PT ;  /* 0xffffffff09097446 */ /* 0x000fca0007800100 */
[----:B------:R-:W-:-:S05]  /*107a0*/  IMAD.IADD R0, R2, 0x1, R9 ;  /* 0x0000000102007824 */ /* 0x000fca00078e0209 */
[----:B------:R-:W-:-:S04]  /*107b0*/  LOP3.LUT R0, R0, 0x1, RZ, 0xc0, !PT ;  /* 0x0000000100007812 */ /* 0x000fc800078ec0ff */
[----:B------:R-:W-:Y:S01]  /*107c0*/  ISETP.NE.U32.AND P0, PT, R0, 0x1, PT ;  /* 0x000000010000780c */ /* 0x000fe20003f05070 */
[----:B------:R-:W-:-:S12]  /*107d0*/  VIADD R0, R2, 0xfffffffe ;  /* 0xfffffffe02007836 */ /* 0x000fd80000000000 */
[----:B------:R-:W-:Y:S05]  /*107e0*/  @P0 BRA `(.L_x_442) ;  /* 0x0000000800900947 */ /* 0x000fea0003800000 */
[----:B------:R-:W2:Y:S04]  /*107f0*/  LDL R4, [R1+0x1c] ;  /* 0x00001c0001047983 */ /* 0x000ea80000100800 */
[----:B------:R-:W3:Y:S04]  /*10800*/  LDL R3, [R1+0x8] ;  /* 0x0000080001037983 */ /* 0x000ee80000100800 */
[----:B------:R-:W4:Y:S01]  /*10810*/  LDL R2, [R1+0x10] ;  /* 0x0000100001027983 */ /* 0x000f220000100800 */
[----:B------:R-:W-:Y:S01]  /*10820*/  BSSY B1, `(.L_x_443) ;  /* 0x000009c000017945 */ /* 0x000fe20003800000 */
[----:B--2---:R-:W-:Y:S01]  /*10830*/  LOP3.LUT P1, RZ, R4, 0x1, RZ, 0xc0, !PT ;  /* 0x0000000104ff7812 */ /* 0x004fe2000782c0ff */
[----:B---3--:R-:W-:-:S05]  /*10840*/  VIADD R7, R3, 0x1 ;  /* 0x0000000103077836 */ /* 0x008fca0000000000 */
[----:B------:R-:W-:-:S04]  /*10850*/  ISETP.NE.AND P0, PT, R7, 0x2, PT ;  /* 0x000000020700780c */ /* 0x000fc80003f05270 */
[----:B------:R-:W-:Y:S02]  /*10860*/  SEL R10, RZ, 0x1, P0 ;  /* 0x00000001ff0a7807 */ /* 0x000fe40000000000 */
[----:B------:R-:W-:Y:S02]  /*10870*/  SEL R7, R7, RZ, P0 ;  /* 0x000000ff07077207 */ /* 0x000fe40000000000 */
[----:B----4-:R-:W-:Y:S01]  /*10880*/  LOP3.LUT R10, R2, R10, RZ, 0x3c, !PT ;  /* 0x0000000a020a7212 */ /* 0x010fe200078e3cff */
[----:B------:R-:W-:Y:S06]  /*10890*/  @!P1 BRA `(.L_x_444) ;  /* 0x0000000800509947 */ /* 0x000fec0003800000 */
[----:B------:R0:W5:Y:S01]  /*108a0*/  LDL R4, [R1] ;  /* 0x0000000001047983 */ /* 0x0001620000100800 */
[----:B------:R-:W-:Y:S02]  /*108b0*/  ULDC.64 UR4, c[0x0][0x418] ;  /* 0x0001060000047ab9 */ /* 0x000fe40000000a00 */
[----:B------:R-:W-:-:S04]  /*108c0*/  ISETP.NE.U32.AND P0, PT, RZ, UR4, PT ;  /* 0x00000004ff007c0c */ /* 0x000fc8000bf05070 */
[----:B------:R-:W-:-:S13]  /*108d0*/  ISETP.NE.AND.EX P0, PT, RZ, UR5, PT, P0 ;  /* 0x00000005ff007c0c */ /* 0x000fda000bf05300 */
[----:B0-----:R-:W-:Y:S05]  /*108e0*/  @!P0 BRA `(.L_x_445) ;  /* 0x00000000004c8947 */ /* 0x001fea0003800000 */
[----:B------:R-:W2:Y:S01]  /*108f0*/  LDL R11, [R1+0x20] ;  /* 0x00002000010b7983 */ /* 0x000ea20000100800 */
[----:B------:R-:W0:Y:S01]  /*10900*/  LDC R5, c[0x0][0x43c] ;  /* 0x00010f00ff057b82 */ /* 0x000e220000000800 */
[----:B------:R-:W-:Y:S02]  /*10910*/  ULDC.64 UR6, c[0x0][0x428] ;  /* 0x00010a0000067ab9 */ /* 0x000fe40000000a00 */
[----:B------:R-:W3:Y:S01]  /*10920*/  LDL R8, [R1+0xc] ;  /* 0x00000c0001087983 */ /* 0x000ee20000100800 */
[----:B0-----:R-:W-:-:S13]  /*10930*/  ISETP.NE.AND P0, PT, R5, 0x1, PT ;  /* 0x000000010500780c */ /* 0x001fda0003f05270 */
[----:B------:R-:W0:Y:S02]  /*10940*/  @P0 LDC.64 R2, c[0x0][0x440] ;  /* 0x00011000ff020b82 */ /* 0x000e240000000a00 */
[----:B0----5:R-:W-:-:S04]  /*10950*/  @P0 IMAD.HI.U32 R4, R0, R2, RZ ;  /* 0x0000000200040227 */ /* 0x021fc800078e00ff */
[----:B------:R-:W-:Y:S01]  /*10960*/  IMAD.MOV.U32 R2, RZ, RZ, R0 ;  /* 0x000000ffff027224 */ /* 0x000fe200078e0000 */
[----:B------:R-:W-:-:S05]  /*10970*/  @P0 SHF.R.U32.HI R2, RZ, R3, R4 ;  /* 0x00000003ff020219 */ /* 0x000fca0000011604 */
[----:B------:R-:W-:-:S04]  /*10980*/  IMAD.MOV R3, RZ, RZ, -R2 ;  /* 0x000000ffff037224 */ /* 0x000fc800078e0a02 */
[----:B------:R-:W-:Y:S01]  /*10990*/  IMAD R0, R5, R3, R0 ;  /* 0x0000000305007224 */ /* 0x000fe200078e0200 */
[----:B------:R-:W-:Y:S01]  /*109a0*/  SHF.R.S32.HI R3, RZ, 0x1f, R2 ;  /* 0x0000001fff037819 */ /* 0x000fe20000011402 */
[----:B--2---:R-:W-:-:S04]  /*109b0*/  IMAD R4, R11, UR6, RZ ;  /* 0x000000060b047c24 */ /* 0x004fc8000f8e02ff */
[C---:B---3--:R-:W-:Y:S02]  /*109c0*/  IMAD R4, R8.reuse, UR7, R4 ;  /* 0x0000000708047c24 */ /* 0x048fe4000f8e0204 */
[----:B------:R-:W-:-:S04]  /*109d0*/  IMAD.WIDE.U32 R2, R8, UR6, R2 ;  /* 0x0000000608027c25 */ /* 0x000fc8000f8e0002 */
[----:B------:R-:W-:Y:S01]  /*109e0*/  IMAD.IADD R3, R4, 0x1, R3 ;  /* 0x0000000104037824 */ /* 0x000fe200078e0203 */
[----:B------:R-:W-:-:S04]  /*109f0*/  LEA R4, P0, R2, UR4, 0x2 ;  /* 0x0000000402047c11 */ /* 0x000fc8000f8010ff */
[----:B------:R-:W-:-:S05]  /*10a00*/  LEA.HI.X R5, R2, UR5, R3, 0x2, P0 ;  /* 0x0000000502057c11 */ /* 0x000fca00080f1403 */
[----:B------:R0:W5:Y:S04]  /*10a10*/  LDG.E R4, desc[UR60][R4.64] ;  /* 0x0000003c04047981 */ /* 0x000168000c1e1900 */
.L_x_445:
[----:B------:R-:W2:Y:S01]  /*10a20*/  LDL R2, [R1+0x4] ;  /* 0x0000040001027983 */ /* 0x000ea20000100800 */
[----:B------:R-:W-:Y:S01]  /*10a30*/  BSSY B3, `(.L_x_446) ;  /* 0x0000005000037945 */ /* 0x000fe20003800000 */
[----:B--2---:R-:W-:Y:S01]  /*10a40*/  IMAD R3, R7, 0x8, R2 ;  /* 0x0000000807037824 */ /* 0x004fe200078e0202 */
[----:B------:R-:W-:-:S04]  /*10a50*/  SHF.L.U32 R2, R10, 0x1f, RZ ;  /* 0x0000001f0a027819 */ /* 0x000fc800000006ff */
[----:B------:R-:W1:Y:S02]  /*10a60*/  SYNCS.PHASECHK.TRANS64.TRYWAIT P0, [R3+URZ+0x34840], R2 ;  /* 0x03484002030075a7 */ /* 0x000e64000800017f */
[----:B-1----:R-:W-:Y:S05]  /*10a70*/  @!P0 BRA `(.L_x_447) ;  /* 0x0000003c009c8947 */ /* 0x002fea0003800000 */
.L_x_551:
[----:B------:R-:W-:Y:S05]  /*10a80*/  BSYNC B3 ;  /* 0x0000000000037941 */ /* 0x000fea0003800000 */
.L_x_446:
        /* <DEDUP_REMOVED lines=12> */
.L_x_449:
[----:B------:R-:W-:Y:S05]  /*10b50*/  BSYNC B3 ;  /* 0x0000000000037941 */ /* 0x000fea0003800000 */
.L_x_448:
[----:B------:R-:W2:Y:S04]  /*10b60*/  LDL R5, [R1+0x4] ;  /* 0x0000040001057983 */ /* 0x000ea80000100800 */
[----:B-1----:R-:W3:Y:S01]  /*10b70*/  LDL R2, [R1+0x18] ;  /* 0x0000180001027983 */ /* 0x002ee20000100800 */
        /* <DEDUP_REMOVED lines=8> */
[----:B--2---:R-:W-:-:S02]  /*10c00*/  IMAD R8, R7, 0xb000, R5 ;  /* 0x0000b00007087824 */ /* 0x004fc400078e0205 */
[----:B---3--:R-:W-:Y:S02]  /*10c10*/  IMAD R2, R0, 0xb0, R2 ;  /* 0x000000b000027824 */ /* 0x008fe400078e0202 */
[----:B------:R-:W-:-:S08]  /*10c20*/  VIADD R5, R8, 0x1e400 ;  /* 0x0001e40008057836 */ /* 0x000fd00000000000 */
.L_x_450:
        /* <DEDUP_REMOVED lines=16> */
.L_x_451:
        /* <DEDUP_REMOVED lines=10> */
[----:B------:R-:W2:Y:S04]  /*10dd0*/  LDL.LU R12, [R1+0x10] ;  /* 0x00001000010c7983 */ /* 0x000ea80000300800 */
[----:B------:R-:W3:Y:S01]  /*10de0*/  LDL R8, [R1+0x8] ;  /* 0x0000080001087983 */ /* 0x000ee20000100800 */
[----:B------:R-:W-:Y:S01]  /*10df0*/  BSSY B3, `(.L_x_452) ;  /* 0x0000005000037945 */ /* 0x000fe20003800000 */
[----:B--2---:R-:W-:Y:S01]  /*10e00*/  SHF.L.U32 R2, R12, 0x1f, RZ ;  /* 0x0000001f0c027819 */ /* 0x004fe200000006ff */
[----:B---3--:R-:W-:-:S04]  /*10e10*/  IMAD R3, R8, 0x8, R6 ;  /* 0x0000000808037824 */ /* 0x008fc800078e0206 */
[----:B------:R-:W0:Y:S02]  /*10e20*/  SYNCS.PHASECHK.TRANS64.TRYWAIT P0, [R3+URZ+0x60], R2 ;  /* 0x00006002030075a7 */ /* 0x000e24000800017f */
[----:B0-----:R-:W-:Y:S05]  /*10e30*/  @!P0 BRA `(.L_x_453) ;  /* 0x0000003800c08947 */ /* 0x001fea0003800000 */
.L_x_552:
[----:B------:R-:W-:Y:S05]  /*10e40*/  BSYNC B3 ;  /* 0x0000000000037941 */ /* 0x000fea0003800000 */
.L_x_452:
[----:B------:R1:W5:Y:S04]  /*10e50*/  LDL R17, [R1+0x4] ;  /* 0x0000040001117983 */ /* 0x0003680000100800 */
[----:B------:R1:W5:Y:S01]  /*10e60*/  LDL R15, [R1+0x8] ;  /* 0x00000800010f7983 */ /* 0x0003620000100800 */
[----:B------:R-:W-:Y:S01]  /*10e70*/  BSSY B3, `(.L_x_454) ;  /* 0x000000c000037945 */ /* 0x000fe20003800000 */
[----:B------:R-:W-:Y:S02]  /*10e80*/  IMAD.MOV.U32 R12, RZ, RZ, 0x0 ;  /* 0x00000000ff0c7424 */ /* 0x000fe400078e00ff */
[----:B------:R-:W-:Y:S01]  /*10e90*/  IMAD.MOV.U32 R13, RZ, RZ, 0x14f00000 ;  /* 0x14f00000ff0d7424 */ /* 0x000fe200078e00ff */
[----:B------:R-:W-:Y:S06]  /*10ea0*/  @P1 BRA `(.L_x_455) ;  /* 0x0000000000201947 */ /* 0x000fec0003800000 */
[----:B------:R-:W2:Y:S01]  /*10eb0*/  S2R R5, SR_TID.X ;  /* 0x0000000000057919 */ /* 0x000ea20000002100 */
[----:B0----5:R-:W-:Y:S02]  /*10ec0*/  IMAD R2, R15, 0x8, R17 ;  /* 0x000000080f027824 */ /* 0x021fe400078e0211 */
[----:B------:R-:W-:-:S04]  /*10ed0*/  IMAD.MOV.U32 R3, RZ, RZ, 0xb000 ;  /* 0x0000b000ff037424 */ /* 0x000fc800078e00ff */
[----:B------:R3:W-:Y:S01]  /*10ee0*/  SYNCS.ARRIVE.TRANS64 RZ, [R2+URZ+0x34850], R3 ;  /* 0x0348500302ff79a7 */ /* 0x0007e2000800003f */
[----:B--2---:R-:W-:-:S04]  /*10ef0*/  LOP3.LUT R5, R5, 0x1f, RZ, 0xc0, !PT ;  /* 0x0000001f05057812 */ /* 0x004fc800078ec0ff */
[----:B------:R-:W-:-:S13]  /*10f00*/  ISETP.NE.AND P0, PT, R5, RZ, PT ;  /* 0x000000ff0500720c */ /* 0x000fda0003f05270 */
[----:B---3--:R-:W-:Y:S05]  /*10f10*/  @!P0 BRA `(.L_x_455) ;  /* 0x0000000000048947 */ /* 0x008fea0003800000 */
[----:B------:R-:W-:Y:S01]  /*10f20*/  BPT.TRAP 0x1 ;  /* 0x000000040000795c */ /* 0x000fe20000300000 */
.L_x_455:
[----:B------:R-:W-:Y:S05]  /*10f30*/  BSYNC B3 ;  /* 0x0000000000037941 */ /* 0x000fea0003800000 */
.L_x_454:
[----:B------:R-:W2:Y:S04]  /*10f40*/  LDL R8, [R1+0x18] ;  /* 0x0000180001087983 */ /* 0x000ea80000100800 */
[----:B0-----:R-:W2:Y:S01]  /*10f50*/  LDL.LU R3, [R1+0x14] ;  /* 0x0000140001037983 */ /* 0x001ea20000300800 */
[----:B------:R-:W-:Y:S01]  /*10f60*/  R2UR UR10, R11 ;  /* 0x000000000b0a72ca */ /* 0x000fe200000e0000 */
[C-C-:B-----5:R-:W-:Y:S01]  /*10f70*/  IMAD R5, R15.reuse, 0x8, R17.reuse ;  /* 0x000000080f057824 */ /* 0x160fe200078e0211 */
[----:B------:R-:W-:Y:S01]  /*10f80*/  R2UR UR6, R12 ;  /* 0x000000000c0672ca */ /* 0x000fe200000e0000 */
[----:B------:R-:W-:Y:S01]  /*10f90*/  IMAD R2, R15, 0xb000, R17 ;  /* 0x0000b0000f027824 */ /* 0x000fe200078e0211 */
[----:B------:R-:W-:Y:S01]  /*10fa0*/  R2UR UR7, R13 ;  /* 0x000000000d0772ca */ /* 0x000fe200000e0000 */
[----:B------:R-:W-:Y:S01]  /*10fb0*/  UIADD3 UR4, UP0, UR36, 0x470, URZ ;  /* 0x0000047024047890 */ /* 0x000fe2000ff1e03f */
[----:B------:R-:W-:Y:S01]  /*10fc0*/  PLOP3.LUT P0, PT, PT, PT, PT, 0x80, 0x0 ;  /* 0x000000000000781c */ /* 0x000fe20003f0f070 */
[----:B------:R-:W-:-:S02]  /*10fd0*/  VIADD R5, R5, 0x34850 ;  /* 0x0003485005057836 */ /* 0x000fc40000000000 */
[----:B------:R-:W-:Y:S01]  /*10fe0*/  UIADD3.X UR5, URZ, UR37, URZ, UP0, !UPT ;  /* 0x000000253f057290 */ /* 0x000fe200087fe43f */
[----:B--2---:R-:W-:Y:S02]  /*10ff0*/  IMAD R3, R3, 0xb0, R8 ;  /* 0x000000b003037824 */ /* 0x004fe400078e0208 */
[----:B------:R-:W-:-:S09]  /*11000*/  VIADD R8, R2, 0x400 ;  /* 0x0000040002087836 */ /* 0x000fd20000000000 */
.L_x_456:
[----:B------:R-:W2:Y:S01]  /*11010*/  LDL R11, [R1] ;  /* 0x00000000010b7983 */ /* 0x000ea20000100800 */
[----:B------:R-:W-:-:S13]  /*11020*/  @P0 ELECT P1, URZ, PT ;  /* 0x00000000003f082f */ /* 0x000fda0003820000 */
[----:B------:R-:W-:Y:S02]  /*11030*/  @P1 R2UR UR12, R18 ;  /* 0x00000000120c12ca */ /* 0x000fe400000e0000 */
[----:B------:R-:W-:Y:S02]  /*11040*/  @P1 R2UR UR11, R3 ;  /* 0x00000000030b12ca */ /* 0x000fe400000e0000 */
[----:B------:R-:W-:Y:S02]  /*11050*/  @P1 R2UR UR9, R5 ;  /* 0x00000000050912ca */ /* 0x000fe400000e0000 */
[----:B------:R-:W-:Y:S02]  /*11060*/  @P1 R2UR UR8, R8 ;  /* 0x00000000080812ca */ /* 0x000fe400000e0000 */
[----:B------:R-:W-:Y:S02]  /*11070*/  @P1 PLOP3.LUT P0, PT, P1, PT, PT, 0x8, 0x0 ;  /* 0x000000000000181c */ /* 0x000fe40000f0e170 */
[----:B--2---:R-:W-:-:S02]  /*11080*/  @P1 R2UR UR13, R11 ;  /* 0x000000000b0d12ca */ /* 0x004fc400000e0000 */
[----:B------:R-:W-:-:S11]  /*11090*/  PLOP3.LUT P1, PT, PT, PT, PT, 0x8, 0x0 ;  /* 0x000000000000781c */ /* 0x000fd60003f2e170 */
[----:B------:R0:W-:Y:S02]  /*110a0*/  UTMALDG.4D [UR8], [UR4], desc[UR6] ;  /* 0x00000608040075b4 */ /* 0x0001e40008019000 */
[----:B0-----:R-:W-:Y:S05]  /*110b0*/  @P0 BRA.U.ANY `(.L_x_456) ;  /* 0xfffffffd00d40947 */ /* 0x001fea000393ffff */
[----:B------:R-:W-:Y:S01]  /*110c0*/  R2UR UR10, R14 ;  /* 0x000000000e0a72ca */ /* 0x000fe200000e0000 */
[----:B------:R-:W-:Y:S01]  /*110d0*/  VIADD R2, R2, 0x5c00 ;  /* 0x00005c0002027836 */ /* 0x000fe20000000000 */
[----:B------:R-:W-:Y:S02]  /*110e0*/  R2UR UR6, R12 ;  /* 0x000000000c0672ca */ /* 0x000fe400000e0000 */
[----:B------:R-:W-:Y:S02]  /*110f0*/  R2UR UR7, R13 ;  /* 0x000000000d0772ca */ /* 0x000fe400000e0000 */
[----:B------:R-:W-:-:S13]  /*11100*/  PLOP3.LUT P0, PT, PT, PT, PT, 0x80, 0x0 ;  /* 0x000000000000781c */ /* 0x000fda0003f0f070 */
.L_x_457:
        /* <DEDUP_REMOVED lines=11> */
[----:B------:R0:W-:Y:S04]  /*111c0*/  STL [R1], R4 ;  /* 0x0000000401007387 */ /* 0x0001e80000100800 */
[----:B------:R0:W-:Y:S02]  /*111d0*/  STL [R1+0x14], R0 ;  /* 0x0000140001007387 */ /* 0x0001e40000100800 */
.L_x_444:
[----:B------:R-:W-:Y:S05]  /*111e0*/  BSYNC B1 ;  /* 0x0000000000017941 */ /* 0x000fea0003800000 */
.L_x_443:
[----:B0-----:R-:W2:Y:S04]  /*111f0*/  LDL.LU R0, [R1+0x30] ;  /* 0x0000300001007983 */ /* 0x001ea80000300800 */
[----:B------:R0:W-:Y:S04]  /*11200*/  STL [R1+0x8], R7 ;  /* 0x0000080701007387 */ /* 0x0001e80000100800 */
[----:B------:R0:W-:Y:S02]  /*11210*/  STL [R1+0x10], R10 ;  /* 0x0000100a01007387 */ /* 0x0001e40000100800 */
[----:B0-2---:R-:W-:-:S07]  /*11220*/  VIADD R0, R0, 0xfffffffd ;  /* 0xfffffffd00007836 */ /* 0x005fce0000000000 */
.L_x_442:
[----:B------:R-:W-:Y:S05]  /*11230*/  BSYNC B2 ;  /* 0x0000000000027941 */ /* 0x000fea0003800000 */
.L_x_441:
[----:B------:R-:W2:Y:S01]  /*11240*/  LDL.LU R2, [R1+0x2c] ;  /* 0x00002c0001027983 */ /* 0x000ea20000300800 */
[----:B------:R-:W-:-:S05]  /*11250*/  IMAD.MOV R9, RZ, RZ, -R9 ;  /* 0x000000ffff097224 */ /* 0x000fca00078e0a09 */
[----:B--2---:R-:W-:-:S13]  /*11260*/  ISETP.NE.AND P0, PT, R2, R9, PT ;  /* 0x000000090200720c */ /* 0x004fda0003f05270 */
[----:B------:R-:W-:Y:S05]  /*11270*/  @!P0 BRA `(.L_x_440) ;  /* 0x0000001400008947 */ /* 0x000fea0003800000 */
[----:B------:R0:W5:Y:S02]  /*11280*/  LDL R8, [R1] ;  /* 0x0000000001087983 */ /* 0x0001640000100800 */
.L_x_488:
[----:B--2---:R-:W2:Y:S04]  /*11290*/  LDL R4, [R1+0x1c] ;  /* 0x00001c0001047983 */ /* 0x004ea80000100800 */
[----:B---3--:R-:W3:Y:S04]  /*112a0*/  LDL R3, [R1+0x8] ;  /* 0x0000080001037983 */ /* 0x008ee80000100800 */
[----:B----4-:R-:W4:Y:S01]  /*112b0*/  LDL R2, [R1+0x10] ;  /* 0x0000100001027983 */ /* 0x010f220000100800 */
[----:B------:R-:W-:Y:S05]  /*112c0*/  YIELD ;  /* 0x0000000000007946 */ /* 0x000fea0003800000 */
        /* <DEDUP_REMOVED lines=8> */
[----:B------:R-:W-:Y:S01]  /*11350*/  ULDC.64 UR4, c[0x0][0x418] ;  /* 0x0001060000047ab9 */ /* 0x000fe20000000a00 */
[----:B------:R-:W-:Y:S01]  /*11360*/  IMAD.MOV.U32 R7, RZ, RZ, R0 ;  /* 0x000000ffff077224 */ /* 0x000fe200078e0000 */
[----:B------:R-:W-:-:S04]  /*11370*/  ISETP.NE.U32.AND P0, PT, RZ, UR4, PT ;  /* 0x00000004ff007c0c */ /* 0x000fc8000bf05070 */
[----:B------:R-:W-:-:S13]  /*11380*/  ISETP.NE.AND.EX P0, PT, RZ, UR5, PT, P0 ;  /* 0x00000005ff007c0c */ /* 0x000fda000bf05300 */
[----:B------:R-:W-:Y:S05]  /*11390*/  @!P0 BRA `(.L_x_460) ;  /* 0x00000000004c8947 */ /* 0x000fea0003800000 */
[----:B------:R-:W2:Y:S01]  /*113a0*/  LDL R10, [R1+0x20] ;  /* 0x00002000010a7983 */ /* 0x000ea20000100800 */
[----:B-----5:R-:W3:Y:S01]  /*113b0*/  LDC R8, c[0x0][0x43c] ;  /* 0x00010f00ff087b82 */ /* 0x020ee20000000800 */
[----:B------:R-:W-:Y:S02]  /*113c0*/  ULDC.64 UR6, c[0x0][0x428] ;  /* 0x00010a0000067ab9 */ /* 0x000fe40000000a00 */
[----:B------:R-:W4:Y:S01]  /*113d0*/  LDL R9, [R1+0xc] ;  /* 0x00000c0001097983 */ /* 0x000f220000100800 */
[----:B---3--:R-:W-:-:S13]  /*113e0*/  ISETP.NE.AND P0, PT, R8, 0x1, PT ;  /* 0x000000010800780c */ /* 0x008fda0003f05270 */
[----:B------:R-:W3:Y:S02]  /*113f0*/  @P0 LDC.64 R2, c[0x0][0x440] ;  /* 0x00011000ff020b82 */ /* 0x000ee40000000a00 */
[----:B---3--:R-:W-:-:S04]  /*11400*/  @P0 IMAD.HI.U32 R7, R0, R2, RZ ;  /* 0x0000000200070227 */ /* 0x008fc800078e00ff */
[----:B------:R-:W-:Y:S01]  /*11410*/  IMAD.MOV.U32 R2, RZ, RZ, R0 ;  /* 0x000000ffff027224 */ /* 0x000fe200078e0000 */
[----:B------:R-:W-:-:S04]  /*11420*/  @P0 SHF.R.U32.HI R2, RZ, R3, R7 ;  /* 0x00000003ff020219 */ /* 0x000fc80000011607 */
[--C-:B------:R-:W-:Y:S01]  /*11430*/  SHF.R.S32.HI R3, RZ, 0x1f, R2.reuse ;  /* 0x0000001fff037819 */ /* 0x100fe20000011402 */
[----:B------:R-:W-:-:S04]  /*11440*/  IMAD.MOV R7, RZ, RZ, -R2 ;  /* 0x000000ffff077224 */ /* 0x000fc800078e0a02 */
[----:B------:R-:W-:Y:S02]  /*11450*/  IMAD R7, R8, R7, R0 ;  /* 0x0000000708077224 */ /* 0x000fe400078e0200 */
[----:B--2---:R-:W-:-:S04]  /*11460*/  IMAD R8, R10, UR6, RZ ;  /* 0x000000060a087c24 */ /* 0x004fc8000f8e02ff */
[C---:B----4-:R-:W-:Y:S02]  /*11470*/  IMAD R8, R9.reuse, UR7, R8 ;  /* 0x0000000709087c24 */ /* 0x050fe4000f8e0208 */
[----:B------:R-:W-:-:S04]  /*11480*/  IMAD.WIDE.U32 R2, R9, UR6, R2 ;  /* 0x0000000609027c25 */ /* 0x000fc8000f8e0002 */
[----:B------:R-:W-:Y:S01]  /*11490*/  IMAD.IADD R3, R8, 0x1, R3 ;  /* 0x0000000108037824 */ /* 0x000fe200078e0203 */
[----:B------:R-:W-:-:S04]  /*114a0*/  LEA R8, P0, R2, UR4, 0x2 ;  /* 0x0000000402087c11 */ /* 0x000fc8000f8010ff */
[----:B------:R-:W-:-:S05]  /*114b0*/  LEA.HI.X R9, R2, UR5, R3, 0x2, P0 ;  /* 0x0000000502097c11 */ /* 0x000fca00080f1403 */
[----:B------:R2:W5:Y:S04]  /*114c0*/  LDG.E R8, desc[UR60][R8.64] ;  /* 0x0000003c08087981 */ /* 0x000568000c1e1900 */
.L_x_460:
[----:B------:R-:W3:Y:S01]  /*114d0*/  LDL R2, [R1+0x4] ;  /* 0x0000040001027983 */ /* 0x000ee20000100800 */
[----:B------:R-:W-:Y:S01]  /*114e0*/  BSSY B2, `(.L_x_461) ;  /* 0x0000005000027945 */ /* 0x000fe20003800000 */
[----:B---3--:R-:W-:Y:S01]  /*114f0*/  IMAD R3, R4, 0x8, R2 ;  /* 0x0000000804037824 */ /* 0x008fe200078e0202 */
[----:B------:R-:W-:-:S04]  /*11500*/  SHF.L.U32 R2, R5, 0x1f, RZ ;  /* 0x0000001f05027819 */ /* 0x000fc800000006ff */
[----:B------:R-:W3:Y:S02]  /*11510*/  SYNCS.PHASECHK.TRANS64.TRYWAIT P0, [R3+URZ+0x34840], R2 ;  /* 0x03484002030075a7 */ /* 0x000ee4000800017f */
[----:B---3--:R-:W-:Y:S05]  /*11520*/  @!P0 BRA `(.L_x_462) ;  /* 0x0000003400188947 */ /* 0x008fea0003800000 */
.L_x_553:
[----:B------:R-:W-:Y:S05]  /*11530*/  BSYNC B2 ;  /* 0x0000000000027941 */ /* 0x000fea0003800000 */
.L_x_461:
[----:B--2---:R-:W2:Y:S01]  /*11540*/  S2R R9, SR_TID.X ;  /* 0x0000000000097919 */ /* 0x004ea20000002100 */
[----:B------:R-:W-:Y:S01]  /*11550*/  BSSY B2, `(.L_x_463) ;  /* 0x000000b000027945 */ /* 0x000fe20003800000 */
[----:B--2---:R-:W-:-:S04]  /*11560*/  LOP3.LUT R9, R9, 0x7f, RZ, 0xc0, !PT ;  /* 0x0000007f09097812 */ /* 0x004fc800078ec0ff */
[----:B------:R-:W-:-:S13]  /*11570*/  ISETP.NE.AND P1, PT, R9, RZ, PT ;  /* 0x000000ff0900720c */ /* 0x000fda0003f25270 */
[----:B------:R-:W-:Y:S05]  /*11580*/  @P1 BRA `(.L_x_464) ;  /* 0x00000000001c1947 */ /* 0x000fea0003800000 */
[----:B------:R-:W2:Y:S01]  /*11590*/  S2R R9, SR_TID.X ;  /* 0x0000000000097919 */ /* 0x000ea20000002100 */
[----:B---3--:R-:W-:-:S04]  /*115a0*/  IMAD.MOV.U32 R2, RZ, RZ, 0xb000 ;  /* 0x0000b000ff027424 */ /* 0x008fc800078e00ff */
[----:B------:R4:W-:Y:S01]  /*115b0*/  SYNCS.ARRIVE.TRANS64 RZ, [R3+URZ+0x34830], R2 ;  /* 0x0348300203ff79a7 */ /* 0x0009e2000800003f */
[----:B--2---:R-:W-:-:S04]  /*115c0*/  LOP3.LUT R9, R9, 0x1f, RZ, 0xc0, !PT ;  /* 0x0000001f09097812 */ /* 0x004fc800078ec0ff */
[----:B------:R-:W-:-:S13]  /*115d0*/  ISETP.NE.AND P0, PT, R9, RZ, PT ;  /* 0x000000ff0900720c */ /* 0x000fda0003f05270 */
[----:B----4-:R-:W-:Y:S05]  /*115e0*/  @!P0 BRA `(.L_x_464) ;  /* 0x0000000000048947 */ /* 0x010fea0003800000 */
[----:B------:R-:W-:Y:S01]  /*115f0*/  BPT.TRAP 0x1 ;  /* 0x000000040000795c */ /* 0x000fe20000300000 */
.L_x_464:
[----:B------:R-:W-:Y:S05]  /*11600*/  BSYNC B2 ;  /* 0x0000000000027941 */ /* 0x000fea0003800000 */
.L_x_463:
[----:B---3--:R-:W2:Y:S04]  /*11610*/  LDL R2, [R1+0x4] ;  /* 0x0000040001027983 */ /* 0x008ea80000100800 */
[----:B------:R-:W3:Y:S01]  /*11620*/  LDL R9, [R1+0x18] ;  /* 0x0000180001097983 */ /* 0x000ee20000100800 */
        /* <DEDUP_REMOVED lines=11> */
.L_x_465:
        /* <DEDUP_REMOVED lines=9> */
[----:B--2---:R-:W-:Y:S05]  /*11770*/  @P0 BRA.U.ANY `(.L_x_465) ;  /* 0xfffffffd00d80947 */ /* 0x004fea000393ffff */
[----:B------:R-:W-:Y:S01]  /*11780*/  IMAD.MOV.U32 R14, RZ, RZ, 0x40 ;  /* 0x00000040ff0e7424 */ /* 0x000fe200078e00ff */
[----:B------:R-:W-:Y:S01]  /*11790*/  PLOP3.LUT P0, PT, PT, PT, PT, 0x80, 0x0 ;  /* 0x000000000000781c */ /* 0x000fe20003f0f070 */
[----:B------:R-:W-:Y:S01]  /*117a0*/  VIADD R2, R2, 0x23c00 ;  /* 0x00023c0002027836 */ /* 0x000fe20000000000 */
[----:B------:R-:W-:Y:S01]  /*117b0*/  UMOV UR6, 0x0 ;  /* 0x0000000000067882 */ /* 0x000fe20000000000 */
[----:B------:R-:W-:Y:S01]  /*117c0*/  UMOV UR7, 0x14f00000 ;  /* 0x14f0000000077882 */ /* 0x000fe20000000000 */
[----:B------:R-:W-:-:S15]  /*117d0*/  R2UR UR10, R14 ;  /* 0x000000000e0a72ca */ /* 0x000fde00000e0000 */
.L_x_466:
        /* <DEDUP_REMOVED lines=10> */
[----:B------:R-:W2:Y:S04]  /*11880*/  LDL.LU R12, [R1+0x10] ;  /* 0x00001000010c7983 */ /* 0x000ea80000300800 */
[----:B------:R-:W3:Y:S01]  /*11890*/  LDL R10, [R1+0x8] ;  /* 0x00000800010a7983 */ /* 0x000ee20000100800 */
[----:B------:R-:W-:Y:S01]  /*118a0*/  BSSY B2, `(.L_x_467) ;  /* 0x0000005000027945 */ /* 0x000fe20003800000 */
[----:B--2---:R-:W-:Y:S01]  /*118b0*/  SHF.L.U32 R3, R12, 0x1f, RZ ;  /* 0x0000001f0c037819 */ /* 0x004fe200000006ff */
[----:B---3--:R-:W-:-:S04]  /*118c0*/  IMAD R2, R10, 0x8, R6 ;  /* 0x000000080a027824 */ /* 0x008fc800078e0206 */
[----:B------:R-:W2:Y:S02]  /*118d0*/  SYNCS.PHASECHK.TRANS64.TRYWAIT P0, [R2+URZ+0x60], R3 ;  /* 0x00006003020075a7 */ /* 0x000ea4000800017f */
[----:B--2---:R-:W-:Y:S05]  /*118e0*/  @!P0 BRA `(.L_x_468) ;  /* 0x00000030003c8947 */ /* 0x004fea0003800000 */
.L_x_554:
[----:B------:R-:W-:Y:S05]  /*118f0*/  BSYNC B2 ;  /* 0x0000000000027941 */ /* 0x000fea0003800000 */
.L_x_467:
[----:B------:R-:W-:Y:S01]  /*11900*/  BSSY B2, `(.L_x_469) ;  /* 0x000000b000027945 */ /* 0x000fe20003800000 */
[----:B------:R-:W-:Y:S02]  /*11910*/  IMAD.MOV.U32 R12, RZ, RZ, 0x0 ;  /* 0x00000000ff0c7424 */ /* 0x000fe400078e00ff */
[----:B------:R-:W-:Y:S01]  /*11920*/  IMAD.MOV.U32 R13, RZ, RZ, 0x14f00000 ;  /* 0x14f00000ff0d7424 */ /* 0x000fe200078e00ff */
[----:B------:R-:W-:Y:S06]  /*11930*/  @P1 BRA `(.L_x_470) ;  /* 0x00000000001c1947 */ /* 0x000fec0003800000 */
[----:B------:R-:W3:Y:S01]  /*11940*/  S2R R9, SR_TID.X ;  /* 0x0000000000097919 */ /* 0x000ee20000002100 */
[----:B--2---:R-:W-:-:S04]  /*11950*/  IMAD.MOV.U32 R3, RZ, RZ, 0xb000 ;  /* 0x0000b000ff037424 */ /* 0x004fc800078e00ff */
[----:B------:R4:W-:Y:S01]  /*11960*/  SYNCS.ARRIVE.TRANS64 RZ, [R2+URZ+0x50], R3 ;  /* 0x0000500302ff79a7 */ /* 0x0009e2000800003f */
[----:B---3--:R-:W-:-:S04]  /*11970*/  LOP3.LUT R9, R9, 0x1f, RZ, 0xc0, !PT ;  /* 0x0000001f09097812 */ /* 0x008fc800078ec0ff */
[----:B------:R-:W-:-:S13]  /*11980*/  ISETP.NE.AND P0, PT, R9, RZ, PT ;  /* 0x000000ff0900720c */ /* 0x000fda0003f05270 */
[----:B----4-:R-:W-:Y:S05]  /*11990*/  @!P0 BRA `(.L_x_470) ;  /* 0x0000000000048947 */ /* 0x010fea0003800000 */
[----:B------:R-:W-:Y:S01]  /*119a0*/  BPT.TRAP 0x1 ;  /* 0x000000040000795c */ /* 0x000fe20000300000 */
.L_x_470:
[----:B------:R-:W-:Y:S05]  /*119b0*/  BSYNC B2 ;  /* 0x0000000000027941 */ /* 0x000fea0003800000 */
.L_x_469:
[----:B------:R-:W3:Y:S04]  /*119c0*/  LDL R15, [R1+0x4] ;  /* 0x00000400010f7983 */ /* 0x000ee80000100800 */
[----:B--2---:R-:W3:Y:S04]  /*119d0*/  LDL.LU R3, [R1+0x8] ;  /* 0x0000080001037983 */ /* 0x004ee80000300800 */
[----:B------:R-:W2:Y:S04]  /*119e0*/  LDL R10, [R1+0x18] ;  /* 0x00001800010a7983 */ /* 0x000ea80000100800 */
[----:B------:R-:W2:Y:S01]  /*119f0*/  LDL.LU R9, [R1+0x14] ;  /* 0x0000140001097983 */ /* 0x000ea20000300800 */
[----:B------:R-:W-:Y:S01]  /*11a00*/  R2UR UR10, R11 ;  /* 0x000000000b0a72ca */ /* 0x000fe200000e0000 */
[----:B------:R-:W-:Y:S01]  /*11a10*/  UIADD3 UR4, UP0, UR36, 0x470, URZ ;  /* 0x0000047024047890 */ /* 0x000fe2000ff1e03f */
[----:B------:R-:W-:Y:S01]  /*11a20*/  R2UR UR6, R12 ;  /* 0x000000000c0672ca */ /* 0x000fe200000e0000 */
[----:B------:R-:W-:Y:S01]  /*11a30*/  VIADD R2, R2, 0x50 ;  /* 0x0000005002027836 */ /* 0x000fe20000000000 */
[----:B------:R-:W-:Y:S01]  /*11a40*/  R2UR UR7, R13 ;  /* 0x000000000d0772ca */ /* 0x000fe200000e0000 */
[----:B------:R-:W-:Y:S01]  /*11a50*/  UIADD3.X UR5, URZ, UR37, URZ, UP0, !UPT ;  /* 0x000000253f057290 */ /* 0x000fe200087fe43f */
[----:B------:R-:W-:Y:S01]  /*11a60*/  PLOP3.LUT P0, PT, PT, PT, PT, 0x80, 0x0 ;  /* 0x000000000000781c */ /* 0x000fe20003f0f070 */
[----:B---3--:R-:W-:-:S02]  /*11a70*/  IMAD R3, R3, 0xb000, R15 ;  /* 0x0000b00003037824 */ /* 0x008fc400078e020f */
[----:B--2---:R-:W-:Y:S02]  /*11a80*/  IMAD R9, R9, 0xb0, R10 ;  /* 0x000000b009097824 */ /* 0x004fe400078e020a */
[----:B------:R-:W-:-:S08]  /*11a90*/  VIADD R10, R3, 0x400 ;  /* 0x00000400030a7836 */ /* 0x000fd00000000000 */
.L_x_471:
        /* <DEDUP_REMOVED lines=10> */
[----:B--2---:R-:W-:Y:S05]  /*11b40*/  @P0 BRA.U.ANY `(.L_x_471) ;  /* 0xfffffffd00d40947 */ /* 0x004fea000393ffff */
[----:B------:R-:W-:Y:S01]  /*11b50*/  R2UR UR10, R14 ;  /* 0x000000000e0a72ca */ /* 0x000fe200000e0000 */
[----:B------:R-:W-:Y:S01]  /*11b60*/  VIADD R3, R3, 0x5c00 ;  /* 0x00005c0003037836 */ /* 0x000fe20000000000 */
[----:B------:R-:W-:Y:S02]  /*11b70*/  R2UR UR6, R12 ;  /* 0x000000000c0672ca */ /* 0x000fe400000e0000 */
[----:B------:R-:W-:Y:S02]  /*11b80*/  R2UR UR7, R13 ;  /* 0x000000000d0772ca */ /* 0x000fe400000e0000 */
[----:B------:R-:W-:-:S13]  /*11b90*/  PLOP3.LUT P0, PT, PT, PT, PT, 0x80, 0x0 ;  /* 0x000000000000781c */ /* 0x000fda0003f0f070 */
.L_x_472:
        /* <DEDUP_REMOVED lines=11> */
[----:B------:R2:W-:Y:S04]  /*11c50*/  STL [R1+0x14], R7 ;  /* 0x0000140701007387 */ /* 0x0005e80000100800 */
[----:B------:R2:W-:Y:S02]  /*11c60*/  STL [R1], R8 ;  /* 0x0000000801007387 */ /* 0x0005e40000100800 */
.L_x_459:
[----:B------:R-:W-:Y:S05]  /*11c70*/  BSYNC B1 ;  /* 0x0000000000017941 */ /* 0x000fea0003800000 */
.L_x_458:
[----:B------:R-:W3:Y:S01]  /*11c80*/  LDL R2, [R1+0x1c] ;  /* 0x00001c0001027983 */ /* 0x000ee20000100800 */
[----:B------:R-:W-:Y:S01]  /*11c90*/  VIADD R3, R4, 0x1 ;  /* 0x0000000104037836 */ /* 0x000fe20000000000 */
[----:B------:R-:W-:Y:S04]  /*11ca0*/  BSSY B1, `(.L_x_473) ;  /* 0x000009a000017945 */ /* 0x000fe80003800000 */
[----:B------:R-:W-:-:S04]  /*11cb0*/  ISETP.NE.AND P0, PT, R3, 0x2, PT ;  /* 0x000000020300780c */ /* 0x000fc80003f05270 */
[----:B------:R-:W-:Y:S02]  /*11cc0*/  SEL R11, R3, RZ, P0 ;  /* 0x000000ff030b7207 */ /* 0x000fe40000000000 */
[----:B---3--:R-:W-:Y:S02]  /*11cd0*/  LOP3.LUT P1, RZ, R2, 0x1, RZ, 0xc0, !PT ;  /* 0x0000000102ff7812 */ /* 0x008fe4000782c0ff */
[----:B------:R-:W-:-:S04]  /*11ce0*/  SEL R2, RZ, 0x1, P0 ;  /* 0x00000001ff027807 */ /* 0x000fc80000000000 */
[----:B------:R-:W-:-:S05]  /*11cf0*/  LOP3.LUT R10, R5, R2, RZ, 0x3c, !PT ;  /* 0x00000002050a7212 */ /* 0x000fca00078e3cff */
[----:B------:R3:W-:Y:S04]  /*11d00*/  STL [R1+0x10], R10 ;  /* 0x0000100a01007387 */ /* 0x0007e80000100800 */
[----:B------:R3:W-:Y:S01]  /*11d10*/  STL [R1+0x8], R11 ;  /* 0x0000080b01007387 */ /* 0x0007e20000100800 */
[----:B------:R-:W-:Y:S05]  /*11d20*/  @!P1 BRA `(.L_x_474) ;  /* 0x0000000800449947 */ /* 0x000fea0003800000 */
[----:B------:R-:W-:Y:S01]  /*11d30*/  ULDC.64 UR4, c[0x0][0x418] ;  /* 0x0001060000047ab9 */ /* 0x000fe20000000a00 */
[----:B--2---:R-:W-:Y:S01]  /*11d40*/  VIADD R7, R0, 0xffffffff ;  /* 0xffffffff00077836 */ /* 0x004fe20000000000 */
[----:B------:R-:W-:-:S04]  /*11d50*/  ISETP.NE.U32.AND P0, PT, RZ, UR4, PT ;  /* 0x00000004ff007c0c */ /* 0x000fc8000bf05070 */
[----:B------:R-:W-:-:S13]  /*11d60*/  ISETP.NE.AND.EX P0, PT, RZ, UR5, PT, P0 ;  /* 0x00000005ff007c0c */ /* 0x000fda000bf05300 */
[----:B------:R-:W-:Y:S05]  /*11d70*/  @!P0 BRA `(.L_x_475) ;  /* 0x00000000004c8947 */ /* 0x000fea0003800000 */
[----:B------:R-:W2:Y:S01]  /*11d80*/  LDL R13, [R1+0x20] ;  /* 0x00002000010d7983 */ /* 0x000ea20000100800 */
[----:B------:R-:W4:Y:S01]  /*11d90*/  LDC R9, c[0x0][0x43c] ;  /* 0x00010f00ff097b82 */ /* 0x000f220000000800 */
[----:B------:R-:W-:Y:S02]  /*11da0*/  ULDC.64 UR6, c[0x0][0x428] ;  /* 0x00010a0000067ab9 */ /* 0x000fe40000000a00 */
[----:B------:R-:W3:Y:S01]  /*11db0*/  LDL R12, [R1+0xc] ;  /* 0x00000c00010c7983 */ /* 0x000ee20000100800 */
[----:B----4-:R-:W-:-:S13]  /*11dc0*/  ISETP.NE.AND P0, PT, R9, 0x1, PT ;  /* 0x000000010900780c */ /* 0x010fda0003f05270 */
[----:B------:R-:W4:Y:S02]  /*11dd0*/  @P0 LDC.64 R2, c[0x0][0x440] ;  /* 0x00011000ff020b82 */ /* 0x000f240000000a00 */
[----:B----45:R-:W-:-:S04]  /*11de0*/  @P0 IMAD.HI.U32 R8, R7, R2, RZ ;  /* 0x0000000207080227 */ /* 0x030fc800078e00ff */
        /* <DEDUP_REMOVED lines=12> */
.L_x_475:
[----:B------:R-:W4:Y:S01]  /*11eb0*/  LDL R2, [R1+0x4] ;  /* 0x0000040001027983 */ /* 0x000f220000100800 */
[----:B------:R-:W-:Y:S01]  /*11ec0*/  SHF.L.U32 R3, R10, 0x1f, RZ ;  /* 0x0000001f0a037819 */ /* 0x000fe200000006ff */
[----:B------:R-:W-:Y:S01]  /*11ed0*/  BSSY B2, `(.L_x_476) ;  /* 0x0000004000027945 */ /* 0x000fe20003800000 */
[----:B----4-:R-:W-:-:S04]  /*11ee0*/  IMAD R2, R11, 0x8, R2 ;  /* 0x000000080b027824 */ /* 0x010fc800078e0202 */
[----:B------:R-:W4:Y:S02]  /*11ef0*/  SYNCS.PHASECHK.TRANS64.TRYWAIT P0, [R2+URZ+0x34840], R3 ;  /* 0x03484003020075a7 */ /* 0x000f24000800017f */
[----:B----4-:R-:W-:Y:S05]  /*11f00*/  @!P0 BRA `(.L_x_477) ;  /* 0x0000002800c88947 */ /* 0x010fea0003800000 */
.L_x_555:
[----:B------:R-:W-:Y:S05]  /*11f10*/  BSYNC B2 ;  /* 0x0000000000027941 */ /* 0x000fea0003800000 */
.L_x_476:
[----:B--2---:R-:W2:Y:S01]  /*11f20*/  S2R R9, SR_TID.X ;  /* 0x0000000000097919 */ /* 0x004ea20000002100 */
[----:B------:R-:W-:Y:S01]  /*11f30*/  BSSY B2, `(.L_x_478) ;  /* 0x000000b000027945 */ /* 0x000fe20003800000 */
[----:B--2---:R-:W-:-:S04]  /*11f40*/  LOP3.LUT R9, R9, 0x7f, RZ, 0xc0, !PT ;  /* 0x0000007f09097812 */ /* 0x004fc800078ec0ff */
[----:B------:R-:W-:-:S13]  /*11f50*/  ISETP.NE.AND P1, PT, R9, RZ, PT ;  /* 0x000000ff0900720c */ /* 0x000fda0003f25270 */
[----:B------:R-:W-:Y:S05]  /*11f60*/  @P1 BRA `(.L_x_479) ;  /* 0x00000000001c1947 */ /* 0x000fea0003800000 */
[----:B------:R-:W2:Y:S01]  /*11f70*/  S2R R9, SR_TID.X ;  /* 0x0000000000097919 */ /* 0x000ea20000002100 */
[----:B----4-:R-:W-:-:S04]  /*11f80*/  IMAD.MOV.U32 R3, RZ, RZ, 0xb000 ;  /* 0x0000b000ff037424 */ /* 0x010fc800078e00ff */
[----:B------:R4:W-:Y:S01]  /*11f90*/  SYNCS.ARRIVE.TRANS64 RZ, [R2+URZ+0x34830], R3 ;  /* 0x0348300302ff79a7 */ /* 0x0009e2000800003f */
[----:B--2---:R-:W-:-:S04]  /*11fa0*/  LOP3.LUT R9, R9, 0x1f, RZ, 0xc0, !PT ;  /* 0x0000001f09097812 */ /* 0x004fc800078ec0ff */
[----:B------:R-:W-:-:S13]  /*11fb0*/  ISETP.NE.AND P0, PT, R9, RZ, PT ;  /* 0x000000ff0900720c */ /* 0x000fda0003f05270 */
[----:B----4-:R-:W-:Y:S05]  /*11fc0*/  @!P0 BRA `(.L_x_479) ;  /* 0x0000000000048947 */ /* 0x010fea0003800000 */
[----:B------:R-:W-:Y:S01]  /*11fd0*/  BPT.TRAP 0x1 ;  /* 0x000000040000795c */ /* 0x000fe20000300000 */
.L_x_479:
[----:B------:R-:W-:Y:S05]  /*11fe0*/  BSYNC B2 ;  /* 0x0000000000027941 */ /* 0x000fea0003800000 */
.L_x_478:
[----:B----4-:R-:W2:Y:S04]  /*11ff0*/  LDL R2, [R1+0x8] ;  /* 0x0000080001027983 */ /* 0x010ea80000100800 */
[----:B---3--:R-:W3:Y:S04]  /*12000*/  LDL R10, [R1+0x4] ;  /* 0x00000400010a7983 */ /* 0x008ee80000100800 */
[----:B------:R-:W4:Y:S01]  /*12010*/  LDL R9, [R1+0x18] ;  /* 0x0000180001097983 */ /* 0x000f220000100800 */
[----:B------:R-:W-:-:S05]  /*12020*/  IMAD.MOV.U32 R12, RZ, RZ, RZ ;  /* 0x000000ffff0c7224 */ /* 0x000fca00078e00ff */
[----:B------:R-:W-:Y:S01]  /*12030*/  R2UR UR10, R12 ;  /* 0x000000000c0a72ca */ /* 0x000fe200000e0000 */
[----:B------:R-:W-:Y:S01]  /*12040*/  UIADD3 UR4, UP0, UR36, 0x370, URZ ;  /* 0x0000037024047890 */ /* 0x000fe2000ff1e03f */
[----:B------:R-:W-:Y:S01]  /*12050*/  PLOP3.LUT P0, PT, PT, PT, PT, 0x80, 0x0 ;  /* 0x000000000000781c */ /* 0x000fe20003f0f070 */
[----:B------:R-:W-:Y:S01]  /*12060*/  UMOV UR6, 0x0 ;  /* 0x0000000000067882 */ /* 0x000fe20000000000 */
[----:B------:R-:W-:Y:S01]  /*12070*/  UMOV UR7, 0x14f00000 ;  /* 0x14f0000000077882 */ /* 0x000fe20000000000 */
[----:B------:R-:W-:Y:S01]  /*12080*/  UIADD3.X UR5, URZ, UR37, URZ, UP0, !UPT ;  /* 0x000000253f057290 */ /* 0x000fe200087fe43f */
[C---:B--2---:R-:W-:Y:S02]  /*12090*/  IMAD R3, R2.reuse, 0x8, R6 ;  /* 0x0000000802037824 */ /* 0x044fe400078e0206 */
[----:B---3--:R-:W-:Y:S02]  /*120a0*/  IMAD R2, R2, 0xb000, R10 ;  /* 0x0000b00002027824 */ /* 0x008fe400078e020a */
[----:B------:R-:W-:-:S02]  /*120b0*/  VIADD R3, R3, 0x30 ;  /* 0x0000003003037836 */ /* 0x000fc40000000000 */
[----:B----4-:R-:W-:Y:S02]  /*120c0*/  IMAD R9, R7, 0xb0, R9 ;  /* 0x000000b007097824 */ /* 0x010fe400078e0209 */
[----:B------:R-:W-:-:S07]  /*120d0*/  VIADD R10, R2, 0x1e400 ;  /* 0x0001e400020a7836 */ /* 0x000fce0000000000 */
.L_x_480:
        /* <DEDUP_REMOVED lines=16> */
.L_x_481:
        /* <DEDUP_REMOVED lines=10> */
[----:B------:R-:W-:Y:S01]  /*12280*/  SHF.L.U32 R5, R5, 0x1f, RZ ;  /* 0x0000001f05057819 */ /* 0x000fe200000006ff */
[----:B------:R-:W-:Y:S01]  /*12290*/  IMAD R2, R4, 0x8, R6 ;  /* 0x0000000804027824 */ /* 0x000fe200078e0206 */
[----:B------:R-:W-:Y:S03]  /*122a0*/  BSSY B2, `(.L_x_482) ;  /* 0x0000003000027945 */ /* 0x000fe60003800000 */
[----:B------:R-:W2:Y:S02]  /*122b0*/  SYNCS.PHASECHK.TRANS64.TRYWAIT P0, [R2+URZ+0x60], R5 ;  /* 0x00006005020075a7 */ /* 0x000ea4000800017f */
[----:B--2---:R-:W-:Y:S05]  /*122c0*/  @!P0 BRA `(.L_x_483) ;  /* 0x0000002400ec8947 */ /* 0x004fea0003800000 */
.L_x_556:
[----:B------:R-:W-:Y:S05]  /*122d0*/  BSYNC B2 ;  /* 0x0000000000027941 */ /* 0x000fea0003800000 */
.L_x_482:
[----:B------:R-:W-:Y:S01]  /*122e0*/  BSSY B2, `(.L_x_484) ;  /* 0x000000b000027945 */ /* 0x000fe20003800000 */
[----:B------:R-:W-:Y:S02]  /*122f0*/  IMAD.MOV.U32 R10, RZ, RZ, 0x0 ;  /* 0x00000000ff0a7424 */ /* 0x000fe400078e00ff */
[----:B------:R-:W-:Y:S01]  /*12300*/  IMAD.MOV.U32 R11, RZ, RZ, 0x14f00000 ;  /* 0x14f00000ff0b7424 */ /* 0x000fe200078e00ff */
[----:B------:R-:W-:Y:S06]  /*12310*/  @P1 BRA `(.L_x_485) ;  /* 0x00000000001c1947 */ /* 0x000fec0003800000 */
[----:B------:R-:W3:Y:S02]  /*12320*/  S2R R3, SR_TID.X ;  /* 0x0000000000037919 */ /* 0x000ee40000002100 */
[----:B---3--:R-:W-:Y:S01]  /*12330*/  LOP3.LUT R9, R3, 0x1f, RZ, 0xc0, !PT ;  /* 0x0000001f03097812 */ /* 0x008fe200078ec0ff */
[----:B------:R-:W-:-:S03]  /*12340*/  IMAD.MOV.U32 R3, RZ, RZ, 0xb000 ;  /* 0x0000b000ff037424 */ /* 0x000fc600078e00ff */
[----:B------:R-:W-:Y:S01]  /*12350*/  ISETP.NE.AND P0, PT, R9, RZ, PT ;  /* 0x000000ff0900720c */ /* 0x000fe20003f05270 */
[----:B------:R3:W-:-:S12]  /*12360*/  SYNCS.ARRIVE.TRANS64 RZ, [R2+URZ+0x50], R3 ;  /* 0x0000500302ff79a7 */ /* 0x0007d8000800003f */
[----:B---3--:R-:W-:Y:S05]  /*12370*/  @!P0 BRA `(.L_x_485) ;  /* 0x0000000000048947 */ /* 0x008fea0003800000 */
[----:B------:R-:W-:Y:S01]  /*12380*/  BPT.TRAP 0x1 ;  /* 0x000000040000795c */ /* 0x000fe20000300000 */
.L_x_485:
[----:B------:R-:W-:Y:S05]  /*12390*/  BSYNC B2 ;  /* 0x0000000000027941 */ /* 0x000fea0003800000 */
.L_x_484:
[----:B------:R-:W3:Y:S04]  /*123a0*/  LDL R9, [R1+0x4] ;  /* 0x0000040001097983 */ /* 0x000ee80000100800 */
[----:B--2---:R-:W2:Y:S04]  /*123b0*/  LDL R5, [R1+0x18] ;  /* 0x0000180001057983 */ /* 0x004ea80000100800 */
        /* <DEDUP_REMOVED lines=11> */
.L_x_486:
        /* <DEDUP_REMOVED lines=16> */
.L_x_487:
        /* <DEDUP_REMOVED lines=13> */
.L_x_474:
[----:B------:R-:W-:Y:S05]  /*12640*/  BSYNC B1 ;  /* 0x0000000000017941 */ /* 0x000fea0003800000 */
.L_x_473:
[C---:B------:R-:W-:Y:S01]  /*12650*/  ISETP.GT.AND P0, PT, R0.reuse, 0x1, PT ;  /* 0x000000010000780c */ /* 0x040fe20003f04270 */
[----:B------:R-:W-:-:S12]  /*12660*/  VIADD R0, R0, 0xfffffffe ;  /* 0xfffffffe00007836 */ /* 0x000fd80000000000 */
[----:B------:R-:W-:Y:S05]  /*12670*/  @P0 BRA `(.L_x_488) ;  /* 0xffffffec00040947 */ /* 0x000fea000383ffff */
.L_x_440:
[----:B------:R-:W-:Y:S05]  /*12680*/  BSYNC B0 ;  /* 0x0000000000007941 */ /* 0x000fea0003800000 */
.L_x_439:
[----:B------:R-:W2:Y:S01]  /*12690*/  S2R R2, SR_TID.X ;  /* 0x0000000000027919 */ /* 0x000ea20000002100 */
[----:B------:R-:W-:Y:S01]  /*126a0*/  BSSY B0, `(.L_x_489) ;  /* 0x0000010000007945 */ /* 0x000fe20003800000 */
[----:B--2-4-:R-:W-:-:S04]  /*126b0*/  LOP3.LUT R7, R2, 0x7f, RZ, 0xc0, !PT ;  /* 0x0000007f02077812 */ /* 0x014fc800078ec0ff */
[----:B------:R-:W-:-:S13]  /*126c0*/  ISETP.NE.AND P0, PT, R7, RZ, PT ;  /* 0x000000ff0700720c */ /* 0x000fda0003f05270 */
[----:B------:R-:W-:Y:S05]  /*126d0*/  @P0 BRA `(.L_x_490) ;  /* 0x0000000000300947 */ /* 0x000fea0003800000 */
[----:B------:R-:W2:Y:S01]  /*126e0*/  S2R R3, SR_LANEID ;  /* 0x0000000000037919 */ /* 0x000ea20000000000 */
[----:B------:R-:W-:Y:S01]  /*126f0*/  VOTEU.ANY UR4, UPT, PT ;  /* 0x0000000000047886 */ /* 0x000fe200038e0100 */
[----:B------:R-:W4:Y:S01]  /*12700*/  LDC.64 R4, c[0x0][0xc60] ;  /* 0x00031800ff047b82 */ /* 0x000f220000000a00 */
[----:B------:R-:W2:Y:S08]  /*12710*/  FLO.U32 R0, UR4 ;  /* 0x0000000400007d00 */ /* 0x000eb000080e0000 */
[----:B------:R-:W4:Y:S01]  /*12720*/  POPC R2, UR4 ;  /* 0x0000000400027d09 */ /* 0x000f220008000000 */
[----:B--2---:R-:W-:-:S13]  /*12730*/  ISETP.EQ.U32.AND P0, PT, R0, R3, PT ;  /* 0x000000030000720c */ /* 0x004fda0003f02070 */
[----:B----4-:R-:W2:Y:S01]  /*12740*/  @P0 ATOMG.E.ADD.STRONG.GPU PT, R5, desc[UR60][R4.64], R2 ;  /* 0x00000002040509a8 */ /* 0x010ea200081ee1fc */
[----:B------:R-:W4:Y:S02]  /*12750*/  S2R R3, SR_LTMASK ;  /* 0x0000000000037919 */ /* 0x000f240000003900 */
[----:B----4-:R-:W-:-:S06]  /*12760*/  LOP3.LUT R3, R3, UR4, RZ, 0xc0, !PT ;  /* 0x0000000403037c12 */ /* 0x010fcc000f8ec0ff */
[----:B------:R-:W4:Y:S01]  /*12770*/  POPC R3, R3 ;  /* 0x0000000300037309 */ /* 0x000f220000000000 */
[----:B--2---:R-:W4:Y:S02]  /*12780*/  SHFL.IDX PT, R0, R5, R0, 0x1f ;  /* 0x00001f0005007589 */ /* 0x004f2400000e0000 */
[----:B----4-:R-:W-:-:S07]  /*12790*/  IADD3 R16, R0, UR38, R3 ;  /* 0x0000002600107c10 */ /* 0x010fce000fffe003 */
.L_x_490:
[----:B------:R-:W-:Y:S05]  /*127a0*/  BSYNC B0 ;  /* 0x0000000000007941 */ /* 0x000fea0003800000 */
.L_x_489:
[----:B------:R-:W2:Y:S01]  /*127b0*/  LDL R0, [R1+0x1c] ;  /* 0x00001c0001007983 */ /* 0x000ea20000100800 */
[----:B------:R-:W-:Y:S01]  /*127c0*/  BSSY B0, `(.L_x_491) ;  /* 0x0000040000007945 */ /* 0x000fe20003800000 */
[----:B--2---:R-:W-:-:S13]  /*127d0*/  LOP3.LUT P0, RZ, R0, 0x1, RZ, 0xc0, !PT ;  /* 0x0000000100ff7812 */ /* 0x004fda000780c0ff */
[----:B------:R-:W-:Y:S05]  /*127e0*/  @!P0 BRA `(.L_x_492) ;  /* 0x0000000000f48947 */ /* 0x000fea0003800000 */
[----:B------:R-:W2:Y:S04]  /*127f0*/  LDL R3, [R1+0x4] ;  /* 0x0000040001037983 */ /* 0x000ea80000100800 */
[----:B------:R-:W2:Y:S04]  /*12800*/  LDL R2, [R1+0x8] ;  /* 0x0000080001027983 */ /* 0x000ea80000100800 */
[----:B------:R-:W4:Y:S01]  /*12810*/  LDL R0, [R1+0x10] ;  /* 0x0000100001007983 */ /* 0x000f220000100800 */
[----:B------:R-:W-:Y:S01]  /*12820*/  BSSY B1, `(.L_x_493) ;  /* 0x0000006000017945 */ /* 0x000fe20003800000 */
[----:B------:R-:W-:Y:S01]  /*12830*/  ISETP.NE.AND P1, PT, R7, RZ, PT ;  /* 0x000000ff0700720c */ /* 0x000fe20003f25270 */
[----:B--2---:R-:W-:Y:S01]  /*12840*/  IMAD R2, R2, 0x8, R3 ;  /* 0x0000000802027824 */ /* 0x004fe200078e0203 */
[----:B----4-:R-:W-:-:S04]  /*12850*/  SHF.L.U32 R0, R0, 0x1f, RZ ;  /* 0x0000001f00007819 */ /* 0x010fc800000006ff */
[----:B------:R-:W2:Y:S02]  /*12860*/  SYNCS.PHASECHK.TRANS64.TRYWAIT P0, [R2+URZ+0x34860], R0 ;  /* 0x03486000020075a7 */ /* 0x000ea4000800017f */
[----:B--2---:R-:W-:Y:S05]  /*12870*/  @!P0 BRA `(.L_x_494) ;  /* 0x0000002000948947 */ /* 0x004fea0003800000 */
.L_x_557:
[----:B------:R-:W-:Y:S05]  /*12880*/  BSYNC B1 ;  /* 0x0000000000017941 */ /* 0x000fea0003800000 */
.L_x_493:
[----:B------:R-:W-:Y:S04]  /*12890*/  BSSY B1, `(.L_x_495) ;  /* 0x0000009000017945 */ /* 0x000fe80003800000 */
        /* <DEDUP_REMOVED lines=8> */
.L_x_496:
[----:B------:R-:W-:Y:S05]  /*12920*/  BSYNC B1 ;  /* 0x0000000000017941 */ /* 0x000fea0003800000 */
.L_x_495:
[----:B------:R-:W4:Y:S04]  /*12930*/  LDL R5, [R1+0x4] ;  /* 0x0000040001057983 */ /* 0x000f280000100800 */
[----:B--2---:R-:W4:Y:S04]  /*12940*/  LDL R0, [R1+0x8] ;  /* 0x0000080001007983 */ /* 0x004f280000100800 */
[----:B------:R-:W2:Y:S04]  /*12950*/  LDL.LU R4, [R1+0x18] ;  /* 0x0000180001047983 */ /* 0x000ea80000300800 */
[----:B------:R-:W2:Y:S01]  /*12960*/  LDL R3, [R1+0x14] ;  /* 0x0000140001037983 */ /* 0x000ea20000100800 */
[----:B------:R-:W-:Y:S01]  /*12970*/  UIADD3 UR4, UP0, UR36, 0x470, URZ ;  /* 0x0000047024047890 */ /* 0x000fe2000ff1e03f */
[----:B------:R-:W-:Y:S01]  /*12980*/  PLOP3.LUT P0, PT, PT, PT, PT, 0x80, 0x0 ;  /* 0x000000000000781c */ /* 0x000fe20003f0f070 */
[----:B------:R-:W-:Y:S01]  /*12990*/  VIADD R2, R2, 0x34850 ;  /* 0x0003485002027836 */ /* 0x000fe20000000000 */
[----:B------:R-:W-:Y:S01]  /*129a0*/  UMOV UR6, 0x0 ;  /* 0x0000000000067882 */ /* 0x000fe20000000000 */
[----:B------:R-:W-:Y:S01]  /*129b0*/  UIADD3.X UR5, URZ, UR37, URZ, UP0, !UPT ;  /* 0x000000253f057290 */ /* 0x000fe200087fe43f */
[----:B------:R-:W-:Y:S01]  /*129c0*/  UMOV UR7, 0x14f00000 ;  /* 0x14f0000000077882 */ /* 0x000fe20000000000 */
[----:B------:R-:W-:Y:S01]  /*129d0*/  UMOV UR10, URZ ;  /* 0x0000003f000a7c82 */ /* 0x000fe20008000000 */
[----:B----4-:R-:W-:-:S02]  /*129e0*/  IMAD R0, R0, 0xb000, R5 ;  /* 0x0000b00000007824 */ /* 0x010fc400078e0205 */
[----:B--2---:R-:W-:Y:S02]  /*129f0*/  IMAD R3, R3, 0xb0, R4 ;  /* 0x000000b003037824 */ /* 0x004fe400078e0204 */
[----:B------:R-:W-:-:S07]  /*12a00*/  VIADD R4, R0, 0x400 ;  /* 0x0000040000047836 */ /* 0x000fce0000000000 */
.L_x_497:
        /* <DEDUP_REMOVED lines=11> */
[----:B------:R-:W-:Y:S01]  /*12ac0*/  PLOP3.LUT P0, PT, PT, PT, PT, 0x80, 0x0 ;  /* 0x000000000000781c */ /* 0x000fe20003f0f070 */
[----:B------:R-:W-:Y:S01]  /*12ad0*/  VIADD R0, R0, 0x5c00 ;  /* 0x00005c0000007836 */ /* 0x000fe20000000000 */
[----:B------:R-:W-:Y:S01]  /*12ae0*/  UMOV UR6, 0x0 ;  /* 0x0000000000067882 */ /* 0x000fe20000000000 */
[----:B------:R-:W-:Y:S01]  /*12af0*/  UMOV UR7, 0x14f00000 ;  /* 0x14f0000000077882 */ /* 0x000fe20000000000 */
[----:B------:R-:W-:-:S09]  /*12b00*/  UMOV UR10, 0x40 ;  /* 0x00000040000a7882 */ /* 0x000fd20000000000 */
.L_x_498:
        /* <DEDUP_REMOVED lines=11> */
.L_x_492:
[----:B------:R-:W-:Y:S05]  /*12bc0*/  BSYNC B0 ;  /* 0x0000000000007941 */ /* 0x000fea0003800000 */
.L_x_491:
[----:B------:R-:W2:Y:S04]  /*12bd0*/  LDL.LU R5, [R1+0x8] ;  /* 0x0000080001057983 */ /* 0x000ea80000300800 */
[----:B------:R-:W4:Y:S01]  /*12be0*/  LDL.LU R4, [R1+0x10] ;  /* 0x0000100001047983 */ /* 0x000f220000300800 */
[----:B--2---:R-:W-:-:S05]  /*12bf0*/  VIADD R0, R5, 0x1 ;  /* 0x0000000105007836 */ /* 0x004fca0000000000 */
[----:B------:R-:W-:-:S04]  /*12c00*/  ISETP.NE.AND P0, PT, R0, 0x2, PT ;  /* 0x000000020000780c */ /* 0x000fc80003f05270 */
[----:B------:R-:W-:Y:S02]  /*12c10*/  SEL R2, RZ, 0x1, P0 ;  /* 0x00000001ff027807 */ /* 0x000fe40000000000 */
[----:B------:R-:W-:Y:S02]  /*12c20*/  SEL R0, R0, RZ, P0 ;  /* 0x000000ff00007207 */ /* 0x000fe40000000000 */
[----:B----4-:R-:W-:-:S03]  /*12c30*/  LOP3.LUT R4, R4, R2, RZ, 0x3c, !PT ;  /* 0x0000000204047212 */ /* 0x010fc600078e3cff */
[----:B------:R2:W-:Y:S04]  /*12c40*/  STL [R1+0x8], R0 ;  /* 0x0000080001007387 */ /* 0x0005e80000100800 */
[----:B------:R2:W-:Y:S02]  /*12c50*/  STL [R1+0x10], R4 ;  /* 0x0000100401007387 */ /* 0x0005e40000100800 */
.L_x_419:
[----:B------:R-:W-:Y:S05]  /*12c60*/  BSYNC B7 ;  /* 0x0000000000077941 */ /* 0x000fea0003800000 */
.L_x_417:
[----:B--2---:R-:W2:Y:S02]  /*12c70*/  LDL R0, [R1+0x1c] ;  /* 0x00001c0001007983 */ /* 0x004ea40000100800 */
[----:B--2---:R-:W-:-:S13]  /*12c80*/  LOP3.LUT P0, RZ, R0, 0x2, RZ, 0xc0, !PT ;  /* 0x0000000200ff7812 */ /* 0x004fda000780c0ff */
[----:B------:R-:W-:Y:S05]  /*12c90*/  @!P0 BRA `(.L_x_499) ;  /* 0x0000000000288947 */ /* 0x000fea0003800000 */
[----:B------:R-:W-:Y:S05]  /*12ca0*/  WARPSYNC.ALL ;  /* 0x0000000000007948 */ /* 0x000fea0003800000 */
[----:B------:R-:W2:Y:S08]  /*12cb0*/  S2UR UR5, SR_CgaCtaId ;  /* 0x00000000000579c3 */ /* 0x000eb00000008800 */
[----:B------:R-:W-:Y:S06]  /*12cc0*/  BAR.SYNC.DEFER_BLOCKING 0x5, 0x180 ;  /* 0x0146000000007b1d */ /* 0x000fec0000010000 */
[----:B------:R-:W-:-:S02]  /*12cd0*/  UMOV UR4, 0x400 ;  /* 0x0000040000047882 */ /* 0x000fc40000000000 */
[----:B--2---:R-:W-:-:S06]  /*12ce0*/  ULEA UR4, UR5, UR4, 0x18 ;  /* 0x0000000405047291 */ /* 0x004fcc000f8ec03f */
[----:B------:R-:W-:-:S05]  /*12cf0*/  IMAD.U32 R0, RZ, RZ, UR4 ;  /* 0x00000004ff007e24 */ /* 0x000fca000f8e00ff */
[----:B------:R2:W4:Y:S04]  /*12d00*/  LDS.128 R16, [R0+0x348d0] ;  /* 0x0348d00000107984 */ /* 0x0005280000000c00 */
[----:B------:R2:W-:Y:S01]  /*12d10*/  STL [R1+0x4], R0 ;  /* 0x0000040001007387 */ /* 0x0005e20000100800 */
[----:B------:R-:W-:Y:S06]  /*12d20*/  BAR.ARV 0x4, 0x180 ;  /* 0x0106000000007b1d */ /* 0x000fec0000002000 */
[----:B------:R-:W-:Y:S05]  /*12d30*/  BRA `(.L_x_500) ;  /* 0x0000000800487947 */ /* 0x000fea0003800000 */
.L_x_499:
[----:B------:R-:W1:Y:S01]  /*12d40*/  S2R R0, SR_TID.X ;  /* 0x0000000000007919 */ /* 0x000e620000002100 */
[----:B------:R-:W-:Y:S01]  /*12d50*/  UMOV UR4, 0xffffffff ;  /* 0xffffffff00047882 */ /* 0x000fe20000000000 */
[----:B-1----:R-:W-:-:S04]  /*12d60*/  LOP3.LUT R7, R0, 0x1f, RZ, 0xc0, !PT ;  /* 0x0000001f00077812 */ /* 0x002fc800078ec0ff */
[----:B------:R-:W-:Y:S01]  /*12d70*/  ISETP.NE.AND P0, PT, R7, 0x1f, PT ;  /* 0x0000001f0700780c */ /* 0x000fe20003f05270 */
[----:B------:R-:W-:-:S12]  /*12d80*/  BRA.DIV UR4, `(.L_x_501) ;  /* 0x0000001e04647947 */ /* 0x000fd8000b800000 */
[----:B------:R-:W-:Y:S01]  /*12d90*/  IMAD.IADD R5, R19, 0x1, R7 ;  /* 0x0000000113057824 */ /* 0x000fe200078e0207 */
[----:B------:R-:W-:-:S04]  /*12da0*/  ULDC UR4, c[0x0][0xc3c] ;  /* 0x00030f0000047ab9 */ /* 0x000fc80000000800 */
[----:B------:R-:W-:-:S13]  /*12db0*/  ISETP.GE.OR P1, PT, R5, UR4, !P0 ;  /* 0x0000000405007c0c */ /* 0x000fda000c726670 */
[----:B------:R-:W1:Y:S02]  /*12dc0*/  @!P1 LDC.64 R2, c[0x0][0xc80] ;  /* 0x00032000ff029b82 */ /* 0x000e640000000a00 */
[----:B-1----:R-:W-:-:S06]  /*12dd0*/  @!P1 IMAD.WIDE R2, R5, 0x4, R2 ;  /* 0x0000000405029825 */ /* 0x002fcc00078e0202 */
[----:B------:R1:W2:Y:S01]  /*12de0*/  @!P1 LDG.E R3, desc[UR60][R2.64] ;  /* 0x0000003c02039981 */ /* 0x0002a2000c1e1900 */
[C---:B------:R-:W-:Y:S02]  /*12df0*/  ISETP.GE.U32.AND P2, PT, R7.reuse, 0x2, PT ;  /* 0x000000020700780c */ /* 0x040fe40003f46070 */
[C---:B------:R-:W-:Y:S01]  /*12e00*/  ISETP.GE.U32.AND P3, PT, R7.reuse, 0x4, PT ;  /* 0x000000040700780c */ /* 0x040fe20003f66070 */
[----:B------:R-:W-:Y:S01]  /*12e10*/  SHFL.IDX PT, R4, R16, 0x1, 0x1f ;  /* 0x00201f0010047f89 */ /* 0x000fe200000e0000 */
[C---:B------:R-:W-:Y:S02]  /*12e20*/  ISETP.GE.U32.AND P4, PT, R7.reuse, 0x8, PT ;  /* 0x000000080700780c */ /* 0x040fe40003f86070 */
[C---:B------:R-:W-:Y:S01]  /*12e30*/  ISETP.GE.U32.AND P5, PT, R7.reuse, 0x10, PT ;  /* 0x000000100700780c */ /* 0x040fe20003fa6070 */
[----:B-1----:R-:W-:Y:S02]  /*12e40*/  IMAD.MOV.U32 R2, RZ, RZ, RZ ;  /* 0x000000ffff027224 */ /* 0x002fe400078e00ff */
[----:B--2---:R-:W-:Y:S01]  /*12e50*/  @!P1 IMAD.MOV.U32 R2, RZ, RZ, R3 ;  /* 0x000000ffff029224 */ /* 0x004fe200078e0003 */
[----:B------:R-:W-:-:S04]  /*12e60*/  ISETP.NE.AND P1, PT, R7, RZ, PT ;  /* 0x000000ff0700720c */ /* 0x000fc80003f25270 */
[----:B------:R-:W1:Y:S02]  /*12e70*/  SHFL.UP PT, R14, R2, 0x1, RZ ;  /* 0x04200000020e7989 */ /* 0x000e6400000e00ff */
[----:B-1----:R-:W-:-:S05]  /*12e80*/  SEL R5, R14, RZ, P1 ;  /* 0x000000ff0e057207 */ /* 0x002fca0000800000 */
[----:B------:R-:W-:-:S05]  /*12e90*/  IMAD.IADD R3, R2, 0x1, R5 ;  /* 0x0000000102037824 */ /* 0x000fca00078e0205 */
        /* <DEDUP_REMOVED lines=11> */
[----:B------:R-:W-:Y:S02]  /*12f50*/  IMAD.IADD R3, R3, 0x1, R0 ;  /* 0x0000000103037824 */ /* 0x000fe400078e0200 */
[----:B------:R1:W2:Y:S04]  /*12f60*/  SHFL.IDX PT, R0, R16, RZ, 0x1f ;  /* 0x00001fff10007589 */ /* 0x0002a800000e0000 */
[----:B------:R1:W4:Y:S02]  /*12f70*/  SHFL.IDX PT, R6, R3, 0x1f, 0x1f ;  /* 0x03e01f0003067f89 */ /* 0x00032400000e0000 */
.L_x_567:
[----:B------:R-:W-:Y:S02]  /*12f80*/  ULDC UR4, c[0x0][0xc38] ;  /* 0x00030e0000047ab9 */ /* 0x000fe40000000800 */
[----:B-1----:R-:W-:-:S04]  /*12f90*/  IMAD.U32 R16, RZ, RZ, UR4 ;  /* 0x00000004ff107e24 */ /* 0x002fc8000f8e00ff */
[----:B----4-:R-:W-:-:S04]  /*12fa0*/  IMAD R6, R6, R16, RZ ;  /* 0x0000001006067224 */ /* 0x010fc800078e02ff */
[----:B------:R-:W-:-:S05]  /*12fb0*/  IMAD.IADD R4, R4, 0x1, R6 ;  /* 0x0000000104047824 */ /* 0x000fca00078e0206 */
[----:B--2---:R-:W-:-:S13]  /*12fc0*/  ISETP.GT.AND P6, PT, R4, R0, PT ;  /* 0x000000000400720c */ /* 0x004fda0003fc4270 */
[----:B------:R-:W-:Y:S05]  /*12fd0*/  @P6 BRA `(.L_x_502) ;  /* 0x00000000009c6947 */ /* 0x000fea0003800000 */
.L_x_507:
[----:B-1----:R-:W1:Y:S01]  /*12fe0*/  LDC R2, c[0x0][0xc3c] ;  /* 0x00030f00ff027b82 */ /* 0x002e620000000800 */
[----:B------:R-:W-:-:S05]  /*12ff0*/  VIADD R19, R19, 0x1f ;  /* 0x0000001f13137836 */ /* 0x000fca0000000000 */
[----:B-1----:R-:W-:-:S13]  /*13000*/  ISETP.GE.AND P6, PT, R19, R2, PT ;  /* 0x000000021300720c */ /* 0x002fda0003fc6270 */
[----:B------:R-:W-:Y:S05]  /*13010*/  @P6 BRA `(.L_x_503) ;  /* 0x0000000400446947 */ /* 0x000fea0003800000 */
[----:B------:R-:W1:Y:S01]  /*13020*/  S2R R3, SR_TID.X ;  /* 0x0000000000037919 */ /* 0x000e620000002100 */
[----:B------:R-:W-:Y:S01]  /*13030*/  BSSY B0, `(.L_x_504) ;  /* 0x0000009000007945 */ /* 0x000fe20003800000 */
[----:B-1----:R-:W-:-:S05]  /*13040*/  LOP3.LUT R3, R3, 0x1f, RZ, 0xc0, !PT ;  /* 0x0000001f03037812 */ /* 0x002fca00078ec0ff */
[----:B------:R-:W-:-:S05]  /*13050*/  IMAD.IADD R5, R19, 0x1, R3 ;  /* 0x0000000113057824 */ /* 0x000fca00078e0203 */
[----:B------:R-:W-:Y:S01]  /*13060*/  ISETP.GE.OR P6, PT, R5, R2, !P0 ;  /* 0x000000020500720c */ /* 0x000fe200047c6670 */
[----:B------:R-:W-:-:S12]  /*13070*/  IMAD.MOV.U32 R2, RZ, RZ, RZ ;  /* 0x000000ffff027224 */ /* 0x000fd800078e00ff */
[----:B------:R-:W-:Y:S05]  /*13080*/  @P6 BRA `(.L_x_505) ;  /* 0x00000000000c6947 */ /* 0x000fea0003800000 */
[----:B------:R-:W1:Y:S02]  /*13090*/  LDC.64 R2, c[0x0][0xc80] ;  /* 0x00032000ff027b82 */ /* 0x000e640000000a00 */
[----:B-1----:R-:W-:-:S06]  /*130a0*/  IMAD.WIDE R2, R5, 0x4, R2 ;  /* 0x0000000405027825 */ /* 0x002fcc00078e0202 */
[----:B------:R1:W5:Y:S02]  /*130b0*/  LDG.E R2, desc[UR60][R2.64] ;  /* 0x0000003c02027981 */ /* 0x000364000c1e1900 */
.L_x_505:
[----:B------:R-:W-:Y:S05]  /*130c0*/  BSYNC B0 ;  /* 0x0000000000007941 */ /* 0x000fea0003800000 */
.L_x_504:
[----:B------:R-:W-:-:S03]  /*130d0*/  UMOV UR4, 0xffffffff ;  /* 0xffffffff00047882 */ /* 0x000fc60000000000 */
[----:B------:R-:W-:Y:S05]  /*130e0*/  BRA.DIV UR4, `(.L_x_506) ;  /* 0x0000001e04c47947 */ /* 0x000fea000b800000 */
[----:B-----5:R-:W1:Y:S02]  /*130f0*/  SHFL.UP PT, R14, R2, 0x1, RZ ;  /* 0x04200000020e7989 */ /* 0x020e6400000e00ff */
        /* <DEDUP_REMOVED lines=14> */
[----:B------:R1:W2:Y:S02]  /*131e0*/  SHFL.IDX PT, R6, R3, 0x1f, 0x1f ;  /* 0x03e01f0003067f89 */ /* 0x0002a400000e0000 */
.L_x_575:
[----:B------:R-:W-:Y:S02]  /*131f0*/  ULDC UR4, c[0x0][0xc38] ;  /* 0x00030e0000047ab9 */ /* 0x000fe40000000800 */
[----:B------:R-:W-:-:S04]  /*13200*/  IMAD.U32 R16, RZ, RZ, UR4 ;  /* 0x00000004ff107e24 */ /* 0x000fc8000f8e00ff */
[----:B--2---:R-:W-:-:S04]  /*13210*/  IMAD R6, R6, R16, RZ ;  /* 0x0000001006067224 */ /* 0x004fc800078e02ff */
[----:B------:R-:W-:-:S05]  /*13220*/  IMAD.IADD R4, R6, 0x1, R4 ;  /* 0x0000000106047824 */ /* 0x000fca00078e0204 */
[----:B------:R-:W-:-:S13]  /*13230*/  ISETP.GT.AND P6, PT, R4, R0, PT ;  /* 0x000000000400720c */ /* 0x000fda0003fc4270 */
[----:B------:R-:W-:Y:S05]  /*13240*/  @!P6 BRA `(.L_x_507) ;  /* 0xfffffffc0064e947 */ /* 0x000fea000383ffff */
.L_x_502:
[----:B------:R-:W-:Y:S01]  /*13250*/  IMAD.IADD R6, R4, 0x1, -R6 ;  /* 0x0000000104067824 */ /* 0x000fe200078e0a06 */
[----:B------:R-:W-:-:S03]  /*13260*/  UMOV UR4, 0xffffffff ;  /* 0xffffffff00047882 */ /* 0x000fc60000000000 */
[----:B------:R-:W-:-:S05]  /*13270*/  IMAD R4, R3, R16, R6 ;  /* 0x0000001003047224 */ /* 0x000fca00078e0206 */
[----:B------:R-:W-:Y:S01]  /*13280*/  ISETP.GT.AND P6, PT, R4, R0, PT ;  /* 0x000000000400720c */ /* 0x000fe20003fc4270 */
[----:B------:R-:W-:-:S12]  /*13290*/  BRA.DIV UR4, `(.L_x_508) ;  /* 0x00000022041c7947 */ /* 0x000fd8000b800000 */
[----:B------:R-:W-:-:S04]  /*132a0*/  VOTE.ANY R5, PT, !P6 ;  /* 0x0000000000057806 */ /* 0x000fc800070e0100 */
[----:B------:R-:W2:Y:S02]  /*132b0*/  POPC R4, R5 ;  /* 0x0000000500047309 */ /* 0x000ea40000000000 */
[----:B--2---:R2:W4:Y:S02]  /*132c0*/  SHFL.IDX PT, R17, R2, R4, 0x1f ;  /* 0x00001f0402117589 */ /* 0x00452400000e0000 */
.L_x_579:
[----:B------:R-:W-:Y:S01]  /*132d0*/  ISETP.NE.AND P0, PT, R5, RZ, PT ;  /* 0x000000ff0500720c */ /* 0x000fe20003f05270 */
[----:B--2---:R-:W-:-:S12]  /*132e0*/  IMAD.MOV.U32 R2, RZ, RZ, RZ ;  /* 0x000000ffff027224 */ /* 0x004fd800078e00ff */
[----:B------:R-:W-:Y:S05]  /*132f0*/  @!P0 BRA `(.L_x_509) ;  /* 0x0000000000108947 */ /* 0x000fea0003800000 */
[----:B------:R-:W-:Y:S01]  /*13300*/  UMOV UR4, 0xffffffff ;  /* 0xffffffff00047882 */ /* 0x000fe20000000000 */
[----:B0-----:R-:W-:Y:S02]  /*13310*/  VIADD R12, R4, 0xffffffff ;  /* 0xffffffff040c7836 */ /* 0x001fe40000000000 */
[----:B------:R-:W-:Y:S05]  /*13320*/  BRA.DIV UR4, `(.L_x_510) ;  /* 0x0000002204407947 */ /* 0x000fea000b800000 */
[----:B------:R2:W0:Y:S02]  /*13330*/  SHFL.IDX PT, R2, R3, R12, 0x1f ;  /* 0x00001f0c03027589 */ /* 0x00042400000e0000 */
.L_x_509:
[----:B----4-:R-:W-:Y:S01]  /*13340*/  IABS R5, R17 ;  /* 0x0000001100057213 */ /* 0x010fe20000000000 */
[----:B0-----:R-:W-:Y:S02]  /*13350*/  IMAD R16, R2, R16, R6 ;  /* 0x0000001002107224 */ /* 0x001fe400078e0206 */
[----:B------:R-:W-:Y:S01]  /*13360*/  IMAD.IADD R19, R4, 0x1, R19 ;  /* 0x0000000104137824 */ /* 0x000fe200078e0213 */
[----:B------:R-:W0:Y:S01]  /*13370*/  I2F.RP R2, R5 ;  /* 0x0000000500027306 */ /* 0x000e220000209400 */
[----:B------:R-:W-:-:S07]  /*13380*/  IMAD.IADD R0, R0, 0x1, -R16 ;  /* 0x0000000100007824 */ /* 0x000fce00078e0a10 */
[----:B0-----:R-:W0:Y:S02]  /*13390*/  MUFU.RCP R2, R2 ;  /* 0x0000000200027308 */ /* 0x001e240000001000 */
[----:B0-----:R-:W-:-:S06]  /*133a0*/  VIADD R2, R2, 0xffffffe ;  /* 0x0ffffffe02027836 */ /* 0x001fcc0000000000 */
[----:B-12---:R-:W0:Y:S02]  /*133b0*/  F2I.FTZ.U32.TRUNC.NTZ R3, R2 ;  /* 0x0000000200037305 */ /* 0x006e24000021f000 */
[----:B0-----:R-:W-:-:S04]  /*133c0*/  IMAD.MOV R2, RZ, RZ, -R3 ;  /* 0x000000ffff027224 */ /* 0x001fc800078e0a03 */
[----:B------:R-:W-:Y:S02]  /*133d0*/  IMAD R6, R2, R5, RZ ;  /* 0x0000000502067224 */ /* 0x000fe400078e02ff */
[----:B------:R-:W-:-:S04]  /*133e0*/  IMAD.MOV.U32 R2, RZ, RZ, RZ ;  /* 0x000000ffff027224 */ /* 0x000fc800078e00ff */
[----:B------:R-:W-:Y:S01]  /*133f0*/  IMAD.HI.U32 R2, R3, R6, R2 ;  /* 0x0000000603027227 */ /* 0x000fe200078e0002 */
[----:B------:R-:W-:Y:S02]  /*13400*/  IABS R6, R17 ;  /* 0x0000001100067213 */ /* 0x000fe40000000000 */
[----:B------:R-:W-:-:S03]  /*13410*/  IABS R3, R0 ;  /* 0x0000000000037213 */ /* 0x000fc60000000000 */
[----:B------:R-:W-:Y:S02]  /*13420*/  IMAD.MOV R6, RZ, RZ, -R6 ;  /* 0x000000ffff067224 */ /* 0x000fe400078e0a06 */
        /* <DEDUP_REMOVED lines=16> */
.L_x_503:
[----:B------:R-:W-:Y:S01]  /*13530*/  UMOV UR4, URZ ;  /* 0x0000003f00047c82 */ /* 0x000fe20008000000 */
[----:B------:R-:W-:Y:S01]  /*13540*/  UMOV UR5, URZ ;  /* 0x0000003f00057c82 */ /* 0x000fe20008000000 */
[----:B------:R-:W-:Y:S01]  /*13550*/  ULDC UR6, c[0x0][0xc3c] ;  /* 0x00030f0000067ab9 */ /* 0x000fe20000000800 */
[----:B------:R-:W-:Y:S02]  /*13560*/  IMAD.MOV.U32 R16, RZ, RZ, R0 ;  /* 0x000000ffff107224 */ /* 0x000fe400078e0000 */
[----:B------:R-:W-:Y:S02]  /*13570*/  IMAD.U32 R17, RZ, RZ, UR4 ;  /* 0x00000004ff117e24 */ /* 0x000fe4000f8e00ff */
[----:B------:R-:W-:Y:S02]  /*13580*/  IMAD.U32 R18, RZ, RZ, UR5 ;  /* 0x00000005ff127e24 */ /* 0x000fe4000f8e00ff */
[----:B------:R-:W-:-:S07]  /*13590*/  IMAD.U32 R19, RZ, RZ, UR6 ;  /* 0x00000006ff137e24 */ /* 0x000fce000f8e00ff */
.L_x_511:
[----:B------:R1:W2:Y:S01]  /*135a0*/  LDL R2, [R1+0x4] ;  /* 0x0000040001027983 */ /* 0x0002a20000100800 */
[----:B------:R-:W4:Y:S01]  /*135b0*/  S2R R0, SR_TID.X ;  /* 0x0000000000007919 */ /* 0x000f220000002100 */
[----:B------:R-:W-:Y:S05]  /*135c0*/  WARPSYNC.ALL ;  /* 0x0000000000007948 */ /* 0x000fea0003800000 */
[----:B----4-:R-:W-:Y:S01]  /*135d0*/  LOP3.LUT R0, R0, 0x1f, RZ, 0xc0, !PT ;  /* 0x0000001f00007812 */ /* 0x010fe200078ec0ff */
[----:B------:R-:W-:Y:S03]  /*135e0*/  BAR.SYNC.DEFER_BLOCKING 0x4, 0x180 ;  /* 0x0106000000007b1d */ /* 0x000fe60000010000 */
[----:B------:R-:W-:-:S13]  /*135f0*/  ISETP.NE.AND P0, PT, R0, RZ, PT ;  /* 0x000000ff0000720c */ /* 0x000fda0003f05270 */
[----:B------:R-:W2:Y:S01]  /*13600*/  @!P0 S2R R3, SR_CgaCtaId ;  /* 0x0000000000038919 */ /* 0x000ea20000008800 */
[----:B------:R-:W-:-:S04]  /*13610*/  @!P0 MOV R0, 0x400 ;  /* 0x0000040000008802 */ /* 0x000fc80000000f00 */
[----:B--2---:R-:W-:-:S05]  /*13620*/  @!P0 LEA R2, R3, R0, 0x18 ;  /* 0x0000000003028211 */ /* 0x004fca00078ec0ff */
[----:B------:R1:W-:Y:S04]  /*13630*/  @!P0 STS.128 [R2+0x348d0], R16 ;  /* 0x0348d01002008388 */ /* 0x0003e80000000c00 */
[----:B------:R1:W-:Y:S01]  /*13640*/  @!P0 STL [R1+0x4], R2 ;  /* 0x0000040201008387 */ /* 0x0003e20000100800 */
[----:B------:R-:W-:Y:S06]  /*13650*/  BAR.ARV 0x5, 0x180 ;  /* 0x0146000000007b1d */ /* 0x000fec0000002000 */
.L_x_500:
[----:B------:R-:W-:Y:S02]  /*13660*/  ULDC UR4, c[0x0][0xc3c] ;  /* 0x00030f0000047ab9 */ /* 0x000fe40000000800 */
[----:B----4-:R-:W-:-:S13]  /*13670*/  ISETP.GE.AND P0, PT, R19, UR4, PT ;  /* 0x0000000413007c0c */ /* 0x010fda000bf06270 */
[----:B------:R-:W-:Y:S05]  /*13680*/  @!P0 BRA `(.L_x_512) ;  /* 0xffffffb000788947 */ /* 0x000fea000383ffff */
[----:B------:R-:W-:Y:S05]  /*13690*/  BSYNC B8 ;  /* 0x0000000000087941 */ /* 0x000fea0003800000 */
.L_x_413:
[----:B--2---:R-:W2:Y:S01]  /*136a0*/  LDL.LU R0, [R1+0x50] ;  /* 0x0000500001007983 */ /* 0x004ea20000300800 */
[----:B------:R-:W-:Y:S01]  /*136b0*/  BSSY B0, `(.L_x_513) ;  /* 0x000000b000007945 */ /* 0x000fe20003800000 */
[----:B------:R-:W4:Y:S01]  /*136c0*/  S2R R5, SR_CgaCtaId ;  /* 0x0000000000057919 */ /* 0x000f220000008800 */
[----:B--2---:R-:W-:-:S05]  /*136d0*/  VIADD R0, R0, 0x1 ;  /* 0x0000000100007836 */ /* 0x004fca0000000000 */
[----:B-1----:R-:W-:-:S04]  /*136e0*/  LEA.HI R2, R0, R0, RZ, 0x1 ;  /* 0x0000000000027211 */ /* 0x002fc800078f08ff */
[----:B------:R-:W-:-:S05]  /*136f0*/  LOP3.LUT R3, R2, 0xfffffffe, RZ, 0xc0, !PT ;  /* 0xfffffffe02037812 */ /* 0x000fca00078ec0ff */
[----:B------:R-:W-:Y:S01]  /*13700*/  IMAD.IADD R3, R0, 0x1, -R3 ;  /* 0x0000000100037824 */ /* 0x000fe200078e0a03 */
[----:B------:R-:W-:-:S04]  /*13710*/  MOV R0, 0x400 ;  /* 0x0000040000007802 */ /* 0x000fc80000000f00 */
[----:B----4-:R-:W-:Y:S02]  /*13720*/  LEA R0, R5, R0, 0x18 ;  /* 0x0000000005007211 */ /* 0x010fe400078ec0ff */
[----:B------:R-:W-:-:S04]  /*13730*/  SHF.L.U32 R3, R3, 0x1f, RZ ;  /* 0x0000001f03037819 */ /* 0x000fc800000006ff */
[----:B------:R-:W1:Y:S02]  /*13740*/  SYNCS.PHASECHK.TRANS64.TRYWAIT P0, [R0+URZ+0x34820], R3 ;  /* 0x03482003000075a7 */ /* 0x000e64000800017f */
[----:B-1----:R-:W-:Y:S05]  /*13750*/  @!P0 BRA `(.L_x_514) ;  /* 0x0000001c005c8947 */ /* 0x002fea0003800000 */
.L_x_582:
[----:B------:R-:W-:Y:S05]  /*13760*/  BSYNC B0 ;  /* 0x0000000000007941 */ /* 0x000fea0003800000 */
.L_x_513:
[----:B------:R-:W-:-:S03]  /*13770*/  UMOV UR4, 0xffffffff ;  /* 0xffffffff00047882 */ /* 0x000fc60000000000 */
[----:B------:R-:W-:Y:S05]  /*13780*/  BRA.DIV UR4, `(.L_x_515) ;  /* 0x0000001e04647947 */ /* 0x000fea000b800000 */
[----:B------:R-:W2:Y:S02]  /*13790*/  S2R R2, SR_TID.X ;  /* 0x0000000000027919 */ /* 0x000ea40000002100 */
[----:B--2---:R-:W-:-:S04]  /*137a0*/  SHF.R.U32.HI R2, RZ, 0x5, R2 ;  /* 0x00000005ff027819 */ /* 0x004fc80000011602 */
[----:B------:R-:W-:-:S05]  /*137b0*/  LOP3.LUT R2, R2, 0x3, RZ, 0xc0, !PT ;  /* 0x0000000302027812 */ /* 0x000fca00078ec0ff */
[----:B------:R2:W4:Y:S02]  /*137c0*/  SHFL.IDX PT, R14, R2, RZ, 0x1f ;  /* 0x00001fff020e7589 */ /* 0x00052400000e0000 */
.L_x_585:
[----:B----4-:R-:W-:Y:S01]  /*137d0*/  ISETP.NE.AND P0, PT, R14, RZ, PT ;  /* 0x000000ff0e00720c */ /* 0x010fe20003f05270 */
[----:B------:R-:W-:-:S12]  /*137e0*/  BSSY B0, `(.L_x_516) ;  /* 0x0000027000007945 */ /* 0x000fd80003800000 */
[----:B------:R-:W-:Y:S05]  /*137f0*/  @P0 BRA `(.L_x_517) ;  /* 0x0000000000940947 */ /* 0x000fea0003800000 */
[----:B------:R-:W-:-:S03]  /*13800*/  UMOV UR4, 0xffffffff ;  /* 0xffffffff00047882 */ /* 0x000fc60000000000 */
[----:B------:R-:W-:Y:S05]  /*13810*/  BRA.DIV UR4, `(.L_x_518) ;  /* 0x0000001e04747947 */ /* 0x000fea000b800000 */
[----:B------:R-:W-:-:S13]  /*13820*/  ELECT P6, URZ, PT ;  /* 0x00000000003f782f */ /* 0x000fda00038c0000 */
.L_x_588:
[----:B------:R-:W-:Y:S05]  /*13830*/  @!P6 BRA `(.L_x_517) ;  /* 0x000000000084e947 */ /* 0x000fea0003800000 */
[----:B--2---:R-:W2:Y:S02]  /*13840*/  LDL.LU R2, [R1+0x58] ;  /* 0x0000580001027983 */ /* 0x004ea40000300800 */
[----:B--2---:R-:W-:-:S04]  /*13850*/  LOP3.LUT R2, R2, 0x2, RZ, 0xfc, !PT ;  /* 0x0000000202027812 */ /* 0x004fc800078efcff */
[----:B------:R-:W-:-:S13]  /*13860*/  ISETP.NE.AND P2, PT, R2, 0x3, PT ;  /* 0x000000030200780c */ /* 0x000fda0003f45270 */
[----:B------:R-:W-:Y:S05]  /*13870*/  @!P2 BRA `(.L_x_519) ;  /* 0x000000000004a947 */ /* 0x000fea0003800000 */
[----:B------:R-:W-:Y:S01]  /*13880*/  BPT.TRAP 0x1 ;  /* 0x000000040000795c */ /* 0x000fe20000300000 */
.L_x_519:
[----:B-1----:R-:W2:Y:S04]  /*13890*/  LDL R3, [R1+0x8] ;  /* 0x0000080001037983 */ /* 0x002ea80000100800 */
[----:B------:R-:W4:Y:S01]  /*138a0*/  LDL.LU R7, [R1+0x10] ;  /* 0x0000100001077983 */ /* 0x000f220000300800 */
[----:B------:R-:W-:-:S04]  /*138b0*/  VIADD R2, R0, 0x34840 ;  /* 0x0003484000027836 */ /* 0x000fc80000000000 */
[C---:B--2---:R-:W-:Y:S02]  /*138c0*/  IMAD R6, R3.reuse, 0x8, R2 ;  /* 0x0000000803067824 */ /* 0x044fe400078e0202 */
[----:B------:R-:W-:Y:S01]  /*138d0*/  VIADD R3, R3, 0x1 ;  /* 0x0000000103037836 */ /* 0x000fe20000000000 */
[----:B----4-:R-:W-:-:S04]  /*138e0*/  SHF.L.U32 R5, R7, 0x1f, RZ ;  /* 0x0000001f07057819 */ /* 0x010fc800000006ff */
[C---:B------:R-:W-:Y:S01]  /*138f0*/  ISETP.NE.AND P1, PT, R3.reuse, 0x2, PT ;  /* 0x000000020300780c */ /* 0x040fe20003f25270 */
[----:B------:R-:W1:Y:S03]  /*13900*/  SYNCS.PHASECHK.TRANS64.TRYWAIT P0, [R6+URZ], R5 ;  /* 0x00000005060075a7 */ /* 0x000e66000800017f */
[----:B------:R-:W-:Y:S02]  /*13910*/  SEL R4, RZ, 0x1, P1 ;  /* 0x00000001ff047807 */ /* 0x000fe40000800000 */
[----:B------:R-:W-:Y:S02]  /*13920*/  SEL R3, R3, RZ, P1 ;  /* 0x000000ff03037207 */ /* 0x000fe40000800000 */
[----:B------:R-:W-:-:S03]  /*13930*/  LOP3.LUT R4, R7, R4, RZ, 0x3c, !PT ;  /* 0x0000000407047212 */ /* 0x000fc600078e3cff */
[----:B------:R-:W-:Y:S01]  /*13940*/  IMAD R7, R3, 0x8, R2 ;  /* 0x0000000803077824 */ /* 0x000fe200078e0202 */
[----:B------:R-:W-:Y:S01]  /*13950*/  SHF.L.U32 R2, R4, 0x1f, RZ ;  /* 0x0000001f04027819 */ /* 0x000fe200000006ff */
[----:B-1----:R-:W-:Y:S06]  /*13960*/  @!P0 BRA `(.L_x_520) ;  /* 0x0000001c00408947 */ /* 0x002fec0003800000 */
.L_x_589:
[----:B------:R-:W2:Y:S02]  /*13970*/  SYNCS.PHASECHK.TRANS64.TRYWAIT P0, [R7+URZ], R2 ;  /* 0x00000002070075a7 */ /* 0x000ea4000800017f */
[----:B--2---:R-:W-:Y:S05]  /*13980*/  @!P0 BRA `(.L_x_521) ;  /* 0x0000001c004c8947 */ /* 0x004fea0003800000 */
.L_x_590:
[----:B------:R-:W-:Y:S05]  /*13990*/  @!P2 BRA `(.L_x_522) ;  /* 0x000000000004a947 */ /* 0x000fea0003800000 */
[----:B------:R-:W-:Y:S01]  /*139a0*/  BPT.TRAP 0x1 ;  /* 0x000000040000795c */ /* 0x000fe20000300000 */
.L_x_522:
[----:B------:R-:W4:Y:S01]  /*139b0*/  LDL.LU R4, [R1+0x8] ;  /* 0x0000080001047983 */ /* 0x000f220000300800 */
[----:B------:R-:W-:-:S04]  /*139c0*/  VIADD R0, R0, 0x34860 ;  /* 0x0003486000007836 */ /* 0x000fc80000000000 */
[----:B----4-:R-:W-:-:S04]  /*139d0*/  IMAD R4, R4, 0x8, R0 ;  /* 0x0000000804047824 */ /* 0x010fc800078e0200 */
[----:B------:R-:W4:Y:S02]  /*139e0*/  SYNCS.PHASECHK.TRANS64.TRYWAIT P0, [R4+URZ], R5 ;  /* 0x00000005040075a7 */ /* 0x000f24000800017f */
[----:B----4-:R-:W-:Y:S05]  /*139f0*/  @!P0 BRA `(.L_x_523) ;  /* 0x0000001c00448947 */ /* 0x010fea0003800000 */
.L_x_591:
[----:B------:R-:W-:-:S07]  /*13a00*/  IMAD R3, R3, 0x8, R0 ;  /* 0x0000000803037824 */ /* 0x000fce00078e0200 */
.L_x_524:
[----:B------:R0:W0:Y:S02]  /*13a10*/  SYNCS.PHASECHK.TRANS64.TRYWAIT P0, [R3+URZ], R2 ;  /* 0x00000002030075a7 */ /* 0x000024000800017f */
[----:B0-----:R-:W-:Y:S05]  /*13a20*/  @!P0 NANOSLEEP.SYNCS 0x989680 ;  /* 0x009896800000895d */ /* 0x001fea0003900000 */
[----:B------:R-:W0:Y:S02]  /*13a30*/  @!P0 SYNCS.PHASECHK.TRANS64 P0, [R3+URZ], R2 ;  /* 0x00000002030085a7 */ /* 0x000e24000800007f */
[----:B0-----:R-:W-:Y:S05]  /*13a40*/  @!P0 BRA `(.L_x_524) ;  /* 0xfffffffc00f08947 */ /* 0x001fea000383ffff */
.L_x_517:
[----:B------:R-:W-:Y:S05]  /*13a50*/  BSYNC B0 ;  /* 0x0000000000007941 */ /* 0x000fea0003800000 */
.L_x_516:
[----:B------:R-:W-:Y:S05]  /*13a60*/  EXIT ;  /* 0x000000000000794d */ /* 0x000fea0003800000 */
.L_x_365:
[----:B0-----:R0:W1:Y:S02]  /*13a70*/  SYNCS.PHASECHK.TRANS64.TRYWAIT P1, [R0+URZ+0x34800], R3 ;  /* 0x03480003000075a7 */ /* 0x001064000802017f */
[----:B-1----:R-:W-:Y:S05]  /*13a80*/  @!P1 NANOSLEEP.SYNCS 0x989680 ;  /* 0x009896800000995d */ /* 0x002fea0003900000 */
[----:B------:R-:W1:Y:S02]  /*13a90*/  @!P1 SYNCS.PHASECHK.TRANS64 P1, [R0+URZ+0x34800], R3 ;  /* 0x03480003000095a7 */ /* 0x000e64000802007f */
[----:B-1----:R-:W-:Y:S05]  /*13aa0*/  @!P1 BRA `(.L_x_365) ;  /* 0xfffffffc00f09947 */ /* 0x002fea000383ffff */
[----:B------:R-:W-:Y:S05]  /*13ab0*/  BRA `(.L_x_525) ;  /* 0xfffffed800c87947 */ /* 0x000fea000383ffff */
.L_x_369:
[----:B-1----:R1:W2:Y:S02]  /*13ac0*/  SYNCS.PHASECHK.TRANS64.TRYWAIT P2, [R12+URZ+0x34830], R3 ;  /* 0x034830030c0075a7 */ /* 0x0022a4000804017f */
[----:B--2---:R-:W-:Y:S05]  /*13ad0*/  @!P2 NANOSLEEP.SYNCS 0x989680 ;  /* 0x009896800000a95d */ /* 0x004fea0003900000 */
[----:B------:R-:W2:Y:S02]  /*13ae0*/  @!P2 SYNCS.PHASECHK.TRANS64 P2, [R12+URZ+0x34830], R3 ;  /* 0x034830030c00a5a7 */ /* 0x000ea4000804007f */
[----:B--2---:R-:W-:Y:S05]  /*13af0*/  @!P2 BRA `(.L_x_369) ;  /* 0xfffffffc00f0a947 */ /* 0x004fea000383ffff */
[----:B------:R-:W-:Y:S05]  /*13b00*/  BRA `(.L_x_368) ;  /* 0xfffffed800ec7947 */ /* 0x000fea000383ffff */
.L_x_374:
[----:B-1----:R1:W2:Y:S02]  /*13b10*/  SYNCS.PHASECHK.TRANS64.TRYWAIT P2, [R0+URZ+0x34830], R11 ;  /* 0x0348300b000075a7 */ /* 0x0022a4000804017f */
[----:B--2---:R-:W-:Y:S05]  /*13b20*/  @!P2 NANOSLEEP.SYNCS 0x989680 ;  /* 0x009896800000a95d */ /* 0x004fea0003900000 */
[----:B------:R-:W2:Y:S02]  /*13b30*/  @!P2 SYNCS.PHASECHK.TRANS64 P2, [R0+URZ+0x34830], R11 ;  /* 0x0348300b0000a5a7 */ /* 0x000ea4000804007f */
[----:B--2---:R-:W-:Y:S05]  /*13b40*/  @!P2 BRA `(.L_x_374) ;  /* 0xfffffffc00f0a947 */ /* 0x004fea000383ffff */
[----:B------:R-:W-:Y:S05]  /*13b50*/  BRA `(.L_x_371) ;  /* 0xffffff2c00087947 */ /* 0x000fea000383ffff */
.L_x_378:
[----:B-1----:R-:W-:-:S04]  /*13b60*/  IMAD.U32 R11, RZ, RZ, UR6 ;  /* 0x00000006ff0b7e24 */ /* 0x002fc8000f8e00ff */
[----:B------:R1:W2:Y:S03]  /*13b70*/  SYNCS.PHASECHK.TRANS64.TRYWAIT P2, [R11+URZ+0x34850], R0 ;  /* 0x034850000b0075a7 */ /* 0x0002a6000804017f */
[----:B--2---:R-:W-:Y:S05]  /*13b80*/  @!P2 NANOSLEEP.SYNCS 0x989680 ;  /* 0x009896800000a95d */ /* 0x004fea0003900000 */
[----:B------:R-:W2:Y:S02]  /*13b90*/  @!P2 SYNCS.PHASECHK.TRANS64 P2, [R11+URZ+0x34850], R0 ;  /* 0x034850000b00a5a7 */ /* 0x000ea4000804007f */
[----:B--2---:R-:W-:Y:S05]  /*13ba0*/  @!P2 BRA `(.L_x_378) ;  /* 0xfffffffc00eca947 */ /* 0x004fea000383ffff */
[----:B------:R-:W-:Y:S05]  /*13bb0*/  BRA `(.L_x_375) ;  /* 0xffffff5000b47947 */ /* 0x000fea000383ffff */
.L_x_383:
[----:B-1----:R1:W2:Y:S02]  /*13bc0*/  SYNCS.PHASECHK.TRANS64.TRYWAIT P0, [R8+URZ+0x34850], R3 ;  /* 0x03485003080075a7 */ /* 0x0022a4000800017f */
[----:B--2---:R-:W-:Y:S05]  /*13bd0*/  @!P0 NANOSLEEP.SYNCS 0x989680 ;  /* 0x009896800000895d */ /* 0x004fea0003900000 */
[----:B------:R-:W2:Y:S02]  /*13be0*/  @!P0 SYNCS.PHASECHK.TRANS64 P0, [R8+URZ+0x34850], R3 ;  /* 0x03485003080085a7 */ /* 0x000ea4000800007f */
[----:B--2---:R-:W-:Y:S05]  /*13bf0*/  @!P0 BRA `(.L_x_383) ;  /* 0xfffffffc00f08947 */ /* 0x004fea000383ffff */
[----:B------:R-:W-:Y:S05]  /*13c00*/  BRA `(.L_x_382) ;  /* 0xffffff7400987947 */ /* 0x000fea000383ffff */
.L_x_425:
[----:B------:R-:W1:Y:S01]  /*13c10*/  S2R R4, SR_TID.X ;  /* 0x0000000000047919 */ /* 0x000e620000002100 */
[----:B------:R-:W-:Y:S01]  /*13c20*/  BSSY B0, `(.L_x_526) ;  /* 0x000000a000007945 */ /* 0x000fe20003800000 */
[----:B0-----:R-:W-:Y:S02]  /*13c30*/  IMAD.MOV.U32 R12, RZ, RZ, RZ ;  /* 0x000000ffff0c7224 */ /* 0x001fe400078e00ff */
[----:B------:R-:W-:Y:S02]  /*13c40*/  IMAD.MOV.U32 R11, RZ, RZ, 0x1f ;  /* 0x0000001fff0b7424 */ /* 0x000fe400078e00ff */
[----:B------:R-:W-:Y:S01]  /*13c50*/  IMAD.MOV.U32 R15, RZ, RZ, -0x1 ;  /* 0xffffffffff0f7424 */ /* 0x000fe200078e00ff */
[----:B-1----:R-:W-:-:S04]  /*13c60*/  SHF.R.U32.HI R4, RZ, 0x5, R4 ;  /* 0x00000005ff047819 */ /* 0x002fc80000011604 */
[----:B------:R-:W-:-:S05]  /*13c70*/  LOP3.LUT R4, R4, 0x3, RZ, 0xc0, !PT ;  /* 0x0000000304047812 */ /* 0x000fca00078ec0ff */
[----:B------:R-:W-:-:S07]  /*13c80*/  IMAD.MOV.U32 R13, RZ, RZ, R4 ;  /* 0x000000ffff0d7224 */ /* 0x000fce00078e0004 */
[----:B------:R-:W-:Y:S05]  /*13c90*/  WARPSYNC.COLLECTIVE R15, `(.L_x_527) ;  /* 0x000000000f087348 */ /* 0x000fea0003c00000 */
[----:B------:R0:W1:Y:S02]  /*13ca0*/  SHFL.IDX P6, R14, R13, R12, R11 ;  /* 0x0000000c0d0e7389 */ /* 0x00006400000c000b */
[----:B01----:R-:W-:Y:S01]  /*13cb0*/  ENDCOLLECTIVE ;  /* 0x000000000000791b */ /* 0x003fe20003800000 */
.L_x_527:
[----:B------:R-:W-:Y:S05]  /*13cc0*/  BSYNC B0 ;  /* 0x0000000000007941 */ /* 0x000fea0003800000 */
.L_x_526:
[----:B------:R-:W-:Y:S05]  /*13cd0*/  BRA `(.L_x_528) ;  /* 0xffffffb400c87947 */ /* 0x000fea000383ffff */
.L_x_427:
[----:B------:R-:W-:Y:S01]  /*13ce0*/  BSSY B0, `(.L_x_529) ;  /* 0x0000006000007945 */ /* 0x000fe20003800000 */
[----:B------:R-:W-:-:S07]  /*13cf0*/  IMAD.MOV.U32 R15, RZ, RZ, -0x1 ;  /* 0xffffffffff0f7424 */ /* 0x000fce00078e00ff */
[----:B01----:R-:W-:Y:S05]  /*13d00*/  WARPSYNC.COLLECTIVE R15, `(.L_x_530) ;  /* 0x000000000f0c7348 */ /* 0x003fea0003c00000 */
[----:B------:R-:W-:Y:S02]  /*13d10*/  ELECT P6, UR62, PT ;  /* 0x00000000003e782f */ /* 0x000fe400038c0000 */
[----:B------:R-:W-:Y:S01]  /*13d20*/  MOV R14, UR62 ;  /* 0x0000003e000e7c02 */ /* 0x000fe20008000f00 */
[----:B01----:R-:W-:Y:S10]  /*13d30*/  ENDCOLLECTIVE ;  /* 0x000000000000791b */ /* 0x003ff40003800000 */
.L_x_530:
[----:B------:R-:W-:Y:S05]  /*13d40*/  BSYNC B0 ;  /* 0x0000000000007941 */ /* 0x000fea0003800000 */
.L_x_529:
[----:B------:R-:W-:Y:S05]  /*13d50*/  BRA `(.L_x_531) ;  /* 0xffffffb400d47947 */ /* 0x000fea000383ffff */
.L_x_429:
[----:B-1----:R1:W2:Y:S02]  /*13d60*/  SYNCS.PHASECHK.TRANS64.TRYWAIT P0, [R0+URZ+0x34840], R2 ;  /* 0x03484002000075a7 */ /* 0x0022a4000800017f */
[----:B--2---:R-:W-:Y:S05]  /*13d70*/  @!P0 NANOSLEEP.SYNCS 0x989680 ;  /* 0x009896800000895d */ /* 0x004fea0003900000 */
[----:B------:R-:W2:Y:S02]  /*13d80*/  @!P0 SYNCS.PHASECHK.TRANS64 P0, [R0+URZ+0x34840], R2 ;  /* 0x03484002000085a7 */ /* 0x000ea4000800007f */
[----:B--2---:R-:W-:Y:S05]  /*13d90*/  @!P0 BRA `(.L_x_429) ;  /* 0xfffffffc00f08947 */ /* 0x004fea000383ffff */
[----:B------:R-:W-:Y:S05]  /*13da0*/  BRA `(.L_x_532) ;  /* 0xffffffb800407947 */ /* 0x000fea000383ffff */
.L_x_433:
[----:B------:R-:W2:Y:S01]  /*13db0*/  LDL.LU R11, [R1+0x40] ;  /* 0x00004000010b7983 */ /* 0x000ea20000300800 */
[----:B------:R-:W-:Y:S01]  /*13dc0*/  IMAD.MOV.U32 R13, RZ, RZ, R0 ;  /* 0x000000ffff0d7224 */ /* 0x000fe200078e0000 */
[----:B------:R-:W-:Y:S01]  /*13dd0*/  LOP3.LUT R8, R8, 0x7f, RZ, 0xc0, !PT ;  /* 0x0000007f08087812 */ /* 0x000fe200078ec0ff */
[----:B------:R-:W-:Y:S02]  /*13de0*/  IMAD.MOV.U32 R12, RZ, RZ, RZ ;  /* 0x000000ffff0c7224 */ /* 0x000fe400078e00ff */
[----:B------:R-:W-:Y:S01]  /*13df0*/  IMAD.MOV.U32 R15, RZ, RZ, -0x1 ;  /* 0xffffffffff0f7424 */ /* 0x000fe200078e00ff */
[----:B------:R-:W-:-:S05]  /*13e00*/  SHF.R.U32.HI R5, RZ, 0x3, R8 ;  /* 0x00000003ff057819 */ /* 0x000fca0000011608 */
[----:B------:R-:W-:-:S04]  /*13e10*/  IMAD.IADD R2, R5, 0x1, R17 ;  /* 0x0000000105027824 */ /* 0x000fc800078e0211 */
[----:B------:R-:W-:Y:S02]  /*13e20*/  VIADD R5, R2, 0x10 ;  /* 0x0000001002057836 */ /* 0x000fe40000000000 */
[----:B--2---:R-:W-:Y:S02]  /*13e30*/  IMAD R3, R11, R7, RZ ;  /* 0x000000070b037224 */ /* 0x004fe400078e02ff */
[----:B------:R-:W-:-:S03]  /*13e40*/  IMAD.MOV.U32 R11, RZ, RZ, 0x181f ;  /* 0x0000181fff0b7424 */ /* 0x000fc600078e00ff */
[----:B------:R-:W-:-:S13]  /*13e50*/  ISETP.GE.AND P2, PT, R2, R3, PT ;  /* 0x000000030200720c */ /* 0x000fda0003f46270 */
[----:B-----5:R-:W-:Y:S05]  /*13e60*/  WARPSYNC.COLLECTIVE R15, `(.L_x_533) ;  /* 0x000000000f087348 */ /* 0x020fea0003c00000 */
[----:B------:R0:W1:Y:S02]  /*13e70*/  SHFL.IDX P6, R14, R13, R12, R11 ;  /* 0x0000000c0d0e7389 */ /* 0x00006400000c000b */
[----:B01---5:R-:W-:Y:S01]  /*13e80*/  ENDCOLLECTIVE ;  /* 0x000000000000791b */ /* 0x023fe20003800000 */
.L_x_533:
[----:B------:R-:W-:Y:S02]  /*13e90*/  IMAD.MOV.U32 R13, RZ, RZ, R4 ;  /* 0x000000ffff0d7224 */ /* 0x000fe400078e0004 */
[----:B------:R-:W-:-:S07]  /*13ea0*/  IMAD.MOV.U32 R6, RZ, RZ, R14 ;  /* 0x000000ffff067224 */ /* 0x000fce00078e000e */
[----:B------:R-:W-:Y:S05]  /*13eb0*/  WARPSYNC.COLLECTIVE R15, `(.L_x_534) ;  /* 0x000000000f087348 */ /* 0x000fea0003c00000 */
[----:B------:R0:W1:Y:S02]  /*13ec0*/  SHFL.IDX P6, R14, R13, R12, R11 ;  /* 0x0000000c0d0e7389 */ /* 0x00006400000c000b */
[----:B01----:R-:W-:Y:S01]  /*13ed0*/  ENDCOLLECTIVE ;  /* 0x000000000000791b */ /* 0x003fe20003800000 */
.L_x_534:
[----:B------:R-:W-:Y:S02]  /*13ee0*/  IMAD.MOV.U32 R13, RZ, RZ, R0 ;  /* 0x000000ffff0d7224 */ /* 0x000fe400078e0000 */
[----:B------:R-:W-:Y:S02]  /*13ef0*/  IMAD.MOV.U32 R12, RZ, RZ, 0x1 ;  /* 0x00000001ff0c7424 */ /* 0x000fe400078e00ff */
[----:B------:R-:W-:-:S07]  /*13f00*/  IMAD.MOV.U32 R7, RZ, RZ, R14 ;  /* 0x000000ffff077224 */ /* 0x000fce00078e000e */
[----:B------:R-:W-:Y:S05]  /*13f10*/  WARPSYNC.COLLECTIVE R15, `(.L_x_535) ;  /* 0x000000000f087348 */ /* 0x000fea0003c00000 */
[----:B------:R0:W1:Y:S02]  /*13f20*/  SHFL.IDX P6, R14, R13, R12, R11 ;  /* 0x0000000c0d0e7389 */ /* 0x00006400000c000b */
[----:B01----:R-:W-:Y:S01]  /*13f30*/  ENDCOLLECTIVE ;  /* 0x000000000000791b */ /* 0x003fe20003800000 */
.L_x_535:
[----:B------:R-:W-:-:S05]  /*13f40*/  @!P2 LEA R7, P3, R10, R7, 0x1 ;  /* 0x000000070a07a211 */ /* 0x000fca00078608ff */
[----:B------:R-:W-:-:S05]  /*13f50*/  @!P2 IMAD.X R6, RZ, RZ, R6, P3 ;  /* 0x000000ffff06a224 */ /* 0x000fca00018e0606 */
[----:B------:R-:W-:Y:S01]  /*13f60*/  @!P2 LOP3.LUT R7, R7, R6, RZ, 0x3c, !PT ;  /* 0x000000060707a212 */ /* 0x000fe200078e3cff */
[----:B------:R-:W-:-:S03]  /*13f70*/  IMAD.MOV.U32 R13, RZ, RZ, R4 ;  /* 0x000000ffff0d7224 */ /* 0x000fc600078e0004 */
[----:B------:R-:W-:-:S04]  /*13f80*/  @!P2 LOP3.LUT R6, R7, R6, RZ, 0x3c, !PT ;  /* 0x000000060706a212 */ /* 0x000fc800078e3cff */
[----:B------:R-:W-:Y:S01]  /*13f90*/  @!P2 LOP3.LUT R7, R7, R6, RZ, 0x3c, !PT ;  /* 0x000000060707a212 */ /* 0x000fe200078e3cff */
[----:B------:R-:W-:-:S07]  /*13fa0*/  IMAD.MOV.U32 R8, RZ, RZ, R14 ;  /* 0x000000ffff087224 */ /* 0x000fce00078e000e */
[----:B------:R-:W-:Y:S05]  /*13fb0*/  WARPSYNC.COLLECTIVE R15, `(.L_x_536) ;  /* 0x000000000f087348 */ /* 0x000fea0003c00000 */
[----:B------:R0:W1:Y:S02]  /*13fc0*/  SHFL.IDX P6, R14, R13, R12, R11 ;  /* 0x0000000c0d0e7389 */ /* 0x00006400000c000b */
[----:B01----:R-:W-:Y:S01]  /*13fd0*/  ENDCOLLECTIVE ;  /* 0x000000000000791b */ /* 0x003fe20003800000 */
.L_x_536:
[----:B------:R-:W-:Y:S01]  /*13fe0*/  @!PT LDS RZ, [RZ] ;  /* 0x00000000fffff984 */ /* 0x000fe20000000800 */
[----:B------:R-:W-:Y:S01]  /*13ff0*/  @!PT LDS RZ, [RZ] ;  /* 0x00000000fffff984 */ /* 0x000fe20000000800 */
[----:B------:R-:W-:Y:S01]  /*14000*/  @!PT LDS RZ, [RZ] ;  /* 0x00000000fffff984 */ /* 0x000fe20000000800 */
[----:B------:R0:W-:Y:S04]  /*14010*/  @!P2 LDGSTS.E.BYPASS.LTC128B.128 [R9+0x16400], desc[UR60][R6.64], !P0 ;  /* 0x164000000609afae */ /* 0x0001e8000c101d7c */
[----:B------:R0:W-:Y:S01]  /*14020*/  @!P2 LDGSTS.E.BYPASS.LTC128B.128 [R9+0x1a400], desc[UR60][R6.64+0x80], !P1 ;  /* 0x1a4000800609afae */ /* 0x0001e2000c901d7c */
[----:B------:R-:W-:Y:S01]  /*14030*/  ISETP.GE.AND P2, PT, R5, R3, PT ;  /* 0x000000030500720c */ /* 0x000fe20003f46270 */
[----:B------:R-:W-:Y:S02]  /*14040*/  IMAD.MOV.U32 R13, RZ, RZ, R0 ;  /* 0x000000ffff0d7224 */ /* 0x000fe400078e0000 */
[----:B------:R-:W-:Y:S02]  /*14050*/  IMAD.MOV.U32 R12, RZ, RZ, 0x2 ;  /* 0x00000002ff0c7424 */ /* 0x000fe400078e00ff */
[----:B------:R-:W-:-:S08]  /*14060*/  IMAD.MOV.U32 R5, RZ, RZ, R14 ;  /* 0x000000ffff057224 */ /* 0x000fd000078e000e */
[----:B0-----:R-:W-:Y:S05]  /*14070*/  WARPSYNC.COLLECTIVE R15, `(.L_x_537) ;  /* 0x000000000f087348 */ /* 0x001fea0003c00000 */
[----:B------:R1:W2:Y:S02]  /*14080*/  SHFL.IDX P6, R14, R13, R12, R11 ;  /* 0x0000000c0d0e7389 */ /* 0x0002a400000c000b */
[----:B012---:R-:W-:Y:S01]  /*14090*/  ENDCOLLECTIVE ;  /* 0x000000000000791b */ /* 0x007fe20003800000 */
.L_x_537:
[----:B------:R-:W-:Y:S01]  /*140a0*/  @!P2 LEA R7, P3, R10, R5, 0x1 ;  /* 0x000000050a07a211 */ /* 0x000fe200078608ff */
[----:B------:R-:W-:-:S04]  /*140b0*/  VIADD R5, R2, 0x20 ;  /* 0x0000002002057836 */ /* 0x000fc80000000000 */
[----:B------:R-:W-:Y:S02]  /*140c0*/  @!P2 IMAD.X R6, RZ, RZ, R8, P3 ;  /* 0x000000ffff06a224 */ /* 0x000fe400018e0608 */
[----:B------:R-:W-:-:S03]  /*140d0*/  VIADD R8, R2, 0x60 ;  /* 0x0000006002087836 */ /* 0x000fc60000000000 */
[----:B------:R-:W-:Y:S01]  /*140e0*/  @!P2 LOP3.LUT R7, R7, R6, RZ, 0x3c, !PT ;  /* 0x000000060707a212 */ /* 0x000fe200078e3cff */
[----:B------:R-:W-:-:S03]  /*140f0*/  IMAD.MOV.U32 R13, RZ, RZ, R4 ;  /* 0x000000ffff0d7224 */ /* 0x000fc600078e0004 */
[----:B------:R-:W-:-:S04]  /*14100*/  @!P2 LOP3.LUT R6, R7, R6, RZ, 0x3c, !PT ;  /* 0x000000060706a212 */ /* 0x000fc800078e3cff */
[----:B------:R-:W-:-:S05]  /*14110*/  @!P2 LOP3.LUT R7, R7, R6, RZ, 0x3c, !PT ;  /* 0x000000060707a212 */ /* 0x000fca00078e3cff */
[----:B------:R-:W-:Y:S01]  /*14120*/  @!PT LDS RZ, [RZ] ;  /* 0x00000000fffff984 */ /* 0x000fe20000000800 */
[----:B------:R-:W-:Y:S01]  /*14130*/  @!PT LDS RZ, [RZ] ;  /* 0x00000000fffff984 */ /* 0x000fe20000000800 */
[----:B------:R-:W-:Y:S01]  /*14140*/  @!PT LDS RZ, [RZ] ;  /* 0x00000000fffff984 */ /* 0x000fe20000000800 */
[----:B------:R-:W-:Y:S04]  /*14150*/  @!P2 LDGSTS.E.BYPASS.LTC128B.128 [R9+0x16c00], desc[UR60][R6.64], !P0 ;  /* 0x16c000000609afae */ /* 0x000fe8000c101d7c */
[----:B------:R0:W-:Y:S01]  /*14160*/  @!P2 LDGSTS.E.BYPASS.LTC128B.128 [R9+0x1ac00], desc[UR60][R6.64+0x80], !P1 ;  /* 0x1ac000800609afae */ /* 0x0001e2000c901d7c */
[----:B------:R-:W-:Y:S01]  /*14170*/  ISETP.GE.AND P2, PT, R5, R3, PT ;  /* 0x000000030500720c */ /* 0x000fe20003f46270 */
[----:B0-----:R-:W-:-:S12]  /*14180*/  IMAD.MOV.U32 R6, RZ, RZ, R14 ;  /* 0x000000ffff067224 */ /* 0x001fd800078e000e */
[----:B------:R-:W-:Y:S05]  /*14190*/  WARPSYNC.COLLECTIVE R15, `(.L_x_538) ;  /* 0x000000000f087348 */ /* 0x000fea0003c00000 */
[----:B------:R0:W1:Y:S02]  /*141a0*/  SHFL.IDX P6, R14, R13, R12, R11 ;  /* 0x0000000c0d0e7389 */ /* 0x00006400000c000b */
[----:B01----:R-:W-:Y:S01]  /*141b0*/  ENDCOLLECTIVE ;  /* 0x000000000000791b */ /* 0x003fe20003800000 */
.L_x_538:
[----:B------:R-:W-:Y:S02]  /*141c0*/  IMAD.MOV.U32 R13, RZ, RZ, R0 ;  /* 0x000000ffff0d7224 */ /* 0x000fe400078e0000 */
[----:B------:R-:W-:Y:S02]  /*141d0*/  IMAD.MOV.U32 R12, RZ, RZ, 0x3 ;  /* 0x00000003ff0c7424 */ /* 0x000fe400078e00ff */
[----:B------:R-:W-:-:S07]  /*141e0*/  IMAD.MOV.U32 R5, RZ, RZ, R14 ;  /* 0x000000ffff057224 */ /* 0x000fce00078e000e */
[----:B------:R-:W-:Y:S05]  /*141f0*/  WARPSYNC.COLLECTIVE R15, `(.L_x_539) ;  /* 0x000000000f087348 */ /* 0x000fea0003c00000 */
[----:B------:R0:W1:Y:S02]  /*14200*/  SHFL.IDX P6, R14, R13, R12, R11 ;  /* 0x0000000c0d0e7389 */ /* 0x00006400000c000b */
[----:B01----:R-:W-:Y:S01]  /*14210*/  ENDCOLLECTIVE ;  /* 0x000000000000791b */ /* 0x003fe20003800000 */
.L_x_539:
[----:B------:R-:W-:-:S05]  /*14220*/  @!P2 LEA R5, P3, R10, R5, 0x1 ;  /* 0x000000050a05a211 */ /* 0x000fca00078608ff */
[----:B------:R-:W-:-:S04]  /*14230*/  @!P2 IMAD.X R6, RZ, RZ, R6, P3 ;  /* 0x000000ffff06a224 */ /* 0x000fc800018e0606 */
[----:B------:R-:W-:Y:S02]  /*14240*/  @!P2 IMAD.MOV.U32 R7, RZ, RZ, R6 ;  /* 0x000000ffff07a224 */ /* 0x000fe400078e0006 */
[----:B------:R-:W-:Y:S02]  /*14250*/  @!P2 IMAD.MOV.U32 R6, RZ, RZ, R5 ;  /* 0x000000ffff06a224 */ /* 0x000fe400078e0005 */
[----:B------:R-:W-:Y:S02]  /*14260*/  IMAD.MOV.U32 R13, RZ, RZ, R4 ;  /* 0x000000ffff0d7224 */ /* 0x000fe400078e0004 */
[----:B------:R-:W-:Y:S01]  /*14270*/  VIADD R5, R2, 0x30 ;  /* 0x0000003002057836 */ /* 0x000fe20000000000 */
        /* <DEDUP_REMOVED lines=10> */
.L_x_540:
[----:B------:R-:W-:Y:S02]  /*14320*/  IMAD.MOV.U32 R13, RZ, RZ, R0 ;  /* 0x000000ffff0d7224 */ /* 0x000fe400078e0000 */
[----:B------:R-:W-:Y:S02]  /*14330*/  IMAD.MOV.U32 R12, RZ, RZ, 0x4 ;  /* 0x00000004ff0c7424 */ /* 0x000fe400078e00ff */
[----:B------:R-:W-:-:S07]  /*14340*/  IMAD.MOV.U32 R5, RZ, RZ, R14 ;  /* 0x000000ffff057224 */ /* 0x000fce00078e000e */
[----:B------:R-:W-:Y:S05]  /*14350*/  WARPSYNC.COLLECTIVE R15, `(.L_x_541) ;  /* 0x000000000f087348 */ /* 0x000fea0003c00000 */
[----:B------:R0:W1:Y:S02]  /*14360*/  SHFL.IDX P6, R14, R13, R12, R11 ;  /* 0x0000000c0d0e7389 */ /* 0x00006400000c000b */
[----:B01----:R-:W-:Y:S01]  /*14370*/  ENDCOLLECTIVE ;  /* 0x000000000000791b */ /* 0x003fe20003800000 */
.L_x_541:
        /* <DEDUP_REMOVED lines=16> */
.L_x_542:
[----:B------:R-:W-:Y:S02]  /*14480*/  IMAD.MOV.U32 R13, RZ, RZ, R0 ;  /* 0x000000ffff0d7224 */ /* 0x000fe400078e0000 */
[----:B------:R-:W-:Y:S02]  /*14490*/  IMAD.MOV.U32 R12, RZ, RZ, 0x5 ;  /* 0x00000005ff0c7424 */ /* 0x000fe400078e00ff */
[----:B------:R-:W-:-:S07]  /*144a0*/  IMAD.MOV.U32 R5, RZ, RZ, R14 ;  /* 0x000000ffff057224 */ /* 0x000fce00078e000e */
[----:B------:R-:W-:Y:S05]  /*144b0*/  WARPSYNC.COLLECTIVE R15, `(.L_x_543) ;  /* 0x000000000f087348 */ /* 0x000fea0003c00000 */
[----:B------:R0:W1:Y:S02]  /*144c0*/  SHFL.IDX P6, R14, R13, R12, R11 ;  /* 0x0000000c0d0e7389 */ /* 0x00006400000c000b */
[----:B01----:R-:W-:Y:S01]  /*144d0*/  ENDCOLLECTIVE ;  /* 0x000000000000791b */ /* 0x003fe20003800000 */
.L_x_543:
        /* <DEDUP_REMOVED lines=16> */
.L_x_544:
[----:B------:R-:W-:Y:S02]  /*145e0*/  IMAD.MOV.U32 R13, RZ, RZ, R0 ;  /* 0x000000ffff0d7224 */ /* 0x000fe400078e0000 */
[----:B------:R-:W-:Y:S02]  /*145f0*/  IMAD.MOV.U32 R12, RZ, RZ, 0x6 ;  /* 0x00000006ff0c7424 */ /* 0x000fe400078e00ff */
[----:B------:R-:W-:-:S07]  /*14600*/  IMAD.MOV.U32 R5, RZ, RZ, R14 ;  /* 0x000000ffff057224 */ /* 0x000fce00078e000e */
[----:B------:R-:W-:Y:S05]  /*14610*/  WARPSYNC.COLLECTIVE R15, `(.L_x_545) ;  /* 0x000000000f087348 */ /* 0x000fea0003c00000 */
[----:B------:R0:W1:Y:S02]  /*14620*/  SHFL.IDX P6, R14, R13, R12, R11 ;  /* 0x0000000c0d0e7389 */ /* 0x00006400000c000b */
[----:B01----:R-:W-:Y:S01]  /*14630*/  ENDCOLLECTIVE ;  /* 0x000000000000791b */ /* 0x003fe20003800000 */
.L_x_545:
[----:B------:R-:W-:-:S05]  /*14640*/  @!P2 LEA R5, P3, R10, R5, 0x1 ;  /* 0x000000050a05a211 */ /* 0x000fca00078608ff */
[----:B------:R-:W-:-:S04]  /*14650*/  @!P2 IMAD.X R6, RZ, RZ, R6, P3 ;  /* 0x000000ffff06a224 */ /* 0x000fc800018e0606 */
[----:B------:R-:W-:Y:S02]  /*14660*/  @!P2 IMAD.MOV.U32 R7, RZ, RZ, R6 ;  /* 0x000000ffff07a224 */ /* 0x000fe400078e0006 */
[----:B------:R-:W-:Y:S02]  /*14670*/  @!P2 IMAD.MOV.U32 R6, RZ, RZ, R5 ;  /* 0x000000ffff06a224 */ /* 0x000fe400078e0005 */
[----:B------:R-:W-:-:S03]  /*14680*/  IMAD.MOV.U32 R13, RZ, RZ, R4 ;  /* 0x000000ffff0d7224 */ /* 0x000fc600078e0004 */
        /* <DEDUP_REMOVED lines=10> */
.L_x_546:
[----:B------:R-:W-:Y:S02]  /*14730*/  IMAD.MOV.U32 R13, RZ, RZ, R0 ;  /* 0x000000ffff0d7224 */ /* 0x000fe400078e0000 */
[----:B------:R-:W-:Y:S02]  /*14740*/  IMAD.MOV.U32 R12, RZ, RZ, 0x7 ;  /* 0x00000007ff0c7424 */ /* 0x000fe400078e00ff */
[----:B------:R-:W-:-:S07]  /*14750*/  IMAD.MOV.U32 R5, RZ, RZ, R14 ;  /* 0x000000ffff057224 */ /* 0x000fce00078e000e */
[----:B------:R-:W-:Y:S05]  /*14760*/  WARPSYNC.COLLECTIVE R15, `(.L_x_547) ;  /* 0x000000000f087348 */ /* 0x000fea0003c00000 */
[----:B------:R0:W1:Y:S02]  /*14770*/  SHFL.IDX P6, R14, R13, R12, R11 ;  /* 0x0000000c0d0e7389 */ /* 0x00006400000c000b */
[----:B01----:R-:W-:Y:S01]  /*14780*/  ENDCOLLECTIVE ;  /* 0x000000000000791b */ /* 0x003fe20003800000 */
.L_x_547:
[----:B------:R-:W-:-:S05]  /*14790*/  @!P2 LEA R5, P3, R10, R5, 0x1 ;  /* 0x000000050a05a211 */ /* 0x000fca00078608ff */
[----:B------:R-:W-:-:S04]  /*147a0*/  @!P2 IMAD.X R6, RZ, RZ, R6, P3 ;  /* 0x000000ffff06a224 */ /* 0x000fc800018e0606 */
[----:B------:R-:W-:Y:S02]  /*147b0*/  @!P2 IMAD.MOV.U32 R7, RZ, RZ, R6 ;  /* 0x000000ffff07a224 */ /* 0x000fe400078e0006 */
[----:B------:R-:W-:Y:S02]  /*147c0*/  IMAD.MOV.U32 R13, RZ, RZ, R4 ;  /* 0x000000ffff0d7224 */ /* 0x000fe400078e0004 */
[----:B------:R-:W-:-:S05]  /*147d0*/  @!P2 IMAD.MOV.U32 R6, RZ, RZ, R5 ;  /* 0x000000ffff06a224 */ /* 0x000fca00078e0005 */
[----:B------:R-:W-:Y:S01]  /*147e0*/  @!PT LDS RZ, [RZ] ;  /* 0x00000000fffff984 */ /* 0x000fe20000000800 */
[----:B------:R-:W-:Y:S01]  /*147f0*/  @!PT LDS RZ, [RZ] ;  /* 0x00000000fffff984 */ /* 0x000fe20000000800 */
[----:B------:R-:W-:Y:S01]  /*14800*/  @!PT LDS RZ, [RZ] ;  /* 0x00000000fffff984 */ /* 0x000fe20000000800 */
[----:B------:R0:W-:Y:S01]  /*14810*/  @!P2 LDGSTS.E.BYPASS.LTC128B.128 [R9+0x19400], desc[UR60][R6.64], !P0 ;  /* 0x194000000609afae */ /* 0x0001e2000c101d7c */
[----:B------:R-:W-:-:S03]  /*14820*/  IMAD.MOV.U32 R0, RZ, RZ, R14 ;  /* 0x000000ffff007224 */ /* 0x000fc600078e000e */
[----:B------:R0:W-:Y:S04]  /*14830*/  @!P2 LDGSTS.E.BYPASS.LTC128B.128 [R9+0x1d400], desc[UR60][R6.64+0x80], !P1 ;  /* 0x1d4000800609afae */ /* 0x0001e8000c901d7c */
[----:B0-----:R-:W-:Y:S05]  /*14840*/  WARPSYNC.COLLECTIVE R15, `(.L_x_548) ;  /* 0x000000000f087348 */ /* 0x001fea0003c00000 */
[----:B------:R1:W2:Y:S02]  /*14850*/  SHFL.IDX P6, R14, R13, R12, R11 ;  /* 0x0000000c0d0e7389 */ /* 0x0002a400000c000b */
[----:B012---:R-:W-:Y:S01]  /*14860*/  ENDCOLLECTIVE ;  /* 0x000000000000791b */ /* 0x007fe20003800000 */
.L_x_548:
[----:B------:R-:W-:Y:S01]  /*14870*/  IMAD.MOV.U32 R4, RZ, RZ, R14 ;  /* 0x000000ffff047224 */ /* 0x000fe200078e000e */
[----:B------:R-:W-:Y:S06]  /*14880*/  BRA `(.L_x_549) ;  /* 0xffffffbc00107947 */ /* 0x000fec000383ffff */
.L_x_438:
[----:B0-----:R-:W2:Y:S02]  /*14890*/  LDL R2, [R1+0x4] ;  /* 0x0000040001027983 */ /* 0x001ea40000100800 */
[----:B--2---:R0:W1:Y:S02]  /*148a0*/  SYNCS.PHASECHK.TRANS64.TRYWAIT P0, [R2+URZ+0x34820], R0 ;  /* 0x03482000020075a7 */ /* 0x004064000800017f */
[----:B-1----:R-:W-:Y:S05]  /*148b0*/  @!P0 NANOSLEEP.SYNCS 0x989680 ;  /* 0x009896800000895d */ /* 0x002fea0003900000 */
[----:B------:R-:W1:Y:S02]  /*148c0*/  @!P0 SYNCS.PHASECHK.TRANS64 P0, [R2+URZ+0x34820], R0 ;  /* 0x03482000020085a7 */ /* 0x000e64000800007f */
[----:B-1----:R-:W-:Y:S05]  /*148d0*/  @!P0 BRA `(.L_x_438) ;  /* 0xfffffffc00ec8947 */ /* 0x002fea000383ffff */
[----:B------:R-:W-:Y:S05]  /*148e0*/  BRA `(.L_x_550) ;  /* 0xffffffbc00847947 */ /* 0x000fea000383ffff */
.L_x_447:
[----:B-1----:R1:W2:Y:S02]  /*148f0*/  SYNCS.PHASECHK.TRANS64.TRYWAIT P0, [R3+URZ+0x34840], R2 ;  /* 0x03484002030075a7 */ /* 0x0022a4000800017f */
[----:B--2---:R-:W-:Y:S05]  /*14900*/  @!P0 NANOSLEEP.SYNCS 0x989680 ;  /* 0x009896800000895d */ /* 0x004fea0003900000 */
[----:B------:R-:W2:Y:S02]  /*14910*/  @!P0 SYNCS.PHASECHK.TRANS64 P0, [R3+URZ+0x34840], R2 ;  /* 0x03484002030085a7 */ /* 0x000ea4000800007f */
[----:B--2---:R-:W-:Y:S05]  /*14920*/  @!P0 BRA `(.L_x_447) ;  /* 0xfffffffc00f08947 */ /* 0x004fea000383ffff */
[----:B------:R-:W-:Y:S05]  /*14930*/  BRA `(.L_x_551) ;  /* 0xffffffc000507947 */ /* 0x000fea000383ffff */
.L_x_453:
[----:B0-----:R0:W1:Y:S02]  /*14940*/  SYNCS.PHASECHK.TRANS64.TRYWAIT P0, [R3+URZ+0x60], R2 ;  /* 0x00006002030075a7 */ /* 0x001064000800017f */
[----:B-1----:R-:W-:Y:S05]  /*14950*/  @!P0 NANOSLEEP.SYNCS 0x989680 ;  /* 0x009896800000895d */ /* 0x002fea0003900000 */
[----:B------:R-:W1:Y:S02]  /*14960*/  @!P0 SYNCS.PHASECHK.TRANS64 P0, [R3+URZ+0x60], R2 ;  /* 0x00006002030085a7 */ /* 0x000e64000800007f */
[----:B-1----:R-:W-:Y:S05]  /*14970*/  @!P0 BRA `(.L_x_453) ;  /* 0xfffffffc00f08947 */ /* 0x002fea000383ffff */
[----:B------:R-:W-:Y:S05]  /*14980*/  BRA `(.L_x_552) ;  /* 0xffffffc4002c7947 */ /* 0x000fea000383ffff */
.L_x_462:
[----:B---3--:R3:W4:Y:S02]  /*14990*/  SYNCS.PHASECHK.TRANS64.TRYWAIT P0, [R3+URZ+0x34840], R2 ;  /* 0x03484002030075a7 */ /* 0x008724000800017f */
[----:B----4-:R-:W-:Y:S05]  /*149a0*/  @!P0 NANOSLEEP.SYNCS 0x989680 ;  /* 0x009896800000895d */ /* 0x010fea0003900000 */
[----:B------:R-:W4:Y:S02]  /*149b0*/  @!P0 SYNCS.PHASECHK.TRANS64 P0, [R3+URZ+0x34840], R2 ;  /* 0x03484002030085a7 */ /* 0x000f24000800007f */
[----:B----4-:R-:W-:Y:S05]  /*149c0*/  @!P0 BRA `(.L_x_462) ;  /* 0xfffffffc00f08947 */ /* 0x010fea000383ffff */
[----:B------:R-:W-:Y:S05]  /*149d0*/  BRA `(.L_x_553) ;  /* 0xffffffc800d47947 */ /* 0x000fea000383ffff */
.L_x_468:
[----:B--2---:R2:W3:Y:S02]  /*149e0*/  SYNCS.PHASECHK.TRANS64.TRYWAIT P0, [R2+URZ+0x60], R3 ;  /* 0x00006003020075a7 */ /* 0x0044e4000800017f */
[----:B---3--:R-:W-:Y:S05]  /*149f0*/  @!P0 NANOSLEEP.SYNCS 0x989680 ;  /* 0x009896800000895d */ /* 0x008fea0003900000 */
[----:B------:R-:W3:Y:S02]  /*14a00*/  @!P0 SYNCS.PHASECHK.TRANS64 P0, [R2+URZ+0x60], R3 ;  /* 0x00006003020085a7 */ /* 0x000ee4000800007f */
[----:B---3--:R-:W-:Y:S05]  /*14a10*/  @!P0 BRA `(.L_x_468) ;  /* 0xfffffffc00f08947 */ /* 0x008fea000383ffff */
[----:B------:R-:W-:Y:S05]  /*14a20*/  BRA `(.L_x_554) ;  /* 0xffffffcc00b07947 */ /* 0x000fea000383ffff */
.L_x_477:
[----:B----4-:R4:W0:Y:S02]  /*14a30*/  SYNCS.PHASECHK.TRANS64.TRYWAIT P0, [R2+URZ+0x34840], R3 ;  /* 0x03484003020075a7 */ /* 0x010824000800017f */
[----:B0-----:R-:W-:Y:S05]  /*14a40*/  @!P0 NANOSLEEP.SYNCS 0x989680 ;  /* 0x009896800000895d */ /* 0x001fea0003900000 */
[----:B------:R-:W0:Y:S02]  /*14a50*/  @!P0 SYNCS.PHASECHK.TRANS64 P0, [R2+URZ+0x34840], R3 ;  /* 0x03484003020085a7 */ /* 0x000e24000800007f */
[----:B0-----:R-:W-:Y:S05]  /*14a60*/  @!P0 BRA `(.L_x_477) ;  /* 0xfffffffc00f08947 */ /* 0x001fea000383ffff */
[----:B------:R-:W-:Y:S05]  /*14a70*/  BRA `(.L_x_555) ;  /* 0xffffffd400247947 */ /* 0x000fea000383ffff */
.L_x_483:
[----:B--2---:R2:W3:Y:S02]  /*14a80*/  SYNCS.PHASECHK.TRANS64.TRYWAIT P0, [R2+URZ+0x60], R5 ;  /* 0x00006005020075a7 */ /* 0x0044e4000800017f */
[----:B---3--:R-:W-:Y:S05]  /*14a90*/  @!P0 NANOSLEEP.SYNCS 0x989680 ;  /* 0x009896800000895d */ /* 0x008fea0003900000 */
[----:B------:R-:W3:Y:S02]  /*14aa0*/  @!P0 SYNCS.PHASECHK.TRANS64 P0, [R2+URZ+0x60], R5 ;  /* 0x00006005020085a7 */ /* 0x000ee4000800007f */
[----:B---3--:R-:W-:Y:S05]  /*14ab0*/  @!P0 BRA `(.L_x_483) ;  /* 0xfffffffc00f08947 */ /* 0x008fea000383ffff */
[----:B------:R-:W-:Y:S05]  /*14ac0*/  BRA `(.L_x_556) ;  /* 0xffffffd800007947 */ /* 0x000fea000383ffff */
.L_x_494:
[----:B--2---:R2:W4:Y:S02]  /*14ad0*/  SYNCS.PHASECHK.TRANS64.TRYWAIT P0, [R2+URZ+0x34860], R0 ;  /* 0x03486000020075a7 */ /* 0x004524000800017f */
[----:B----4-:R-:W-:Y:S05]  /*14ae0*/  @!P0 NANOSLEEP.SYNCS 0x989680 ;  /* 0x009896800000895d */ /* 0x010fea0003900000 */
[----:B------:R-:W4:Y:S02]  /*14af0*/  @!P0 SYNCS.PHASECHK.TRANS64 P0, [R2+URZ+0x34860], R0 ;  /* 0x03486000020085a7 */ /* 0x000f24000800007f */
[----:B----4-:R-:W-:Y:S05]  /*14b00*/  @!P0 BRA `(.L_x_494) ;  /* 0xfffffffc00f08947 */ /* 0x010fea000383ffff */
[----:B------:R-:W-:Y:S05]  /*14b10*/  BRA `(.L_x_557) ;  /* 0xffffffdc00587947 */ /* 0x000fea000383ffff */
.L_x_501:
[----:B------:R-:W-:Y:S01]  /*14b20*/  BSSY B0, `(.L_x_558) ;  /* 0x0000008000007945 */ /* 0x000fe20003800000 */
[----:B------:R-:W-:Y:S02]  /*14b30*/  IMAD.MOV.U32 R13, RZ, RZ, R16 ;  /* 0x000000ffff0d7224 */ /* 0x000fe400078e0010 */
[----:B0-----:R-:W-:Y:S02]  /*14b40*/  IMAD.MOV.U32 R12, RZ, RZ, RZ ;  /* 0x000000ffff0c7224 */ /* 0x001fe400078e00ff */
[----:B---3--:R-:W-:Y:S02]  /*14b50*/  IMAD.MOV.U32 R11, RZ, RZ, 0x1f ;  /* 0x0000001fff0b7424 */ /* 0x008fe400078e00ff */
[----:B------:R-:W-:-:S07]  /*14b60*/  IMAD.MOV.U32 R15, RZ, RZ, -0x1 ;  /* 0xffffffffff0f7424 */ /* 0x000fce00078e00ff */
[----:B-----5:R-:W-:Y:S05]  /*14b70*/  WARPSYNC.COLLECTIVE R15, `(.L_x_559) ;  /* 0x000000000f087348 */ /* 0x020fea0003c00000 */
[----:B------:R0:W1:Y:S02]  /*14b80*/  SHFL.IDX P6, R14, R13, R12, R11 ;  /* 0x0000000c0d0e7389 */ /* 0x00006400000c000b */
[----:B01---5:R-:W-:Y:S01]  /*14b90*/  ENDCOLLECTIVE ;  /* 0x000000000000791b */ /* 0x023fe20003800000 */
.L_x_559:
[----:B------:R-:W-:Y:S05]  /*14ba0*/  BSYNC B0 ;  /* 0x0000000000007941 */ /* 0x000fea0003800000 */
.L_x_558:
[----:B------:R-:W-:Y:S02]  /*14bb0*/  IMAD.MOV.U32 R13, RZ, RZ, R16 ;  /* 0x000000ffff0d7224 */ /* 0x000fe400078e0010 */
[----:B------:R-:W-:Y:S02]  /*14bc0*/  IMAD.MOV.U32 R12, RZ, RZ, 0x1 ;  /* 0x00000001ff0c7424 */ /* 0x000fe400078e00ff */
[----:B------:R-:W-:Y:S02]  /*14bd0*/  IMAD.MOV.U32 R11, RZ, RZ, 0x1f ;  /* 0x0000001fff0b7424 */ /* 0x000fe400078e00ff */
[----:B------:R-:W-:Y:S02]  /*14be0*/  IMAD.MOV.U32 R15, RZ, RZ, -0x1 ;  /* 0xffffffffff0f7424 */ /* 0x000fe400078e00ff */
[----:B------:R-:W-:Y:S02]  /*14bf0*/  IMAD.IADD R5, R19, 0x1, R7 ;  /* 0x0000000113057824 */ /* 0x000fe400078e0207 */
[----:B------:R-:W-:-:S07]  /*14c00*/  IMAD.MOV.U32 R0, RZ, RZ, R14 ;  /* 0x000000ffff007224 */ /* 0x000fce00078e000e */
[----:B------:R-:W-:Y:S05]  /*14c10*/  WARPSYNC.COLLECTIVE R15, `(.L_x_560) ;  /* 0x000000000f087348 */ /* 0x000fea0003c00000 */
[----:B------:R0:W1:Y:S02]  /*14c20*/  SHFL.IDX P6, R14, R13, R12, R11 ;  /* 0x0000000c0d0e7389 */ /* 0x00006400000c000b */
[----:B01----:R-:W-:Y:S01]  /*14c30*/  ENDCOLLECTIVE ;  /* 0x000000000000791b */ /* 0x003fe20003800000 */
.L_x_560:
[----:B------:R-:W-:Y:S02]  /*14c40*/  ULDC UR4, c[0x0][0xc3c] ;  /* 0x00030f0000047ab9 */ /* 0x000fe40000000800 */
[----:B------:R-:W-:-:S13]  /*14c50*/  ISETP.GE.OR P1, PT, R5, UR4, !P0 ;  /* 0x0000000405007c0c */ /* 0x000fda000c726670 */
[----:B------:R-:W0:Y:S01]  /*14c60*/  @!P1 LDC.64 R2, c[0x0][0xc80] ;  /* 0x00032000ff029b82 */ /* 0x000e220000000a00 */
[----:B------:R-:W-:Y:S02]  /*14c70*/  IMAD.MOV.U32 R11, RZ, RZ, RZ ;  /* 0x000000ffff0b7224 */ /* 0x000fe400078e00ff */
[----:B------:R-:W-:Y:S02]  /*14c80*/  IMAD.MOV.U32 R4, RZ, RZ, R14 ;  /* 0x000000ffff047224 */ /* 0x000fe400078e000e */
[----:B0-----:R-:W-:-:S06]  /*14c90*/  @!P1 IMAD.WIDE R2, R5, 0x4, R2 ;  /* 0x0000000405029825 */ /* 0x001fcc00078e0202 */
[----:B------:R0:W2:Y:S01]  /*14ca0*/  @!P1 LDG.E R3, desc[UR60][R2.64] ;  /* 0x0000003c02039981 */ /* 0x0000a2000c1e1900 */
[C---:B------:R-:W-:Y:S02]  /*14cb0*/  ISETP.GE.U32.AND P2, PT, R7.reuse, 0x2, PT ;  /* 0x000000020700780c */ /* 0x040fe40003f46070 */
[C---:B------:R-:W-:Y:S02]  /*14cc0*/  ISETP.GE.U32.AND P3, PT, R7.reuse, 0x4, PT ;  /* 0x000000040700780c */ /* 0x040fe40003f66070 */
[C---:B------:R-:W-:Y:S02]  /*14cd0*/  ISETP.GE.U32.AND P4, PT, R7.reuse, 0x8, PT ;  /* 0x000000080700780c */ /* 0x040fe40003f86070 */
[C---:B------:R-:W-:Y:S01]  /*14ce0*/  ISETP.GE.U32.AND P5, PT, R7.reuse, 0x10, PT ;  /* 0x000000100700780c */ /* 0x040fe20003fa6070 */
[----:B0-----:R-:W-:Y:S02]  /*14cf0*/  IMAD.MOV.U32 R2, RZ, RZ, RZ ;  /* 0x000000ffff027224 */ /* 0x001fe400078e00ff */
[----:B--2---:R-:W-:Y:S01]  /*14d00*/  @!P1 IMAD.MOV.U32 R2, RZ, RZ, R3 ;  /* 0x000000ffff029224 */ /* 0x004fe200078e0003 */
[----:B------:R-:W-:-:S03]  /*14d10*/  ISETP.NE.AND P1, PT, R7, RZ, PT ;  /* 0x000000ff0700720c */ /* 0x000fc60003f25270 */
[----:B------:R-:W-:-:S10]  /*14d20*/  IMAD.MOV.U32 R13, RZ, RZ, R2 ;  /* 0x000000ffff0d7224 */ /* 0x000fd400078e0002 */
[----:B------:R-:W-:Y:S05]  /*14d30*/  WARPSYNC.COLLECTIVE R15, `(.L_x_561) ;  /* 0x000000000f087348 */ /* 0x000fea0003c00000 */
[----:B------:R0:W1:Y:S02]  /*14d40*/  SHFL.UP P6, R14, R13, R12, R11 ;  /* 0x0400000c0d0e7389 */ /* 0x00006400000c000b */
[----:B01----:R-:W-:Y:S01]  /*14d50*/  ENDCOLLECTIVE ;  /* 0x000000000000791b */ /* 0x003fe20003800000 */
.L_x_561:
[----:B------:R-:W-:Y:S01]  /*14d60*/  IMAD.MOV.U32 R12, RZ, RZ, 0x2 ;  /* 0x00000002ff0c7424 */ /* 0x000fe200078e00ff */
[----:B------:R-:W-:-:S05]  /*14d70*/  SEL R5, R14, RZ, P1 ;  /* 0x000000ff0e057207 */ /* 0x000fca0000800000 */
[----:B------:R-:W-:-:S04]  /*14d80*/  IMAD.IADD R3, R2, 0x1, R5 ;  /* 0x0000000102037824 */ /* 0x000fc800078e0205 */
[----:B------:R-:W-:-:S07]  /*14d90*/  IMAD.MOV.U32 R13, RZ, RZ, R3 ;  /* 0x000000ffff0d7224 */ /* 0x000fce00078e0003 */
[----:B------:R-:W-:Y:S05]  /*14da0*/  WARPSYNC.COLLECTIVE R15, `(.L_x_562) ;  /* 0x000000000f087348 */ /* 0x000fea0003c00000 */
[----:B------:R0:W1:Y:S02]  /*14db0*/  SHFL.UP P6, R14, R13, R12, R11 ;  /* 0x0400000c0d0e7389 */ /* 0x00006400000c000b */
[----:B01----:R-:W-:Y:S01]  /*14dc0*/  ENDCOLLECTIVE ;  /* 0x000000000000791b */ /* 0x003fe20003800000 */
.L_x_562:
[----:B------:R-:W-:Y:S02]  /*14dd0*/  IMAD.MOV.U32 R12, RZ, RZ, 0x4 ;  /* 0x00000004ff0c7424 */ /* 0x000fe400078e00ff */
[----:B------:R-:W-:-:S05]  /*14de0*/  IMAD.MOV.U32 R5, RZ, RZ, R14 ;  /* 0x000000ffff057224 */ /* 0x000fca00078e000e */
[----:B------:R-:W-:-:S05]  /*14df0*/  SEL R6, R5, RZ, P2 ;  /* 0x000000ff05067207 */ /* 0x000fca0001000000 */
[----:B------:R-:W-:-:S04]  /*14e00*/  IMAD.IADD R3, R3, 0x1, R6 ;  /* 0x0000000103037824 */ /* 0x000fc800078e0206 */
[----:B------:R-:W-:-:S07]  /*14e10*/  IMAD.MOV.U32 R13, RZ, RZ, R3 ;  /* 0x000000ffff0d7224 */ /* 0x000fce00078e0003 */
[----:B------:R-:W-:Y:S05]  /*14e20*/  WARPSYNC.COLLECTIVE R15, `(.L_x_563) ;  /* 0x000000000f087348 */ /* 0x000fea0003c00000 */
[----:B------:R0:W1:Y:S02]  /*14e30*/  SHFL.UP P6, R14, R13, R12, R11 ;  /* 0x0400000c0d0e7389 */ /* 0x00006400000c000b */
[----:B01----:R-:W-:Y:S01]  /*14e40*/  ENDCOLLECTIVE ;  /* 0x000000000000791b */ /* 0x003fe20003800000 */
.L_x_563:
        /* <DEDUP_REMOVED lines=8> */
.L_x_564:
        /* <DEDUP_REMOVED lines=8> */
.L_x_565:
[----:B------:R-:W-:Y:S02]  /*14f50*/  IMAD.MOV.U32 R12, RZ, RZ, 0x1f ;  /* 0x0000001fff0c7424 */ /* 0x000fe400078e00ff */
[----:B------:R-:W-:Y:S02]  /*14f60*/  IMAD.MOV.U32 R11, RZ, RZ, 0x1f ;  /* 0x0000001fff0b7424 */ /* 0x000fe400078e00ff */
[----:B------:R-:W-:-:S05]  /*14f70*/  IMAD.MOV.U32 R5, RZ, RZ, R14 ;  /* 0x000000ffff057224 */ /* 0x000fca00078e000e */
[----:B------:R-:W-:-:S05]  /*14f80*/  SEL R6, R5, RZ, P5 ;  /* 0x000000ff05067207 */ /* 0x000fca0002800000 */
[----:B------:R-:W-:-:S04]  /*14f90*/  IMAD.IADD R3, R3, 0x1, R6 ;  /* 0x0000000103037824 */ /* 0x000fc800078e0206 */
[----:B------:R-:W-:-:S07]  /*14fa0*/  IMAD.MOV.U32 R13, RZ, RZ, R3 ;  /* 0x000000ffff0d7224 */ /* 0x000fce00078e0003 */
[----:B------:R-:W-:Y:S05]  /*14fb0*/  WARPSYNC.COLLECTIVE R15, `(.L_x_566) ;  /* 0x000000000f087348 */ /* 0x000fea0003c00000 */
[----:B------:R0:W1:Y:S02]  /*14fc0*/  SHFL.IDX P6, R14, R13, R12, R11 ;  /* 0x0000000c0d0e7389 */ /* 0x00006400000c000b */
[----:B01----:R-:W-:Y:S01]  /*14fd0*/  ENDCOLLECTIVE ;  /* 0x000000000000791b */ /* 0x003fe20003800000 */
.L_x_566:
[----:B------:R-:W-:Y:S01]  /*14fe0*/  IMAD.MOV.U32 R6, RZ, RZ, R14 ;  /* 0x000000ffff067224 */ /* 0x000fe200078e000e */
[----:B------:R-:W-:Y:S06]  /*14ff0*/  BRA `(.L_x_567) ;  /* 0xffffffdc00e07947 */ /* 0x000fec000383ffff */
.L_x_506:
[----:B------:R-:W-:Y:S01]  /*15000*/  BSSY B0, `(.L_x_568) ;  /* 0x0000008000007945 */ /* 0x000fe20003800000 */
[----:B-----5:R-:W-:Y:S02]  /*15010*/  IMAD.MOV.U32 R13, RZ, RZ, R2 ;  /* 0x000000ffff0d7224 */ /* 0x020fe400078e0002 */
[----:B0-----:R-:W-:Y:S02]  /*15020*/  IMAD.MOV.U32 R12, RZ, RZ, 0x1 ;  /* 0x00000001ff0c7424 */ /* 0x001fe400078e00ff */
[----:B---3--:R-:W-:Y:S02]  /*15030*/  IMAD.MOV.U32 R11, RZ, RZ, RZ ;  /* 0x000000ffff0b7224 */ /* 0x008fe400078e00ff */
[----:B------:R-:W-:-:S07]  /*15040*/  IMAD.MOV.U32 R15, RZ, RZ, -0x1 ;  /* 0xffffffffff0f7424 */ /* 0x000fce00078e00ff */
[----:B-1----:R-:W-:Y:S05]  /*15050*/  WARPSYNC.COLLECTIVE R15, `(.L_x_569) ;  /* 0x000000000f087348 */ /* 0x002fea0003c00000 */
[----:B------:R0:W2:Y:S02]  /*15060*/  SHFL.UP P6, R14, R13, R12, R11 ;  /* 0x0400000c0d0e7389 */ /* 0x0000a400000c000b */
[----:B012---:R-:W-:Y:S01]  /*15070*/  ENDCOLLECTIVE ;  /* 0x000000000000791b */ /* 0x007fe20003800000 */
.L_x_569:
[----:B------:R-:W-:Y:S05]  /*15080*/  BSYNC B0 ;  /* 0x0000000000007941 */ /* 0x000fea0003800000 */
.L_x_568:
[----:B------:R-:W-:Y:S01]  /*15090*/  SEL R3, R14, RZ, P1 ;  /* 0x000000ff0e037207 */ /* 0x000fe20000800000 */
[----:B------:R-:W-:Y:S02]  /*150a0*/  IMAD.MOV.U32 R12, RZ, RZ, 0x2 ;  /* 0x00000002ff0c7424 */ /* 0x000fe400078e00ff */
[----:B------:R-:W-:Y:S02]  /*150b0*/  IMAD.MOV.U32 R11, RZ, RZ, RZ ;  /* 0x000000ffff0b7224 */ /* 0x000fe400078e00ff */
[----:B------:R-:W-:Y:S02]  /*150c0*/  IMAD.IADD R3, R2, 0x1, R3 ;  /* 0x0000000102037824 */ /* 0x000fe400078e0203 */
[----:B------:R-:W-:Y:S02]  /*150d0*/  IMAD.MOV.U32 R15, RZ, RZ, -0x1 ;  /* 0xffffffffff0f7424 */ /* 0x000fe400078e00ff */
[----:B------:R-:W-:-:S07]  /*150e0*/  IMAD.MOV.U32 R13, RZ, RZ, R3 ;  /* 0x000000ffff0d7224 */ /* 0x000fce00078e0003 */
[----:B------:R-:W-:Y:S05]  /*150f0*/  WARPSYNC.COLLECTIVE R15, `(.L_x_570) ;  /* 0x000000000f087348 */ /* 0x000fea0003c00000 */
[----:B------:R0:W1:Y:S02]  /*15100*/  SHFL.UP P6, R14, R13, R12, R11 ;  /* 0x0400000c0d0e7389 */ /* 0x00006400000c000b */
[----:B01----:R-:W-:Y:S01]  /*15110*/  ENDCOLLECTIVE ;  /* 0x000000000000791b */ /* 0x003fe20003800000 */
.L_x_570:
[----:B------:R-:W-:Y:S01]  /*15120*/  IMAD.MOV.U32 R12, RZ, RZ, 0x4 ;  /* 0x00000004ff0c7424 */ /* 0x000fe200078e00ff */
[----:B------:R-:W-:-:S05]  /*15130*/  SEL R14, R14, RZ, P2 ;  /* 0x000000ff0e0e7207 */ /* 0x000fca0001000000 */
[----:B------:R-:W-:-:S04]  /*15140*/  IMAD.IADD R3, R3, 0x1, R14 ;  /* 0x0000000103037824 */ /* 0x000fc800078e020e */
[----:B------:R-:W-:-:S07]  /*15150*/  IMAD.MOV.U32 R13, RZ, RZ, R3 ;  /* 0x000000ffff0d7224 */ /* 0x000fce00078e0003 */
[----:B------:R-:W-:Y:S05]  /*15160*/  WARPSYNC.COLLECTIVE R15, `(.L_x_571) ;  /* 0x000000000f087348 */ /* 0x000fea0003c00000 */
[----:B------:R0:W1:Y:S02]  /*15170*/  SHFL.UP P6, R14, R13, R12, R11 ;  /* 0x0400000c0d0e7389 */ /* 0x00006400000c000b */
[----:B01----:R-:W-:Y:S01]  /*15180*/  ENDCOLLECTIVE ;  /* 0x000000000000791b */ /* 0x003fe20003800000 */
.L_x_571:
[----:B------:R-:W-:Y:S01]  /*15190*/  IMAD.MOV.U32 R12, RZ, RZ, 0x8 ;  /* 0x00000008ff0c7424 */ /* 0x000fe200078e00ff */
[----:B------:R-:W-:-:S05]  /*151a0*/  SEL R14, R14, RZ, P3 ;  /* 0x000000ff0e0e7207 */ /* 0x000fca0001800000 */
[----:B------:R-:W-:-:S04]  /*151b0*/  IMAD.IADD R3, R3, 0x1, R14 ;  /* 0x0000000103037824 */ /* 0x000fc800078e020e */
[----:B------:R-:W-:-:S07]  /*151c0*/  IMAD.MOV.U32 R13, RZ, RZ, R3 ;  /* 0x000000ffff0d7224 */ /* 0x000fce00078e0003 */
[----:B------:R-:W-:Y:S05]  /*151d0*/  WARPSYNC.COLLECTIVE R15, `(.L_x_572) ;  /* 0x000000000f087348 */ /* 0x000fea0003c00000 */
[----:B------:R0:W1:Y:S02]  /*151e0*/  SHFL.UP P6, R14, R13, R12, R11 ;  /* 0x0400000c0d0e7389 */ /* 0x00006400000c000b */
[----:B01----:R-:W-:Y:S01]  /*151f0*/  ENDCOLLECTIVE ;  /* 0x000000000000791b */ /* 0x003fe20003800000 */
.L_x_572:
[----:B------:R-:W-:Y:S01]  /*15200*/  IMAD.MOV.U32 R12, RZ, RZ, 0x10 ;  /* 0x00000010ff0c7424 */ /* 0x000fe200078e00ff */
[----:B------:R-:W-:-:S05]  /*15210*/  SEL R14, R14, RZ, P4 ;  /* 0x000000ff0e0e7207 */ /* 0x000fca0002000000 */
[----:B------:R-:W-:-:S04]  /*15220*/  IMAD.IADD R3, R3, 0x1, R14 ;  /* 0x0000000103037824 */ /* 0x000fc800078e020e */
[----:B------:R-:W-:-:S07]  /*15230*/  IMAD.MOV.U32 R13, RZ, RZ, R3 ;  /* 0x000000ffff0d7224 */ /* 0x000fce00078e0003 */
[----:B------:R-:W-:Y:S05]  /*15240*/  WARPSYNC.COLLECTIVE R15, `(.L_x_573) ;  /* 0x000000000f087348 */ /* 0x000fea0003c00000 */
[----:B------:R0:W1:Y:S02]  /*15250*/  SHFL.UP P6, R14, R13, R12, R11 ;  /* 0x0400000c0d0e7389 */ /* 0x00006400000c000b */
[----:B01----:R-:W-:Y:S01]  /*15260*/  ENDCOLLECTIVE ;  /* 0x000000000000791b */ /* 0x003fe20003800000 */
.L_x_573:
[----:B------:R-:W-:Y:S02]  /*15270*/  IMAD.MOV.U32 R12, RZ, RZ, 0x1f ;  /* 0x0000001fff0c7424 */ /* 0x000fe400078e00ff */
[----:B------:R-:W-:Y:S01]  /*15280*/  IMAD.MOV.U32 R11, RZ, RZ, 0x1f ;  /* 0x0000001fff0b7424 */ /* 0x000fe200078e00ff */
[----:B------:R-:W-:-:S05]  /*15290*/  SEL R14, R14, RZ, P5 ;  /* 0x000000ff0e0e7207 */ /* 0x000fca0002800000 */
[----:B------:R-:W-:-:S04]  /*152a0*/  IMAD.IADD R3, R3, 0x1, R14 ;  /* 0x0000000103037824 */ /* 0x000fc800078e020e */
[----:B------:R-:W-:-:S07]  /*152b0*/  IMAD.MOV.U32 R13, RZ, RZ, R3 ;  /* 0x000000ffff0d7224 */ /* 0x000fce00078e0003 */
[----:B------:R-:W-:Y:S05]  /*152c0*/  WARPSYNC.COLLECTIVE R15, `(.L_x_574) ;  /* 0x000000000f087348 */ /* 0x000fea0003c00000 */
[----:B------:R0:W1:Y:S02]  /*152d0*/  SHFL.IDX P6, R14, R13, R12, R11 ;  /* 0x0000000c0d0e7389 */ /* 0x00006400000c000b */
[----:B01----:R-:W-:Y:S01]  /*152e0*/  ENDCOLLECTIVE ;  /* 0x000000000000791b */ /* 0x003fe20003800000 */
.L_x_574:
[----:B------:R-:W-:Y:S01]  /*152f0*/  IMAD.MOV.U32 R6, RZ, RZ, R14 ;  /* 0x000000ffff067224 */ /* 0x000fe200078e000e */
[----:B------:R-:W-:Y:S06]  /*15300*/  BRA `(.L_x_575) ;  /* 0xffffffdc00b87947 */ /* 0x000fec000383ffff */
.L_x_508:
[----:B------:R-:W-:Y:S01]  /*15310*/  BSSY B0, `(.L_x_576) ;  /* 0x0000006000007945 */ /* 0x000fe20003800000 */
[----:B------:R-:W-:Y:S01]  /*15320*/  PLOP3.LUT P6, PT, P6, PT, PT, 0x8, 0x0 ;  /* 0x000000000000781c */ /* 0x000fe200037ce170 */
[----:B------:R-:W-:-:S12]  /*15330*/  IMAD.MOV.U32 R15, RZ, RZ, -0x1 ;  /* 0xffffffffff0f7424 */ /* 0x000fd800078e00ff */
[----:B01-3-5:R-:W-:Y:S05]  /*15340*/  WARPSYNC.COLLECTIVE R15, `(.L_x_577) ;  /* 0x000000000f087348 */ /* 0x02bfea0003c00000 */
[----:B------:R-:W-:Y:S01]  /*15350*/  VOTE.ANY R14, PT, P6 ;  /* 0x00000000000e7806 */ /* 0x000fe200030e0100 */
[----:B01-3-5:R-:W-:Y:S06]  /*15360*/  ENDCOLLECTIVE ;  /* 0x000000000000791b */ /* 0x02bfec0003800000 */
.L_x_577:
[----:B------:R-:W-:Y:S05]  /*15370*/  BSYNC B0 ;  /* 0x0000000000007941 */ /* 0x000fea0003800000 */
.L_x_576:
[----:B------:R-:W-:Y:S02]  /*15380*/  IMAD.MOV.U32 R5, RZ, RZ, R14 ;  /* 0x000000ffff057224 */ /* 0x000fe400078e000e */
[----:B------:R-:W-:Y:S02]  /*15390*/  IMAD.MOV.U32 R13, RZ, RZ, R2 ;  /* 0x000000ffff0d7224 */ /* 0x000fe400078e0002 */
[----:B------:R-:W0:Y:S01]  /*153a0*/  POPC R4, R5 ;  /* 0x0000000500047309 */ /* 0x000e220000000000 */
[----:B------:R-:W-:Y:S02]  /*153b0*/  IMAD.MOV.U32 R11, RZ, RZ, 0x1f ;  /* 0x0000001fff0b7424 */ /* 0x000fe400078e00ff */
[----:B------:R-:W-:Y:S02]  /*153c0*/  IMAD.MOV.U32 R15, RZ, RZ, -0x1 ;  /* 0xffffffffff0f7424 */ /* 0x000fe400078e00ff */
[----:B0-----:R-:W-:-:S07]  /*153d0*/  IMAD.MOV.U32 R12, RZ, RZ, R4 ;  /* 0x000000ffff0c7224 */ /* 0x001fce00078e0004 */
[----:B------:R-:W-:Y:S05]  /*153e0*/  WARPSYNC.COLLECTIVE R15, `(.L_x_578) ;  /* 0x000000000f087348 */ /* 0x000fea0003c00000 */
[----:B------:R0:W1:Y:S02]  /*153f0*/  SHFL.IDX P6, R14, R13, R12, R11 ;  /* 0x0000000c0d0e7389 */ /* 0x00006400000c000b */
[----:B01----:R-:W-:Y:S01]  /*15400*/  ENDCOLLECTIVE ;  /* 0x000000000000791b */ /* 0x003fe20003800000 */
.L_x_578:
[----:B------:R-:W-:Y:S01]  /*15410*/  IMAD.MOV.U32 R17, RZ, RZ, R14 ;  /* 0x000000ffff117224 */ /* 0x000fe200078e000e */
[----:B------:R-:W-:Y:S06]  /*15420*/  BRA `(.L_x_579) ;  /* 0xffffffdc00a87947 */ /* 0x000fec000383ffff */
.L_x_510:
[----:B------:R-:W-:Y:S01]  /*15430*/  BSSY B0, `(.L_x_580) ;  /* 0x0000007000007945 */ /* 0x000fe20003800000 */
[----:B------:R-:W-:Y:S02]  /*15440*/  IMAD.MOV.U32 R13, RZ, RZ, R3 ;  /* 0x000000ffff0d7224 */ /* 0x000fe400078e0003 */
[----:B---3--:R-:W-:Y:S02]  /*15450*/  IMAD.MOV.U32 R11, RZ, RZ, 0x1f ;  /* 0x0000001fff0b7424 */ /* 0x008fe400078e00ff */
[----:B------:R-:W-:-:S07]  /*15460*/  IMAD.MOV.U32 R15, RZ, RZ, -0x1 ;  /* 0xffffffffff0f7424 */ /* 0x000fce00078e00ff */
[----:B-1--45:R-:W-:Y:S05]  /*15470*/  WARPSYNC.COLLECTIVE R15, `(.L_x_581) ;  /* 0x000000000f087348 */ /* 0x032fea0003c00000 */
[----:B------:R0:W2:Y:S02]  /*15480*/  SHFL.IDX P6, R14, R13, R12, R11 ;  /* 0x0000000c0d0e7389 */ /* 0x0000a400000c000b */
[----:B012-45:R-:W-:Y:S01]  /*15490*/  ENDCOLLECTIVE ;  /* 0x000000000000791b */ /* 0x037fe20003800000 */
.L_x_581:
[----:B------:R-:W-:Y:S05]  /*154a0*/  BSYNC B0 ;  /* 0x0000000000007941 */ /* 0x000fea0003800000 */
.L_x_580:
[----:B------:R-:W-:Y:S01]  /*154b0*/  IMAD.MOV.U32 R2, RZ, RZ, R14 ;  /* 0x000000ffff027224 */ /* 0x000fe200078e000e */
[----:B------:R-:W-:Y:S06]  /*154c0*/  BRA `(.L_x_509) ;  /* 0xffffffdc009c7947 */ /* 0x000fec000383ffff */
.L_x_514:
[----:B-1----:R1:W2:Y:S02]  /*154d0*/  SYNCS.PHASECHK.TRANS64.TRYWAIT P0, [R0+URZ+0x34820], R3 ;  /* 0x03482003000075a7 */ /* 0x0022a4000800017f */
[----:B--2---:R-:W-:Y:S05]  /*154e0*/  @!P0 NANOSLEEP.SYNCS 0x989680 ;  /* 0x009896800000895d */ /* 0x004fea0003900000 */
[----:B------:R-:W2:Y:S02]  /*154f0*/  @!P0 SYNCS.PHASECHK.TRANS64 P0, [R0+URZ+0x34820], R3 ;  /* 0x03482003000085a7 */ /* 0x000ea4000800007f */
[----:B--2---:R-:W-:Y:S05]  /*15500*/  @!P0 BRA `(.L_x_514) ;  /* 0xfffffffc00f08947 */ /* 0x004fea000383ffff */
[----:B------:R-:W-:Y:S05]  /*15510*/  BRA `(.L_x_582) ;  /* 0xffffffe000907947 */ /* 0x000fea000383ffff */
.L_x_515:
[----:B------:R-:W2:Y:S01]  /*15520*/  S2R R2, SR_TID.X ;  /* 0x0000000000027919 */ /* 0x000ea20000002100 */
[----:B------:R-:W-:Y:S01]  /*15530*/  BSSY B0, `(.L_x_583) ;  /* 0x000000a000007945 */ /* 0x000fe20003800000 */
[----:B0-----:R-:W-:Y:S02]  /*15540*/  IMAD.MOV.U32 R12, RZ, RZ, RZ ;  /* 0x000000ffff0c7224 */ /* 0x001fe400078e00ff */
[----:B---3--:R-:W-:Y:S02]  /*15550*/  IMAD.MOV.U32 R11, RZ, RZ, 0x1f ;  /* 0x0000001fff0b7424 */ /* 0x008fe400078e00ff */
[----:B------:R-:W-:Y:S01]  /*15560*/  IMAD.MOV.U32 R15, RZ, RZ, -0x1 ;  /* 0xffffffffff0f7424 */ /* 0x000fe200078e00ff */
[----:B--2---:R-:W-:-:S04]  /*15570*/  SHF.R.U32.HI R2, RZ, 0x5, R2 ;  /* 0x00000005ff027819 */ /* 0x004fc80000011602 */
[----:B------:R-:W-:-:S05]  /*15580*/  LOP3.LUT R2, R2, 0x3, RZ, 0xc0, !PT ;  /* 0x0000000302027812 */ /* 0x000fca00078ec0ff */
[----:B------:R-:W-:-:S07]  /*15590*/  IMAD.MOV.U32 R13, RZ, RZ, R2 ;  /* 0x000000ffff0d7224 */ /* 0x000fce00078e0002 */
[----:B-1---5:R-:W-:Y:S05]  /*155a0*/  WARPSYNC.COLLECTIVE R15, `(.L_x_584) ;  /* 0x000000000f087348 */ /* 0x022fea0003c00000 */
[----:B------:R0:W2:Y:S02]  /*155b0*/  SHFL.IDX P6, R14, R13, R12, R11 ;  /* 0x0000000c0d0e7389 */ /* 0x0000a400000c000b */
[----:B012--5:R-:W-:Y:S01]  /*155c0*/  ENDCOLLECTIVE ;  /* 0x000000000000791b */ /* 0x027fe20003800000 */
.L_x_584:
[----:B------:R-:W-:Y:S05]  /*155d0*/  BSYNC B0 ;  /* 0x0000000000007941 */ /* 0x000fea0003800000 */
.L_x_583:
[----:B------:R-:W-:Y:S05]  /*155e0*/  BRA `(.L_x_585) ;  /* 0xffffffe000787947 */ /* 0x000fea000383ffff */
.L_x_518:
[----:B------:R-:W-:Y:S01]  /*155f0*/  BSSY B1, `(.L_x_586) ;  /* 0x0000006000017945 */ /* 0x000fe20003800000 */
[----:B------:R-:W-:-:S07]  /*15600*/  IMAD.MOV.U32 R15, RZ, RZ, -0x1 ;  /* 0xffffffffff0f7424 */ /* 0x000fce00078e00ff */
[----:B0123-5:R-:W-:Y:S05]  /*15610*/  WARPSYNC.COLLECTIVE R15, `(.L_x_587) ;  /* 0x000000000f0c7348 */ /* 0x02ffea0003c00000 */
[----:B------:R-:W-:Y:S02]  /*15620*/  ELECT P6, UR62, PT ;  /* 0x00000000003e782f */ /* 0x000fe400038c0000 */
[----:B------:R-:W-:Y:S01]  /*15630*/  MOV R14, UR62 ;  /* 0x0000003e000e7c02 */ /* 0x000fe20008000f00 */
[----:B0123-5:R-:W-:Y:S10]  /*15640*/  ENDCOLLECTIVE ;  /* 0x000000000000791b */ /* 0x02fff40003800000 */
.L_x_587:
[----:B------:R-:W-:Y:S05]  /*15650*/  BSYNC B1 ;  /* 0x0000000000017941 */ /* 0x000fea0003800000 */
.L_x_586:
[----:B------:R-:W-:Y:S05]  /*15660*/  BRA `(.L_x_588) ;  /* 0xffffffe000707947 */ /* 0x000fea000383ffff */
.L_x_520:
[----:B-1----:R1:W2:Y:S02]  /*15670*/  SYNCS.PHASECHK.TRANS64.TRYWAIT P0, [R6+URZ], R5 ;  /* 0x00000005060075a7 */ /* 0x0022a4000800017f */
[----:B--2---:R-:W-:Y:S05]  /*15680*/  @!P0 NANOSLEEP.SYNCS 0x989680 ;  /* 0x009896800000895d */ /* 0x004fea0003900000 */
[----:B------:R-:W2:Y:S02]  /*15690*/  @!P0 SYNCS.PHASECHK.TRANS64 P0, [R6+URZ], R5 ;  /* 0x00000005060085a7 */ /* 0x000ea4000800007f */
[----:B--2---:R-:W-:Y:S05]  /*156a0*/  @!P0 BRA `(.L_x_520) ;  /* 0xfffffffc00f08947 */ /* 0x004fea000383ffff */
[----:B------:R-:W-:Y:S05]  /*156b0*/  BRA `(.L_x_589) ;  /* 0xffffffe000ac7947 */ /* 0x000fea000383ffff */
.L_x_521:
[----:B--2---:R2:W4:Y:S02]  /*156c0*/  SYNCS.PHASECHK.TRANS64.TRYWAIT P0, [R7+URZ], R2 ;  /* 0x00000002070075a7 */ /* 0x004524000800017f */
[----:B----4-:R-:W-:Y:S05]  /*156d0*/  @!P0 NANOSLEEP.SYNCS 0x989680 ;  /* 0x009896800000895d */ /* 0x010fea0003900000 */
[----:B------:R-:W4:Y:S02]  /*156e0*/  @!P0 SYNCS.PHASECHK.TRANS64 P0, [R7+URZ], R2 ;  /* 0x00000002070085a7 */ /* 0x000f24000800007f */
[----:B----4-:R-:W-:Y:S05]  /*156f0*/  @!P0 BRA `(.L_x_521) ;  /* 0xfffffffc00f08947 */ /* 0x010fea000383ffff */
[----:B------:R-:W-:Y:S05]  /*15700*/  BRA `(.L_x_590) ;  /* 0xffffffe000a07947 */ /* 0x000fea000383ffff */
.L_x_523:
[----:B----4-:R4:W0:Y:S02]  /*15710*/  SYNCS.PHASECHK.TRANS64.TRYWAIT P0, [R4+URZ], R5 ;  /* 0x00000005040075a7 */ /* 0x010824000800017f */
[----:B0-----:R-:W-:Y:S05]  /*15720*/  @!P0 NANOSLEEP.SYNCS 0x989680 ;  /* 0x009896800000895d */ /* 0x001fea0003900000 */
[----:B------:R-:W0:Y:S02]  /*15730*/  @!P0 SYNCS.PHASECHK.TRANS64 P0, [R4+URZ], R5 ;  /* 0x00000005040085a7 */ /* 0x000e24000800007f */
[----:B0-----:R-:W-:Y:S05]  /*15740*/  @!P0 BRA `(.L_x_523) ;  /* 0xfffffffc00f08947 */ /* 0x001fea000383ffff */
[----:B------:R-:W-:Y:S05]  /*15750*/  BRA `(.L_x_591) ;  /* 0xffffffe000a87947 */ /* 0x000fea000383ffff */
.L_x_592:
        /* <DEDUP_REMOVED lines=10> */
.L_x_3219:


//--------------------- .text._ZN7cutlass13device_kernelIN5flash11enable_sm90INS1_16FlashAttnFwdSm90INS1_25CollectiveMainloopFwdSm90ILi2EN4cute5tupleIJNS5_1CILi1EEES8_S8_EEENS6_IJNS7_ILi128EEENS7_ILi176EEESA_EEELi128ENS_6half_tEfNS_4arch4Sm90ELb0ELb0ELb0ELb1ELb0ELb1ELb0ELb1ELb1ELb1ELb0ELb0EEENS1_21CollectiveEpilogueFwdINS6_IJSA_SA_SB_EEES9_SD_SF_Li256ELb1ELb1ELb0ELb0EEENS1_36VarlenDynamicPersistentTileSchedulerILi128ELi176ELi256ELi128ELb0ELb1ELb1ELb0ELb1ELb1EEEEEEEEEvNT_6ParamsE --------------------------
	.section	.text._ZN7cutlass13device_kernelIN5flash11enable_sm90INS1_16FlashAttnFwdSm90INS1_25CollectiveMainloopFwdSm90ILi2EN4cute5tupleIJNS5_1CILi1EEES8_S8_EEENS6_IJNS7_ILi128EEENS7_ILi176EEESA_EEELi128ENS_6half_tEfNS_4arch4Sm90ELb0ELb0ELb0ELb1ELb0ELb1ELb0ELb1ELb1ELb1ELb0ELb0EEENS1_21CollectiveEpilogueFwdINS6_IJSA_SA_SB_EEES9_SD_SF_Li256ELb1ELb1ELb0ELb0EEENS1_36VarlenDynamicPersistentTileSchedulerILi128ELi176ELi256ELi128ELb0ELb1ELb1ELb0ELb1ELb1EEEEEEEEEvNT_6ParamsE,"ax",@progbits
	.align	128
.text._ZN7cutlass13device_kernelIN5flash11enable_sm90INS1_16FlashAttnFwdSm90INS1_25CollectiveMainloopFwdSm90ILi2EN4cute5tupleIJNS5_1CILi1EEES8_S8_EEENS6_IJNS7_ILi128EEENS7_ILi176EEESA_EEELi128ENS_6half_tEfNS_4arch4Sm90ELb0ELb0ELb0ELb1ELb0ELb1ELb0ELb1ELb1ELb1ELb0ELb0EEENS1_21CollectiveEpilogueFwdINS6_IJSA_SA_SB_EEES9_SD_SF_Li256ELb1ELb1ELb0ELb0EEENS1_36VarlenDynamicPersistentTileSchedulerILi128ELi176ELi256ELi128ELb0ELb1ELb1ELb0ELb1ELb1EEEEEEEEEvNT_6ParamsE:
        .type           _ZN7cutlass13device_kernelIN5flash11enable_sm90INS1_16FlashAttnFwdSm90INS1_25CollectiveMainloopFwdSm90ILi2EN4cute5tupleIJNS5_1CILi1EEES8_S8_EEENS6_IJNS7_ILi128EEENS7_ILi176EEESA_EEELi128ENS_6half_tEfNS_4arch4Sm90ELb0ELb0ELb0ELb1ELb0ELb1ELb0ELb1ELb1ELb1ELb0ELb0EEENS1_21CollectiveEpilogueFwdINS6_IJSA_SA_SB_EEES9_SD_SF_Li256ELb1ELb1ELb0ELb0EEENS1_36VarlenDynamicPersistentTileSchedulerILi128ELi176ELi256ELi128ELb0ELb1ELb1ELb0ELb1ELb1EEEEEEEEEvNT_6ParamsE,@function
        .size           _ZN7cutlass13device_kernelIN5flash11enable_sm90INS1_16FlashAttnFwdSm90INS1_25CollectiveMainloopFwdSm90ILi2EN4cute5tupleIJNS5_1CILi1EEES8_S8_EEENS6_IJNS7_ILi128EEENS7_ILi176EEESA_EEELi128ENS_6half_tEfNS_4arch4Sm90ELb0ELb0ELb0ELb1ELb0ELb1ELb0ELb1ELb1ELb1ELb0ELb0EEENS1_21CollectiveEpilogueFwdINS6_IJSA_SA_SB_EEES9_SD_SF_Li256ELb1ELb1ELb0ELb0EEENS1_36VarlenDynamicPersistentTileSchedulerILi128ELi176ELi256ELi128ELb0ELb1ELb1ELb0ELb1ELb1EEEEEEEEEvNT_6ParamsE,(.L_x_3220 - _ZN7cutlass13device_kernelIN5flash11enable_sm90INS1_16FlashAttnFwdSm90INS1_25CollectiveMainloopFwdSm90ILi2EN4cute5tupleIJNS5_1CILi1EEES8_S8_EEENS6_IJNS7_ILi128EEENS7_ILi176EEESA_EEELi128ENS_6half_tEfNS_4arch4Sm90ELb0ELb0ELb0ELb1ELb0ELb1ELb0ELb1ELb1ELb1ELb0ELb0EEENS1_21CollectiveEpilogueFwdINS6_IJSA_SA_SB_EEES9_SD_SF_Li256ELb1ELb1ELb0ELb0EEENS1_36VarlenDynamicPersistentTileSchedulerILi128ELi176ELi256ELi128ELb0ELb1ELb1ELb0ELb1ELb1EEEEEEEEEvNT_6ParamsE)
        .other          _ZN7cutlass13device_kernelIN5flash11enable_sm90INS1_16FlashAttnFwdSm90INS1_25CollectiveMainloopFwdSm90ILi2EN4cute5tupleIJNS5_1CILi1EEES8_S8_EEENS6_IJNS7_ILi128EEENS7_ILi176EEESA_EEELi128ENS_6half_tEfNS_4arch4Sm90ELb0ELb0ELb0ELb1ELb0ELb1ELb0ELb1ELb1ELb1ELb0ELb0EEENS1_21CollectiveEpilogueFwdINS6_IJSA_SA_SB_EEES9_SD_SF_Li256ELb1ELb1ELb0ELb0EEENS1_36VarlenDynamicPersistentTileSchedulerILi128ELi176ELi256ELi128ELb0ELb1ELb1ELb0ELb1ELb1EEEEEEEEEvNT_6ParamsE,@"STO_CUDA_ENTRY STV_DEFAULT"
_ZN7cutlass13device_kernelIN5flash11enable_sm90INS1_16FlashAttnFwdSm90INS1_25CollectiveMainloopFwdSm90ILi2EN4cute5tupleIJNS5_1CILi1EEES8_S8_EEENS6_IJNS7_ILi128EEENS7_ILi176EEESA_EEELi128ENS_6half_tEfNS_4arch4Sm90ELb0ELb0ELb0ELb1ELb0ELb1ELb0ELb1ELb1ELb1ELb0ELb0EEENS1_21CollectiveEpilogueFwdINS6_IJSA_SA_SB_EEES9_SD_SF_Li256ELb1ELb1ELb0ELb0EEENS1_36VarlenDynamicPersistentTileSchedulerILi128ELi176ELi256ELi128ELb0ELb1ELb1ELb0ELb1ELb1EEEEEEEEEvNT_6ParamsE:
        /* <DEDUP_REMOVED lines=12> */
[----:B------:R-:W-:Y:S02]  /*00c0*/  UIADD3 UR10, UP2, UR4, 0x570, URZ ;  /* 0x00000570040a7890 */ /* 0x000fe4000ff5e03f */
[----:B------:R-:W-:Y:S02]  /*00d0*/  UIADD3 UR4, UP3, UR4, 0x670, URZ ;  /* 0x0000067004047890 */ /* 0x000fe4000ff7e03f */
[----:B------:R-:W-:-:S02]  /*00e0*/  UIADD3.X UR7, URZ, UR5, URZ, UP0, !UPT ;  /* 0x000000053f077290 */ /* 0x000fc400087fe43f */
[----:B------:R-:W-:Y:S02]  /*00f0*/  UIADD3.X UR9, URZ, UR5, URZ, UP1, !UPT ;  /* 0x000000053f097290 */ /* 0x000fe40008ffe43f */
[----:B------:R-:W-:Y:S02]  /*0100*/  UIADD3.X UR11, URZ, UR5, URZ, UP2, !UPT ;  /* 0x000000053f0b7290 */ /* 0x000fe400097fe43f */
[----:B------:R-:W-:-:S03]  /*0110*/  UIADD3.X UR5, URZ, UR5, URZ, UP3, !UPT ;  /* 0x000000053f057290 */ /* 0x000fc60009ffe43f */
[----:B------:R0:W-:Y:S02]  /*0120*/  UTMACCTL.PF [UR6] ;  /* 0x00000000060079b9 */ /* 0x0001e40008040000 */
[----:B------:R0:W-:Y:S02]  /*0130*/  UTMACCTL.PF [UR8] ;  /* 0x00000000080079b9 */ /* 0x0001e40008040000 */
[----:B------:R0:W-:Y:S02]  /*0140*/  UTMACCTL.PF [UR10] ;  /* 0x000000000a0079b9 */ /* 0x0001e40008040000 */
[----:B------:R0:W-:Y:S02]  /*0150*/  UTMACCTL.PF [UR4] ;  /* 0x00000000040079b9 */ /* 0x0001e40008040000 */
[----:B0-----:R-:W-:Y:S01]  /*0160*/  NOP ;  /* 0x0000000000007918 */ /* 0x001fe20000000000 */
.L_x_594:
[----:B------:R-:W-:Y:S05]  /*0170*/  BSYNC B0 ;  /* 0x0000000000007941 */ /* 0x000fea0003800000 */
.L_x_593:
        /* <DEDUP_REMOVED lines=40> */
.L_x_595:
        /* <DEDUP_REMOVED lines=22> */
.L_x_596:
        /* <DEDUP_REMOVED lines=18> */
.L_x_597:
        /* <DEDUP_REMOVED lines=22> */
.L_x_598:
        /* <DEDUP_REMOVED lines=22> */
.L_x_599:
[----:B--2---:R-:W-:Y:S01]  /*0940*/  ISETP.NE.AND P0, PT, R3, RZ, PT ;  /* 0x000000ff0300720c */ /* 0x004fe20003f05270 */
[----:B------:R-:W-:Y:S01]  /*0950*/  IMAD.MOV.U32 R3, RZ, RZ, 0x1 ;  /* 0x00000001ff037424 */ /* 0x000fe200078e00ff */
[----:B------:R-:W-:Y:S01]  /*0960*/  NOP ;  /* 0x0000000000007918 */ /* 0x000fe20000000000 */
[----:B------:R-:W-:Y:S03]  /*0970*/  BSSY B9, `(.L_x_600) ;  /* 0x000255c000097945 */ /* 0x000fe60003800000 */
[----:B------:R-:W-:-:S05]  /*0980*/  SEL R3, R3, 0x2, !P0 ;  /* 0x0000000203037807 */ /* 0x000fca0004000000 */
[----:B------:R2:W-:Y:S01]  /*0990*/  STL [R1+0x68], R3 ;  /* 0x0000680301007387 */ /* 0x0005e20000100800 */
[----:B01-34-:R-:W-:Y:S06]  /*09a0*/  BAR.SYNC.DEFER_BLOCKING 0x0 ;  /* 0x0000000000007b1d */ /* 0x01bfec0000010000 */
[----:B------:R-:W-:Y:S05]  /*09b0*/  @!P0 BRA `(.L_x_601) ;  /* 0x000001e400008947 */ /* 0x000fea0003800000 */
.L_x_602:
[----:B------:R-:W-:-:S08]  /*09c0*/  NOP ;  /* 0x0000000000007918 */ /* 0x000fd00000000000 */
[----:B------:R-:W0:Y:S02]  /*09d0*/  USETMAXREG.TRY_ALLOC.CTAPOOL UP0, 0xf0 ;  /* 0x000000f0000079c8 */ /* 0x000e240008000600 */
[----:B0-----:R-:W-:-:S13]  /*09e0*/  PLOP3.LUT P0, PT, PT, PT, UP0, 0x80, 0x0 ;  /* 0x000000000000781c */ /* 0x001fda0003f0f008 */
[----:B------:R-:W-:Y:S05]  /*09f0*/  @!P0 BRA `(.L_x_602) ;  /* 0xfffffffc00f08947 */ /* 0x000fea000383ffff */
[----:B--2---:R-:W2:Y:S01]  /*0a00*/  LDL.LU R3, [R1+0x4] ;  /* 0x0000040001037983 */ /* 0x004ea20000300800 */
[----:B------:R-:W-:Y:S01]  /*0a10*/  SHF.R.U32.HI R2, RZ, 0x7, R0 ;  /* 0x00000007ff027819 */ /* 0x000fe20000011600 */
[----:B------:R-:W0:Y:S01]  /*0a20*/  S2UR UR5, SR_CgaCtaId ;  /* 0x00000000000579c3 */ /* 0x000e220000008800 */
[----:B------:R-:W-:-:S07]  /*0a30*/  UMOV UR4, 0x400 ;  /* 0x0000040000047882 */ /* 0x000fce0000000000 */
[----:B------:R-:W-:Y:S06]  /*0a40*/  BAR.ARV 0x8, 0x180 ;  /* 0x0206000000007b1d */ /* 0x000fec0000002000 */
[----:B------:R-:W-:-:S13]  /*0a50*/  ISETP.NE.AND P0, PT, R2, 0x1, PT ;  /* 0x000000010200780c */ /* 0x000fda0003f05270 */
[----:B------:R-:W-:Y:S06]  /*0a60*/  @!P0 BAR.ARV 0x9, 0x100 ;  /* 0x0244000000008b1d */ /* 0x000fec0000002000 */
[----:B0-----:R-:W-:Y:S02]  /*0a70*/  ULEA UR4, UR5, UR4, 0x18 ;  /* 0x0000000405047291 */ /* 0x001fe4000f8ec03f */
[----:B------:R-:W-:Y:S04]  /*0a80*/  BAR.SYNC.DEFER_BLOCKING 0x5, 0x180 ;  /* 0x0146000000007b1d */ /* 0x000fe80000010000 */
[----:B------:R-:W-:-:S02]  /*0a90*/  IMAD.U32 R2, RZ, RZ, UR4 ;  /* 0x00000004ff027e24 */ /* 0x000fc4000f8e00ff */
[----:B------:R-:W-:-:S03]  /*0aa0*/  ULDC UR4, c[0x0][0xc3c] ;  /* 0x00030f0000047ab9 */ /* 0x000fc60000000800 */
[----:B------:R-:W0:Y:S01]  /*0ab0*/  LDS.128 R124, [R2+0x348d0] ;  /* 0x0348d000027c7984 */ /* 0x000e220000000c00 */
[----:B------:R-:W-:Y:S06]  /*0ac0*/  BAR.ARV 0x4, 0x180 ;  /* 0x0106000000007b1d */ /* 0x000fec0000002000 */
[----:B--2---:R-:W-:-:S04]  /*0ad0*/  LOP3.LUT R3, R3, 0xffffffdf, RZ, 0xc0, !PT ;  /* 0xffffffdf03037812 */ /* 0x004fc800078ec0ff */
[----:B------:R-:W-:Y:S02]  /*0ae0*/  @P0 LOP3.LUT R3, R3, 0x20, RZ, 0xfc, !PT ;  /* 0x0000002003030812 */ /* 0x000fe400078efcff */
[----:B0-----:R-:W-:-:S03]  /*0af0*/  ISETP.GE.AND P0, PT, R127, UR4, PT ;  /* 0x000000047f007c0c */ /* 0x001fc6000bf06270 */
[----:B------:R0:W-:Y:S10]  /*0b00*/  STL [R1+0x4], R3 ;  /* 0x0000040301007387 */ /* 0x0001f40000100800 */
[----:B0-----:R-:W-:Y:S05]  /*0b10*/  @P0 BRA `(.L_x_603) ;  /* 0x0000025400040947 */ /* 0x001fea0003800000 */
[----:B------:R-:W2:Y:S01]  /*0b20*/  LDL R15, [R1+0x68] ;  /* 0x00006800010f7983 */ /* 0x000ea20000100800 */
[----:B------:R-:W-:Y:S01]  /*0b30*/  VIADD R13, R0, 0xffffff80 ;  /* 0xffffff80000d7836 */ /* 0x000fe20000000000 */
[----:B------:R-:W-:Y:S01]  /*0b40*/  CS2R R222, SRZ ;  /* 0x0000000000de7805 */ /* 0x000fe2000001ff00 */
[----:B------:R-:W-:Y:S01]  /*0b50*/  IMAD.MOV.U32 R23, RZ, RZ, RZ ;  /* 0x000000ffff177224 */ /* 0x000fe200078e00ff */
[----:B------:R-:W-:Y:S02]  /*0b60*/  MOV R233, RZ ;  /* 0x000000ff00e97202 */ /* 0x000fe40000000f00 */
[----:B------:R-:W-:-:S04]  /*0b70*/  SHF.R.S32.HI R0, RZ, 0x1f, R13 ;  /* 0x0000001fff007819 */ /* 0x000fc8000001140d */
[CC--:B------:R-:W-:Y:S02]  /*0b80*/  LEA.HI R3, R0.reuse, R13.reuse, RZ, 0x7 ;  /* 0x0000000d00037211 */ /* 0x0c0fe400078f38ff */
[CC--:B------:R-:W-:Y:S02]  /*0b90*/  LEA.HI R5, R0.reuse, R13.reuse, RZ, 0x5 ;  /* 0x0000000d00057211 */ /* 0x0c0fe400078f28ff */
[----:B------:R-:W-:Y:S02]  /*0ba0*/  LOP3.LUT R4, R3, 0xffffff80, RZ, 0xc0, !PT ;  /* 0xffffff8003047812 */ /* 0x000fe400078ec0ff */
[----:B------:R-:W-:Y:S02]  /*0bb0*/  SHF.R.S32.HI R14, RZ, 0x7, R3 ;  /* 0x00000007ff0e7819 */ /* 0x000fe40000011403 */
[----:B------:R-:W-:Y:S01]  /*0bc0*/  SHF.L.U32 R6, R5, 0x5, RZ ;  /* 0x0000000505067819 */ /* 0x000fe200000006ff */
[----:B------:R-:W-:Y:S01]  /*0bd0*/  IMAD.IADD R16, R13, 0x1, -R4 ;  /* 0x000000010d107824 */ /* 0x000fe200078e0a04 */
[----:B------:R-:W-:-:S02]  /*0be0*/  LEA.HI R4, R0, R13, RZ, 0x4 ;  /* 0x0000000d00047211 */ /* 0x000fc400078f20ff */
[----:B------:R-:W-:Y:S02]  /*0bf0*/  LEA.HI R3, R3, R14, RZ, 0x1 ;  /* 0x0000000e03037211 */ /* 0x000fe400078f08ff */
[----:B------:R-:W-:Y:S02]  /*0c00*/  SHF.R.S32.HI R8, RZ, 0x1f, R16 ;  /* 0x0000001fff087819 */ /* 0x000fe40000011410 */
[----:B------:R-:W-:Y:S02]  /*0c10*/  SHF.R.S32.HI R7, RZ, 0x4, R4 ;  /* 0x00000004ff077819 */ /* 0x000fe40000011404 */
[----:B------:R-:W-:Y:S02]  /*0c20*/  LEA.HI R9, R8, R16, RZ, 0x2 ;  /* 0x0000001008097211 */ /* 0x000fe400078f10ff */
[----:B------:R-:W-:Y:S02]  /*0c30*/  LOP3.LUT R5, R4, 0x3fffff0, RZ, 0xc0, !PT ;  /* 0x03fffff004057812 */ /* 0x000fe400078ec0ff */
[----:B------:R-:W-:-:S02]  /*0c40*/  SHF.R.S32.HI R10, RZ, 0x2, R9 ;  /* 0x00000002ff0a7819 */ /* 0x000fc40000011409 */
[----:B------:R-:W-:Y:S01]  /*0c50*/  SHF.R.S32.HI R11, RZ, 0x1f, R9 ;  /* 0x0000001fff0b7819 */ /* 0x000fe20000011409 */
[----:B------:R-:W-:Y:S01]  /*0c60*/  IMAD.IADD R5, R13, 0x1, -R5 ;  /* 0x000000010d057824 */ /* 0x000fe200078e0a05 */
[----:B------:R-:W-:Y:S02]  /*0c70*/  LEA.HI R4, R4, R7, RZ, 0x1 ;  /* 0x0000000704047211 */ /* 0x000fe400078f08ff */
[----:B------:R-:W-:Y:S02]  /*0c80*/  LEA.HI R11, R11, R10, RZ, 0x3 ;  /* 0x0000000a0b0b7211 */ /* 0x000fe400078f18ff */
[----:B------:R-:W-:Y:S02]  /*0c90*/  LEA.HI R8, R8, R16, RZ, 0x5 ;  /* 0x0000001008087211 */ /* 0x000fe400078f28ff */
[----:B------:R-:W-:Y:S02]  /*0ca0*/  LOP3.LUT R11, R11, 0xfffffff8, RZ, 0xc0, !PT ;  /* 0xfffffff80b0b7812 */ /* 0x000fe400078ec0ff */
[----:B------:R-:W-:-:S02]  /*0cb0*/  LOP3.LUT R6, R6, 0xfffffc00, RZ, 0xc0, !PT ;  /* 0xfffffc0006067812 */ /* 0x000fc400078ec0ff */
[----:B------:R-:W-:Y:S01]  /*0cc0*/  LOP3.LUT R4, R4, 0x1ffffffe, RZ, 0xc0, !PT ;  /* 0x1ffffffe04047812 */ /* 0x000fe200078ec0ff */
[----:B------:R-:W-:Y:S01]  /*0cd0*/  IMAD.IADD R11, R10, 0x1, -R11 ;  /* 0x000000010a0b7824 */ /* 0x000fe200078e0a0b */
[----:B------:R-:W-:Y:S01]  /*0ce0*/  SHF.R.S32.HI R8, RZ, 0x5, R8 ;  /* 0x00000005ff087819 */ /* 0x000fe20000011408 */
[----:B------:R-:W-:Y:S01]  /*0cf0*/  IMAD R5, R5, 0x40, R6 ;  /* 0x0000004005057824 */ /* 0x000fe200078e0206 */
[----:B------:R-:W-:Y:S01]  /*0d00*/  LOP3.LUT R3, R3, 0x3fffffe, RZ, 0xc0, !PT ;  /* 0x03fffffe03037812 */ /* 0x000fe200078ec0ff */
[----:B------:R-:W-:Y:S01]  /*0d10*/  IMAD.IADD R4, R7, 0x1, -R4 ;  /* 0x0000000107047824 */ /* 0x000fe200078e0a04 */
[----:B------:R-:W-:Y:S01]  /*0d20*/  LOP3.LUT R9, R9, 0x7ffffffc, RZ, 0xc0, !PT ;  /* 0x7ffffffc09097812 */ /* 0x000fe200078ec0ff */
[----:B------:R-:W-:Y:S01]  /*0d30*/  IMAD R8, R8, 0x10, R11 ;  /* 0x0000001008087824 */ /* 0x000fe200078e020b */
[----:B------:R-:W-:Y:S01]  /*0d40*/  LEA.HI R12, R0, R13, RZ, 0x2 ;  /* 0x0000000d000c7211 */ /* 0x000fe200078f10ff */
[----:B------:R-:W-:Y:S01]  /*0d50*/  IMAD.IADD R3, R14, 0x1, -R3 ;  /* 0x000000010e037824 */ /* 0x000fe200078e0a03 */
[----:B------:R-:W-:Y:S01]  /*0d60*/  LEA R5, R4, R5, 0x3 ;  /* 0x0000000504057211 */ /* 0x000fe200078e18ff */
[----:B------:R-:W-:Y:S01]  /*0d70*/  IMAD.MOV.U32 R10, RZ, RZ, -0x2 ;  /* 0xfffffffeff0a7424 */ /* 0x000fe200078e00ff */
[----:B------:R-:W-:Y:S01]  /*0d80*/  LOP3.LUT R12, R12, 0xfffffffc, RZ, 0xc0, !PT ;  /* 0xfffffffc0c0c7812 */ /* 0x000fe200078ec0ff */
[----:B------:R-:W-:-:S02]  /*0d90*/  IMAD.IADD R9, R16, 0x1, -R9 ;  /* 0x0000000110097824 */ /* 0x000fc400078e0a09 */
[----:B------:R-:W-:Y:S01]  /*0da0*/  IMAD R14, R3, 0x40, R8 ;  /* 0x00000040030e7824 */ /* 0x000fe200078e0208 */
[CC--:B------:R-:W-:Y:S01]  /*0db0*/  LEA.HI R3, R0.reuse, R13.reuse, RZ, 0x6 ;  /* 0x0000000d00037211 */ /* 0x0c0fe200078f30ff */
[----:B------:R-:W-:Y:S01]  /*0dc0*/  IMAD R4, R9, R10, 0xb0 ;  /* 0x000000b009047424 */ /* 0x000fe200078e020a */
[----:B------:R-:W-:Y:S01]  /*0dd0*/  LEA.HI R0, R0, R13, RZ, 0x3 ;  /* 0x0000000d00007211 */ /* 0x000fe200078f18ff */
[----:B------:R-:W-:Y:S01]  /*0de0*/  STL [R1+0x90], R5 ;  /* 0x0000900501007387 */ /* 0x000fe20000100800 */
[----:B------:R-:W-:Y:S02]  /*0df0*/  IADD3 R12, R13, -R12, RZ ;  /* 0x8000000c0d0c7210 */ /* 0x000fe40007ffe0ff */
[----:B------:R-:W-:Y:S01]  /*0e00*/  SHF.R.S32.HI R22, RZ, 0x3, R0 ;  /* 0x00000003ff167819 */ /* 0x000fe20000011400 */
[----:B------:R0:W-:Y:S01]  /*0e10*/  STL [R1+0x88], R4 ;  /* 0x0000880401007387 */ /* 0x0001e20000100800 */
[----:B------:R-:W-:Y:S02]  /*0e20*/  LEA.HI R6, R12, R12, RZ, 0x1 ;  /* 0x0000000c0c067211 */ /* 0x000fe400078f08ff */
[C---:B------:R-:W-:Y:S01]  /*0e30*/  IADD3 R27, R22.reuse, 0x40, RZ ;  /* 0x00000040161b7810 */ /* 0x040fe20007ffe0ff */
[----:B------:R-:W-:Y:S01]  /*0e40*/  VIADD R28, R22, 0x20 ;  /* 0x00000020161c7836 */ /* 0x000fe20000000000 */
[----:B------:R-:W-:Y:S01]  /*0e50*/  LOP3.LUT R7, R6, 0x1ffffffe, RZ, 0xc0, !PT ;  /* 0x1ffffffe06077812 */ /* 0x000fe200078ec0ff */
[C---:B------:R-:W-:Y:S01]  /*0e60*/  VIADD R25, R22.reuse, 0x80 ;  /* 0x0000008016197836 */ /* 0x040fe20000000000 */
[----:B------:R-:W-:Y:S01]  /*0e70*/  SHF.R.S32.HI R6, RZ, 0x1f, R27 ;  /* 0x0000001fff067819 */ /* 0x000fe2000001141b */
[----:B------:R-:W-:Y:S01]  /*0e80*/  VIADD R26, R22, 0x60 ;  /* 0x00000060161a7836 */ /* 0x000fe20000000000 */
[----:B------:R-:W-:Y:S01]  /*0e90*/  STL [R1+0x84], R14 ;  /* 0x0000840e01007387 */ /* 0x000fe20000100800 */
[----:B0-----:R-:W-:Y:S01]  /*0ea0*/  IMAD.SHL.U32 R4, R3, 0x8, RZ ;  /* 0x0000000803047824 */ /* 0x001fe200078e00ff */
[----:B------:R-:W-:Y:S01]  /*0eb0*/  LOP3.LUT R3, R0, 0xfffffff8, RZ, 0xc0, !PT ;  /* 0xfffffff800037812 */ /* 0x000fe200078ec0ff */
[C---:B------:R-:W-:Y:S01]  /*0ec0*/  IMAD.SHL.U32 R0, R22.reuse, 0x40, RZ ;  /* 0x0000004016007824 */ /* 0x040fe200078e00ff */
[----:B------:R-:W-:Y:S01]  /*0ed0*/  SHF.R.S32.HI R11, RZ, 0x1f, R25 ;  /* 0x0000001fff0b7819 */ /* 0x000fe20000011419 */
[----:B------:R-:W-:Y:S01]  /*0ee0*/  VIADD R24, R22, 0xa0 ;  /* 0x000000a016187836 */ /* 0x000fe20000000000 */
[----:B------:R-:W-:Y:S01]  /*0ef0*/  LOP3.LUT R20, R4, 0xfffffe00, RZ, 0xc0, !PT ;  /* 0xfffffe0004147812 */ /* 0x000fe200078ec0ff */
[----:B------:R-:W-:Y:S01]  /*0f00*/  IMAD.IADD R18, R13, 0x1, -R3 ;  /* 0x000000010d127824 */ /* 0x000fe200078e0a03 */
[----:B------:R-:W-:Y:S01]  /*0f10*/  SHF.R.S32.HI R4, RZ, 0x1f, R28 ;  /* 0x0000001fff047819 */ /* 0x000fe2000001141c */
[----:B------:R-:W-:Y:S01]  /*0f20*/  IMAD.SHL.U32 R5, R27, 0x40, RZ ;  /* 0x000000401b057824 */ /* 0x000fe200078e00ff */
[----:B------:R-:W-:Y:S01]  /*0f30*/  SHF.R.S32.HI R3, RZ, 0x1f, R22 ;  /* 0x0000001fff037819 */ /* 0x000fe20000011416 */
[----:B------:R-:W-:Y:S01]  /*0f40*/  IMAD.SHL.U32 R16, R18, 0x8, RZ ;  /* 0x0000000812107824 */ /* 0x000fe200078e00ff */
[----:B------:R-:W-:Y:S01]  /*0f50*/  LOP3.LUT R3, R0, 0x1c0, RZ, 0xc0, !PT ;  /* 0x000001c000037812 */ /* 0x000fe200078ec0ff */
[----:B------:R-:W-:Y:S01]  /*0f60*/  IMAD.SHL.U32 R8, R26, 0x40, RZ ;  /* 0x000000401a087824 */ /* 0x000fe200078e00ff */
[----:B------:R-:W-:Y:S01]  /*0f70*/  LEA.HI R4, R4, R28, RZ, 0x3 ;  /* 0x0000001c04047211 */ /* 0x000fe200078f18ff */
[----:B------:R-:W-:Y:S01]  /*0f80*/  IMAD.IADD R7, R12, 0x1, -R7 ;  /* 0x000000010c077824 */ /* 0x000fe200078e0a07 */
[----:B------:R-:W-:Y:S01]  /*0f90*/  SHF.L.U32 R0, R28, 0x6, RZ ;  /* 0x000000061c007819 */ /* 0x000fe200000006ff */
[----:B------:R-:W-:Y:S01]  /*0fa0*/  IMAD.SHL.U32 R10, R25, 0x40, RZ ;  /* 0x00000040190a7824 */ /* 0x000fe200078e00ff */
[----:B------:R-:W-:Y:S01]  /*0fb0*/  SHF.R.U32.HI R21, RZ, 0x3, R3 ;  /* 0x00000003ff157819 */ /* 0x000fe20000011603 */
[----:B------:R-:W-:Y:S01]  /*0fc0*/  IMAD.SHL.U32 R4, R4, 0x40, RZ ;  /* 0x0000004004047824 */ /* 0x000fe200078e00ff */
[----:B------:R-:W-:Y:S01]  /*0fd0*/  LEA.HI R6, R6, R27, RZ, 0x3 ;  /* 0x0000001b06067211 */ /* 0x000fe200078f18ff */
[----:B------:R-:W-:Y:S01]  /*0fe0*/  IMAD.SHL.U32 R12, R24, 0x40, RZ ;  /* 0x00000040180c7824 */ /* 0x000fe200078e00ff */
[----:B------:R-:W-:Y:S01]  /*0ff0*/  SHF.R.S32.HI R9, RZ, 0x1f, R26 ;  /* 0x0000001fff097819 */ /* 0x000fe2000001141a */
[----:B------:R-:W-:Y:S01]  /*1000*/  STL [R1+0x6c], RZ ;  /* 0x00006cff01007387 */ /* 0x000fe20000100800 */
[----:B------:R-:W-:Y:S01]  /*1010*/  LOP3.LUT R3, R3, 0x38, R16, 0xf8, !PT ;  /* 0x0000003803037812 */ /* 0x000fe200078ef810 */
[----:B------:R-:W-:Y:S01]  /*1020*/  IMAD.SHL.U32 R6, R6, 0x40, RZ ;  /* 0x0000004006067824 */ /* 0x000fe200078e00ff */
[----:B------:R-:W-:Y:S01]  /*1030*/  SHF.R.S32.HI R13, RZ, 0x1f, R24 ;  /* 0x0000001fff0d7819 */ /* 0x000fe20000011418 */
[----:B------:R-:W-:Y:S01]  /*1040*/  VIADD R221, R16, 0x40 ;  /* 0x0000004010dd7836 */ /* 0x000fe20000000000 */
[----:B------:R-:W-:-:S02]  /*1050*/  LOP3.LUT R0, R0, 0x1c0, RZ, 0xc0, !PT ;  /* 0x000001c000007812 */ /* 0x000fc400078ec0ff */
[----:B------:R-:W-:Y:S02]  /*1060*/  LEA.HI R11, R11, R25, RZ, 0x3 ;  /* 0x000000190b0b7211 */ /* 0x000fe400078f18ff */
[----:B------:R-:W-:Y:S02]  /*1070*/  LEA.HI R9, R9, R26, RZ, 0x3 ;  /* 0x0000001a09097211 */ /* 0x000fe400078f18ff */
[----:B------:R-:W-:Y:S01]  /*1080*/  LOP3.LUT R3, R20, R3, R21, 0xf6, !PT ;  /* 0x0000000314037212 */ /* 0x000fe200078ef615 */
[----:B------:R-:W-:Y:S01]  /*1090*/  IMAD.SHL.U32 R11, R11, 0x40, RZ ;  /* 0x000000400b0b7824 */ /* 0x000fe200078e00ff */
[----:B------:R-:W-:Y:S02]  /*10a0*/  LEA.HI R13, R13, R24, RZ, 0x3 ;  /* 0x000000180d0d7211 */ /* 0x000fe400078f18ff */
[----:B------:R-:W-:Y:S02]  /*10b0*/  LOP3.LUT R5, R5, 0x1c0, RZ, 0xc0, !PT ;  /* 0x000001c005057812 */ /* 0x000fe400078ec0ff */
[----:B------:R-:W-:Y:S01]  /*10c0*/  SHF.R.U32.HI R20, RZ, 0x3, R0 ;  /* 0x00000003ff147819 */ /* 0x000fe20000011600 */
[----:B------:R-:W-:Y:S01]  /*10d0*/  IMAD.SHL.U32 R13, R13, 0x40, RZ ;  /* 0x000000400d0d7824 */ /* 0x000fe200078e00ff */
[----:B------:R-:W-:-:S02]  /*10e0*/  LOP3.LUT R8, R8, 0x1c0, RZ, 0xc0, !PT ;  /* 0x000001c008087812 */ /* 0x000fc400078ec0ff */
[----:B------:R-:W-:Y:S02]  /*10f0*/  LOP3.LUT R0, R0, 0x38, R16, 0xf8, !PT ;  /* 0x0000003800007812 */ /* 0x000fe400078ef810 */
[----:B------:R-:W-:Y:S02]  /*1100*/  LOP3.LUT R4, R4, 0xfffffe00, RZ, 0xc0, !PT ;  /* 0xfffffe0004047812 */ /* 0x000fe400078ec0ff */
[----:B------:R-:W-:Y:S02]  /*1110*/  LOP3.LUT R24, R10, 0x1c0, RZ, 0xc0, !PT ;  /* 0x000001c00a187812 */ /* 0x000fe400078ec0ff */
[----:B------:R-:W-:Y:S02]  /*1120*/  SHF.L.U32 R9, R9, 0x6, RZ ;  /* 0x0000000609097819 */ /* 0x000fe400000006ff */
[----:B------:R-:W-:Y:S02]  /*1130*/  LOP3.LUT R10, R12, 0x1c0, RZ, 0xc0, !PT ;  /* 0x000001c00c0a7812 */ /* 0x000fe400078ec0ff */
[----:B------:R-:W-:-:S02]  /*1140*/  LOP3.LUT R6, R6, 0xfffffe00, RZ, 0xc0, !PT ;  /* 0xfffffe0006067812 */ /* 0x000fc400078ec0ff */
[----:B------:R-:W-:Y:S02]  /*1150*/  SHF.R.U32.HI R12, RZ, 0x3, R5 ;  /* 0x00000003ff0c7819 */ /* 0x000fe40000011605 */
[----:B------:R-:W-:Y:S02]  /*1160*/  SHF.R.U32.HI R10, RZ, 0x3, R8 ;  /* 0x00000003ff0a7819 */ /* 0x000fe40000011608 */
[----:B------:R-:W-:Y:S02]  /*1170*/  LOP3.LUT R0, R4, R0, R20, 0xf6, !PT ;  /* 0x0000000004007212 */ /* 0x000fe400078ef614 */
[----:B------:R-:W-:Y:S02]  /*1180*/  SHF.L.U32 R18, R18, 0x2, RZ ;  /* 0x0000000212127819 */ /* 0x000fe400000006ff */
[----:B------:R-:W-:-:S03]  /*1190*/  SHF.R.S32.HI R17, RZ, 0x1f, R16 ;  /* 0x0000001fff117819 */ /* 0x000fc60000011410 */
[----:B------:R-:W-:Y:S01]  /*11a0*/  VIADD R220, R18, 0x20 ;  /* 0x0000002012dc7836 */ /* 0x000fe20000000000 */
[----:B--2---:R-:W-:Y:S01]  /*11b0*/  LOP3.LUT R224, R15, 0x1, RZ, 0xfc, !PT ;  /* 0x000000010fe07812 */ /* 0x004fe200078efcff */
[----:B------:R-:W-:-:S04]  /*11c0*/  VIADD R15, R2, 0x16400 ;  /* 0x00016400020f7836 */ /* 0x000fc80000000000 */
[----:B------:R-:W-:Y:S01]  /*11d0*/  IMAD R0, R0, 0x2, R15 ;  /* 0x0000000200007824 */ /* 0x000fe200078e020f */
[----:B------:R-:W-:Y:S04]  /*11e0*/  STL [R1+0x74], R15 ;  /* 0x0000740f01007387 */ /* 0x000fe80000100800 */
[----:B------:R0:W-:Y:S04]  /*11f0*/  STL [R1+0x3c], R3 ;  /* 0x00003c0301007387 */ /* 0x0001e80000100800 */
[----:B------:R-:W-:Y:S04]  /*1200*/  STL [R1+0x4c], R4 ;  /* 0x00004c0401007387 */ /* 0x000fe80000100800 */
[----:B------:R1:W-:Y:S01]  /*1210*/  STL [R1+0x48], R6 ;  /* 0x0000480601007387 */ /* 0x0003e20000100800 */
[----:B0-----:R-:W-:-:S02]  /*1220*/  LOP3.LUT R3, R5, 0x38, R16, 0xf8, !PT ;  /* 0x0000003805037812 */ /* 0x001fc400078ef810 */
[----:B------:R-:W-:Y:S02]  /*1230*/  LOP3.LUT R5, R8, 0x38, R16, 0xf8, !PT ;  /* 0x0000003808057812 */ /* 0x000fe400078ef810 */
[----:B------:R-:W-:Y:S02]  /*1240*/  LOP3.LUT R8, R9, 0xfffffe00, RZ, 0xc0, !PT ;  /* 0xfffffe0009087812 */ /* 0x000fe400078ec0ff */
[----:B------:R-:W-:Y:S02]  /*1250*/  LOP3.LUT R9, R11, 0xfffffe00, RZ, 0xc0, !PT ;  /* 0xfffffe000b097812 */ /* 0x000fe400078ec0ff */
[----:B------:R-:W-:Y:S02]  /*1260*/  LOP3.LUT R3, R6, R3, R12, 0xf6, !PT ;  /* 0x0000000306037212 */ /* 0x000fe400078ef60c */
[----:B-1----:R-:W-:Y:S01]  /*1270*/  LOP3.LUT R6, R13, 0xfffffe00, RZ, 0xc0, !PT ;  /* 0xfffffe000d067812 */ /* 0x002fe200078ec0ff */
[----:B------:R-:W-:Y:S01]  /*1280*/  STL [R1+0x5c], R9 ;  /* 0x00005c0901007387 */ /* 0x000fe20000100800 */
[----:B------:R-:W-:Y:S01]  /*1290*/  LOP3.LUT R5, R8, R5, R10, 0xf6, !PT ;  /* 0x0000000508057212 */ /* 0x000fe200078ef60a */
[----:B------:R-:W-:-:S02]  /*12a0*/  IMAD R4, R3, 0x2, R15 ;  /* 0x0000000203047824 */ /* 0x000fc400078e020f */
[----:B------:R-:W-:Y:S01]  /*12b0*/  STL [R1+0x40], R8 ;  /* 0x0000400801007387 */ /* 0x000fe20000100800 */
[----:B------:R-:W-:-:S03]  /*12c0*/  LEA R3, R5, R15, 0x1 ;  /* 0x0000000f05037211 */ /* 0x000fc600078e08ff */
[----:B------:R-:W-:Y:S04]  /*12d0*/  STL [R1+0x58], R6 ;  /* 0x0000580601007387 */ /* 0x000fe80000100800 */
[----:B------:R0:W-:Y:S04]  /*12e0*/  STL [R1+0x80], R0 ;  /* 0x0000800001007387 */ /* 0x0001e80000100800 */
[----:B------:R1:W-:Y:S01]  /*12f0*/  STL [R1+0x7c], R4 ;  /* 0x00007c0401007387 */ /* 0x0003e20000100800 */
[----:B0-----:R-:W-:-:S05]  /*1300*/  IMAD R0, R7, 0x8, R14 ;  /* 0x0000000807007824 */ /* 0x001fca00078e020e */
[----:B------:R1:W-:Y:S04]  /*1310*/  STL [R1+0x8c], R0 ;  /* 0x00008c0001007387 */ /* 0x0003e80000100800 */
[----:B------:R1:W-:Y:S02]  /*1320*/  STL [R1+0x78], R3 ;  /* 0x0000780301007387 */ /* 0x0003e40000100800 */
.L_x_821:
[----:B01----:R-:W0:Y:S01]  /*1330*/  LDC.64 R4, c[0x0][0xc88] ;  /* 0x00032200ff047b82 */ /* 0x003e220000000a00 */
[----:B------:R-:W-:Y:S01]  /*1340*/  ULDC.64 UR4, c[0x0][0x208] ;  /* 0x0000820000047ab9 */ /* 0x000fe20000000a00 */
[----:B0-----:R-:W-:-:S05]  /*1350*/  IMAD.WIDE R4, R127, 0x4, R4 ;  /* 0x000000047f047825 */ /* 0x001fca00078e0204 */
[----:B--2---:R-:W2:Y:S01]  /*1360*/  LDG.E R10, desc[UR4][R4.64] ;  /* 0x00000004040a7981 */ /* 0x004ea2000c1e1900 */
[----:B------:R-:W-:Y:S05]  /*1370*/  YIELD ;  /* 0x0000000000007946 */ /* 0x000fea0003800000 */
[----:B------:R-:W-:Y:S01]  /*1380*/  ULDC.64 UR4, c[0x0][0xa28] ;  /* 0x00028a0000047ab9 */ /* 0x000fe20000000a00 */
[----:B------:R-:W-:Y:S01]  /*1390*/  ULDC.64 UR8, c[0x0][0xa18] ;  /* 0x0002860000087ab9 */ /* 0x000fe20000000a00 */
[----:B------:R-:W-:Y:S01]  /*13a0*/  ISETP.NE.U32.AND P1, PT, RZ, UR4, PT ;  /* 0x00000004ff007c0c */ /* 0x000fe2000bf25070 */
[----:B------:R-:W-:Y:S01]  /*13b0*/  ULDC.64 UR6, c[0x0][0xa08] ;  /* 0x0002820000067ab9 */ /* 0x000fe20000000a00 */
[----:B------:R-:W-:Y:S01]  /*13c0*/  IMAD.MOV.U32 R3, RZ, RZ, RZ ;  /* 0x000000ffff037224 */ /* 0x000fe200078e00ff */
[----:B------:R-:W-:Y:S01]  /*13d0*/  ISETP.NE.U32.AND P0, PT, RZ, UR6, PT ;  /* 0x00000006ff007c0c */ /* 0x000fe2000bf05070 */
[----:B------:R-:W-:Y:S01]  /*13e0*/  ULDC.64 UR10, c[0x0][0x208] ;  /* 0x00008200000a7ab9 */ /* 0x000fe20000000a00 */
[----:B------:R-:W-:Y:S01]  /*13f0*/  ISETP.NE.AND.EX P1, PT, RZ, UR5, PT, P1 ;  /* 0x00000005ff007c0c */ /* 0x000fe2000bf25310 */
[----:B------:R-:W-:Y:S01]  /*1400*/  IMAD.MOV.U32 R29, RZ, RZ, RZ ;  /* 0x000000ffff1d7224 */ /* 0x000fe200078e00ff */
[----:B------:R-:W-:-:S02]  /*1410*/  ISETP.NE.AND.EX P0, PT, RZ, UR7, PT, P0 ;  /* 0x00000007ff007c0c */ /* 0x000fc4000bf05300 */
[----:B--2---:R-:W-:Y:S01]  /*1420*/  SHF.R.S32.HI R0, RZ, 0x1f, R10 ;  /* 0x0000001fff007819 */ /* 0x004fe2000001140a */
[----:B------:R0:W-:Y:S08]  /*1430*/  STL [R1+0x60], R10 ;  /* 0x0000600a01007387 */ /* 0x0001f00000100800 */
[C---:B------:R-:W-:Y:S01]  /*1440*/  @P1 LEA R6, P2, R10.reuse, UR4, 0x2 ;  /* 0x000000040a061c11 */ /* 0x040fe2000f8410ff */
[C---:B------:R-:W-:Y:S01]  /*1450*/  IMAD.SHL.U32 R28, R10.reuse, 0x4, RZ ;  /* 0x000000040a1c7824 */ /* 0x040fe200078e00ff */
[----:B------:R-:W-:-:S02]  /*1460*/  SHF.L.U64.HI R30, R10, 0x2, R0 ;  /* 0x000000020a1e7819 */ /* 0x000fc40000010200 */
[----:B----4-:R-:W-:Y:S02]  /*1470*/  @P1 LEA.HI.X R7, R10, UR5, R0, 0x2, P2 ;  /* 0x000000050a071c11 */ /* 0x010fe400090f1400 */
[----:B------:R-:W-:Y:S01]  /*1480*/  ISETP.NE.U32.AND P2, PT, RZ, UR8, PT ;  /* 0x00000008ff007c0c */ /* 0x000fe2000bf45070 */
[----:B------:R-:W-:Y:S01]  /*1490*/  ULDC UR4, c[0x0][0x288] ;  /* 0x0000a20000047ab9 */ /* 0x000fe20000000800 */
[----:B------:R-:W-:Y:S01]  /*14a0*/  IADD3 R8, P3, R28, UR6, RZ ;  /* 0x000000061c087c10 */ /* 0x000fe2000ff7e0ff */
[----:B------:R0:W5:Y:S01]  /*14b0*/  @P1 LDG.E R3, desc[UR10][R6.64] ;  /* 0x0000000a06031981 */ /* 0x000162000c1e1900 */
[----:B------:R-:W-:Y:S02]  /*14c0*/  ISETP.NE.AND.EX P2, PT, RZ, UR9, PT, P2 ;  /* 0x00000009ff007c0c */ /* 0x000fe4000bf45320 */
[----:B------:R-:W-:Y:S01]  /*14d0*/  MOV R160, UR4 ;  /* 0x0000000400a07c02 */ /* 0x000fe20008000f00 */
[----:B------:R-:W-:Y:S01]  /*14e0*/  ULDC.64 UR4, c[0x0][0x418] ;  /* 0x0001060000047ab9 */ /* 0x000fe20000000a00 */
[----:B------:R-:W-:Y:S01]  /*14f0*/  IADD3.X R9, R30, UR7, RZ, P3, !PT ;  /* 0x000000071e097c10 */ /* 0x000fe20009ffe4ff */
[----:B------:R-:W-:-:S03]  /*1500*/  UISETP.NE.U32.AND UP0, UPT, UR4, URZ, UPT ;  /* 0x0000003f0400728c */ /* 0x000fc6000bf05070 */
[----:B------:R-:W-:Y:S01]  /*1510*/  ULDC UR4, c[0x0][0x424] ;  /* 0x0001090000047ab9 */ /* 0x000fe20000000800 */
[----:B------:R-:W-:Y:S01]  /*1520*/  UISETP.NE.AND.EX UP0, UPT, UR5, URZ, UPT, UP0 ;  /* 0x0000003f0500728c */ /* 0x000fe2000bf05300 */
[----:B------:R0:W5:Y:S02]  /*1530*/  @P0 LDG.E R29, desc[UR10][R8.64] ;  /* 0x0000000a081d0981 */ /* 0x000164000c1e1900 */
[----:B------:R-:W-:Y:S01]  /*1540*/  ULDC UR5, c[0x0][0x2f0] ;  /* 0x0000bc0000057ab9 */ /* 0x000fe20000000800 */
[----:B------:R-:W-:Y:S01]  /*1550*/  USEL UR4, UR4, 0x1, UP0 ;  /* 0x0000000104047887 */ /* 0x000fe20008000000 */
[----:B------:R-:W-:-:S03]  /*1560*/  @P2 IADD3 R4, P1, R28, UR8, RZ ;  /* 0x000000081c042c10 */ /* 0x000fc6000ff3e0ff */
[----:B------:R-:W-:Y:S01]  /*1570*/  UIMAD UR4, UR4, UR5, URZ ;  /* 0x00000005040472a4 */ /* 0x000fe2000f8e023f */
[----:B------:R-:W-:Y:S02]  /*1580*/  @P2 IADD3.X R5, R30, UR9, RZ, P1, !PT ;  /* 0x000000091e052c10 */ /* 0x000fe40008ffe4ff */
[----:B------:R-:W-:Y:S02]  /*1590*/  ULDC UR5, c[0x0][0x348] ;  /* 0x0000d20000057ab9 */ /* 0x000fe40000000800 */
[----:B------:R-:W-:Y:S01]  /*15a0*/  IMAD.U32 R25, RZ, RZ, UR5 ;  /* 0x00000005ff197e24 */ /* 0x000fe2000f8e00ff */
[----:B------:R0:W5:Y:S01]  /*15b0*/  @P2 LDG.E R160, desc[UR10][R4.64] ;  /* 0x0000000a04a02981 */ /* 0x000162000c1e1900 */
[----:B------:R-:W-:Y:S02]  /*15c0*/  IMAD.U32 R26, RZ, RZ, UR4 ;  /* 0x00000004ff1a7e24 */ /* 0x000fe4000f8e00ff */
[----:B------:R-:W-:Y:S01]  /*15d0*/  IMAD.MOV.U32 R27, RZ, RZ, R10 ;  /* 0x000000ffff1b7224 */ /* 0x000fe200078e000a */
[----:B---3--:R-:W-:Y:S06]  /*15e0*/  @P2 BRA `(.L_x_604) ;  /* 0x0000000000282947 */ /* 0x008fec0003800000 */
[----:B------:R-:W-:Y:S02]  /*15f0*/  ULDC.64 UR4, c[0x0][0xa00] ;  /* 0x0002800000047ab9 */ /* 0x000fe40000000a00 */
[----:B------:R-:W-:-:S04]  /*1600*/  ISETP.NE.U32.AND P1, PT, RZ, UR4, PT ;  /* 0x00000004ff007c0c */ /* 0x000fc8000bf25070 */
[----:B------:R-:W-:-:S13]  /*1610*/  ISETP.NE.AND.EX P1, PT, RZ, UR5, PT, P1 ;  /* 0x00000005ff007c0c */ /* 0x000fda000bf25310 */
[----:B------:R-:W-:Y:S05]  /*1620*/  @!P1 BRA `(.L_x_604) ;  /* 0x0000000000189947 */ /* 0x000fea0003800000 */
[----:B0-----:R-:W0:Y:S01]  /*1630*/  LDC.64 R4, c[0x0][0xa00] ;  /* 0x00028000ff047b82 */ /* 0x001e220000000a00 */
[----:B------:R-:W-:Y:S01]  /*1640*/  ULDC.64 UR4, c[0x0][0x208] ;  /* 0x0000820000047ab9 */ /* 0x000fe20000000a00 */
[----:B0-----:R-:W-:-:S05]  /*1650*/  IMAD.WIDE R4, R27, 0x4, R4 ;  /* 0x000000041b047825 */ /* 0x001fca00078e0204 */
[----:B-----5:R-:W2:Y:S04]  /*1660*/  LDG.E R160, desc[UR4][R4.64] ;  /* 0x0000000404a07981 */ /* 0x020ea8000c1e1900 */
[----:B------:R-:W2:Y:S02]  /*1670*/  LDG.E R7, desc[UR4][R4.64+0x4] ;  /* 0x0000040404077981 */ /* 0x000ea4000c1e1900 */
[----:B--2---:R-:W-:-:S07]  /*1680*/  IMAD.IADD R160, R7, 0x1, -R160 ;  /* 0x0000000107a07824 */ /* 0x004fce00078e0aa0 */
.L_x_604:
[----:B------:R-:W-:Y:S01]  /*1690*/  ULDC.64 UR4, c[0x0][0xa20] ;  /* 0x0002880000047ab9 */ /* 0x000fe20000000a00 */
[----:B------:R1:W-:Y:S01]  /*16a0*/  STL [R1+0x70], R125 ;  /* 0x0000707d01007387 */ /* 0x0003e20000100800 */
[----:B------:R-:W-:-:S03]  /*16b0*/  ISETP.NE.U32.AND P1, PT, RZ, UR4, PT ;  /* 0x00000004ff007c0c */ /* 0x000fc6000bf25070 */
[----:B------:R1:W-:Y:S01]  /*16c0*/  STL [R1+0x64], R126 ;  /* 0x0000647e01007387 */ /* 0x0003e20000100800 */
[----:B------:R-:W-:-:S13]  /*16d0*/  ISETP.NE.AND.EX P1, PT, RZ, UR5, PT, P1 ;  /* 0x00000005ff007c0c */ /* 0x000fda000bf25310 */
[----:B-1----:R-:W-:Y:S05]  /*16e0*/  @!P1 BRA `(.L_x_605) ;  /* 0x0000000000149947 */ /* 0x002fea0003800000 */
[----:B0-----:R-:W-:Y:S01]  /*16f0*/  IADD3 R4, P0, R28, UR4, RZ ;  /* 0x000000041c047c10 */ /* 0x001fe2000ff1e0ff */
[----:B------:R-:W-:-:S03]  /*1700*/  ULDC.64 UR6, c[0x0][0x208] ;  /* 0x0000820000067ab9 */ /* 0x000fc60000000a00 */
[----:B------:R-:W-:-:S05]  /*1710*/  IADD3.X R5, R30, UR5, RZ, P0, !PT ;  /* 0x000000051e057c10 */ /* 0x000fca00087fe4ff */
[----:B------:R1:W5:Y:S01]  /*1720*/  LDG.E R26, desc[UR6][R4.64] ;  /* 0x00000006041a7981 */ /* 0x000362000c1e1900 */
[----:B------:R-:W-:Y:S05]  /*1730*/  BRA `(.L_x_606) ;  /* 0x0000000000147947 */ /* 0x000fea0003800000 */
.L_x_605:
[----:B------:R-:W-:Y:S05]  /*1740*/  @!P0 BRA `(.L_x_606) ;  /* 0x0000000000108947 */ /* 0x000fea0003800000 */
[----:B------:R-:W-:Y:S02]  /*1750*/  ULDC.64 UR4, c[0x0][0x208] ;  /* 0x0000820000047ab9 */ /* 0x000fe40000000a00 */
[----:B0-----:R-:W2:Y:S04]  /*1760*/  LDG.E R5, desc[UR4][R8.64] ;  /* 0x0000000408057981 */ /* 0x001ea8000c1e1900 */
[----:B------:R-:W2:Y:S02]  /*1770*/  LDG.E R26, desc[UR4][R8.64+0x4] ;  /* 0x00000404081a7981 */ /* 0x000ea4000c1e1900 */
[----:B--2---:R-:W-:-:S07]  /*1780*/  IADD3 R26, -R5, R26, RZ ;  /* 0x0000001a051a7210 */ /* 0x004fce0007ffe1ff */
.L_x_606:
[----:B------:R-:W-:Y:S01]  /*1790*/  ULDC.64 UR4, c[0x0][0xa10] ;  /* 0x0002840000047ab9 */ /* 0x000fe20000000a00 */
[----:B------:R-:W-:Y:S01]  /*17a0*/  ULDC.64 UR6, c[0x0][0x208] ;  /* 0x0000820000067ab9 */ /* 0x000fe20000000a00 */
[----:B------:R-:W-:-:S04]  /*17b0*/  ISETP.NE.U32.AND P0, PT, RZ, UR4, PT ;  /* 0x00000004ff007c0c */ /* 0x000fc8000bf05070 */
[----:B------:R-:W-:Y:S01]  /*17c0*/  ISETP.NE.AND.EX P0, PT, RZ, UR5, PT, P0 ;  /* 0x00000005ff007c0c */ /* 0x000fe2000bf05300 */
[----:B0----5:R-:W-:Y:S01]  /*17d0*/  IMAD.IADD R8, R26, 0x1, -R3 ;  /* 0x000000011a087824 */ /* 0x021fe200078e0a03 */
[----:B------:R-:W-:-:S11]  /*17e0*/  ULDC.64 UR4, c[0x0][0xa30] ;  /* 0x00028c0000047ab9 */ /* 0x000fd60000000a00 */
[----:B-1----:R-:W0:Y:S02]  /*17f0*/  @P0 LDC.64 R4, c[0x0][0xa10] ;  /* 0x00028400ff040b82 */ /* 0x002e240000000a00 */
[----:B0-----:R-:W-:-:S05]  /*1800*/  @P0 IMAD.WIDE R4, R27, 0x4, R4 ;  /* 0x000000041b040825 */ /* 0x001fca00078e0204 */
[----:B------:R-:W2:Y:S04]  /*1810*/  @P0 LDG.E R0, desc[UR6][R4.64] ;  /* 0x0000000604000981 */ /* 0x000ea8000c1e1900 */
[----:B------:R0:W2:Y:S01]  /*1820*/  @P0 LDG.E R9, desc[UR6][R4.64+0x4] ;  /* 0x0000040604090981 */ /* 0x0000a2000c1e1900 */
[----:B------:R-:W-:Y:S01]  /*1830*/  ISETP.NE.U32.AND P1, PT, RZ, UR4, PT ;  /* 0x00000004ff007c0c */ /* 0x000fe2000bf25070 */
[----:B------:R-:W-:-:S03]  /*1840*/  IMAD.MOV.U32 R148, RZ, RZ, R26 ;  /* 0x000000ffff947224 */ /* 0x000fc600078e001a */
[----:B------:R-:W-:Y:S01]  /*1850*/  ISETP.NE.AND.EX P1, PT, RZ, UR5, PT, P1 ;  /* 0x00000005ff007c0c */ /* 0x000fe2000bf25310 */
[----:B0-----:R-:W-:-:S05]  /*1860*/  IMAD.MOV R4, RZ, RZ, -R8 ;  /* 0x000000ffff047224 */ /* 0x001fca00078e0a08 */
[----:B------:R-:W-:-:S07]  /*1870*/  VIMNMX R4, RZ, R4, !PT ;  /* 0x00000004ff047248 */ /* 0x000fce0007fe0100 */
[----:B------:R-:W-:-:S04]  /*1880*/  @P1 IADD3 R6, P2, R28, UR4, RZ ;  /* 0x000000041c061c10 */ /* 0x000fc8000ff5e0ff */
[----:B------:R-:W-:-:S05]  /*1890*/  @P1 IADD3.X R7, R30, UR5, RZ, P2, !PT ;  /* 0x000000051e071c10 */ /* 0x000fca00097fe4ff */
[----:B------:R0:W5:Y:S01]  /*18a0*/  @P1 LDG.E R148, desc[UR6][R6.64] ;  /* 0x0000000606941981 */ /* 0x000162000c1e1900 */
[----:B--2---:R-:W-:-:S04]  /*18b0*/  @P0 IMAD.IADD R25, R9, 0x1, -R0 ;  /* 0x0000000109190824 */ /* 0x004fc800078e0a00 */
[----:B------:R-:W-:-:S05]  /*18c0*/  IMAD.IADD R161, R8, 0x1, R25 ;  /* 0x0000000108a17824 */ /* 0x000fca00078e0219 */
[----:B------:R-:W-:-:S05]  /*18d0*/  IADD3 R0, R161, 0xaf, RZ ;  /* 0x000000afa1007810 */ /* 0x000fca0007ffe0ff */
[----:B------:R-:W-:-:S05]  /*18e0*/  IMAD.HI R0, R0, 0x2e8ba2e9, RZ ;  /* 0x2e8ba2e900007827 */ /* 0x000fca00078e02ff */
[----:B------:R-:W-:-:S04]  /*18f0*/  SHF.R.U32.HI R163, RZ, 0x1f, R0 ;  /* 0x0000001fffa37819 */ /* 0x000fc80000011600 */
[----:B------:R-:W-:-:S05]  /*1900*/  LEA.HI.SX32 R163, R0, R163, 0x1b ;  /* 0x000000a300a37211 */ /* 0x000fca00078fdaff */
[----:B------:R-:W-:-:S05]  /*1910*/  IMAD R0, R163, 0xb0, -R8 ;  /* 0x000000b0a3007824 */ /* 0x000fca00078e0a08 */
[----:B------:R-:W-:-:S04]  /*1920*/  VIMNMX R3, R0, R25, PT ;  /* 0x0000001900037248 */ /* 0x000fc80003fe0100 */
[----:B------:R-:W-:Y:S01]  /*1930*/  ISETP.GT.AND P0, PT, R3, R4, PT ;  /* 0x000000040300720c */ /* 0x000fe20003f04270 */
[----:B------:R-:W-:-:S05]  /*1940*/  IMAD.WIDE.U32 R4, R4, -0x45d1745d, RZ ;  /* 0xba2e8ba304047825 */ /* 0x000fca00078e00ff */
[----:B------:R-:W-:-:S05]  /*1950*/  SHF.R.U32.HI R131, RZ, 0x7, R5 ;  /* 0x00000007ff837819 */ /* 0x000fca0000011605 */
[----:B------:R-:W-:Y:S02]  /*1960*/  IMAD.MOV.U32 R24, RZ, RZ, R131 ;  /* 0x000000ffff187224 */ /* 0x000fe400078e0083 */
[----:B------:R-:W-:-:S04]  /*1970*/  @P0 VIADD R0, R3, 0xaf ;  /* 0x000000af03000836 */ /* 0x000fc80000000000 */
[----:B------:R-:W-:-:S05]  /*1980*/  @P0 IMAD.HI R0, R0, 0x2e8ba2e9, RZ ;  /* 0x2e8ba2e900000827 */ /* 0x000fca00078e02ff */
[----:B------:R-:W-:-:S04]  /*1990*/  @P0 SHF.R.U32.HI R3, RZ, 0x1f, R0 ;  /* 0x0000001fff030819 */ /* 0x000fc80000011600 */
[----:B------:R-:W-:Y:S02]  /*19a0*/  @P0 LEA.HI.SX32 R24, R0, R3, 0x1b ;  /* 0x0000000300180211 */ /* 0x000fe400078fdaff */
[----:B------:R-:W-:Y:S02]  /*19b0*/  PLOP3.LUT P0, PT, PT, PT, PT, 0x80, 0x0 ;  /* 0x000000000000781c */ /* 0x000fe40003f0f070 */
[----:B------:R-:W-:-:S13]  /*19c0*/  ISETP.GT.AND P1, PT, R24, R131, PT ;  /* 0x000000831800720c */ /* 0x000fda0003f24270 */
[----:B0-----:R-:W-:Y:S05]  /*19d0*/  @!P1 BRA `(.L_x_607) ;  /* 0x000000a800009947 */ /* 0x001fea0003800000 */
[----:B------:R-:W-:Y:S01]  /*19e0*/  VIADD R0, R2, 0x1e400 ;  /* 0x0001e40002007836 */ /* 0x000fe20000000000 */
[----:B------:R-:W-:Y:S04]  /*19f0*/  BSSY B6, `(.L_x_608) ;  /* 0x0000013000067945 */ /* 0x000fe80003800000 */
[----:B------:R-:W-:-:S13]  /*1a00*/  LOP3.LUT P0, RZ, R0, 0x3ff, RZ, 0xc0, !PT ;  /* 0x000003ff00ff7812 */ /* 0x000fda000780c0ff */
[----:B------:R-:W-:Y:S05]  /*1a10*/  @!P0 BRA `(.L_x_609) ;  /* 0x0000000000408947 */ /* 0x000fea0003800000 */
[----:B------:R-:W-:Y:S01]  /*1a20*/  MOV R0, 0x0 ;  /* 0x0000000000007802 */ /* 0x000fe20000000f00 */
[----:B------:R-:W-:Y:S01]  /*1a30*/  ULDC.64 UR4, c[0x4][0xa0] ;  /* 0x0100280000047ab9 */ /* 0x000fe20000000a00 */
[----:B------:R-:W-:Y:S01]  /*1a40*/  ULDC.64 UR6, c[0x4][0x38] ;  /* 0x01000e0000067ab9 */ /* 0x000fe20000000a00 */
[----:B------:R-:W-:Y:S01]  /*1a50*/  MOV R4, UR4 ;  /* 0x0000000400047c02 */ /* 0x000fe20008000f00 */
[----:B------:R0:W1:Y:S01]  /*1a60*/  LDC.64 R14, c[0x4][R0] ;  /* 0x01000000000e7b82 */ /* 0x0000620000000a00 */
[----:B------:R-:W-:Y:S01]  /*1a70*/  IMAD.U32 R5, RZ, RZ, UR5 ;  /* 0x00000005ff057e24 */ /* 0x000fe2000f8e00ff */
[----:B------:R-:W-:Y:S01]  /*1a80*/  ULDC.64 UR4, c[0x4][0xa8] ;  /* 0x01002a0000047ab9 */ /* 0x000fe20000000a00 */
[----:B------:R-:W-:Y:S01]  /*1a90*/  IMAD.U32 R10, RZ, RZ, UR6 ;  /* 0x00000006ff0a7e24 */ /* 0x000fe2000f8e00ff */
[----:B------:R-:W-:Y:S01]  /*1aa0*/  MOV R11, UR7 ;  /* 0x00000007000b7c02 */ /* 0x000fe20008000f00 */
[----:B------:R-:W-:Y:S02]  /*1ab0*/  IMAD.U32 R6, RZ, RZ, UR4 ;  /* 0x00000004ff067e24 */ /* 0x000fe4000f8e00ff */
[----:B------:R-:W-:-:S02]  /*1ac0*/  IMAD.U32 R7, RZ, RZ, UR5 ;  /* 0x00000005ff077e24 */ /* 0x000fc4000f8e00ff */
[----:B------:R-:W-:Y:S02]  /*1ad0*/  IMAD.MOV.U32 R8, RZ, RZ, 0x70 ;  /* 0x00000070ff087424 */ /* 0x000fe400078e00ff */
[----:B------:R-:W-:Y:S02]  /*1ae0*/  IMAD.MOV.U32 R12, RZ, RZ, 0x1 ;  /* 0x00000001ff0c7424 */ /* 0x000fe400078e00ff */
[----:B0-----:R-:W-:-:S07]  /*1af0*/  IMAD.MOV.U32 R13, RZ, RZ, RZ ;  /* 0x000000ffff0d7224 */ /* 0x001fce00078e00ff */
[----:B------:R-:W-:-:S07]  /*1b00*/  LEPC R20, `(.L_x_609) ;  /* 0x000000001014794e */ /* 0x000fce0000000000 */
[----:B-1---5:R-:W-:Y:S05]  /*1b10*/  CALL.ABS.NOINC R14 ;  /* 0x000000000e007343 */ /* 0x022fea0003c00000 */
.L_x_609:
[----:B------:R-:W-:Y:S05]  /*1b20*/  BSYNC B6 ;  /* 0x0000000000067941 */ /* 0x000fea0003800000 */
.L_x_608:
        /* <DEDUP_REMOVED lines=20> */
.L_x_611:
[----:B------:R-:W-:Y:S05]  /*1c70*/  BSYNC B6 ;  /* 0x0000000000067941 */ /* 0x000fea0003800000 */
.L_x_610:
[----:B------:R-:W-:Y:S01]  /*1c80*/  ULDC.64 UR4, c[0x0][0x9f8] ;  /* 0x00027e0000047ab9 */ /* 0x000fe20000000a00 */
[----:B------:R-:W-:Y:S01]  /*1c90*/  ULDC.64 UR6, c[0x0][0x208] ;  /* 0x0000820000067ab9 */ /* 0x000fe20000000a00 */
[----:B------:R-:W-:Y:S01]  /*1ca0*/  ISETP.NE.U32.AND P0, PT, RZ, UR4, PT ;  /* 0x00000004ff007c0c */ /* 0x000fe2000bf05070 */
[----:B------:R-:W2:Y:S01]  /*1cb0*/  LDL.LU R31, [R1+0x4] ;  /* 0x00000400011f7983 */ /* 0x000ea20000300800 */
[----:B------:R-:W0:Y:S02]  /*1cc0*/  LDC.64 R42, c[0x0][0x300] ;  /* 0x0000c000ff2a7b82 */ /* 0x000e240000000a00 */
[----:B------:R-:W-:Y:S01]  /*1cd0*/  ISETP.NE.AND.EX P0, PT, RZ, UR5, PT, P0 ;  /* 0x00000005ff007c0c */ /* 0x000fe2000bf05300 */
[----:B------:R-:W1:Y:S01]  /*1ce0*/  S2R R21, SR_TID.X ;  /* 0x0000000000157919 */ /* 0x000e620000002100 */
[----:B------:R-:W-:Y:S01]  /*1cf0*/  IMAD.IADD R119, R29, 0x1, R26 ;  /* 0x000000011d777824 */ /* 0x000fe200078e021a */
[----:B------:R-:W-:Y:S01]  /*1d00*/  SHF.R.S32.HI R8, RZ, 0x1f, R126 ;  /* 0x0000001fff087819 */ /* 0x000fe2000001147e */
[----:B------:R-:W3:Y:S02]  /*1d10*/  LDL R26, [R1+0x48] ;  /* 0x00004800011a7983 */ /* 0x000ee40000100800 */
[----:B------:R-:W4:Y:S02]  /*1d20*/  LDC R13, c[0x0][0x3f4] ;  /* 0x0000fd00ff0d7b82 */ /* 0x000f240000000800 */
[----:B------:R-:W3:Y:S05]  /*1d30*/  LDL R14, [R1+0x40] ;  /* 0x00004000010e7983 */ /* 0x000eea0000100800 */
[----:B------:R-:W-:Y:S01]  /*1d40*/  @P0 IADD3 R4, P1, R28, UR4, RZ ;  /* 0x000000041c040c10 */ /* 0x000fe2000ff3e0ff */
[----:B------:R-:W2:Y:S03]  /*1d50*/  LDC.64 R108, c[0x0][0x3f8] ;  /* 0x0000fe00ff6c7b82 */ /* 0x000ea60000000a00 */
[----:B------:R-:W-:Y:S01]  /*1d60*/  @P0 IADD3.X R5, R30, UR5, RZ, P1, !PT ;  /* 0x000000051e050c10 */ /* 0x000fe20008ffe4ff */
[----:B------:R-:W-:-:S04]  /*1d70*/  ULDC.64 UR4, c[0x0][0x308] ;  /* 0x0000c20000047ab9 */ /* 0x000fc80000000a00 */
[----:B------:R1:W3:Y:S01]  /*1d80*/  @P0 LDG.E R27, desc[UR6][R4.64] ;  /* 0x00000006041b0981 */ /* 0x0002e2000c1e1900 */
[----:B------:R-:W-:Y:S01]  /*1d90*/  SHF.R.S32.HI R15, RZ, 0x1f, R119 ;  /* 0x0000001fff0f7819 */ /* 0x000fe20000011477 */
[-C--:B0-----:R-:W-:Y:S01]  /*1da0*/  IMAD.WIDE.U32 R6, R119, R42.reuse, RZ ;  /* 0x0000002a77067225 */ /* 0x081fe200078e00ff */
[----:B------:R-:W-:Y:S01]  /*1db0*/  ULDC.64 UR6, c[0x0][0xa08] ;  /* 0x0002820000067ab9 */ /* 0x000fe20000000a00 */
[----:B------:R-:W0:Y:S01]  /*1dc0*/  LDC.64 R114, c[0x0][0x408] ;  /* 0x00010200ff727b82 */ /* 0x000e220000000a00 */
[----:B------:R-:W-:Y:S01]  /*1dd0*/  ISETP.NE.U32.AND P0, PT, RZ, UR6, PT ;  /* 0x00000006ff007c0c */ /* 0x000fe2000bf05070 */
[----:B------:R-:W-:Y:S01]  /*1de0*/  IMAD R0, R15, R42, RZ ;  /* 0x0000002a0f007224 */ /* 0x000fe200078e02ff */
[----:B------:R-:W-:Y:S02]  /*1df0*/  SHF.R.S32.HI R20, RZ, 0x1f, R22 ;  /* 0x0000001fff147819 */ /* 0x000fe40000011416 */
[----:B----4-:R-:W-:Y:S01]  /*1e00*/  ISETP.GE.AND P2, PT, R16, R13, PT ;  /* 0x0000000d1000720c */ /* 0x010fe20003f46270 */
[----:B------:R-:W-:Y:S01]  /*1e10*/  IMAD R3, R119, R43, R0 ;  /* 0x0000002b77037224 */ /* 0x000fe200078e0200 */
[----:B-1----:R-:W-:-:S02]  /*1e20*/  SHF.R.U32.HI R21, RZ, 0x7, R21 ;  /* 0x00000007ff157819 */ /* 0x002fc40000011615 */
[----:B------:R-:W-:Y:S02]  /*1e30*/  ISETP.NE.AND.EX P0, PT, RZ, UR7, PT, P0 ;  /* 0x00000007ff007c0c */ /* 0x000fe4000bf05300 */
[----:B------:R-:W-:Y:S01]  /*1e40*/  IADD3 R7, R7, R3, RZ ;  /* 0x0000000307077210 */ /* 0x000fe20007ffe0ff */
[----:B------:R-:W-:Y:S01]  /*1e50*/  IMAD R3, R8, UR4, RZ ;  /* 0x0000000408037c24 */ /* 0x000fe2000f8e02ff */
[----:B------:R-:W-:Y:S02]  /*1e60*/  ISETP.NE.AND P6, PT, R21, 0x1, PT ;  /* 0x000000011500780c */ /* 0x000fe40003fc5270 */
[----:B------:R-:W-:Y:S01]  /*1e70*/  SHF.R.S32.HI R19, RZ, 0x1f, R18 ;  /* 0x0000001fff137819 */ /* 0x000fe20000011412 */
[----:B------:R-:W-:-:S04]  /*1e80*/  IMAD.WIDE.U32 R4, R126, UR4, R6 ;  /* 0x000000047e047c25 */ /* 0x000fc8000f8e0006 */
[----:B------:R-:W-:Y:S01]  /*1e90*/  IMAD R3, R126, UR5, R3 ;  /* 0x000000057e037c24 */ /* 0x000fe2000f8e0203 */
[----:B------:R-:W-:Y:S01]  /*1ea0*/  ULDC.64 UR4, c[0x0][0x310] ;  /* 0x0000c40000047ab9 */ /* 0x000fe20000000a00 */
[----:B--2---:R-:W-:Y:S02]  /*1eb0*/  LOP3.LUT R31, R31, 0xfffffffe, RZ, 0xc0, !PT ;  /* 0xfffffffe1f1f7812 */ /* 0x004fe400078ec0ff */
[----:B------:R-:W-:Y:S01]  /*1ec0*/  IMAD.IADD R5, R5, 0x1, R3 ;  /* 0x0000000105057824 */ /* 0x000fe200078e0203 */
[----:B---3--:R-:W-:Y:S02]  /*1ed0*/  SHF.R.S32.HI R0, RZ, 0x1f, R27 ;  /* 0x0000001fff007819 */ /* 0x008fe4000001141b */
[----:B------:R-:W-:Y:S01]  /*1ee0*/  SEL R103, R27, RZ, !P0 ;  /* 0x000000ff1b677207 */ /* 0x000fe20004000000 */
[----:B------:R-:W-:Y:S01]  /*1ef0*/  VIADD R9, R22, 0x40 ;  /* 0x0000004016097836 */ /* 0x000fe20000000000 */
[----:B------:R-:W-:Y:S01]  /*1f00*/  SEL R6, R0, RZ, !P0 ;  /* 0x000000ff00067207 */ /* 0x000fe20004000000 */
[----:B------:R-:W2:Y:S01]  /*1f10*/  LDL R27, [R1+0x4c] ;  /* 0x00004c00011b7983 */ /* 0x000ea20000100800 */
[----:B------:R-:W-:Y:S01]  /*1f20*/  @P2 LOP3.LUT R31, R31, 0x1, RZ, 0xfc, !PT ;  /* 0x000000011f1f2812 */ /* 0x000fe200078efcff */
[----:B------:R-:W-:-:S04]  /*1f30*/  IMAD.WIDE.U32 R100, R103, UR4, R4 ;  /* 0x0000000467647c25 */ /* 0x000fc8000f8e0004 */
[----:B------:R-:W-:Y:S02]  /*1f40*/  IMAD R0, R6, UR4, RZ ;  /* 0x0000000406007c24 */ /* 0x000fe4000f8e02ff */
[----:B------:R-:W-:Y:S02]  /*1f50*/  VIADD R32, R22, 0x20 ;  /* 0x0000002016207836 */ /* 0x000fe40000000000 */
[----:B------:R-:W-:Y:S01]  /*1f60*/  IMAD R11, R103, UR5, R0 ;  /* 0x00000005670b7c24 */ /* 0x000fe2000f8e0200 */
[----:B------:R-:W-:Y:S05]  /*1f70*/  @!P6 WARPSYNC.ALL ;  /* 0x000000000000e948 */ /* 0x000fea0003800000 */
[----:B------:R-:W-:Y:S01]  /*1f80*/  ULDC.64 UR4, c[0x0][0x330] ;  /* 0x0000cc0000047ab9 */ /* 0x000fe20000000a00 */
[----:B------:R1:W-:Y:S01]  /*1f90*/  STL [R1+0x4], R31 ;  /* 0x0000041f01007387 */ /* 0x0003e20000100800 */
[----:B------:R-:W-:-:S02]  /*1fa0*/  IMAD R3, R8, UR4, RZ ;  /* 0x0000000408037c24 */ /* 0x000fc4000f8e02ff */
[C---:B------:R-:W-:Y:S01]  /*1fb0*/  IMAD.WIDE.U32 R4, R126.reuse, UR4, R16 ;  /* 0x000000047e047c25 */ /* 0x040fe2000f8e0010 */
[----:B------:R-:W3:Y:S03]  /*1fc0*/  LDL R8, [R1+0x5c] ;  /* 0x00005c0001087983 */ /* 0x000ee60000100800 */
[----:B------:R-:W-:Y:S01]  /*1fd0*/  IMAD R3, R126, UR5, R3 ;  /* 0x000000057e037c24 */ /* 0x000fe2000f8e0203 */
[----:B------:R-:W4:Y:S01]  /*1fe0*/  LDL R12, [R1+0x58] ;  /* 0x00005800010c7983 */ /* 0x000f220000100800 */
[----:B------:R-:W-:Y:S01]  /*1ff0*/  IMAD R0, R20, R108, RZ ;  /* 0x0000006c14007224 */ /* 0x000fe200078e02ff */
[----:B------:R-:W-:Y:S01]  /*2000*/  ULDC.64 UR4, c[0x0][0x338] ;  /* 0x0000ce0000047ab9 */ /* 0x000fe20000000a00 */
[----:B------:R-:W-:Y:S01]  /*2010*/  IMAD.IADD R5, R5, 0x1, R3 ;  /* 0x0000000105057824 */ /* 0x000fe200078e0203 */
[----:B------:R-:W-:Y:S01]  /*2020*/  SEL R3, R13, RZ, P2 ;  /* 0x000000ff0d037207 */ /* 0x000fe20001000000 */
[----:B------:R-:W-:-:S02]  /*2030*/  IMAD R7, R22, R109, R0 ;  /* 0x0000006d16077224 */ /* 0x000fc400078e0200 */
[----:B-1----:R-:W-:Y:S02]  /*2040*/  VIADD R31, R22, 0x40 ;  /* 0x00000040161f7836 */ /* 0x002fe40000000000 */
[----:B------:R-:W-:Y:S02]  /*2050*/  IMAD R0, R6, UR4, RZ ;  /* 0x0000000406007c24 */ /* 0x000fe4000f8e02ff */
[----:B------:R-:W-:Y:S02]  /*2060*/  IMAD.IADD R3, R16, 0x1, R3 ;  /* 0x0000000110037824 */ /* 0x000fe400078e0203 */
[----:B------:R-:W-:Y:S02]  /*2070*/  IMAD.SHL.U32 R31, R31, 0x40, RZ ;  /* 0x000000401f1f7824 */ /* 0x000fe400078e00ff */
[C---:B------:R-:W-:Y:S01]  /*2080*/  IMAD R45, R103.reuse, UR5, R0 ;  /* 0x00000005672d7c24 */ /* 0x040fe2000f8e0200 */
[----:B------:R-:W-:Y:S01]  /*2090*/  SHF.R.S32.HI R0, RZ, 0x1f, R3 ;  /* 0x0000001fff007819 */ /* 0x000fe20000011403 */
[----:B------:R-:W-:Y:S01]  /*20a0*/  IMAD.WIDE.U32 R102, R103, UR4, R4 ;  /* 0x0000000467667c25 */ /* 0x000fe2000f8e0004 */
[----:B------:R-:W-:Y:S01]  /*20b0*/  LOP3.LUT R31, R31, 0x1c0, RZ, 0xc0, !PT ;  /* 0x000001c01f1f7812 */ /* 0x000fe200078ec0ff */
[----:B------:R-:W-:Y:S01]  /*20c0*/  ULDC UR4, c[0x0][0x2f4] ;  /* 0x0000bd0000047ab9 */ /* 0x000fe20000000800 */
[----:B------:R-:W-:Y:S01]  /*20d0*/  LEA.HI R10, R0, R3, RZ, 0x3 ;  /* 0x00000003000a7211 */ /* 0x000fe200078f18ff */
[----:B0-----:R-:W-:-:S02]  /*20e0*/  IMAD R4, R20, R114, RZ ;  /* 0x0000007214047224 */ /* 0x001fc400078e02ff */
[C---:B------:R-:W-:Y:S02]  /*20f0*/  VIADD R28, R22.reuse, 0x20 ;  /* 0x00000020161c7836 */ /* 0x040fe40000000000 */
[C---:B------:R-:W-:Y:S01]  /*2100*/  IMAD R5, R22.reuse, R115, R4 ;  /* 0x0000007316057224 */ /* 0x040fe200078e0204 */
[----:B------:R-:W-:Y:S01]  /*2110*/  LOP3.LUT R4, R31, 0x38, R10, 0xf8, !PT ;  /* 0x000000381f047812 */ /* 0x000fe200078ef80a */
[-C--:B------:R-:W-:Y:S01]  /*2120*/  IMAD.WIDE.U32 R110, R22, R114.reuse, R18 ;  /* 0x00000072166e7225 */ /* 0x080fe200078e0012 */
[----:B------:R-:W0:Y:S01]  /*2130*/  S2R R31, SR_TID.X ;  /* 0x00000000001f7919 */ /* 0x000e220000002100 */
[----:B------:R-:W-:Y:S02]  /*2140*/  LEA.HI R0, R0, R3, RZ, 0x6 ;  /* 0x0000000300007211 */ /* 0x000fe400078f30ff */
[----:B------:R-:W-:Y:S02]  /*2150*/  IMAD.WIDE.U32 R112, R22, R114, R16 ;  /* 0x0000007216707225 */ /* 0x000fe400078e0010 */
[----:B------:R-:W-:-:S02]  /*2160*/  SHF.R.S32.HI R3, RZ, 0x6, R0 ;  /* 0x00000006ff037819 */ /* 0x000fc40000011400 */
[C---:B------:R-:W-:Y:S02]  /*2170*/  SHF.L.U64.HI R117, R42.reuse, 0x5, R43 ;  /* 0x000000052a757819 */ /* 0x040fe4000001022b */
[----:B------:R-:W-:Y:S01]  /*2180*/  SHF.L.U32 R116, R42, 0x5, RZ ;  /* 0x000000052a747819 */ /* 0x000fe200000006ff */
[----:B------:R-:W-:Y:S02]  /*2190*/  IMAD R145, R3, 0x2c00, R26 ;  /* 0x00002c0003917824 */ /* 0x000fe400078e021a */
[C---:B------:R-:W-:Y:S01]  /*21a0*/  VIADD R26, R22.reuse, 0x80 ;  /* 0x00000080161a7836 */ /* 0x040fe20000000000 */
[----:B------:R-:W-:Y:S01]  /*21b0*/  SHF.L.U32 R9, R9, 0x6, RZ ;  /* 0x0000000609097819 */ /* 0x000fe200000006ff */
[----:B------:R-:W-:Y:S02]  /*21c0*/  VIADD R29, R22, 0xa0 ;  /* 0x000000a0161d7836 */ /* 0x000fe40000000000 */
[----:B------:R-:W-:Y:S01]  /*21d0*/  IMAD.SHL.U32 R26, R26, 0x40, RZ ;  /* 0x000000401a1a7824 */ /* 0x000fe200078e00ff */
[----:B------:R-:W-:Y:S01]  /*21e0*/  LOP3.LUT R9, R9, 0x1c0, RZ, 0xc0, !PT ;  /* 0x000001c009097812 */ /* 0x000fe200078ec0ff */
[----:B------:R-:W-:-:S02]  /*21f0*/  IMAD.SHL.U32 R32, R32, 0x40, RZ ;  /* 0x0000004020207824 */ /* 0x000fc400078e00ff */
[----:B------:R-:W-:Y:S01]  /*2200*/  IMAD.SHL.U32 R28, R28, 0x40, RZ ;  /* 0x000000401c1c7824 */ /* 0x000fe200078e00ff */
[----:B------:R-:W-:Y:S01]  /*2210*/  LOP3.LUT R26, R26, 0x1c0, RZ, 0xc0, !PT ;  /* 0x000001c01a1a7812 */ /* 0x000fe200078ec0ff */
[-C--:B------:R-:W-:Y:S01]  /*2220*/  IMAD.WIDE.U32 R106, R22, R108.reuse, R16 ;  /* 0x0000006c166a7225 */ /* 0x080fe200078e0010 */
[----:B------:R-:W-:Y:S02]  /*2230*/  SHF.R.U32.HI R9, RZ, 0x3, R9 ;  /* 0x00000003ff097819 */ /* 0x000fe40000011609 */
[----:B------:R-:W-:Y:S01]  /*2240*/  LOP3.LUT R32, R32, 0x1c0, RZ, 0xc0, !PT ;  /* 0x000001c020207812 */ /* 0x000fe200078ec0ff */
[----:B------:R-:W-:Y:S01]  /*2250*/  IMAD.WIDE.U32 R104, R22, R108, R18 ;  /* 0x0000006c16687225 */ /* 0x000fe200078e0012 */
[----:B------:R-:W-:-:S03]  /*2260*/  LOP3.LUT R28, R28, 0x1c0, RZ, 0xc0, !PT ;  /* 0x000001c01c1c7812 */ /* 0x000fc600078ec0ff */
[----:B0-----:R-:W-:Y:S01]  /*2270*/  VIADD R31, R31, 0xffffff80 ;  /* 0xffffff801f1f7836 */ /* 0x001fe20000000000 */
[----:B------:R-:W-:Y:S02]  /*2280*/  SHF.R.U32.HI R165, RZ, 0x3, R26 ;  /* 0x00000003ffa57819 */ /* 0x000fe4000001161a */
[--C-:B------:R-:W-:Y:S02]  /*2290*/  LOP3.LUT R6, R26, 0x38, R10.reuse, 0xf8, !PT ;  /* 0x000000381a067812 */ /* 0x100fe400078ef80a */
[----:B------:R-:W-:Y:S02]  /*22a0*/  SHF.R.S32.HI R26, RZ, 0x1f, R31 ;  /* 0x0000001fff1a7819 */ /* 0x000fe4000001141f */
[----:B------:R-:W-:Y:S02]  /*22b0*/  LOP3.LUT R4, R4, R9, RZ, 0x3c, !PT ;  /* 0x0000000904047212 */ /* 0x000fe400078e3cff */
[----:B------:R-:W-:Y:S02]  /*22c0*/  LOP3.LUT R0, R32, 0x38, R10, 0xf8, !PT ;  /* 0x0000003820007812 */ /* 0x000fe400078ef80a */
[----:B------:R-:W-:Y:S01]  /*22d0*/  SHF.R.U32.HI R28, RZ, 0x3, R28 ;  /* 0x00000003ff1c7819 */ /* 0x000fe2000001161c */
[----:B------:R-:W-:Y:S01]  /*22e0*/  IMAD.IADD R113, R5, 0x1, R113 ;  /* 0x0000000105717824 */ /* 0x000fe200078e0271 */
[----:B------:R-:W-:Y:S01]  /*22f0*/  LEA.HI R26, R26, R31, RZ, 0x6 ;  /* 0x0000001f1a1a7211 */ /* 0x000fe200078f30ff */
[----:B------:R-:W-:Y:S01]  /*2300*/  IMAD.IADD R145, R145, 0x1, R4 ;  /* 0x0000000191917824 */ /* 0x000fe200078e0204 */
[----:B------:R-:W-:-:S02]  /*2310*/  IADD3 R111, R111, R5, RZ ;  /* 0x000000056f6f7210 */ /* 0x000fc40007ffe0ff */
[----:B------:R-:W-:Y:S01]  /*2320*/  LOP3.LUT R5, R0, R28, RZ, 0x3c, !PT ;  /* 0x0000001c00057212 */ /* 0x000fe200078e3cff */
[----:B------:R-:W-:Y:S01]  /*2330*/  IMAD.SHL.U32 R28, R22, 0x40, RZ ;  /* 0x00000040161c7824 */ /* 0x000fe200078e00ff */
[----:B------:R-:W-:Y:S02]  /*2340*/  LOP3.LUT R0, R10, 0x38, RZ, 0xc0, !PT ;  /* 0x000000380a007812 */ /* 0x000fe400078ec0ff */
[----:B------:R-:W-:Y:S02]  /*2350*/  SHF.L.U32 R26, R26, 0x3, RZ ;  /* 0x000000031a1a7819 */ /* 0x000fe400000006ff */
[----:B------:R-:W-:Y:S02]  /*2360*/  LOP3.LUT R0, R0, 0x1c0, R28, 0xf8, !PT ;  /* 0x000001c000007812 */ /* 0x000fe400078ef81c */
[----:B------:R-:W-:Y:S02]  /*2370*/  LOP3.LUT R26, R26, 0xfffffe00, RZ, 0xc0, !PT ;  /* 0xfffffe001a1a7812 */ /* 0x000fe400078ec0ff */
[----:B-----5:R-:W-:-:S03]  /*2380*/  SHF.R.S32.HI R9, RZ, 0x1f, R148 ;  /* 0x0000001fff097819 */ /* 0x020fc60000011494 */
[C---:B------:R-:W-:Y:S02]  /*2390*/  IMAD R147, R3.reuse, 0x2c00, R26 ;  /* 0x00002c0003937824 */ /* 0x040fe400078e021a */
[----:B------:R-:W-:Y:S02]  /*23a0*/  IMAD R144, R3, 0x2c00, R14 ;  /* 0x00002c0003907824 */ /* 0x000fe400078e020e */
[C---:B------:R-:W-:Y:S01]  /*23b0*/  IMAD.WIDE.U32 R158, R22.reuse, R42, R116 ;  /* 0x0000002a169e7225 */ /* 0x040fe200078e0074 */
[----:B------:R-:W-:Y:S02]  /*23c0*/  IADD3 R118, P0, R22, R119, RZ ;  /* 0x0000007716767210 */ /* 0x000fe40007f1e0ff */
[----:B------:R-:W-:-:S03]  /*23d0*/  IADD3 R126, P1, R116, R158, RZ ;  /* 0x0000009e747e7210 */ /* 0x000fc60007f3e0ff */
[----:B------:R-:W-:Y:S02]  /*23e0*/  IMAD.X R119, R20, 0x1, R15, P0 ;  /* 0x0000000114777824 */ /* 0x000fe400000e060f */
[----:B------:R-:W-:Y:S01]  /*23f0*/  IMAD.SHL.U32 R29, R29, 0x40, RZ ;  /* 0x000000401d1d7824 */ /* 0x000fe200078e00ff */
[----:B------:R-:W-:Y:S01]  /*2400*/  IADD3 R128, P0, R126, R116, RZ ;  /* 0x000000747e807210 */ /* 0x000fe20007f1e0ff */
[----:B------:R-:W-:-:S03]  /*2410*/  IMAD.WIDE.U32 R120, R22, R42, R16 ;  /* 0x0000002a16787225 */ /* 0x000fc600078e0010 */
[----:B------:R-:W-:Y:S01]  /*2420*/  LOP3.LUT R29, R29, 0x1c0, RZ, 0xc0, !PT ;  /* 0x000001c01d1d7812 */ /* 0x000fe200078ec0ff */
[----:B------:R-:W-:Y:S01]  /*2430*/  IMAD.IADD R105, R105, 0x1, R7 ;  /* 0x0000000169697824 */ /* 0x000fe200078e0207 */
[----:B------:R-:W-:Y:S01]  /*2440*/  IADD3 R107, R7, R107, RZ ;  /* 0x0000006b076b7210 */ /* 0x000fe20007ffe0ff */
[----:B------:R-:W-:Y:S01]  /*2450*/  IMAD.IADD R14, R101, 0x1, R11 ;  /* 0x00000001650e7824 */ /* 0x000fe200078e020b */
[----:B------:R-:W-:Y:S02]  /*2460*/  SHF.R.U32.HI R164, RZ, 0x3, R29 ;  /* 0x00000003ffa47819 */ /* 0x000fe4000001161d */
[----:B------:R-:W-:Y:S01]  /*2470*/  LOP3.LUT R7, R29, 0x38, R10, 0xf8, !PT ;  /* 0x000000381d077812 */ /* 0x000fe200078ef80a */
[----:B------:R-:W-:Y:S01]  /*2480*/  IMAD R41, R43, 0xb0, RZ ;  /* 0x000000b02b297824 */ /* 0x000fe200078e02ff */
[C-C-:B------:R-:W-:Y:S02]  /*2490*/  SHF.L.U64.HI R141, R42.reuse, 0x6, R43.reuse ;  /* 0x000000062a8d7819 */ /* 0x140fe4000001022b */
[----:B------:R-:W-:Y:S01]  /*24a0*/  SHF.L.U64.HI R132, R42, 0x7, R43 ;  /* 0x000000072a847819 */ /* 0x000fe2000001022b */
[----:B------:R-:W-:Y:S01]  /*24b0*/  IMAD.SHL.U32 R37, R108, 0x20, RZ ;  /* 0x000000206c257824 */ /* 0x000fe200078e00ff */
[----:B------:R-:W-:Y:S01]  /*24c0*/  LOP3.LUT R6, R6, R165, RZ, 0x3c, !PT ;  /* 0x000000a506067212 */ /* 0x000fe200078e3cff */
[----:B------:R-:W-:Y:S01]  /*24d0*/  IMAD.SHL.U32 R35, R108, 0x80, RZ ;  /* 0x000000806c237824 */ /* 0x000fe200078e00ff */
[----:B------:R-:W-:Y:S01]  /*24e0*/  LOP3.LUT R7, R7, R164, RZ, 0x3c, !PT ;  /* 0x000000a407077212 */ /* 0x000fe200078e3cff */
[----:B------:R-:W-:Y:S01]  /*24f0*/  IMAD.WIDE.U32 R104, R148, R108, R104 ;  /* 0x0000006c94687225 */ /* 0x000fe200078e0068 */
[----:B------:R-:W-:-:S02]  /*2500*/  SHF.L.U64.HI R40, R108, 0x5, R109 ;  /* 0x000000056c287819 */ /* 0x000fc4000001026d */
[----:B------:R-:W-:Y:S01]  /*2510*/  SHF.L.U64.HI R39, R108, 0x6, R109 ;  /* 0x000000066c277819 */ /* 0x000fe2000001026d */
[----:B------:R-:W-:Y:S01]  /*2520*/  IMAD.WIDE.U32 R106, R148, R108, R106 ;  /* 0x0000006c946a7225 */ /* 0x000fe200078e006a */
[C---:B------:R-:W-:Y:S02]  /*2530*/  SHF.L.U64.HI R38, R108.reuse, 0x7, R109 ;  /* 0x000000076c267819 */ /* 0x040fe4000001026d */
[----:B------:R-:W-:Y:S01]  /*2540*/  SHF.L.U32 R36, R108, 0x6, RZ ;  /* 0x000000066c247819 */ /* 0x000fe200000006ff */
[----:B------:R-:W-:Y:S01]  /*2550*/  IMAD R135, R115, 0xb0, RZ ;  /* 0x000000b073877824 */ /* 0x000fe200078e02ff */
[C-C-:B------:R-:W-:Y:S01]  /*2560*/  SHF.L.U64.HI R34, R114.reuse, 0x5, R115.reuse ;  /* 0x0000000572227819 */ /* 0x140fe20000010273 */
[C---:B------:R-:W-:Y:S01]  /*2570*/  IMAD.SHL.U32 R31, R114.reuse, 0x20, RZ ;  /* 0x00000020721f7824 */ /* 0x040fe200078e00ff */
[C-C-:B------:R-:W-:Y:S01]  /*2580*/  SHF.L.U64.HI R33, R114.reuse, 0x6, R115.reuse ;  /* 0x0000000672217819 */ /* 0x140fe20000010273 */
[C---:B------:R-:W-:Y:S01]  /*2590*/  IMAD.SHL.U32 R30, R114.reuse, 0x40, RZ ;  /* 0x00000040721e7824 */ /* 0x040fe200078e00ff */
[C---:B------:R-:W-:Y:S01]  /*25a0*/  SHF.L.U64.HI R32, R114.reuse, 0x7, R115 ;  /* 0x0000000772207819 */ /* 0x040fe20000010273 */
[----:B------:R-:W-:-:S02]  /*25b0*/  IMAD.SHL.U32 R29, R114, 0x80, RZ ;  /* 0x00000080721d7824 */ /* 0x000fc400078e00ff */
[----:B------:R-:W-:-:S04]  /*25c0*/  IMAD.WIDE.U32 R110, R148, R114, R110 ;  /* 0x00000072946e7225 */ /* 0x000fc800078e006e */
[----:B------:R-:W-:-:S04]  /*25d0*/  IMAD.WIDE.U32 R112, R148, R114, R112 ;  /* 0x0000007294707225 */ /* 0x000fc800078e0070 */
[----:B------:R-:W-:-:S04]  /*25e0*/  IMAD.WIDE.U32 R156, R42, 0xb0, RZ ;  /* 0x000000b02a9c7825 */ /* 0x000fc800078e00ff */
[----:B------:R-:W-:Y:S01]  /*25f0*/  VIADD R162, R21, 0x8 ;  /* 0x0000000815a27836 */ /* 0x000fe20000000000 */
[----:B------:R-:W-:Y:S01]  /*2600*/  IADD3 R41, R157, R41, RZ ;  /* 0x000000299d297210 */ /* 0x000fe20007ffe0ff */
[----:B--2---:R-:W-:Y:S02]  /*2610*/  IMAD R146, R3, 0x2c00, R27 ;  /* 0x00002c0003927824 */ /* 0x004fe400078e021b */
[----:B------:R-:W-:-:S04]  /*2620*/  VIADD R27, R22, 0x60 ;  /* 0x00000060161b7836 */ /* 0x000fc80000000000 */
[----:B------:R-:W-:-:S05]  /*2630*/  IMAD.SHL.U32 R27, R27, 0x40, RZ ;  /* 0x000000401b1b7824 */ /* 0x000fca00078e00ff */
[----:B------:R-:W-:-:S04]  /*2640*/  LOP3.LUT R27, R27, 0x1c0, RZ, 0xc0, !PT ;  /* 0x000001c01b1b7812 */ /* 0x000fc800078ec0ff */
[----:B------:R-:W-:Y:S01]  /*2650*/  LOP3.LUT R4, R27, 0x38, R10, 0xf8, !PT ;  /* 0x000000381b047812 */ /* 0x000fe200078ef80a */
[----:B---3--:R-:W-:Y:S02]  /*2660*/  IMAD R143, R3, 0x2c00, R8 ;  /* 0x00002c00038f7824 */ /* 0x008fe400078e0208 */
[C---:B------:R-:W-:Y:S02]  /*2670*/  IMAD.SHL.U32 R8, R22.reuse, 0x40, RZ ;  /* 0x0000004016087824 */ /* 0x040fe400078e00ff */
[----:B------:R-:W-:-:S03]  /*2680*/  VIADD R27, R22, 0x60 ;  /* 0x00000060161b7836 */ /* 0x000fc60000000000 */
[----:B------:R-:W-:Y:S01]  /*2690*/  LOP3.LUT R8, R8, 0x1c0, RZ, 0xc0, !PT ;  /* 0x000001c008087812 */ /* 0x000fe200078ec0ff */
[----:B------:R-:W-:-:S03]  /*26a0*/  IMAD.SHL.U32 R27, R27, 0x40, RZ ;  /* 0x000000401b1b7824 */ /* 0x000fc600078e00ff */
[----:B------:R-:W-:Y:S02]  /*26b0*/  SHF.R.U32.HI R8, RZ, 0x3, R8 ;  /* 0x00000003ff087819 */ /* 0x000fe40000011608 */
[----:B------:R-:W-:Y:S02]  /*26c0*/  LOP3.LUT R27, R27, 0x1c0, RZ, 0xc0, !PT ;  /* 0x000001c01b1b7812 */ /* 0x000fe400078ec0ff */
[----:B------:R-:W-:Y:S02]  /*26d0*/  LOP3.LUT R0, R0, R8, RZ, 0x3c, !PT ;  /* 0x0000000800007212 */ /* 0x000fe400078e3cff */
[----:B------:R-:W-:-:S03]  /*26e0*/  SHF.R.U32.HI R27, RZ, 0x3, R27 ;  /* 0x00000003ff1b7819 */ /* 0x000fc6000001161b */
[----:B------:R-:W-:Y:S02]  /*26f0*/  IMAD.IADD R147, R147, 0x1, R0 ;  /* 0x0000000193937824 */ /* 0x000fe400078e0200 */
[----:B------:R-:W-:Y:S01]  /*2700*/  IMAD R0, R9, R108, RZ ;  /* 0x0000006c09007224 */ /* 0x000fe200078e02ff */
[----:B------:R-:W-:Y:S01]  /*2710*/  IADD3 R146, R146, R5, RZ ;  /* 0x0000000592927210 */ /* 0x000fe20007ffe0ff */
[----:B----4-:R-:W-:Y:S01]  /*2720*/  IMAD R142, R3, 0x2c00, R12 ;  /* 0x00002c00038e7824 */ /* 0x010fe200078e020c */
[----:B------:R-:W-:Y:S01]  /*2730*/  LOP3.LUT R5, R4, R27, RZ, 0x3c, !PT ;  /* 0x0000001b04057212 */ /* 0x000fe200078e3cff */
[----:B------:R-:W-:Y:S02]  /*2740*/  VIADD R3, R22, 0xa0 ;  /* 0x000000a016037836 */ /* 0x000fe40000000000 */
[----:B------:R-:W-:Y:S02]  /*2750*/  IMAD R27, R148, R109, R0 ;  /* 0x0000006d941b7224 */ /* 0x000fe400078e0200 */
[----:B------:R-:W-:Y:S01]  /*2760*/  IMAD R0, R20, R42, RZ ;  /* 0x0000002a14007224 */ /* 0x000fe200078e02ff */
[----:B------:R-:W-:-:S03]  /*2770*/  SHF.R.S32.HI R149, RZ, 0x1f, R3 ;  /* 0x0000001fff957819 */ /* 0x000fc60000011403 */
[----:B------:R-:W-:-:S04]  /*2780*/  IMAD R3, R22, R43, R0 ;  /* 0x0000002b16037224 */ /* 0x000fc800078e0200 */
[----:B------:R-:W-:-:S04]  /*2790*/  IMAD.IADD R123, R3, 0x1, R159 ;  /* 0x00000001037b7824 */ /* 0x000fc800078e029f */
[----:B------:R-:W-:-:S05]  /*27a0*/  IMAD.X R124, R123, 0x1, R117, P1 ;  /* 0x000000017b7c7824 */ /* 0x000fca00008e0675 */
[-C--:B------:R-:W-:Y:S02]  /*27b0*/  IADD3.X R127, R124, R117.reuse, RZ, P0, !PT ;  /* 0x000000757c7f7210 */ /* 0x080fe400007fe4ff */
[----:B------:R-:W-:Y:S01]  /*27c0*/  IADD3 R130, P0, R128, R116, RZ ;  /* 0x0000007480827210 */ /* 0x000fe20007f1e0ff */
[C---:B------:R-:W-:Y:S01]  /*27d0*/  VIADD R12, R22.reuse, 0x40 ;  /* 0x00000040160c7836 */ /* 0x040fe20000000000 */
[----:B------:R-:W-:Y:S02]  /*27e0*/  IADD3 R4, R22, 0x20, RZ ;  /* 0x0000002016047810 */ /* 0x000fe40007ffe0ff */
[----:B------:R-:W-:Y:S01]  /*27f0*/  IADD3.X R129, R127, R117, RZ, P0, !PT ;  /* 0x000000757f817210 */ /* 0x000fe200007fe4ff */
[----:B------:R-:W-:Y:S01]  /*2800*/  IMAD R9, R9, R114, RZ ;  /* 0x0000007209097224 */ /* 0x000fe200078e02ff */
[----:B------:R-:W-:Y:S01]  /*2810*/  IADD3 R15, P0, R100, R120, RZ ;  /* 0x00000078640f7210 */ /* 0x000fe20007f1e0ff */
[----:B------:R-:W-:Y:S01]  /*2820*/  IMAD.IADD R122, R121, 0x1, R3 ;  /* 0x00000001797a7824 */ /* 0x000fe200078e0203 */
[----:B------:R-:W-:Y:S01]  /*2830*/  IADD3 R144, R144, R5, RZ ;  /* 0x0000000590907210 */ /* 0x000fe20007ffe0ff */
[----:B------:R-:W-:Y:S01]  /*2840*/  VIADD R8, R22, 0x60 ;  /* 0x0000006016087836 */ /* 0x000fe20000000000 */
[----:B------:R-:W-:Y:S01]  /*2850*/  SHF.R.S32.HI R155, RZ, 0x1f, R4 ;  /* 0x0000001fff9b7819 */ /* 0x000fe20000011404 */
[----:B------:R-:W-:Y:S01]  /*2860*/  IMAD.SHL.U32 R43, R13, 0x2, RZ ;  /* 0x000000020d2b7824 */ /* 0x000fe200078e00ff */
[----:B------:R-:W-:Y:S01]  /*2870*/  SHF.R.S32.HI R154, RZ, 0x1f, R12 ;  /* 0x0000001fff9a7819 */ /* 0x000fe2000001140c */
[----:B------:R-:W-:Y:S01]  /*2880*/  IMAD R5, R109, 0xb0, RZ ;  /* 0x000000b06d057824 */ /* 0x000fe200078e02ff */
[----:B------:R-:W-:Y:S01]  /*2890*/  IADD3 R134, P2, R130, R116, RZ ;  /* 0x0000007482867210 */ /* 0x000fe20007f5e0ff */
[----:B------:R-:W-:Y:S01]  /*28a0*/  IMAD R9, R148, R115, R9 ;  /* 0x0000007394097224 */ /* 0x000fe200078e0209 */
[----:B------:R-:W-:Y:S01]  /*28b0*/  IADD3 R13, P3, R100, 0x40, RZ ;  /* 0x00000040640d7810 */ /* 0x000fe20007f7e0ff */
[----:B------:R-:W-:Y:S01]  /*28c0*/  VIADD R4, R22, 0x80 ;  /* 0x0000008016047836 */ /* 0x000fe20000000000 */
[----:B------:R-:W-:Y:S01]  /*28d0*/  LOP3.LUT R20, R10, 0xfffffff8, RZ, 0xc0, !PT ;  /* 0xfffffff80a147812 */ /* 0x000fe200078ec0ff */
[----:B------:R-:W-:Y:S01]  /*28e0*/  IMAD.X R11, R122, 0x1, R14, P0 ;  /* 0x000000017a0b7824 */ /* 0x000fe200000e060e */
[----:B------:R-:W-:Y:S01]  /*28f0*/  IADD3 R12, P4, R15, 0x40, RZ ;  /* 0x000000400f0c7810 */ /* 0x000fe20007f9e0ff */
[----:B------:R-:W-:Y:S01]  /*2900*/  IMAD.WIDE.U32 R108, R108, 0xb0, RZ ;  /* 0x000000b06c6c7825 */ /* 0x000fe200078e00ff */
[----:B------:R-:W-:-:S03]  /*2910*/  SHF.R.S32.HI R153, RZ, 0x1f, R8 ;  /* 0x0000001fff997819 */ /* 0x000fc60000011408 */
[----:B------:R-:W-:Y:S01]  /*2920*/  IMAD.WIDE.U32 R114, R114, 0xb0, RZ ;  /* 0x000000b072727825 */ /* 0x000fe200078e00ff */
[----:B------:R-:W-:Y:S02]  /*2930*/  SHF.R.S32.HI R152, RZ, 0x1f, R4 ;  /* 0x0000001fff987819 */ /* 0x000fe40000011404 */
[----:B------:R-:W-:Y:S01]  /*2940*/  ISETP.GE.AND P0, PT, R16, UR4, PT ;  /* 0x0000000410007c0c */ /* 0x000fe2000bf06270 */
[----:B------:R-:W-:Y:S01]  /*2950*/  IMAD.IADD R143, R143, 0x1, R6 ;  /* 0x000000018f8f7824 */ /* 0x000fe200078e0206 */
[----:B------:R-:W-:Y:S01]  /*2960*/  ISETP.GE.AND P1, PT, R221, UR4, PT ;  /* 0x00000004dd007c0c */ /* 0x000fe2000bf26270 */
[----:B------:R-:W-:Y:S01]  /*2970*/  IMAD.IADD R142, R142, 0x1, R7 ;  /* 0x000000018e8e7824 */ /* 0x000fe200078e0207 */
[----:B------:R-:W-:Y:S01]  /*2980*/  SHF.R.S32.HI R10, RZ, 0x3, R10 ;  /* 0x00000003ff0a7819 */ /* 0x000fe2000001140a */
[----:B------:R-:W-:Y:S01]  /*2990*/  IMAD.IADD R28, R105, 0x1, R27 ;  /* 0x00000001691c7824 */ /* 0x000fe200078e021b */
[----:B------:R-:W-:Y:S01]  /*29a0*/  IADD3.X R7, RZ, R11, RZ, P4, !PT ;  /* 0x0000000bff077210 */ /* 0x000fe200027fe4ff */
[----:B------:R-:W-:-:S02]  /*29b0*/  IMAD.IADD R26, R111, 0x1, R9 ;  /* 0x000000016f1a7824 */ /* 0x000fc400078e0209 */
[----:B------:R-:W-:Y:S01]  /*29c0*/  IMAD.IADD R21, R9, 0x1, R113 ;  /* 0x0000000109157824 */ /* 0x000fe200078e0271 */
[----:B------:R-:W-:Y:S01]  /*29d0*/  SHF.R.S32.HI R9, RZ, 0x1f, R20 ;  /* 0x0000001fff097819 */ /* 0x000fe20000011414 */
[----:B------:R-:W-:Y:S02]  /*29e0*/  IMAD.IADD R140, R109, 0x1, R5 ;  /* 0x000000016d8c7824 */ /* 0x000fe400078e0205 */
[----:B------:R-:W-:Y:S02]  /*29f0*/  IMAD.IADD R135, R115, 0x1, R135 ;  /* 0x0000000173877824 */ /* 0x000fe400078e0287 */
[----:B------:R-:W-:Y:S02]  /*2a00*/  IMAD.IADD R27, R27, 0x1, R107 ;  /* 0x000000011b1b7824 */ /* 0x000fe400078e026b */
[----:B------:R-:W-:Y:S02]  /*2a10*/  IMAD.X R133, R129, 0x1, R117, P2 ;  /* 0x0000000181857824 */ /* 0x000fe400010e0675 */
[----:B------:R-:W-:-:S02]  /*2a20*/  IMAD.X R8, RZ, RZ, R14, P3 ;  /* 0x000000ffff087224 */ /* 0x000fc400018e060e */
[----:B------:R-:W-:Y:S01]  /*2a30*/  IMAD.IADD R6, R103, 0x1, R45 ;  /* 0x0000000167067824 */ /* 0x000fe200078e022d */
[----:B------:R-:W-:Y:S06]  /*2a40*/  @!P6 BAR.SYNC.DEFER_BLOCKING 0x9, 0x100 ;  /* 0x024400000000eb1d */ /* 0x000fec0000010000 */
.L_x_735:
[----:B--2---:R-:W2:Y:S01]  /*2a50*/  LDL R0, [R1+0x3c] ;  /* 0x00003c0001007983 */ /* 0x004ea20000100800 */
[----:B0-----:R-:W0:Y:S03]  /*2a60*/  LDC R84, c[0x0][0x3f4] ;  /* 0x0000fd00ff547b82 */ /* 0x001e260000000800 */
[----:B---34-:R-:W3:Y:S01]  /*2a70*/  LDL.LU R51, [R1+0x4] ;  /* 0x0000040001337983 */ /* 0x018ee20000300800 */
[----:B------:R-:W-:Y:S01]  /*2a80*/  VIADD R24, R24, 0xffffffff ;  /* 0xffffffff18187836 */ /* 0x000fe20000000000 */
[----:B------:R-:W-:Y:S05]  /*2a90*/  YIELD ;  /* 0x0000000000007946 */ /* 0x000fea0003800000 */
[----:B------:R-:W-:Y:S01]  /*2aa0*/  ISETP.GT.AND P3, PT, R24, R131, PT ;  /* 0x000000831800720c */ /* 0x000fe20003f64270 */
[----:B------:R-:W-:Y:S01]  /*2ab0*/  BSSY B0, `(.L_x_612) ;  /* 0x00008c0000007945 */ /* 0x000fe20003800000 */
[----:B0-----:R-:W-:Y:S01]  /*2ac0*/  ISETP.GE.AND P2, PT, R84, 0x1, PT ;  /* 0x000000015400780c */ /* 0x001fe20003f46270 */
[----:B--2---:R-:W-:Y:S01]  /*2ad0*/  IMAD R5, R23, 0x5800, R0 ;  /* 0x0000580017057824 */ /* 0x004fe200078e0200 */
[----:B---3--:R-:W-:-:S03]  /*2ae0*/  LOP3.LUT R51, R51, 0xffffffef, RZ, 0xc0, !PT ;  /* 0xffffffef33337812 */ /* 0x008fc600078ec0ff */
[----:B------:R-:W-:-:S06]  /*2af0*/  IMAD R5, R5, 0x2, R2 ;  /* 0x0000000205057824 */ /* 0x000fcc00078e0202 */
[----:B------:R-:W-:-:S05]  /*2b00*/  @P3 LOP3.LUT R51, R51, 0x10, RZ, 0xfc, !PT ;  /* 0x0000001033333812 */ /* 0x000fca00078efcff */
[----:B------:R0:W-:Y:S01]  /*2b10*/  STL [R1+0x4], R51 ;  /* 0x0000043301007387 */ /* 0x0001e20000100800 */
[----:B------:R-:W-:Y:S05]  /*2b20*/  @!P2 BRA `(.L_x_613) ;  /* 0x000000800088a947 */ /* 0x000fea0003800000 */
[----:B------:R-:W-:Y:S01]  /*2b30*/  ULDC.U8 UR4, c[0x0][0x410] ;  /* 0x0001040000047ab9 */ /* 0x000fe20000000000 */
[----:B------:R-:W-:Y:S01]  /*2b40*/  SHF.R.S32.HI R3, RZ, 0x1f, R24 ;  /* 0x0000001fff037819 */ /* 0x000fe20000011418 */
[-C--:B------:R-:W-:Y:S01]  /*2b50*/  IMAD R4, R140, R24.reuse, RZ ;  /* 0x000000188c047224 */ /* 0x080fe200078e02ff */
[----:B------:R-:W-:Y:S01]  /*2b60*/  ISETP.NE.AND P2, PT, RZ, UR4, PT ;  /* 0x00000004ff007c0c */ /* 0x000fe2000bf45270 */
[-C--:B------:R-:W-:Y:S02]  /*2b70*/  IMAD R0, R41, R24.reuse, RZ ;  /* 0x0000001829007224 */ /* 0x080fe400078e02ff */
[----:B------:R-:W-:Y:S02]  /*2b80*/  IMAD R44, R135, R24, RZ ;  /* 0x00000018872c7224 */ /* 0x000fe400078e02ff */
[----:B------:R-:W-:Y:S02]  /*2b90*/  IMAD R47, R3, R108, R4 ;  /* 0x0000006c032f7224 */ /* 0x000fe400078e0204 */
[----:B------:R-:W-:-:S02]  /*2ba0*/  IMAD R4, R24, -0xb0, R25 ;  /* 0xffffff5018047824 */ /* 0x000fc400078e0219 */
[----:B------:R-:W-:-:S03]  /*2bb0*/  IMAD.WIDE.U32 R96, R108, R24, RZ ;  /* 0x000000186c607225 */ /* 0x000fc600078e00ff */
[----:B------:R-:W-:Y:S01]  /*2bc0*/  VIMNMX R4, R4, 0xb0, PT ;  /* 0x000000b004047848 */ /* 0x000fe20003fe0100 */
[C---:B------:R-:W-:Y:S02]  /*2bd0*/  IMAD R45, R3.reuse, R156, R0 ;  /* 0x0000009c032d7224 */ /* 0x040fe400078e0200 */
[----:B------:R-:W-:Y:S01]  /*2be0*/  IMAD R49, R3, R114, R44 ;  /* 0x0000007203317224 */ /* 0x000fe200078e022c */
[----:B------:R-:W-:Y:S01]  /*2bf0*/  IADD3 R3, R97, R47, RZ ;  /* 0x0000002f61037210 */ /* 0x000fe20007ffe0ff */
[----:B------:R-:W-:-:S04]  /*2c00*/  IMAD.WIDE.U32 R136, R156, R24, RZ ;  /* 0x000000189c887225 */ /* 0x000fc800078e00ff */
[----:B------:R-:W-:-:S04]  /*2c10*/  IMAD.WIDE.U32 R94, R114, R24, RZ ;  /* 0x00000018725e7225 */ /* 0x000fc800078e00ff */
[----:B------:R-:W-:Y:S02]  /*2c20*/  IMAD.IADD R92, R137, 0x1, R45 ;  /* 0x00000001895c7824 */ /* 0x000fe400078e022d */
[----:B------:R-:W-:Y:S01]  /*2c30*/  IMAD.IADD R0, R95, 0x1, R49 ;  /* 0x000000015f007824 */ /* 0x000fe200078e0231 */
[----:B------:R-:W-:Y:S06]  /*2c40*/  @!P2 BRA `(.L_x_614) ;  /* 0x0000003c0090a947 */ /* 0x000fec0003800000 */
[----:B------:R-:W-:Y:S01]  /*2c50*/  ISETP.GE.AND P3, PT, R22, R4, PT ;  /* 0x000000041600720c */ /* 0x000fe20003f66270 */
[----:B------:R-:W-:Y:S01]  /*2c60*/  BSSY B1, `(.L_x_615) ;  /* 0x000001c000017945 */ /* 0x000fe20003800000 */
[----:B------:R-:W-:Y:S02]  /*2c70*/  CS2R R80, SRZ ;  /* 0x0000000000507805 */ /* 0x000fe4000001ff00 */
[----:B------:R-:W-:Y:S02]  /*2c80*/  CS2R R90, SRZ ;  /* 0x00000000005a7805 */ /* 0x000fe4000001ff00 */
[----:B------:R-:W-:Y:S02]  /*2c90*/  CS2R R138, SRZ ;  /* 0x00000000008a7805 */ /* 0x000fe4000001ff00 */
[----:B------:R-:W-:Y:S02]  /*2ca0*/  CS2R R98, SRZ ;  /* 0x0000000000627805 */ /* 0x000fe4000001ff00 */
[----:B------:R-:W-:-:S03]  /*2cb0*/  CS2R R150, SRZ ;  /* 0x0000000000967805 */ /* 0x000fc6000001ff00 */
[----:B------:R-:W-:Y:S05]  /*2cc0*/  @P3 BRA `(.L_x_616) ;  /* 0x0000000000543947 */ /* 0x000fea0003800000 */
[----:B------:R-:W-:Y:S01]  /*2cd0*/  IADD3 R45, P2, R104, R96, RZ ;  /* 0x00000060682d7210 */ /* 0x000fe20007f5e0ff */
[----:B------:R-:W-:Y:S01]  /*2ce0*/  ULDC.64 UR4, c[0x0][0x3e8] ;  /* 0x0000fa0000047ab9 */ /* 0x000fe20000000a00 */
[----:B------:R-:W-:Y:S02]  /*2cf0*/  CS2R R138, SRZ ;  /* 0x00000000008a7805 */ /* 0x000fe4000001ff00 */
[----:B------:R-:W-:Y:S01]  /*2d00*/  CS2R R150, SRZ ;  /* 0x0000000000967805 */ /* 0x000fe2000001ff00 */
[----:B------:R-:W-:Y:S01]  /*2d10*/  ULDC.64 UR6, c[0x0][0x208] ;  /* 0x0000820000067ab9 */ /* 0x000fe20000000a00 */
[----:B------:R-:W-:Y:S01]  /*2d20*/  IMAD.X R46, R3, 0x1, R28, P2 ;  /* 0x00000001032e7824 */ /* 0x000fe200010e061c */
[----:B------:R-:W-:-:S04]  /*2d30*/  LEA R44, P2, R45, UR4, 0x1 ;  /* 0x000000042d2c7c11 */ /* 0x000fc8000f8408ff */
[----:B------:R-:W-:Y:S01]  /*2d40*/  LEA.HI.X R45, R45, UR5, R46, 0x1, P2 ;  /* 0x000000052d2d7c11 */ /* 0x000fe200090f0c2e */
[----:B------:R-:W-:Y:S01]  /*2d50*/  ULDC.64 UR4, c[0x0][0x400] ;  /* 0x0001000000047ab9 */ /* 0x000fe20000000a00 */
[----:B------:R-:W-:-:S05]  /*2d60*/  IADD3 R47, P2, R110, R94, RZ ;  /* 0x0000005e6e2f7210 */ /* 0x000fca0007f5e0ff */
[----:B------:R-:W-:Y:S01]  /*2d70*/  IMAD.X R48, R0, 0x1, R26, P2 ;  /* 0x0000000100307824 */ /* 0x000fe200010e061a */
[----:B------:R-:W-:-:S04]  /*2d80*/  LEA R46, P2, R47, UR4, 0x1 ;  /* 0x000000042f2e7c11 */ /* 0x000fc8000f8408ff */
[----:B------:R-:W-:Y:S02]  /*2d90*/  LEA.HI.X R47, R47, UR5, R48, 0x1, P2 ;  /* 0x000000052f2f7c11 */ /* 0x000fe400090f0c30 */
[----:B------:R-:W-:Y:S02]  /*2da0*/  ISETP.GE.AND P2, PT, R18, R84, PT ;  /* 0x000000541200720c */ /* 0x000fe40003f46270 */
[----:B------:R-:W-:Y:S02]  /*2db0*/  CS2R R90, SRZ ;  /* 0x00000000005a7805 */ /* 0x000fe4000001ff00 */
[----:B------:R-:W-:-:S09]  /*2dc0*/  CS2R R98, SRZ ;  /* 0x0000000000627805 */ /* 0x000fd2000001ff00 */
[----:B------:R1:W5:Y:S04]  /*2dd0*/  @!P2 LDG.E.64 R138, desc[UR6][R44.64] ;  /* 0x000000062c8aa981 */ /* 0x000368000c1e1b00 */
[----:B------:R1:W5:Y:S01]  /*2de0*/  @!P2 LDG.E.64 R150, desc[UR6][R46.64] ;  /* 0x000000062e96a981 */ /* 0x000362000c1e1b00 */
[----:B------:R-:W-:-:S13]  /*2df0*/  ISETP.GE.AND P2, PT, R220, R84, PT ;  /* 0x00000054dc00720c */ /* 0x000fda0003f46270 */
[----:B------:R1:W5:Y:S04]  /*2e00*/  @!P2 LDG.E.64 R90, desc[UR6][R44.64+0x40] ;  /* 0x000040062c5aa981 */ /* 0x000368000c1e1b00 */
[----:B------:R1:W5:Y:S02]  /*2e10*/  @!P2 LDG.E.64 R98, desc[UR6][R46.64+0x40] ;  /* 0x000040062e62a981 */ /* 0x000364000c1e1b00 */
.L_x_616:
[----:B------:R-:W-:Y:S05]  /*2e20*/  BSYNC B1 ;  /* 0x0000000000017941 */ /* 0x000fea0003800000 */
.L_x_615:
[----:B-1----:R-:W-:Y:S01]  /*2e30*/  VIADD R47, R22, 0x20 ;  /* 0x00000020162f7836 */ /* 0x002fe20000000000 */
[----:B-----5:R-:W-:Y:S01]  /*2e40*/  MOV R45, R91 ;  /* 0x0000005b002d7202 */ /* 0x020fe20000000f00 */
[----:B------:R-:W-:Y:S01]  /*2e50*/  IMAD.MOV.U32 R44, RZ, RZ, R90 ;  /* 0x000000ffff2c7224 */ /* 0x000fe200078e005a */
[----:B------:R-:W-:Y:S01]  /*2e60*/  BSSY B1, `(.L_x_617) ;  /* 0x0000025000017945 */ /* 0x000fe20003800000 */
[----:B------:R-:W-:Y:S01]  /*2e70*/  IMAD.MOV.U32 R46, RZ, RZ, R138 ;  /* 0x000000ffff2e7224 */ /* 0x000fe200078e008a */
[----:B------:R-:W-:Y:S02]  /*2e80*/  ISETP.GE.AND P4, PT, R47, R4, PT ;  /* 0x000000042f00720c */ /* 0x000fe40003f86270 */
[----:B------:R-:W-:Y:S02]  /*2e90*/  CS2R R86, SRZ ;  /* 0x0000000000567805 */ /* 0x000fe4000001ff00 */
[----:B------:R-:W-:Y:S01]  /*2ea0*/  PRMT R187, R44, 0x5410, R45 ;  /* 0x000054102cbb7816 */ /* 0x000fe2000000002d */
[----:B------:R-:W-:Y:S01]  /*2eb0*/  IMAD.MOV.U32 R44, RZ, RZ, R139 ;  /* 0x000000ffff2c7224 */ /* 0x000fe200078e008b */
[----:B------:R-:W-:Y:S01]  /*2ec0*/  PRMT R179, R46, 0x7610, R179 ;  /* 0x000076102eb37816 */ /* 0x000fe200000000b3 */
[----:B------:R-:W-:Y:S01]  /*2ed0*/  IMAD.MOV.U32 R45, RZ, RZ, R98 ;  /* 0x000000ffff2d7224 */ /* 0x000fe200078e0062 */
[----:B------:R-:W-:-:S02]  /*2ee0*/  MOV R46, R99 ;  /* 0x00000063002e7202 */ /* 0x000fc40000000f00 */
[----:B------:R-:W-:Y:S01]  /*2ef0*/  CS2R R82, SRZ ;  /* 0x0000000000527805 */ /* 0x000fe2000001ff00 */
[----:B------:R-:W-:Y:S01]  /*2f00*/  IMAD.MOV.U32 R49, RZ, RZ, R150 ;  /* 0x000000ffff317224 */ /* 0x000fe200078e0096 */
[----:B------:R-:W-:Y:S02]  /*2f10*/  CS2R R88, SRZ ;  /* 0x0000000000587805 */ /* 0x000fe4000001ff00 */
[----:B------:R-:W-:Y:S01]  /*2f20*/  PRMT R188, R44, 0x5410, R45 ;  /* 0x000054102cbc7816 */ /* 0x000fe2000000002d */
[----:B------:R-:W-:Y:S01]  /*2f30*/  IMAD.MOV.U32 R50, RZ, RZ, R151 ;  /* 0x000000ffff327224 */ /* 0x000fe200078e0097 */
[----:B------:R-:W-:Y:S01]  /*2f40*/  PRMT R189, R46, 0x7610, R189 ;  /* 0x000076102ebd7816 */ /* 0x000fe200000000bd */
[----:B------:R-:W-:Y:S06]  /*2f50*/  @P4 BRA `(.L_x_618) ;  /* 0x0000000000544947 */ /* 0x000fec0003800000 */
[----:B------:R-:W-:Y:S01]  /*2f60*/  IADD3 R45, P2, P5, R104, R96, R37 ;  /* 0x00000060682d7210 */ /* 0x000fe20007d5e025 */
[----:B------:R-:W-:Y:S01]  /*2f70*/  ULDC.64 UR4, c[0x0][0x3e8] ;  /* 0x0000fa0000047ab9 */ /* 0x000fe20000000a00 */
[----:B------:R-:W-:Y:S02]  /*2f80*/  CS2R R86, SRZ ;  /* 0x0000000000567805 */ /* 0x000fe4000001ff00 */
[----:B------:R-:W-:Y:S02]  /*2f90*/  CS2R R88, SRZ ;  /* 0x0000000000587805 */ /* 0x000fe4000001ff00 */
[----:B------:R-:W-:Y:S01]  /*2fa0*/  IADD3.X R46, R28, R3, R40, P2, P5 ;  /* 0x000000031c2e7210 */ /* 0x000fe200017ea428 */
[----:B------:R-:W-:Y:S01]  /*2fb0*/  ULDC.64 UR6, c[0x0][0x208] ;  /* 0x0000820000067ab9 */ /* 0x000fe20000000a00 */
[----:B------:R-:W-:-:S04]  /*2fc0*/  IADD3 R47, P2, P5, R110, R94, R31 ;  /* 0x0000005e6e2f7210 */ /* 0x000fc80007d5e01f */
[----:B------:R-:W-:Y:S02]  /*2fd0*/  IADD3.X R48, R26, R0, R34, P2, P5 ;  /* 0x000000001a307210 */ /* 0x000fe400017ea422 */
[----:B------:R-:W-:-:S04]  /*2fe0*/  LEA R44, P2, R45, UR4, 0x1 ;  /* 0x000000042d2c7c11 */ /* 0x000fc8000f8408ff */
[----:B------:R-:W-:Y:S01]  /*2ff0*/  LEA.HI.X R45, R45, UR5, R46, 0x1, P2 ;  /* 0x000000052d2d7c11 */ /* 0x000fe200090f0c2e */
[----:B------:R-:W-:Y:S02]  /*3000*/  ULDC.64 UR4, c[0x0][0x400] ;  /* 0x0001000000047ab9 */ /* 0x000fe40000000a00 */
        /* <DEDUP_REMOVED lines=10> */
.L_x_618:
[----:B------:R-:W-:Y:S05]  /*30b0*/  BSYNC B1 ;  /* 0x0000000000017941 */ /* 0x000fea0003800000 */
.L_x_617:
[----:B------:R-:W-:Y:S01]  /*30c0*/  VIADD R48, R22, 0x40 ;  /* 0x0000004016307836 */ /* 0x000fe20000000000 */
[----:B0-----:R-:W-:Y:S01]  /*30d0*/  LOP3.LUT R51, R51, 0xfffffffb, RZ, 0xc0, !PT ;  /* 0xfffffffb33337812 */ /* 0x001fe200078ec0ff */
[----:B-1---5:R-:W-:Y:S01]  /*30e0*/  IMAD.MOV.U32 R44, RZ, RZ, R80 ;  /* 0x000000ffff2c7224 */ /* 0x022fe200078e0050 */
[----:B------:R-:W-:Y:S01]  /*30f0*/  BSSY B1, `(.L_x_619) ;  /* 0x000002b000017945 */ /* 0x000fe20003800000 */
[----:B------:R-:W-:Y:S01]  /*3100*/  IMAD.MOV.U32 R45, RZ, RZ, R81 ;  /* 0x000000ffff2d7224 */ /* 0x000fe200078e0051 */
[----:B------:R-:W-:Y:S01]  /*3110*/  ISETP.GE.AND P2, PT, R48, R4, PT ;  /* 0x000000043000720c */ /* 0x000fe20003f46270 */
[----:B------:R-:W-:Y:S01]  /*3120*/  IMAD.MOV.U32 R46, RZ, RZ, R82 ;  /* 0x000000ffff2e7224 */ /* 0x000fe200078e0052 */
[----:B------:R-:W-:Y:S01]  /*3130*/  PRMT R179, R179, 0x5410, R49 ;  /* 0x00005410b3b37816 */ /* 0x000fe20000000031 */
[----:B------:R-:W-:Y:S01]  /*3140*/  IMAD.MOV.U32 R47, RZ, RZ, R83 ;  /* 0x000000ffff2f7224 */ /* 0x000fe200078e0053 */
[----:B------:R-:W-:Y:S01]  /*3150*/  PRMT R169, R45, 0x5410, R44 ;  /* 0x000054102da97816 */ /* 0x000fe2000000002c */
[----:B------:R-:W-:Y:S01]  /*3160*/  IMAD.MOV.U32 R45, RZ, RZ, R87 ;  /* 0x000000ffff2d7224 */ /* 0x000fe200078e0057 */
[----:B------:R-:W-:-:S02]  /*3170*/  MOV R44, R86 ;  /* 0x00000056002c7202 */ /* 0x000fc40000000f00 */
[----:B------:R-:W-:Y:S02]  /*3180*/  CS2R R64, SRZ ;  /* 0x0000000000407805 */ /* 0x000fe4000001ff00 */
[----:B------:R-:W-:Y:S02]  /*3190*/  PRMT R189, R189, 0x5410, R50 ;  /* 0x00005410bdbd7816 */ /* 0x000fe40000000032 */
[----:B------:R-:W-:Y:S02]  /*31a0*/  CS2R R72, SRZ ;  /* 0x0000000000487805 */ /* 0x000fe4000001ff00 */
[----:B------:R-:W-:Y:S02]  /*31b0*/  PRMT R185, R45, 0x5410, R44 ;  /* 0x000054102db97816 */ /* 0x000fe4000000002c */
[----:B------:R-:W-:Y:S02]  /*31c0*/  CS2R R76, SRZ ;  /* 0x00000000004c7805 */ /* 0x000fe4000001ff00 */
[----:B------:R-:W-:-:S02]  /*31d0*/  PRMT R168, R47, 0x5410, R46 ;  /* 0x000054102fa87816 */ /* 0x000fc4000000002e */
[----:B------:R-:W-:Y:S02]  /*31e0*/  CS2R R74, SRZ ;  /* 0x00000000004a7805 */ /* 0x000fe4000001ff00 */
[----:B------:R-:W-:Y:S02]  /*31f0*/  @P2 LOP3.LUT R51, R51, 0x4, RZ, 0xfc, !PT ;  /* 0x0000000433332812 */ /* 0x000fe400078efcff */
[----:B------:R-:W-:Y:S02]  /*3200*/  CS2R R78, SRZ ;  /* 0x00000000004e7805 */ /* 0x000fe4000001ff00 */
[----:B------:R-:W-:Y:S01]  /*3210*/  MOV R49, R88 ;  /* 0x0000005800317202 */ /* 0x000fe20000000f00 */
[----:B------:R-:W-:Y:S01]  /*3220*/  IMAD.MOV.U32 R50, RZ, RZ, R89 ;  /* 0x000000ffff327224 */ /* 0x000fe200078e0059 */
[----:B------:R0:W-:Y:S01]  /*3230*/  STL [R1+0x4], R51 ;  /* 0x0000043301007387 */ /* 0x0001e20000100800 */
[----:B------:R-:W-:Y:S05]  /*3240*/  @P2 BRA `(.L_x_620) ;  /* 0x0000000000542947 */ /* 0x000fea0003800000 */
        /* <DEDUP_REMOVED lines=21> */
.L_x_620:
[----:B------:R-:W-:Y:S05]  /*33a0*/  BSYNC B1 ;  /* 0x0000000000017941 */ /* 0x000fea0003800000 */
.L_x_619:
[----:B------:R-:W-:Y:S01]  /*33b0*/  IMAD.MOV.U32 R53, RZ, RZ, R51 ;  /* 0x000000ffff357224 */ /* 0x000fe200078e0033 */
[----:B------:R-:W-:Y:S01]  /*33c0*/  BSSY B1, `(.L_x_621) ;  /* 0x0000035000017945 */ /* 0x000fe20003800000 */
[----:B0-----:R-:W-:Y:S01]  /*33d0*/  VIADD R51, R22, 0x60 ;  /* 0x0000006016337836 */ /* 0x001fe20000000000 */
[----:B------:R-:W-:Y:S01]  /*33e0*/  PRMT R186, R50, 0x5410, R49 ;  /* 0x0000541032ba7816 */ /* 0x000fe20000000031 */
[----:B-1---5:R-:W-:Y:S01]  /*33f0*/  IMAD.MOV.U32 R44, RZ, RZ, R72 ;  /* 0x000000ffff2c7224 */ /* 0x022fe200078e0048 */
[----:B------:R-:W-:Y:S01]  /*3400*/  LOP3.LUT R53, R53, 0xfffffff7, RZ, 0xc0, !PT ;  /* 0xfffffff735357812 */ /* 0x000fe200078ec0ff */
[----:B------:R-:W-:Y:S01]  /*3410*/  IMAD.MOV.U32 R45, RZ, RZ, R73 ;  /* 0x000000ffff2d7224 */ /* 0x000fe200078e0049 */
[----:B------:R-:W-:Y:S01]  /*3420*/  ISETP.GE.AND P2, PT, R51, R4, PT ;  /* 0x000000043300720c */ /* 0x000fe20003f46270 */
[----:B------:R-:W-:Y:S01]  /*3430*/  IMAD.MOV.U32 R46, RZ, RZ, R74 ;  /* 0x000000ffff2e7224 */ /* 0x000fe200078e004a */
[----:B------:R-:W-:Y:S01]  /*3440*/  CS2R R68, SRZ ;  /* 0x0000000000447805 */ /* 0x000fe2000001ff00 */
[----:B------:R-:W-:Y:S01]  /*3450*/  IMAD.MOV.U32 R47, RZ, RZ, R75 ;  /* 0x000000ffff2f7224 */ /* 0x000fe200078e004b */
[----:B------:R-:W-:Y:S01]  /*3460*/  PRMT R93, R45, 0x5410, R44 ;  /* 0x000054102d5d7816 */ /* 0x000fe2000000002c */
[----:B------:R-:W-:Y:S01]  /*3470*/  IMAD.MOV.U32 R45, RZ, RZ, R77 ;  /* 0x000000ffff2d7224 */ /* 0x000fe200078e004d */
[----:B------:R-:W-:-:S02]  /*3480*/  MOV R44, R76 ;  /* 0x0000004c002c7202 */ /* 0x000fc40000000f00 */
[----:B------:R-:W-:Y:S02]  /*3490*/  CS2R R66, SRZ ;  /* 0x0000000000427805 */ /* 0x000fe4000001ff00 */
[----:B------:R-:W-:Y:S02]  /*34a0*/  PRMT R85, R47, 0x5410, R46 ;  /* 0x000054102f557816 */ /* 0x000fe4000000002e */
[----:B------:R-:W-:Y:S02]  /*34b0*/  CS2R R70, SRZ ;  /* 0x0000000000467805 */ /* 0x000fe4000001ff00 */
[----:B------:R-:W-:Y:S01]  /*34c0*/  PRMT R167, R45, 0x5410, R44 ;  /* 0x000054102da77816 */ /* 0x000fe2000000002c */
[----:B------:R-:W-:Y:S01]  /*34d0*/  IMAD.MOV.U32 R48, RZ, RZ, R79 ;  /* 0x000000ffff307224 */ /* 0x000fe200078e004f */
[----:B------:R-:W-:Y:S02]  /*34e0*/  MOV R49, R78 ;  /* 0x0000004e00317202 */ /* 0x000fe40000000f00 */
[----:B------:R-:W-:-:S05]  /*34f0*/  @P2 LOP3.LUT R53, R53, 0x8, RZ, 0xfc, !PT ;  /* 0x0000000835352812 */ /* 0x000fca00078efcff */
[----:B------:R0:W-:Y:S01]  /*3500*/  STL [R1+0x4], R53 ;  /* 0x0000043501007387 */ /* 0x0001e20000100800 */
[----:B------:R-:W-:Y:S05]  /*3510*/  @P2 BRA `(.L_x_622) ;  /* 0x00000000007c2947 */ /* 0x000fea0003800000 */
[----:B------:R-:W1:Y:S01]  /*3520*/  LDC.64 R44, c[0x0][0x3f8] ;  /* 0x0000fe00ff2c7b82 */ /* 0x000e620000000a00 */
[----:B------:R-:W-:Y:S01]  /*3530*/  IMAD.MOV.U32 R46, RZ, RZ, R96 ;  /* 0x000000ffff2e7224 */ /* 0x000fe200078e0060 */
[----:B------:R-:W-:Y:S01]  /*3540*/  ULDC.64 UR4, c[0x0][0x3e8] ;  /* 0x0000fa0000047ab9 */ /* 0x000fe20000000a00 */
[----:B------:R-:W-:Y:S01]  /*3550*/  IMAD.MOV.U32 R47, RZ, RZ, R3 ;  /* 0x000000ffff2f7224 */ /* 0x000fe200078e0003 */
[----:B------:R-:W-:Y:S02]  /*3560*/  CS2R R68, SRZ ;  /* 0x0000000000447805 */ /* 0x000fe4000001ff00 */
[----:B------:R-:W-:Y:S01]  /*3570*/  CS2R R70, SRZ ;  /* 0x0000000000467805 */ /* 0x000fe2000001ff00 */
[----:B------:R-:W-:Y:S01]  /*3580*/  ULDC.64 UR6, c[0x0][0x208] ;  /* 0x0000820000067ab9 */ /* 0x000fe20000000a00 */
[----:B-1----:R-:W-:-:S04]  /*3590*/  IMAD.WIDE.U32 R46, R44, 0x60, R46 ;  /* 0x000000602c2e7825 */ /* 0x002fc800078e002e */
[----:B------:R-:W-:Y:S01]  /*35a0*/  IMAD R45, R45, 0x60, RZ ;  /* 0x000000602d2d7824 */ /* 0x000fe200078e02ff */
[----:B------:R-:W-:Y:S01]  /*35b0*/  IADD3 R51, P2, R104, R46, RZ ;  /* 0x0000002e68337210 */ /* 0x000fe20007f5e0ff */
[----:B------:R-:W-:-:S03]  /*35c0*/  IMAD.MOV.U32 R46, RZ, RZ, R94 ;  /* 0x000000ffff2e7224 */ /* 0x000fc600078e005e */
[----:B------:R-:W-:Y:S02]  /*35d0*/  IADD3.X R52, R28, R47, R45, P2, !PT ;  /* 0x0000002f1c347210 */ /* 0x000fe400017fe42d */
[----:B------:R-:W1:Y:S01]  /*35e0*/  LDC.64 R44, c[0x0][0x408] ;  /* 0x00010200ff2c7b82 */ /* 0x000e620000000a00 */
[----:B------:R-:W-:-:S03]  /*35f0*/  MOV R47, R0 ;  /* 0x00000000002f7202 */ /* 0x000fc60000000f00 */
[----:B-1----:R-:W-:-:S04]  /*3600*/  IMAD.WIDE.U32 R46, R44, 0x60, R46 ;  /* 0x000000602c2e7825 */ /* 0x002fc800078e002e */
[----:B------:R-:W-:Y:S01]  /*3610*/  IMAD R45, R45, 0x60, RZ ;  /* 0x000000602d2d7824 */ /* 0x000fe200078e02ff */
[----:B------:R-:W-:-:S04]  /*3620*/  IADD3 R50, P2, R110, R46, RZ ;  /* 0x0000002e6e327210 */ /* 0x000fc80007f5e0ff */
[----:B------:R-:W-:Y:S02]  /*3630*/  IADD3.X R47, R26, R47, R45, P2, !PT ;  /* 0x0000002f1a2f7210 */ /* 0x000fe400017fe42d */
        /* <DEDUP_REMOVED lines=13> */
.L_x_622:
[----:B------:R-:W-:Y:S05]  /*3710*/  BSYNC B1 ;  /* 0x0000000000017941 */ /* 0x000fea0003800000 */
.L_x_621:
[----:B-1----:R-:W-:Y:S01]  /*3720*/  VIADD R47, R22, 0x80 ;  /* 0x00000080162f7836 */ /* 0x002fe20000000000 */
[----:B------:R-:W-:Y:S01]  /*3730*/  BSSY B1, `(.L_x_623) ;  /* 0x0000028000017945 */ /* 0x000fe20003800000 */
[----:B------:R-:W-:Y:S01]  /*3740*/  IMAD.MOV.U32 R46, RZ, RZ, R53 ;  /* 0x000000ffff2e7224 */ /* 0x000fe200078e0035 */
[----:B------:R-:W-:Y:S01]  /*3750*/  PRMT R175, R49, 0x5410, R48 ;  /* 0x0000541031af7816 */ /* 0x000fe20000000030 */
[----:B-----5:R-:W-:Y:S01]  /*3760*/  IMAD.MOV.U32 R44, RZ, RZ, R64 ;  /* 0x000000ffff2c7224 */ /* 0x020fe200078e0040 */
[----:B------:R-:W-:Y:S01]  /*3770*/  ISETP.GE.AND P2, PT, R47, R4, PT ;  /* 0x000000042f00720c */ /* 0x000fe20003f46270 */
[----:B------:R-:W-:Y:S01]  /*3780*/  IMAD.MOV.U32 R45, RZ, RZ, R65 ;  /* 0x000000ffff2d7224 */ /* 0x000fe200078e0041 */
[----:B------:R-:W-:Y:S02]  /*3790*/  LOP3.LUT R46, R46, 0xfffffffd, RZ, 0xc0, !PT ;  /* 0xfffffffd2e2e7812 */ /* 0x000fe400078ec0ff */
[----:B------:R-:W-:Y:S02]  /*37a0*/  CS2R R48, SRZ ;  /* 0x0000000000307805 */ /* 0x000fe4000001ff00 */
[----:B------:R-:W-:-:S02]  /*37b0*/  CS2R R56, SRZ ;  /* 0x0000000000387805 */ /* 0x000fc4000001ff00 */
[----:B------:R-:W-:Y:S02]  /*37c0*/  CS2R R60, SRZ ;  /* 0x00000000003c7805 */ /* 0x000fe4000001ff00 */
[----:B------:R-:W-:Y:S02]  /*37d0*/  PRMT R166, R44, 0x5410, R45 ;  /* 0x000054102ca67816 */ /* 0x000fe4000000002d */
[----:B------:R-:W-:Y:S02]  /*37e0*/  CS2R R58, SRZ ;  /* 0x00000000003a7805 */ /* 0x000fe4000001ff00 */
[----:B------:R-:W-:Y:S02]  /*37f0*/  CS2R R62, SRZ ;  /* 0x00000000003e7805 */ /* 0x000fe4000001ff00 */
[----:B0-----:R-:W-:Y:S02]  /*3800*/  CS2R R52, SRZ ;  /* 0x0000000000347805 */ /* 0x001fe4000001ff00 */
[----:B------:R-:W-:-:S02]  /*3810*/  CS2R R50, SRZ ;  /* 0x0000000000327805 */ /* 0x000fc4000001ff00 */
[----:B------:R-:W-:Y:S02]  /*3820*/  CS2R R54, SRZ ;  /* 0x0000000000367805 */ /* 0x000fe4000001ff00 */
[----:B------:R-:W-:-:S05]  /*3830*/  @P2 LOP3.LUT R46, R46, 0x2, RZ, 0xfc, !PT ;  /* 0x000000022e2e2812 */ /* 0x000fca00078efcff */
        /* <DEDUP_REMOVED lines=10> */
[----:B0-----:R-:W-:-:S04]  /*38e0*/  LEA R46, P2, R44, UR4, 0x1 ;  /* 0x000000042c2e7c11 */ /* 0x001fc8000f8408ff */
        /* <DEDUP_REMOVED lines=12> */
.L_x_624:
[----:B------:R-:W-:Y:S05]  /*39b0*/  BSYNC B1 ;  /* 0x0000000000017941 */ /* 0x000fea0003800000 */
.L_x_623:
[----:B-1----:R-:W-:Y:S01]  /*39c0*/  IADD3 R44, R22, 0xa0, RZ ;  /* 0x000000a0162c7810 */ /* 0x002fe20007ffe0ff */
[----:B------:R-:W-:Y:S03]  /*39d0*/  BSSY B1, `(.L_x_625) ;  /* 0x0000020000017945 */ /* 0x000fe60003800000 */
[----:B------:R-:W-:-:S13]  /*39e0*/  ISETP.GE.AND P5, PT, R44, R4, PT ;  /* 0x000000042c00720c */ /* 0x000fda0003fa6270 */
        /* <DEDUP_REMOVED lines=10> */
[----:B------:R-:W-:-:S04]  /*3a90*/  IADD3 R3, P2, R104, R96, RZ ;  /* 0x0000006068037210 */ /* 0x000fc80007f5e0ff */
[----:B------:R-:W-:Y:S02]  /*3aa0*/  IADD3.X R96, R28, R97, R45, P2, !PT ;  /* 0x000000611c607210 */ /* 0x000fe400017fe42d */
[----:B------:R-:W1:Y:S02]  /*3ab0*/  LDC.64 R44, c[0x0][0x408] ;  /* 0x00010200ff2c7b82 */ /* 0x000e640000000a00 */
[----:B-1----:R-:W-:-:S04]  /*3ac0*/  IMAD.WIDE.U32 R94, R44, 0xa0, R94 ;  /* 0x000000a02c5e7825 */ /* 0x002fc800078e005e */
[----:B------:R-:W-:Y:S01]  /*3ad0*/  IMAD R45, R45, 0xa0, RZ ;  /* 0x000000a02d2d7824 */ /* 0x000fe200078e02ff */
[----:B------:R-:W-:-:S04]  /*3ae0*/  IADD3 R0, P2, R110, R94, RZ ;  /* 0x0000005e6e007210 */ /* 0x000fc80007f5e0ff */
[----:B------:R-:W-:Y:S02]  /*3af0*/  IADD3.X R95, R26, R95, R45, P2, !PT ;  /* 0x0000005f1a5f7210 */ /* 0x000fe400017fe42d */
[----:B------:R-:W-:-:S04]  /*3b00*/  LEA R44, P2, R3, UR4, 0x1 ;  /* 0x00000004032c7c11 */ /* 0x000fc8000f8408ff */
[----:B------:R-:W-:Y:S01]  /*3b10*/  LEA.HI.X R45, R3, UR5, R96, 0x1, P2 ;  /* 0x00000005032d7c11 */ /* 0x000fe200090f0c60 */
[----:B------:R-:W-:Y:S02]  /*3b20*/  ULDC.64 UR4, c[0x0][0x400] ;  /* 0x0001000000047ab9 */ /* 0x000fe40000000a00 */
[----:B0-----:R-:W-:-:S04]  /*3b30*/  LEA R46, P2, R0, UR4, 0x1 ;  /* 0x00000004002e7c11 */ /* 0x001fc8000f8408ff */
        /* <DEDUP_REMOVED lines=9> */
.L_x_626:
[----:B------:R-:W-:Y:S05]  /*3bd0*/  BSYNC B1 ;  /* 0x0000000000017941 */ /* 0x000fea0003800000 */
.L_x_625:
[----:B------:R-:W-:Y:S01]  /*3be0*/  IMAD.MOV.U32 R0, RZ, RZ, R68 ;  /* 0x000000ffff007224 */ /* 0x000fe200078e0044 */
[----:B-1----:R-:W-:Y:S01]  /*3bf0*/  MOV R44, R66 ;  /* 0x00000042002c7202 */ /* 0x002fe20000000f00 */
[----:B------:R-:W-:Y:S01]  /*3c00*/  IMAD.MOV.U32 R3, RZ, RZ, R69 ;  /* 0x000000ffff037224 */ /* 0x000fe200078e0045 */
[----:B------:R-:W-:Y:S01]  /*3c10*/  ISETP.NE.AND P2, PT, R224, 0x3, PT ;  /* 0x00000003e000780c */ /* 0x000fe20003f45270 */
[----:B------:R-:W-:Y:S01]  /*3c20*/  IMAD.MOV.U32 R45, RZ, RZ, R67 ;  /* 0x000000ffff2d7224 */ /* 0x000fe200078e0043 */
[----:B------:R-:W-:Y:S01]  /*3c30*/  PRMT R181, R181, 0x5410, R44 ;  /* 0x00005410b5b57816 */ /* 0x000fe2000000002c */
[----:B------:R-:W-:Y:S01]  /*3c40*/  IMAD.MOV.U32 R44, RZ, RZ, R71 ;  /* 0x000000ffff2c7224 */ /* 0x000fe200078e0047 */
[----:B------:R-:W-:Y:S01]  /*3c50*/  PRMT R184, R3, 0x5410, R0 ;  /* 0x0000541003b87816 */ /* 0x000fe20000000000 */
[----:B------:R-:W-:Y:S01]  /*3c60*/  IMAD.MOV.U32 R3, RZ, RZ, R70 ;  /* 0x000000ffff037224 */ /* 0x000fe200078e0046 */
[----:B------:R-:W-:Y:S01]  /*3c70*/  PRMT R182, R45, 0x7610, R182 ;  /* 0x000076102db67816 */ /* 0x000fe200000000b6 */
[----:B-----5:R-:W-:Y:S01]  /*3c80*/  IMAD.MOV.U32 R45, RZ, RZ, R56 ;  /* 0x000000ffff2d7224 */ /* 0x020fe200078e0038 */
[----:B------:R-:W-:-:S02]  /*3c90*/  MOV R0, R57 ;  /* 0x0000003900007202 */ /* 0x000fc40000000f00 */
[----:B------:R-:W-:Y:S01]  /*3ca0*/  PRMT R183, R44, 0x5410, R3 ;  /* 0x000054102cb77816 */ /* 0x000fe20000000003 */
[----:B------:R-:W-:Y:S01]  /*3cb0*/  IMAD.MOV.U32 R3, RZ, RZ, R58 ;  /* 0x000000ffff037224 */ /* 0x000fe200078e003a */
[----:B------:R-:W-:Y:S01]  /*3cc0*/  PRMT R172, R45, 0x5410, R0 ;  /* 0x000054102dac7816 */ /* 0x000fe20000000000 */
[----:B------:R-:W-:Y:S02]  /*3cd0*/  IMAD.MOV.U32 R0, RZ, RZ, R59 ;  /* 0x000000ffff007224 */ /* 0x000fe400078e003b */
[----:B------:R-:W-:Y:S02]  /*3ce0*/  IMAD.MOV.U32 R45, RZ, RZ, R60 ;  /* 0x000000ffff2d7224 */ /* 0x000fe400078e003c */
[----:B------:R-:W-:Y:S01]  /*3cf0*/  IMAD.MOV.U32 R44, RZ, RZ, R61 ;  /* 0x000000ffff2c7224 */ /* 0x000fe200078e003d */
[----:B------:R-:W-:Y:S01]  /*3d00*/  PRMT R174, R3, 0x5410, R0 ;  /* 0x0000541003ae7816 */ /* 0x000fe20000000000 */
[----:B------:R-:W-:Y:S01]  /*3d10*/  IMAD.MOV.U32 R0, RZ, RZ, R63 ;  /* 0x000000ffff007224 */ /* 0x000fe200078e003f */
[----:B------:R-:W-:-:S02]  /*3d20*/  MOV R3, R62 ;  /* 0x0000003e00037202 */ /* 0x000fc40000000f00 */
[----:B------:R-:W-:Y:S02]  /*3d30*/  PRMT R177, R45, 0x7610, R177 ;  /* 0x000076102db17816 */ /* 0x000fe400000000b1 */
[----:B------:R-:W-:Y:S01]  /*3d40*/  PRMT R181, R3, 0x7610, R181 ;  /* 0x0000761003b57816 */ /* 0x000fe200000000b5 */
[----:B------:R-:W-:Y:S01]  /*3d50*/  IMAD.MOV.U32 R3, RZ, RZ, R48 ;  /* 0x000000ffff037224 */ /* 0x000fe200078e0030 */
[----:B------:R-:W-:Y:S01]  /*3d60*/  PRMT R182, R182, 0x5410, R0 ;  /* 0x00005410b6b67816 */ /* 0x000fe20000000000 */
[----:B------:R-:W-:Y:S01]  /*3d70*/  IMAD.MOV.U32 R0, RZ, RZ, R49 ;  /* 0x000000ffff007224 */ /* 0x000fe200078e0031 */
[----:B------:R-:W-:-:S04]  /*3d80*/  PRMT R180, R44, 0x7610, R180 ;  /* 0x000076102cb47816 */ /* 0x000fc800000000b4 */
[----:B------:R-:W-:Y:S01]  /*3d90*/  PRMT R96, R0, 0x5410, R3 ;  /* 0x0000541000607816 */ /* 0x000fe20000000003 */
[----:B------:R-:W-:Y:S01]  /*3da0*/  IMAD.MOV.U32 R3, RZ, RZ, R52 ;  /* 0x000000ffff037224 */ /* 0x000fe200078e0034 */
[----:B------:R-:W-:-:S04]  /*3db0*/  MOV R0, R53 ;  /* 0x0000003500007202 */ /* 0x000fc80000000f00 */
[----:B------:R-:W-:Y:S01]  /*3dc0*/  PRMT R170, R3, 0x5410, R0 ;  /* 0x0000541003aa7816 */ /* 0x000fe20000000000 */
[----:B------:R-:W-:Y:S02]  /*3dd0*/  IMAD.MOV.U32 R3, RZ, RZ, R50 ;  /* 0x000000ffff037224 */ /* 0x000fe400078e0032 */
[----:B------:R-:W-:-:S05]  /*3de0*/  IMAD.MOV.U32 R0, RZ, RZ, R51 ;  /* 0x000000ffff007224 */ /* 0x000fca00078e0033 */
[----:B------:R-:W-:Y:S01]  /*3df0*/  PRMT R97, R3, 0x5410, R0 ;  /* 0x0000541003617816 */ /* 0x000fe20000000000 */
[----:B------:R-:W-:Y:S02]  /*3e00*/  IMAD.MOV.U32 R3, RZ, RZ, R54 ;  /* 0x000000ffff037224 */ /* 0x000fe400078e0036 */
[----:B------:R-:W-:-:S03]  /*3e10*/  IMAD.MOV.U32 R0, RZ, RZ, R55 ;  /* 0x000000ffff007224 */ /* 0x000fc600078e0037 */
[----:B------:R-:W-:Y:S02]  /*3e20*/  PRMT R177, R177, 0x5410, R3 ;  /* 0x00005410b1b17816 */ /* 0x000fe40000000003 */
[----:B------:R-:W-:Y:S01]  /*3e30*/  PRMT R180, R180, 0x5410, R0 ;  /* 0x00005410b4b47816 */ /* 0x000fe20000000000 */
[----:B------:R-:W-:Y:S06]  /*3e40*/  @!P2 BRA `(.L_x_627) ;  /* 0x000000000004a947 */ /* 0x000fec0003800000 */
[----:B------:R-:W-:Y:S01]  /*3e50*/  BPT.TRAP 0x1 ;  /* 0x000000040000795c */ /* 0x000fe20000300000 */
.L_x_627:
[----:B------:R-:W-:Y:S01]  /*3e60*/  LEA R3, R23, R2, 0x3 ;  /* 0x0000000217037211 */ /* 0x000fe200078e18ff */
[----:B------:R-:W-:Y:S01]  /*3e70*/  BSSY B1, `(.L_x_628) ;  /* 0x0000004000017945 */ /* 0x000fe20003800000 */
[----:B------:R-:W-:-:S04]  /*3e80*/  SHF.L.U32 R0, R223, 0x1f, RZ ;  /* 0x0000001fdf007819 */ /* 0x000fc800000006ff */
[----:B------:R-:W1:Y:S02]  /*3e90*/  SYNCS.PHASECHK.TRANS64.TRYWAIT P6, [R3+URZ+0x34890], R0 ;  /* 0x03489000030075a7 */ /* 0x000e6400080c017f */
[----:B-1----:R-:W-:Y:S05]  /*3ea0*/  @!P6 BRA `(.L_x_629) ;  /* 0x000002200028e947 */ /* 0x002fea0003800000 */
.L_x_977:
[----:B------:R-:W-:Y:S05]  /*3eb0*/  BSYNC B1 ;  /* 0x0000000000017941 */ /* 0x000fea0003800000 */
.L_x_628:
[----:B------:R-:W-:Y:S04]  /*3ec0*/  BSSY B1, `(.L_x_630) ;  /* 0x0000076000017945 */ /* 0x000fe80003800000 */
[----:B------:R-:W-:Y:S05]  /*3ed0*/  @P3 BRA `(.L_x_631) ;  /* 0x0000000400d03947 */ /* 0x000fea0003800000 */
[----:B------:R-:W-:Y:S01]  /*3ee0*/  IADD3 R171, P3, R120, R136, RZ ;  /* 0x0000008878ab7210 */ /* 0x000fe20007f7e0ff */
[----:B------:R-:W-:Y:S04]  /*3ef0*/  BSSY B2, `(.L_x_632) ;  /* 0x0000039000027945 */ /* 0x000fe80003800000 */
[----:B------:R-:W-:Y:S01]  /*3f00*/  IMAD.X R173, R92, 0x1, R122, P3 ;  /* 0x000000015cad7824 */ /* 0x000fe200018e067a */
[----:B------:R-:W-:Y:S07]  /*3f10*/  @P0 BRA `(.L_x_633) ;  /* 0x0000000000d80947 */ /* 0x000fee0003800000 */
[----:B0-----:R0:W2:Y:S01]  /*3f20*/  LDS.128 R44, [R5+0x1e400] ;  /* 0x01e40000052c7984 */ /* 0x0010a20000000c00 */
[----:B------:R-:W-:Y:S01]  /*3f30*/  ISETP.GE.AND P3, PT, R18, R84, PT ;  /* 0x000000541200720c */ /* 0x000fe20003f66270 */
[----:B------:R-:W-:-:S12]  /*3f40*/  BSSY B3, `(.L_x_634) ;  /* 0x000002c000037945 */ /* 0x000fd80003800000 */
[----:B0-----:R-:W-:Y:S05]  /*3f50*/  @P3 BRA `(.L_x_635) ;  /* 0x0000000000a83947 */ /* 0x001fea0003800000 */
[----:B------:R-:W-:Y:S01]  /*3f60*/  SHF.R.U64 R176, R150, 0x10, R151 ;  /* 0x0000001096b07819 */ /* 0x000fe20000001297 */
[----:B--2---:R-:W-:Y:S01]  /*3f70*/  IMAD.MOV.U32 R95, RZ, RZ, R45 ;  /* 0x000000ffff5f7224 */ /* 0x004fe200078e002d */
[----:B------:R-:W-:Y:S02]  /*3f80*/  SHF.R.U64 R94, R138, 0x10, R139 ;  /* 0x000000108a5e7819 */ /* 0x000fe4000000128b */
[----:B------:R-:W-:Y:S01]  /*3f90*/  SHF.R.U32.HI R150, RZ, 0x10, R151 ;  /* 0x00000010ff967819 */ /* 0x000fe20000011697 */
[----:B------:R-:W-:Y:S01]  /*3fa0*/  HADD2.F32 R176, -RZ, R176.H0_H0 ;  /* 0x200000b0ffb07230 */ /* 0x000fe20000004100 */
[----:B------:R-:W-:Y:S01]  /*3fb0*/  SHF.R.U32.HI R138, RZ, 0x10, R139 ;  /* 0x00000010ff8a7819 */ /* 0x000fe2000001168b */
[--C-:B------:R-:W-:Y:S02]  /*3fc0*/  HADD2.F32 R45, -RZ, R95.reuse.H1_H1 ;  /* 0x3000005fff2d7230 */ /* 0x100fe40000004100 */
[----:B------:R-:W-:Y:S02]  /*3fd0*/  HADD2.F32 R95, -RZ, R95.H0_H0 ;  /* 0x2000005fff5f7230 */ /* 0x000fe40000004100 */
[----:B------:R-:W-:-:S02]  /*3fe0*/  HADD2.F32 R94, -RZ, R94.H0_H0 ;  /* 0x2000005eff5e7230 */ /* 0x000fc40000004100 */
[-C--:B------:R-:W-:Y:S01]  /*3ff0*/  FMUL.FTZ R178, R45, R176.reuse ;  /* 0x000000b02db27220 */ /* 0x080fe20000410000 */
[----:B------:R-:W-:-:S03]  /*4000*/  FMUL.FTZ R176, R95, R176 ;  /* 0x000000b05fb07220 */ /* 0x000fc60000410000 */
[-C--:B------:R-:W-:Y:S01]  /*4010*/  FFMA.FTZ R178, R95, R94.reuse, -R178 ;  /* 0x0000005e5fb27223 */ /* 0x080fe200000108b2 */
[----:B------:R-:W-:Y:S02]  /*4020*/  IMAD.MOV.U32 R95, RZ, RZ, R47 ;  /* 0x000000ffff5f7224 */ /* 0x000fe400078e002f */
[----:B------:R-:W-:Y:S01]  /*4030*/  FFMA.FTZ R45, R45, R94, R176 ;  /* 0x0000005e2d2d7223 */ /* 0x000fe200000100b0 */
[----:B------:R-:W-:Y:S02]  /*4040*/  HADD2.F32 R47, -RZ, R150.H0_H0 ;  /* 0x20000096ff2f7230 */ /* 0x000fe40000004100 */
[--C-:B------:R-:W-:Y:S02]  /*4050*/  HADD2.F32 R150, -RZ, R95.reuse.H0_H0 ;  /* 0x2000005fff967230 */ /* 0x100fe40000004100 */
[----:B------:R-:W-:Y:S01]  /*4060*/  F2FP.F16.F32.PACK_AB R45, R45, R178 ;  /* 0x000000b22d2d723e */ /* 0x000fe200000000ff */
[----:B------:R-:W-:Y:S02]  /*4070*/  HADD2.F32 R94, -RZ, R95.H1_H1 ;  /* 0x3000005fff5e7230 */ /* 0x000fe40000004100 */
[----:B------:R-:W-:-:S02]  /*4080*/  HADD2.F32 R95, -RZ, R138.H0_H0 ;  /* 0x2000008aff5f7230 */ /* 0x000fc40000004100 */
[-C--:B------:R-:W-:Y:S01]  /*4090*/  FMUL.FTZ R151, R150, R47.reuse ;  /* 0x0000002f96977220 */ /* 0x080fe20000410000 */
[--C-:B------:R-:W-:Y:S02]  /*40a0*/  HADD2.F32 R138, -RZ, R44.reuse.H0_H0 ;  /* 0x2000002cff8a7230 */ /* 0x100fe40000004100 */
[C---:B------:R-:W-:Y:S01]  /*40b0*/  FMUL.FTZ R139, R94.reuse, R47 ;  /* 0x0000002f5e8b7220 */ /* 0x040fe20000410000 */
[----:B------:R-:W-:Y:S02]  /*40c0*/  HADD2.F32 R44, -RZ, R44.H1_H1 ;  /* 0x3000002cff2c7230 */ /* 0x000fe40000004100 */
[-C--:B------:R-:W-:Y:S01]  /*40d0*/  FFMA.FTZ R94, R94, R95.reuse, R151 ;  /* 0x0000005f5e5e7223 */ /* 0x080fe20000010097 */
[--C-:B------:R-:W-:Y:S02]  /*40e0*/  HADD2.F32 R151, -RZ, R179.reuse.H1_H1 ;  /* 0x300000b3ff977230 */ /* 0x100fe40000004100 */
[----:B------:R-:W-:Y:S01]  /*40f0*/  FFMA.FTZ R47, R150, R95, -R139 ;  /* 0x0000005f962f7223 */ /* 0x000fe2000001088b */
[----:B------:R-:W-:-:S02]  /*4100*/  HADD2.F32 R139, -RZ, R179.H0_H0 ;  /* 0x200000b3ff8b7230 */ /* 0x000fc40000004100 */
[----:B------:R-:W-:Y:S02]  /*4110*/  HADD2.F32 R179, -RZ, R189.H1_H1 ;  /* 0x300000bdffb37230 */ /* 0x000fe40000004100 */
[-C--:B------:R-:W-:Y:S01]  /*4120*/  FMUL.FTZ R95, R44, R151.reuse ;  /* 0x000000972c5f7220 */ /* 0x080fe20000410000 */
[----:B------:R-:W-:Y:S01]  /*4130*/  FMUL.FTZ R151, R138, R151 ;  /* 0x000000978a977220 */ /* 0x000fe20000410000 */
[----:B------:R-:W-:Y:S02]  /*4140*/  F2FP.F16.F32.PACK_AB R47, R94, R47 ;  /* 0x0000002f5e2f723e */ /* 0x000fe400000000ff */
[-C--:B------:R-:W-:Y:S01]  /*4150*/  FFMA.FTZ R95, R138, R139.reuse, -R95 ;  /* 0x0000008b8a5f7223 */ /* 0x080fe2000001085f */
[--C-:B------:R-:W-:Y:S02]  /*4160*/  HADD2.F32 R138, -RZ, R46.reuse.H0_H0 ;  /* 0x2000002eff8a7230 */ /* 0x100fe40000004100 */
[----:B------:R-:W-:Y:S01]  /*4170*/  FFMA.FTZ R44, R44, R139, R151 ;  /* 0x0000008b2c2c7223 */ /* 0x000fe20000010097 */
[----:B------:R-:W-:-:S02]  /*4180*/  HADD2.F32 R46, -RZ, R46.H1_H1 ;  /* 0x3000002eff2e7230 */ /* 0x000fc40000004100 */
[----:B------:R-:W-:Y:S02]  /*4190*/  HADD2.F32 R139, -RZ, R188.H0_H0 ;  /* 0x200000bcff8b7230 */ /* 0x000fe40000004100 */
[----:B------:R-:W-:Y:S01]  /*41a0*/  F2FP.F16.F32.PACK_AB R44, R44, R95 ;  /* 0x0000005f2c2c723e */ /* 0x000fe200000000ff */
[-C--:B------:R-:W-:Y:S01]  /*41b0*/  FMUL.FTZ R151, R46, R179.reuse ;  /* 0x000000b32e977220 */ /* 0x080fe20000410000 */
[----:B------:R-:W-:-:S03]  /*41c0*/  FMUL.FTZ R179, R138, R179 ;  /* 0x000000b38ab37220 */ /* 0x000fc60000410000 */
[-C--:B------:R-:W-:Y:S01]  /*41d0*/  FFMA.FTZ R151, R138, R139.reuse, -R151 ;  /* 0x0000008b8a977223 */ /* 0x080fe20000010897 */
[----:B------:R-:W-:-:S05]  /*41e0*/  FFMA.FTZ R46, R46, R139, R179 ;  /* 0x0000008b2e2e7223 */ /* 0x000fca00000100b3 */
[----:B------:R-:W-:-:S07]  /*41f0*/  F2FP.F16.F32.PACK_AB R46, R46, R151 ;  /* 0x000000972e2e723e */ /* 0x000fce00000000ff */
.L_x_635:
[----:B------:R-:W-:Y:S05]  /*4200*/  BSYNC B3 ;  /* 0x0000000000037941 */ /* 0x000fea0003800000 */
.L_x_634:
[----:B------:R-:W-:Y:S01]  /*4210*/  IADD3 R95, P3, R171, R100, RZ ;  /* 0x00000064ab5f7210 */ /* 0x000fe20007f7e0ff */
[----:B------:R-:W-:Y:S01]  /*4220*/  ULDC.64 UR4, c[0x0][0x2e8] ;  /* 0x0000ba0000047ab9 */ /* 0x000fe20000000a00 */
[----:B------:R-:W-:-:S03]  /*4230*/  ULDC.64 UR6, c[0x0][0x208] ;  /* 0x0000820000067ab9 */ /* 0x000fc60000000a00 */
[----:B------:R-:W-:Y:S01]  /*4240*/  IMAD.X R138, R173, 0x1, R14, P3 ;  /* 0x00000001ad8a7824 */ /* 0x000fe200018e060e */
[----:B------:R-:W-:-:S04]  /*4250*/  LEA R94, P3, R95, UR4, 0x1 ;  /* 0x000000045f5e7c11 */ /* 0x000fc8000f8608ff */
[----:B------:R-:W-:-:S05]  /*4260*/  LEA.HI.X R95, R95, UR5, R138, 0x1, P3 ;  /* 0x000000055f5f7c11 */ /* 0x000fca00098f0c8a */
[----:B--2---:R2:W-:Y:S04]  /*4270*/  STG.E.128 desc[UR6][R94.64], R44 ;  /* 0x0000002c5e007986 */ /* 0x0045e8000c101d06 */
.L_x_633:
[----:B------:R-:W-:Y:S05]  /*4280*/  BSYNC B2 ;  /* 0x0000000000027941 */ /* 0x000fea0003800000 */
.L_x_632:
[----:B------:R-:W-:Y:S05]  /*4290*/  @P1 BRA `(.L_x_631) ;  /* 0x0000000000e01947 */ /* 0x000fea0003800000 */
[----:B0-2---:R0:W2:Y:S01]  /*42a0*/  LDS.128 R44, [R5+0x23c00] ;  /* 0x023c0000052c7984 */ /* 0x0050a20000000c00 */
[----:B------:R-:W-:Y:S01]  /*42b0*/  IADD3 R171, P3, R171, R13, RZ ;  /* 0x0000000dabab7210 */ /* 0x000fe20007f7e0ff */
[----:B------:R-:W-:Y:S03]  /*42c0*/  BSSY B2, `(.L_x_636) ;  /* 0x0000030000027945 */ /* 0x000fe60003800000 */
[----:B------:R-:W-:Y:S02]  /*42d0*/  IADD3.X R94, R173, R8, RZ, P3, !PT ;  /* 0x00000008ad5e7210 */ /* 0x000fe40001ffe4ff */
[----:B------:R-:W-:-:S13]  /*42e0*/  ISETP.GE.AND P3, PT, R220, R84, PT ;  /* 0x00000054dc00720c */ /* 0x000fda0003f66270 */
[----:B0-----:R-:W-:Y:S05]  /*42f0*/  @P3 BRA `(.L_x_637) ;  /* 0x0000000000b03947 */ /* 0x001fea0003800000 */
[----:B------:R-:W-:Y:S01]  /*4300*/  SHF.R.U64 R138, R98, 0x10, R99 ;  /* 0x00000010628a7819 */ /* 0x000fe20000001263 */
[----:B--2---:R-:W-:Y:S01]  /*4310*/  IMAD.MOV.U32 R95, RZ, RZ, R45 ;  /* 0x000000ffff5f7224 */ /* 0x004fe200078e002d */
[----:B------:R-:W-:Y:S01]  /*4320*/  SHF.R.U64 R90, R90, 0x10, R91 ;  /* 0x000000105a5a7819 */ /* 0x000fe2000000125b */
[----:B------:R-:W-:Y:S01]  /*4330*/  HADD2.F32 R139, -RZ, R189.H0_H0 ;  /* 0x200000bdff8b7230 */ /* 0x000fe20000004100 */
[----:B------:R-:W-:Y:S01]  /*4340*/  SHF.R.U32.HI R99, RZ, 0x10, R99 ;  /* 0x00000010ff637819 */ /* 0x000fe20000011663 */
[----:B------:R-:W-:Y:S02]  /*4350*/  HADD2.F32 R138, -RZ, R138.H0_H0 ;  /* 0x2000008aff8a7230 */ /* 0x000fe40000004100 */
        /* <DEDUP_REMOVED lines=8> */
[----:B------:R-:W-:Y:S01]  /*43e0*/  SHF.R.U32.HI R90, RZ, 0x10, R91 ;  /* 0x00000010ff5a7819 */ /* 0x000fe2000001165b */
[----:B------:R-:W-:Y:S02]  /*43f0*/  IMAD.MOV.U32 R91, RZ, RZ, R44 ;  /* 0x000000ffff5b7224 */ /* 0x000fe400078e002c */
[----:B------:R-:W-:Y:S01]  /*4400*/  HADD2.F32 R47, -RZ, R95.H1_H1 ;  /* 0x3000005fff2f7230 */ /* 0x000fe20000004100 */
[----:B------:R-:W-:Y:S01]  /*4410*/  F2FP.F16.F32.PACK_AB R45, R45, R98 ;  /* 0x000000622d2d723e */ /* 0x000fe200000000ff */
[----:B------:R-:W-:Y:S02]  /*4420*/  HADD2.F32 R44, -RZ, R99.H0_H0 ;  /* 0x20000063ff2c7230 */ /* 0x000fe40000004100 */
[----:B------:R-:W-:-:S02]  /*4430*/  HADD2.F32 R95, -RZ, R95.H0_H0 ;  /* 0x2000005fff5f7230 */ /* 0x000fc40000004100 */
[----:B------:R-:W-:Y:S02]  /*4440*/  HADD2.F32 R90, -RZ, R90.H0_H0 ;  /* 0x2000005aff5a7230 */ /* 0x000fe40000004100 */
[-C--:B------:R-:W-:Y:S01]  /*4450*/  FMUL.FTZ R138, R47, R44.reuse ;  /* 0x0000002c2f8a7220 */ /* 0x080fe20000410000 */
[----:B------:R-:W-:Y:S02]  /*4460*/  HADD2.F32 R99, -RZ, R188.H1_H1 ;  /* 0x300000bcff637230 */ /* 0x000fe40000004100 */
[C---:B------:R-:W-:Y:S01]  /*4470*/  FMUL.FTZ R150, R95.reuse, R44 ;  /* 0x0000002c5f967220 */ /* 0x040fe20000410000 */
[-C--:B------:R-:W-:Y:S01]  /*4480*/  FFMA.FTZ R44, R95, R90.reuse, -R138 ;  /* 0x0000005a5f2c7223 */ /* 0x080fe2000001088a */
[----:B------:R-:W-:Y:S02]  /*4490*/  HADD2.F32 R138, -RZ, R91.H0_H0 ;  /* 0x2000005bff8a7230 */ /* 0x000fe40000004100 */
[----:B------:R-:W-:Y:S01]  /*44a0*/  FFMA.FTZ R47, R47, R90, R150 ;  /* 0x0000005a2f2f7223 */ /* 0x000fe20000010096 */
[----:B------:R-:W-:-:S02]  /*44b0*/  IMAD.MOV.U32 R90, RZ, RZ, R46 ;  /* 0x000000ffff5a7224 */ /* 0x000fc400078e002e */
[----:B------:R-:W-:Y:S02]  /*44c0*/  HADD2.F32 R46, -RZ, R91.H1_H1 ;  /* 0x3000005bff2e7230 */ /* 0x000fe40000004100 */
[----:B------:R-:W-:Y:S01]  /*44d0*/  HADD2.F32 R95, -RZ, R187.H0_H0 ;  /* 0x200000bbff5f7230 */ /* 0x000fe20000004100 */
[----:B------:R-:W-:Y:S02]  /*44e0*/  F2FP.F16.F32.PACK_AB R47, R47, R44 ;  /* 0x0000002c2f2f723e */ /* 0x000fe400000000ff */
[-C--:B------:R-:W-:Y:S01]  /*44f0*/  FMUL.FTZ R91, R46, R99.reuse ;  /* 0x000000632e5b7220 */ /* 0x080fe20000410000 */
[----:B------:R-:W-:-:S03]  /*4500*/  FMUL.FTZ R99, R138, R99 ;  /* 0x000000638a637220 */ /* 0x000fc60000410000 */
[-C--:B------:R-:W-:Y:S01]  /*4510*/  FFMA.FTZ R91, R138, R95.reuse, -R91 ;  /* 0x0000005f8a5b7223 */ /* 0x080fe2000001085b */
[--C-:B------:R-:W-:Y:S02]  /*4520*/  HADD2.F32 R138, -RZ, R90.reuse.H0_H0 ;  /* 0x2000005aff8a7230 */ /* 0x100fe40000004100 */
[----:B------:R-:W-:Y:S01]  /*4530*/  FFMA.FTZ R46, R46, R95, R99 ;  /* 0x0000005f2e2e7223 */ /* 0x000fe20000010063 */
[----:B------:R-:W-:Y:S02]  /*4540*/  HADD2.F32 R90, -RZ, R90.H1_H1 ;  /* 0x3000005aff5a7230 */ /* 0x000fe40000004100 */
[----:B------:R-:W-:Y:S02]  /*4550*/  HADD2.F32 R95, -RZ, R187.H1_H1 ;  /* 0x300000bbff5f7230 */ /* 0x000fe40000004100 */
[----:B------:R-:W-:Y:S01]  /*4560*/  F2FP.F16.F32.PACK_AB R44, R46, R91 ;  /* 0x0000005b2e2c723e */ /* 0x000fe200000000ff */
[-C--:B------:R-:W-:Y:S01]  /*4570*/  FMUL.FTZ R99, R90, R139.reuse ;  /* 0x0000008b5a637220 */ /* 0x080fe20000410000 */
[----:B------:R-:W-:-:S03]  /*4580*/  FMUL.FTZ R139, R138, R139 ;  /* 0x0000008b8a8b7220 */ /* 0x000fc60000410000 */
[-C--:B------:R-:W-:Y:S01]  /*4590*/  FFMA.FTZ R99, R138, R95.reuse, -R99 ;  /* 0x0000005f8a637223 */ /* 0x080fe20000010863 */
[----:B------:R-:W-:-:S05]  /*45a0*/  FFMA.FTZ R90, R90, R95, R139 ;  /* 0x0000005f5a5a7223 */ /* 0x000fca000001008b */
[----:B------:R-:W-:-:S07]  /*45b0*/  F2FP.F16.F32.PACK_AB R46, R90, R99 ;  /* 0x000000635a2e723e */ /* 0x000fce00000000ff */
.L_x_637:
[----:B------:R-:W-:Y:S05]  /*45c0*/  BSYNC B2 ;  /* 0x0000000000027941 */ /* 0x000fea0003800000 */
.L_x_636:
[----:B------:R-:W-:Y:S01]  /*45d0*/  ULDC.64 UR4, c[0x0][0x2e8] ;  /* 0x0000ba0000047ab9 */ /* 0x000fe20000000a00 */
[----:B------:R-:W-:Y:S01]  /*45e0*/  ULDC.64 UR6, c[0x0][0x208] ;  /* 0x0000820000067ab9 */ /* 0x000fe20000000a00 */
[----:B------:R-:W-:-:S04]  /*45f0*/  LEA R90, P3, R171, UR4, 0x1 ;  /* 0x00000004ab5a7c11 */ /* 0x000fc8000f8608ff */
[----:B------:R-:W-:-:S05]  /*4600*/  LEA.HI.X R91, R171, UR5, R94, 0x1, P3 ;  /* 0x00000005ab5b7c11 */ /* 0x000fca00098f0c5e */
[----:B--2---:R3:W-:Y:S04]  /*4610*/  STG.E.128 desc[UR6][R90.64], R44 ;  /* 0x0000002c5a007986 */ /* 0x0047e8000c101d06 */
.L_x_631:
[----:B------:R-:W-:Y:S05]  /*4620*/  BSYNC B1 ;  /* 0x0000000000017941 */ /* 0x000fea0003800000 */
.L_x_630:
[----:B------:R-:W-:Y:S04]  /*4630*/  BSSY B1, `(.L_x_638) ;  /* 0x0000075000017945 */ /* 0x000fe80003800000 */
[----:B------:R-:W-:Y:S05]  /*4640*/  @P4 BRA `(.L_x_639) ;  /* 0x0000000400cc4947 */ /* 0x000fea0003800000 */
[----:B---3--:R-:W-:Y:S01]  /*4650*/  IADD3 R90, P3, P4, R158, R136, R16 ;  /* 0x000000889e5a7210 */ /* 0x008fe20007c7e010 */
[----:B------:R-:W-:Y:S03]  /*4660*/  BSSY B2, `(.L_x_640) ;  /* 0x000003b000027945 */ /* 0x000fe60003800000 */
[----:B------:R-:W-:Y:S01]  /*4670*/  IADD3.X R91, R123, R92, R17, P3, P4 ;  /* 0x0000005c7b5b7210 */ /* 0x000fe20001fe8411 */
[----:B------:R-:W-:Y:S08]  /*4680*/  @P0 BRA `(.L_x_641) ;  /* 0x0000000000e00947 */ /* 0x000ff00003800000 */
        /* <DEDUP_REMOVED lines=18> */
[----:B------:R-:W-:Y:S02]  /*47b0*/  HADD2.F32 R99, -RZ, R186.H1_H1 ;  /* 0x300000baff637230 */ /* 0x000fe40000004100 */
[----:B------:R-:W-:Y:S01]  /*47c0*/  FFMA.FTZ R45, R45, R86, R98 ;  /* 0x000000562d2d7223 */ /* 0x000fe20000010062 */
[----:B------:R-:W-:Y:S01]  /*47d0*/  IMAD.MOV.U32 R98, RZ, RZ, R47 ;  /* 0x000000ffff627224 */ /* 0x000fe200078e002f */
[----:B------:R-:W-:Y:S01]  /*47e0*/  SHF.R.U32.HI R86, RZ, 0x10, R87 ;  /* 0x00000010ff567819 */ /* 0x000fe20000011657 */
[----:B------:R-:W-:Y:S02]  /*47f0*/  IMAD.MOV.U32 R87, RZ, RZ, R44 ;  /* 0x000000ffff577224 */ /* 0x000fe400078e002c */
[----:B------:R-:W-:Y:S01]  /*4800*/  HADD2.F32 R44, -RZ, R89.H0_H0 ;  /* 0x20000059ff2c7230 */ /* 0x000fe20000004100 */
[----:B------:R-:W-:Y:S01]  /*4810*/  F2FP.F16.F32.PACK_AB R45, R45, R88 ;  /* 0x000000582d2d723e */ /* 0x000fe200000000ff */
[----:B------:R-:W-:-:S02]  /*4820*/  HADD2.F32 R47, -RZ, R98.H1_H1 ;  /* 0x30000062ff2f7230 */ /* 0x000fc40000004100 */
[----:B------:R-:W-:Y:S02]  /*4830*/  HADD2.F32 R89, -RZ, R98.H0_H0 ;  /* 0x20000062ff597230 */ /* 0x000fe40000004100 */
[----:B------:R-:W-:Y:S02]  /*4840*/  HADD2.F32 R86, -RZ, R86.H0_H0 ;  /* 0x20000056ff567230 */ /* 0x000fe40000004100 */
[-C--:B------:R-:W-:Y:S01]  /*4850*/  FMUL.FTZ R98, R47, R44.reuse ;  /* 0x0000002c2f627220 */ /* 0x080fe20000410000 */
[----:B------:R-:W-:-:S03]  /*4860*/  FMUL.FTZ R138, R89, R44 ;  /* 0x0000002c598a7220 */ /* 0x000fc60000410000 */
[-C--:B------:R-:W-:Y:S01]  /*4870*/  FFMA.FTZ R44, R89, R86.reuse, -R98 ;  /* 0x00000056592c7223 */ /* 0x080fe20000010862 */
[--C-:B------:R-:W-:Y:S02]  /*4880*/  HADD2.F32 R98, -RZ, R87.reuse.H0_H0 ;  /* 0x20000057ff627230 */ /* 0x100fe40000004100 */
[----:B------:R-:W-:Y:S01]  /*4890*/  FFMA.FTZ R47, R47, R86, R138 ;  /* 0x000000562f2f7223 */ /* 0x000fe2000001008a */
[----:B------:R-:W-:Y:S02]  /*48a0*/  IMAD.MOV.U32 R86, RZ, RZ, R46 ;  /* 0x000000ffff567224 */ /* 0x000fe400078e002e */
[----:B------:R-:W-:Y:S02]  /*48b0*/  HADD2.F32 R46, -RZ, R87.H1_H1 ;  /* 0x30000057ff2e7230 */ /* 0x000fe40000004100 */
[----:B------:R-:W-:Y:S01]  /*48c0*/  HADD2.F32 R89, -RZ, R185.H1_H1 ;  /* 0x300000b9ff597230 */ /* 0x000fe20000004100 */
[----:B------:R-:W-:Y:S02]  /*48d0*/  F2FP.F16.F32.PACK_AB R47, R47, R44 ;  /* 0x0000002c2f2f723e */ /* 0x000fe400000000ff */
[-C--:B------:R-:W-:Y:S01]  /*48e0*/  FMUL.FTZ R87, R46, R99.reuse ;  /* 0x000000632e577220 */ /* 0x080fe20000410000 */
[----:B------:R-:W-:-:S03]  /*48f0*/  FMUL.FTZ R99, R98, R99 ;  /* 0x0000006362637220 */ /* 0x000fc60000410000 */
[-C--:B------:R-:W-:Y:S01]  /*4900*/  FFMA.FTZ R87, R98, R89.reuse, -R87 ;  /* 0x0000005962577223 */ /* 0x080fe20000010857 */
[--C-:B------:R-:W-:Y:S02]  /*4910*/  HADD2.F32 R98, -RZ, R86.reuse.H0_H0 ;  /* 0x20000056ff627230 */ /* 0x100fe40000004100 */
[----:B------:R-:W-:Y:S01]  /*4920*/  FFMA.FTZ R46, R46, R89, R99 ;  /* 0x000000592e2e7223 */ /* 0x000fe20000010063 */
[----:B------:R-:W-:Y:S02]  /*4930*/  HADD2.F32 R86, -RZ, R86.H1_H1 ;  /* 0x30000056ff567230 */ /* 0x000fe40000004100 */
[----:B------:R-:W-:Y:S02]  /*4940*/  HADD2.F32 R89, -RZ, R185.H0_H0 ;  /* 0x200000b9ff597230 */ /* 0x000fe40000004100 */
[----:B------:R-:W-:Y:S01]  /*4950*/  F2FP.F16.F32.PACK_AB R44, R46, R87 ;  /* 0x000000572e2c723e */ /* 0x000fe200000000ff */
[-C--:B------:R-:W-:Y:S01]  /*4960*/  FMUL.FTZ R99, R86, R139.reuse ;  /* 0x0000008b56637220 */ /* 0x080fe20000410000 */
[----:B------:R-:W-:-:S03]  /*4970*/  FMUL.FTZ R139, R98, R139 ;  /* 0x0000008b628b7220 */ /* 0x000fc60000410000 */
[-C--:B------:R-:W-:Y:S01]  /*4980*/  FFMA.FTZ R99, R98, R89.reuse, -R99 ;  /* 0x0000005962637223 */ /* 0x080fe20000010863 */
[----:B------:R-:W-:-:S05]  /*4990*/  FFMA.FTZ R86, R86, R89, R139 ;  /* 0x0000005956567223 */ /* 0x000fca000001008b */
[----:B------:R-:W-:-:S07]  /*49a0*/  F2FP.F16.F32.PACK_AB R46, R86, R99 ;  /* 0x00000063562e723e */ /* 0x000fce00000000ff */
.L_x_643:
[----:B------:R-:W-:Y:S05]  /*49b0*/  BSYNC B3 ;  /* 0x0000000000037941 */ /* 0x000fea0003800000 */
.L_x_642:
[----:B------:R-:W-:Y:S01]  /*49c0*/  ULDC.64 UR4, c[0x0][0x2e8] ;  /* 0x0000ba0000047ab9 */ /* 0x000fe20000000a00 */
[----:B------:R-:W-:Y:S01]  /*49d0*/  ULDC.64 UR6, c[0x0][0x208] ;  /* 0x0000820000067ab9 */ /* 0x000fe20000000a00 */
[----:B------:R-:W-:-:S04]  /*49e0*/  LEA R86, P3, R94, UR4, 0x1 ;  /* 0x000000045e567c11 */ /* 0x000fc8000f8608ff */
[----:B------:R-:W-:-:S05]  /*49f0*/  LEA.HI.X R87, R94, UR5, R95, 0x1, P3 ;  /* 0x000000055e577c11 */ /* 0x000fca00098f0c5f */
[----:B--2---:R3:W-:Y:S04]  /*4a00*/  STG.E.128 desc[UR6][R86.64], R44 ;  /* 0x0000002c56007986 */ /* 0x0047e8000c101d06 */
.L_x_641:
[----:B------:R-:W-:Y:S05]  /*4a10*/  BSYNC B2 ;  /* 0x0000000000027941 */ /* 0x000fea0003800000 */
.L_x_640:
[----:B------:R-:W-:Y:S05]  /*4a20*/  @P1 BRA `(.L_x_639) ;  /* 0x0000000000d41947 */ /* 0x000fea0003800000 */
[----:B0-23--:R0:W2:Y:S01]  /*4a30*/  LDS.128 R44, [R5+0x24c00] ;  /* 0x024c0000052c7984 */ /* 0x00d0a20000000c00 */
[----:B------:R-:W-:Y:S01]  /*4a40*/  IADD3 R90, P3, R90, R13, RZ ;  /* 0x0000000d5a5a7210 */ /* 0x000fe20007f7e0ff */
[----:B------:R-:W-:Y:S03]  /*4a50*/  BSSY B2, `(.L_x_644) ;  /* 0x000002d000027945 */ /* 0x000fe60003800000 */
[----:B------:R-:W-:Y:S02]  /*4a60*/  IADD3.X R91, R91, R8, RZ, P3, !PT ;  /* 0x000000085b5b7210 */ /* 0x000fe40001ffe4ff */
[----:B------:R-:W-:-:S13]  /*4a70*/  ISETP.GE.AND P3, PT, R220, R84, PT ;  /* 0x00000054dc00720c */ /* 0x000fda0003f66270 */
[----:B0-----:R-:W-:Y:S05]  /*4a80*/  @P3 BRA `(.L_x_645) ;  /* 0x0000000000a43947 */ /* 0x001fea0003800000 */
[--C-:B------:R-:W-:Y:S01]  /*4a90*/  SHF.R.U64 R82, R82, 0x10, R83.reuse ;  /* 0x0000001052527819 */ /* 0x100fe20000001253 */
[----:B--2---:R-:W-:Y:S01]  /*4aa0*/  HADD2.F32 R87, -RZ, R45.H1_H1 ;  /* 0x3000002dff577230 */ /* 0x004fe20000004100 */
[----:B------:R-:W-:Y:S01]  /*4ab0*/  SHF.R.U32.HI R83, RZ, 0x10, R83 ;  /* 0x00000010ff537819 */ /* 0x000fe20000011653 */
[----:B------:R-:W-:Y:S01]  /*4ac0*/  HADD2.F32 R86, -RZ, R47.H1_H1 ;  /* 0x3000002fff567230 */ /* 0x000fe20000004100 */
[--C-:B------:R-:W-:Y:S01]  /*4ad0*/  SHF.R.U64 R80, R80, 0x10, R81.reuse ;  /* 0x0000001050507819 */ /* 0x100fe20000001251 */
[----:B------:R-:W-:Y:S01]  /*4ae0*/  HADD2.F32 R82, -RZ, R82.H0_H0 ;  /* 0x20000052ff527230 */ /* 0x000fe20000004100 */
[----:B------:R-:W-:Y:S01]  /*4af0*/  SHF.R.U32.HI R81, RZ, 0x10, R81 ;  /* 0x00000010ff517819 */ /* 0x000fe20000011651 */
[----:B------:R-:W-:Y:S02]  /*4b00*/  HADD2.F32 R83, -RZ, R83.H0_H0 ;  /* 0x20000053ff537230 */ /* 0x000fe40000004100 */
[----:B------:R-:W-:Y:S02]  /*4b10*/  HADD2.F32 R45, -RZ, R45.H0_H0 ;  /* 0x2000002dff2d7230 */ /* 0x000fe40000004100 */
[----:B------:R-:W-:Y:S01]  /*4b20*/  FMUL.FTZ R94, R87, R82 ;  /* 0x00000052575e7220 */ /* 0x000fe20000410000 */
[----:B------:R-:W-:-:S02]  /*4b30*/  HADD2.F32 R88, -RZ, R47.H0_H0 ;  /* 0x2000002fff587230 */ /* 0x000fc40000004100 */
[-C--:B------:R-:W-:Y:S01]  /*4b40*/  FMUL.FTZ R47, R86, R83.reuse ;  /* 0x00000053562f7220 */ /* 0x080fe20000410000 */
[----:B------:R-:W-:Y:S02]  /*4b50*/  HADD2.F32 R80, -RZ, R80.H0_H0 ;  /* 0x20000050ff507230 */ /* 0x000fe40000004100 */
[C---:B------:R-:W-:Y:S01]  /*4b60*/  FMUL.FTZ R82, R45.reuse, R82 ;  /* 0x000000522d527220 */ /* 0x040fe20000410000 */
[----:B------:R-:W-:Y:S02]  /*4b70*/  HADD2.F32 R81, -RZ, R81.H0_H0 ;  /* 0x20000051ff517230 */ /* 0x000fe40000004100 */
[----:B------:R-:W-:Y:S01]  /*4b80*/  FMUL.FTZ R83, R88, R83 ;  /* 0x0000005358537220 */ /* 0x000fe20000410000 */
[-C--:B------:R-:W-:Y:S01]  /*4b90*/  FFMA.FTZ R94, R45, R80.reuse, -R94 ;  /* 0x000000502d5e7223 */ /* 0x080fe2000001085e */
[----:B------:R-:W-:Y:S02]  /*4ba0*/  FFMA.FTZ R87, R87, R80, R82 ;  /* 0x0000005057577223 */ /* 0x000fe40000010052 */
[----:B------:R-:W-:Y:S01]  /*4bb0*/  FFMA.FTZ R86, R86, R81, R83 ;  /* 0x0000005156567223 */ /* 0x000fe20000010053 */
[----:B------:R-:W-:-:S02]  /*4bc0*/  HADD2.F32 R83, -RZ, R168.H1_H1 ;  /* 0x300000a8ff537230 */ /* 0x000fc40000004100 */
[----:B------:R-:W-:Y:S01]  /*4bd0*/  FFMA.FTZ R47, R88, R81, -R47 ;  /* 0x00000051582f7223 */ /* 0x000fe2000001082f */
[--C-:B------:R-:W-:Y:S02]  /*4be0*/  HADD2.F32 R80, -RZ, R44.reuse.H1_H1 ;  /* 0x3000002cff507230 */ /* 0x100fe40000004100 */
[----:B------:R-:W-:Y:S02]  /*4bf0*/  HADD2.F32 R82, -RZ, R44.H0_H0 ;  /* 0x2000002cff527230 */ /* 0x000fe40000004100 */
[----:B------:R-:W-:Y:S02]  /*4c00*/  HADD2.F32 R81, -RZ, R168.H0_H0 ;  /* 0x200000a8ff517230 */ /* 0x000fe40000004100 */
[-C--:B------:R-:W-:Y:S01]  /*4c10*/  FMUL.FTZ R89, R80, R83.reuse ;  /* 0x0000005350597220 */ /* 0x080fe20000410000 */
[--C-:B------:R-:W-:Y:S02]  /*4c20*/  HADD2.F32 R44, -RZ, R46.reuse.H1_H1 ;  /* 0x3000002eff2c7230 */ /* 0x100fe40000004100 */
[----:B------:R-:W-:Y:S01]  /*4c30*/  FMUL.FTZ R95, R82, R83 ;  /* 0x00000053525f7220 */ /* 0x000fe20000410000 */
[----:B------:R-:W-:Y:S01]  /*4c40*/  HADD2.F32 R45, -RZ, R169.H1_H1 ;  /* 0x300000a9ff2d7230 */ /* 0x000fe20000004100 */
[----:B------:R-:W-:Y:S01]  /*4c50*/  F2FP.F16.F32.PACK_AB R47, R86, R47 ;  /* 0x0000002f562f723e */ /* 0x000fe200000000ff */
[----:B------:R-:W-:-:S02]  /*4c60*/  HADD2.F32 R46, -RZ, R46.H0_H0 ;  /* 0x2000002eff2e7230 */ /* 0x000fc40000004100 */
[----:B------:R-:W-:Y:S01]  /*4c70*/  FMUL.FTZ R83, R44, R81 ;  /* 0x000000512c537220 */ /* 0x000fe20000410000 */
[----:B------:R-:W-:Y:S02]  /*4c80*/  HADD2.F32 R169, -RZ, R169.H0_H0 ;  /* 0x200000a9ffa97230 */ /* 0x000fe40000004100 */
[-C--:B------:R-:W-:Y:S01]  /*4c90*/  FFMA.FTZ R82, R82, R45.reuse, -R89 ;  /* 0x0000002d52527223 */ /* 0x080fe20000010859 */
[----:B------:R-:W-:Y:S01]  /*4ca0*/  FFMA.FTZ R95, R80, R45, R95 ;  /* 0x0000002d505f7223 */ /* 0x000fe2000001005f */
[C---:B------:R-:W-:Y:S01]  /*4cb0*/  FMUL.FTZ R81, R46.reuse, R81 ;  /* 0x000000512e517220 */ /* 0x040fe20000410000 */
[----:B------:R-:W-:Y:S01]  /*4cc0*/  F2FP.F16.F32.PACK_AB R45, R87, R94 ;  /* 0x0000005e572d723e */ /* 0x000fe200000000ff */
[-C--:B------:R-:W-:Y:S02]  /*4cd0*/  FFMA.FTZ R83, R46, R169.reuse, -R83 ;  /* 0x000000a92e537223 */ /* 0x080fe40000010853 */
[----:B------:R-:W-:Y:S01]  /*4ce0*/  FFMA.FTZ R44, R44, R169, R81 ;  /* 0x000000a92c2c7223 */ /* 0x000fe20000010051 */
[----:B------:R-:W-:-:S04]  /*4cf0*/  F2FP.F16.F32.PACK_AB R82, R95, R82 ;  /* 0x000000525f52723e */ /* 0x000fc800000000ff */
[----:B------:R-:W-:Y:S01]  /*4d00*/  F2FP.F16.F32.PACK_AB R46, R44, R83 ;  /* 0x000000532c2e723e */ /* 0x000fe200000000ff */
[----:B------:R-:W-:-:S07]  /*4d10*/  IMAD.MOV.U32 R44, RZ, RZ, R82 ;  /* 0x000000ffff2c7224 */ /* 0x000fce00078e0052 */
.L_x_645:
[----:B------:R-:W-:Y:S05]  /*4d20*/  BSYNC B2 ;  /* 0x0000000000027941 */ /* 0x000fea0003800000 */
.L_x_644:
[----:B------:R-:W-:Y:S01]  /*4d30*/  ULDC.64 UR4, c[0x0][0x2e8] ;  /* 0x0000ba0000047ab9 */ /* 0x000fe20000000a00 */
[----:B------:R-:W-:Y:S01]  /*4d40*/  ULDC.64 UR6, c[0x0][0x208] ;  /* 0x0000820000067ab9 */ /* 0x000fe20000000a00 */
[----:B------:R-:W-:-:S04]  /*4d50*/  LEA R80, P3, R90, UR4, 0x1 ;  /* 0x000000045a507c11 */ /* 0x000fc8000f8608ff */
[----:B------:R-:W-:-:S05]  /*4d60*/  LEA.HI.X R81, R90, UR5, R91, 0x1, P3 ;  /* 0x000000055a517c11 */ /* 0x000fca00098f0c5b */
[----:B--2---:R4:W-:Y:S04]  /*4d70*/  STG.E.128 desc[UR6][R80.64], R44 ;  /* 0x0000002c50007986 */ /* 0x0049e8000c101d06 */
.L_x_639:
[----:B------:R-:W-:Y:S05]  /*4d80*/  BSYNC B1 ;  /* 0x0000000000017941 */ /* 0x000fea0003800000 */
.L_x_638:
[----:B---3--:R-:W3:Y:S01]  /*4d90*/  LDL R91, [R1+0x4] ;  /* 0x00000400015b7983 */ /* 0x008ee20000100800 */
[----:B------:R-:W-:Y:S01]  /*4da0*/  BSSY B1, `(.L_x_646) ;  /* 0x0000074000017945 */ /* 0x000fe20003800000 */
[----:B---3--:R-:W-:-:S13]  /*4db0*/  LOP3.LUT P3, RZ, R91, 0x4, RZ, 0xc0, !PT ;  /* 0x000000045bff7812 */ /* 0x008fda000786c0ff */
[----:B------:R-:W-:Y:S05]  /*4dc0*/  @P3 BRA `(.L_x_647) ;  /* 0x0000000400c43947 */ /* 0x000fea0003800000 */
[----:B----4-:R-:W-:Y:S01]  /*4dd0*/  IADD3 R80, P3, P4, R126, R136, R16 ;  /* 0x000000887e507210 */ /* 0x010fe20007c7e010 */
[----:B------:R-:W-:Y:S03]  /*4de0*/  BSSY B2, `(.L_x_648) ;  /* 0x0000038000027945 */ /* 0x000fe60003800000 */
[----:B------:R-:W-:Y:S01]  /*4df0*/  IADD3.X R81, R124, R92, R17, P3, P4 ;  /* 0x0000005c7c517210 */ /* 0x000fe20001fe8411 */
[----:B------:R-:W-:Y:S08]  /*4e00*/  @P0 BRA `(.L_x_649) ;  /* 0x0000000000d40947 */ /* 0x000ff00003800000 */
[----:B0-2---:R0:W2:Y:S01]  /*4e10*/  LDS.128 R44, [R5+0x20400] ;  /* 0x02040000052c7984 */ /* 0x0050a20000000c00 */
[----:B------:R-:W-:Y:S01]  /*4e20*/  IADD3 R82, P3, R80, R100, RZ ;  /* 0x0000006450527210 */ /* 0x000fe20007f7e0ff */
[----:B------:R-:W-:Y:S04]  /*4e30*/  BSSY B3, `(.L_x_650) ;  /* 0x000002d000037945 */ /* 0x000fe80003800000 */
[----:B------:R-:W-:Y:S01]  /*4e40*/  IMAD.X R83, R81, 0x1, R14, P3 ;  /* 0x0000000151537824 */ /* 0x000fe200018e060e */
[----:B------:R-:W-:-:S13]  /*4e50*/  ISETP.GE.AND P3, PT, R18, R84, PT ;  /* 0x000000541200720c */ /* 0x000fda0003f66270 */
[----:B0-----:R-:W-:Y:S05]  /*4e60*/  @P3 BRA `(.L_x_651) ;  /* 0x0000000000a43947 */ /* 0x001fea0003800000 */
[----:B------:R-:W-:Y:S01]  /*4e70*/  SHF.R.U64 R86, R76, 0x10, R77 ;  /* 0x000000104c567819 */ /* 0x000fe2000000124d */
[----:B--2---:R-:W-:Y:S01]  /*4e80*/  HADD2.F32 R88, -RZ, R45.H1_H1 ;  /* 0x3000002dff587230 */ /* 0x004fe20000004100 */
[----:B------:R-:W-:Y:S02]  /*4e90*/  SHF.R.U64 R87, R78, 0x10, R79 ;  /* 0x000000104e577819 */ /* 0x000fe4000000124f */
[----:B------:R-:W-:Y:S01]  /*4ea0*/  SHF.R.U32.HI R76, RZ, 0x10, R77 ;  /* 0x00000010ff4c7819 */ /* 0x000fe2000001164d */
[----:B------:R-:W-:Y:S01]  /*4eb0*/  IMAD.MOV.U32 R77, RZ, RZ, R47 ;  /* 0x000000ffff4d7224 */ /* 0x000fe200078e002f */
[----:B------:R-:W-:Y:S01]  /*4ec0*/  SHF.R.U32.HI R89, RZ, 0x10, R79 ;  /* 0x00000010ff597819 */ /* 0x000fe2000001164f */
[----:B------:R-:W-:Y:S02]  /*4ed0*/  HADD2.F32 R47, -RZ, R86.H0_H0 ;  /* 0x20000056ff2f7230 */ /* 0x000fe40000004100 */
[----:B------:R-:W-:Y:S02]  /*4ee0*/  HADD2.F32 R87, -RZ, R87.H0_H0 ;  /* 0x20000057ff577230 */ /* 0x000fe40000004100 */
[----:B------:R-:W-:-:S02]  /*4ef0*/  HADD2.F32 R86, -RZ, R45.H0_H0 ;  /* 0x2000002dff567230 */ /* 0x000fc40000004100 */
[----:B------:R-:W-:Y:S02]  /*4f00*/  HADD2.F32 R89, -RZ, R89.H0_H0 ;  /* 0x20000059ff597230 */ /* 0x000fe40000004100 */
[-C--:B------:R-:W-:Y:S01]  /*4f10*/  FMUL.FTZ R45, R88, R87.reuse ;  /* 0x00000057582d7220 */ /* 0x080fe20000410000 */
[--C-:B------:R-:W-:Y:S02]  /*4f20*/  HADD2.F32 R78, -RZ, R77.reuse.H1_H1 ;  /* 0x3000004dff4e7230 */ /* 0x100fe40000004100 */
[C---:B------:R-:W-:Y:S01]  /*4f30*/  FMUL.FTZ R87, R86.reuse, R87 ;  /* 0x0000005756577220 */ /* 0x040fe20000410000 */
[----:B------:R-:W-:Y:S02]  /*4f40*/  HADD2.F32 R77, -RZ, R77.H0_H0 ;  /* 0x2000004dff4d7230 */ /* 0x000fe40000004100 */
[----:B------:R-:W-:Y:S01]  /*4f50*/  FFMA.FTZ R45, R86, R47, -R45 ;  /* 0x0000002f562d7223 */ /* 0x000fe2000001082d */
[----:B------:R-:W-:Y:S02]  /*4f60*/  HADD2.F32 R79, -RZ, R76.H0_H0 ;  /* 0x2000004cff4f7230 */ /* 0x000fe40000004100 */
[----:B------:R-:W-:Y:S01]  /*4f70*/  FMUL.FTZ R90, R78, R89 ;  /* 0x000000594e5a7220 */ /* 0x000fe20000410000 */
[----:B------:R-:W-:Y:S01]  /*4f80*/  FFMA.FTZ R76, R88, R47, R87 ;  /* 0x0000002f584c7223 */ /* 0x000fe20000010057 */
[----:B------:R-:W-:Y:S01]  /*4f90*/  FMUL.FTZ R89, R77, R89 ;  /* 0x000000594d597220 */ /* 0x000fe20000410000 */
[----:B------:R-:W-:-:S02]  /*4fa0*/  HADD2.F32 R87, -RZ, R175.H0_H0 ;  /* 0x200000afff577230 */ /* 0x000fc40000004100 */
[-C--:B------:R-:W-:Y:S01]  /*4fb0*/  FFMA.FTZ R47, R77, R79.reuse, -R90 ;  /* 0x0000004f4d2f7223 */ /* 0x080fe2000001085a */
[--C-:B------:R-:W-:Y:S02]  /*4fc0*/  HADD2.F32 R77, -RZ, R44.reuse.H1_H1 ;  /* 0x3000002cff4d7230 */ /* 0x100fe40000004100 */
[----:B------:R-:W-:Y:S01]  /*4fd0*/  FFMA.FTZ R78, R78, R79, R89 ;  /* 0x0000004f4e4e7223 */ /* 0x000fe20000010059 */
[----:B------:R-:W-:Y:S01]  /*4fe0*/  HADD2.F32 R44, -RZ, R44.H0_H0 ;  /* 0x2000002cff2c7230 */ /* 0x000fe20000004100 */
[----:B------:R-:W-:Y:S01]  /*4ff0*/  F2FP.F16.F32.PACK_AB R45, R76, R45 ;  /* 0x0000002d4c2d723e */ /* 0x000fe200000000ff */
[--C-:B------:R-:W-:Y:S02]  /*5000*/  HADD2.F32 R79, -RZ, R46.reuse.H1_H1 ;  /* 0x3000002eff4f7230 */ /* 0x100fe40000004100 */
[-C--:B------:R-:W-:Y:S01]  /*5010*/  FMUL.FTZ R89, R77, R87.reuse ;  /* 0x000000574d597220 */ /* 0x080fe20000410000 */
[----:B------:R-:W-:Y:S02]  /*5020*/  HADD2.F32 R175, -RZ, R175.H1_H1 ;  /* 0x300000afffaf7230 */ /* 0x000fe40000004100 */
[----:B------:R-:W-:Y:S01]  /*5030*/  FMUL.FTZ R88, R44, R87 ;  /* 0x000000572c587220 */ /* 0x000fe20000410000 */
[----:B------:R-:W-:Y:S01]  /*5040*/  HADD2.F32 R46, -RZ, R46.H0_H0 ;  /* 0x2000002eff2e7230 */ /* 0x000fe20000004100 */
[----:B------:R-:W-:Y:S01]  /*5050*/  F2FP.F16.F32.PACK_AB R47, R78, R47 ;  /* 0x0000002f4e2f723e */ /* 0x000fe200000000ff */
[----:B------:R-:W-:-:S02]  /*5060*/  HADD2.F32 R86, -RZ, R167.H1_H1 ;  /* 0x300000a7ff567230 */ /* 0x000fc40000004100 */
[-C--:B------:R-:W-:Y:S01]  /*5070*/  FMUL.FTZ R87, R79, R175.reuse ;  /* 0x000000af4f577220 */ /* 0x080fe20000410000 */
[----:B------:R-:W-:Y:S02]  /*5080*/  HADD2.F32 R167, -RZ, R167.H0_H0 ;  /* 0x200000a7ffa77230 */ /* 0x000fe40000004100 */
[----:B------:R-:W-:Y:S01]  /*5090*/  FMUL.FTZ R90, R46, R175 ;  /* 0x000000af2e5a7220 */ /* 0x000fe20000410000 */
[-C--:B------:R-:W-:Y:S01]  /*50a0*/  FFMA.FTZ R89, R44, R86.reuse, -R89 ;  /* 0x000000562c597223 */ /* 0x080fe20000010859 */
[----:B------:R-:W-:Y:S01]  /*50b0*/  FFMA.FTZ R88, R77, R86, R88 ;  /* 0x000000564d587223 */ /* 0x000fe20000010058 */
[-C--:B------:R-:W-:Y:S01]  /*50c0*/  FFMA.FTZ R87, R46, R167.reuse, -R87 ;  /* 0x000000a72e577223 */ /* 0x080fe20000010857 */
[----:B------:R-:W-:-:S03]  /*50d0*/  FFMA.FTZ R90, R79, R167, R90 ;  /* 0x000000a74f5a7223 */ /* 0x000fc6000001005a */
[----:B------:R-:W-:Y:S02]  /*50e0*/  F2FP.F16.F32.PACK_AB R44, R88, R89 ;  /* 0x00000059582c723e */ /* 0x000fe400000000ff */
[----:B------:R-:W-:-:S07]  /*50f0*/  F2FP.F16.F32.PACK_AB R46, R90, R87 ;  /* 0x000000575a2e723e */ /* 0x000fce00000000ff */
.L_x_651:
[----:B------:R-:W-:Y:S05]  /*5100*/  BSYNC B3 ;  /* 0x0000000000037941 */ /* 0x000fea0003800000 */
.L_x_650:
[----:B------:R-:W-:Y:S01]  /*5110*/  ULDC.64 UR4, c[0x0][0x2e8] ;  /* 0x0000ba0000047ab9 */ /* 0x000fe20000000a00 */
[----:B------:R-:W-:Y:S01]  /*5120*/  ULDC.64 UR6, c[0x0][0x208] ;  /* 0x0000820000067ab9 */ /* 0x000fe20000000a00 */
[----:B------:R-:W-:-:S04]  /*5130*/  LEA R76, P3, R82, UR4, 0x1 ;  /* 0x00000004524c7c11 */ /* 0x000fc8000f8608ff */
[----:B------:R-:W-:-:S05]  /*5140*/  LEA.HI.X R77, R82, UR5, R83, 0x1, P3 ;  /* 0x00000005524d7c11 */ /* 0x000fca00098f0c53 */
[----:B--2---:R3:W-:Y:S04]  /*5150*/  STG.E.128 desc[UR6][R76.64], R44 ;  /* 0x0000002c4c007986 */ /* 0x0047e8000c101d06 */
.L_x_649:
[----:B------:R-:W-:Y:S05]  /*5160*/  BSYNC B2 ;  /* 0x0000000000027941 */ /* 0x000fea0003800000 */
.L_x_648:
[----:B------:R-:W-:Y:S05]  /*5170*/  @P1 BRA `(.L_x_647) ;  /* 0x0000000000d81947 */ /* 0x000fea0003800000 */
[----:B0-23--:R0:W2:Y:S01]  /*5180*/  LDS.128 R44, [R5+0x25c00] ;  /* 0x025c0000052c7984 */ /* 0x00d0a20000000c00 */
[----:B------:R-:W-:Y:S01]  /*5190*/  IADD3 R80, P3, R80, R13, RZ ;  /* 0x0000000d50507210 */ /* 0x000fe20007f7e0ff */
[----:B------:R-:W-:Y:S04]  /*51a0*/  BSSY B2, `(.L_x_652) ;  /* 0x000002e000027945 */ /* 0x000fe80003800000 */
[----:B------:R-:W-:Y:S01]  /*51b0*/  IMAD.X R81, R81, 0x1, R8, P3 ;  /* 0x0000000151517824 */ /* 0x000fe200018e0608 */
[----:B------:R-:W-:-:S13]  /*51c0*/  ISETP.GE.AND P3, PT, R220, R84, PT ;  /* 0x00000054dc00720c */ /* 0x000fda0003f66270 */
[----:B0-----:R-:W-:Y:S05]  /*51d0*/  @P3 BRA `(.L_x_653) ;  /* 0x0000000000a83947 */ /* 0x001fea0003800000 */
[--C-:B------:R-:W-:Y:S02]  /*51e0*/  SHF.R.U64 R79, R72, 0x10, R73.reuse ;  /* 0x00000010484f7819 */ /* 0x100fe40000001249 */
[----:B------:R-:W-:Y:S01]  /*51f0*/  SHF.R.U32.HI R77, RZ, 0x10, R73 ;  /* 0x00000010ff4d7819 */ /* 0x000fe20000011649 */
[----:B--2---:R-:W-:Y:S01]  /*5200*/  IMAD.MOV.U32 R73, RZ, RZ, R47 ;  /* 0x000000ffff497224 */ /* 0x004fe200078e002f */
[--C-:B------:R-:W-:Y:S01]  /*5210*/  SHF.R.U64 R76, R74, 0x10, R75.reuse ;  /* 0x000000104a4c7819 */ /* 0x100fe2000000124b */
[----:B------:R-:W-:Y:S01]  /*5220*/  HADD2.F32 R47, -RZ, R45.H1_H1 ;  /* 0x3000002dff2f7230 */ /* 0x000fe20000004100 */
[----:B------:R-:W-:Y:S01]  /*5230*/  SHF.R.U32.HI R78, RZ, 0x10, R75 ;  /* 0x00000010ff4e7819 */ /* 0x000fe2000001164b */
[----:B------:R-:W-:Y:S01]  /*5240*/  HADD2.F32 R74, -RZ, R79.H0_H0 ;  /* 0x2000004fff4a7230 */ /* 0x000fe20000004100 */
[----:B------:R-:W-:Y:S01]  /*5250*/  MOV R72, R44 ;  /* 0x0000002c00487202 */ /* 0x000fe20000000f00 */
[----:B------:R-:W-:Y:S02]  /*5260*/  HADD2.F32 R44, -RZ, R45.H0_H0 ;  /* 0x2000002dff2c7230 */ /* 0x000fe40000004100 */
[----:B------:R-:W-:-:S02]  /*5270*/  HADD2.F32 R75, -RZ, R76.H0_H0 ;  /* 0x2000004cff4b7230 */ /* 0x000fc40000004100 */
[----:B------:R-:W-:Y:S02]  /*5280*/  HADD2.F32 R78, -RZ, R78.H0_H0 ;  /* 0x2000004eff4e7230 */ /* 0x000fe40000004100 */
[--C-:B------:R-:W-:Y:S02]  /*5290*/  HADD2.F32 R45, -RZ, R73.reuse.H1_H1 ;  /* 0x30000049ff2d7230 */ /* 0x100fe40000004100 */
[-C--:B------:R-:W-:Y:S01]  /*52a0*/  FMUL.FTZ R82, R44, R75.reuse ;  /* 0x0000004b2c527220 */ /* 0x080fe20000410000 */
[----:B------:R-:W-:Y:S02]  /*52b0*/  HADD2.F32 R73, -RZ, R73.H0_H0 ;  /* 0x20000049ff497230 */ /* 0x000fe40000004100 */
[----:B------:R-:W-:Y:S02]  /*52c0*/  HADD2.F32 R76, -RZ, R77.H0_H0 ;  /* 0x2000004dff4c7230 */ /* 0x000fe40000004100 */
[----:B------:R-:W-:Y:S01]  /*52d0*/  FMUL.FTZ R77, R47, R75 ;  /* 0x0000004b2f4d7220 */ /* 0x000fe20000410000 */
[-C--:B------:R-:W-:Y:S01]  /*52e0*/  FMUL.FTZ R86, R45, R78.reuse ;  /* 0x0000004e2d567220 */ /* 0x080fe20000410000 */
[----:B------:R-:W-:-:S02]  /*52f0*/  FMUL.FTZ R78, R73, R78 ;  /* 0x0000004e494e7220 */ /* 0x000fc40000410000 */
[-C--:B------:R-:W-:Y:S01]  /*5300*/  FFMA.FTZ R44, R44, R74.reuse, -R77 ;  /* 0x0000004a2c2c7223 */ /* 0x080fe2000001084d */
[----:B------:R-:W-:Y:S01]  /*5310*/  FFMA.FTZ R77, R47, R74, R82 ;  /* 0x0000004a2f4d7223 */ /* 0x000fe20000010052 */
[-C--:B------:R-:W-:Y:S01]  /*5320*/  FFMA.FTZ R83, R45, R76.reuse, R78 ;  /* 0x0000004c2d537223 */ /* 0x080fe2000001004e */
[--C-:B------:R-:W-:Y:S02]  /*5330*/  HADD2.F32 R74, -RZ, R85.reuse.H1_H1 ;  /* 0x30000055ff4a7230 */ /* 0x100fe40000004100 */
[----:B------:R-:W-:Y:S01]  /*5340*/  FFMA.FTZ R86, R73, R76, -R86 ;  /* 0x0000004c49567223 */ /* 0x000fe20000010856 */
[----:B------:R-:W-:Y:S02]  /*5350*/  HADD2.F32 R45, -RZ, R72.H1_H1 ;  /* 0x30000048ff2d7230 */ /* 0x000fe40000004100 */
[----:B------:R-:W-:Y:S02]  /*5360*/  HADD2.F32 R47, -RZ, R46.H1_H1 ;  /* 0x3000002eff2f7230 */ /* 0x000fe40000004100 */
[----:B------:R-:W-:-:S02]  /*5370*/  HADD2.F32 R85, -RZ, R85.H0_H0 ;  /* 0x20000055ff557230 */ /* 0x000fc40000004100 */
[-C--:B------:R-:W-:Y:S01]  /*5380*/  FMUL.FTZ R75, R45, R74.reuse ;  /* 0x0000004a2d4b7220 */ /* 0x080fe20000410000 */
[----:B------:R-:W-:Y:S02]  /*5390*/  HADD2.F32 R72, -RZ, R72.H0_H0 ;  /* 0x20000048ff487230 */ /* 0x000fe40000004100 */
[----:B------:R-:W-:Y:S02]  /*53a0*/  HADD2.F32 R46, -RZ, R46.H0_H0 ;  /* 0x2000002eff2e7230 */ /* 0x000fe40000004100 */
[-C--:B------:R-:W-:Y:S01]  /*53b0*/  FMUL.FTZ R79, R47, R85.reuse ;  /* 0x000000552f4f7220 */ /* 0x080fe20000410000 */
[--C-:B------:R-:W-:Y:S02]  /*53c0*/  HADD2.F32 R73, -RZ, R93.reuse.H1_H1 ;  /* 0x3000005dff497230 */ /* 0x100fe40000004100 */
[----:B------:R-:W-:Y:S01]  /*53d0*/  FMUL.FTZ R74, R72, R74 ;  /* 0x0000004a484a7220 */ /* 0x000fe20000410000 */
[----:B------:R-:W-:Y:S02]  /*53e0*/  HADD2.F32 R93, -RZ, R93.H0_H0 ;  /* 0x2000005dff5d7230 */ /* 0x000fe40000004100 */
[----:B------:R-:W-:Y:S01]  /*53f0*/  FMUL.FTZ R76, R46, R85 ;  /* 0x000000552e4c7220 */ /* 0x000fe20000410000 */
[-C--:B------:R-:W-:Y:S01]  /*5400*/  FFMA.FTZ R75, R72, R73.reuse, -R75 ;  /* 0x00000049484b7223 */ /* 0x080fe2000001084b */
[----:B------:R-:W-:Y:S01]  /*5410*/  FFMA.FTZ R74, R45, R73, R74 ;  /* 0x000000492d4a7223 */ /* 0x000fe2000001004a */
[-C--:B------:R-:W-:Y:S01]  /*5420*/  FFMA.FTZ R79, R46, R93.reuse, -R79 ;  /* 0x0000005d2e4f7223 */ /* 0x080fe2000001084f */
[----:B------:R-:W-:Y:S01]  /*5430*/  FFMA.FTZ R76, R47, R93, R76 ;  /* 0x0000005d2f4c7223 */ /* 0x000fe2000001004c */
[----:B------:R-:W-:-:S02]  /*5440*/  F2FP.F16.F32.PACK_AB R45, R77, R44 ;  /* 0x0000002c4d2d723e */ /* 0x000fc400000000ff */
[----:B------:R-:W-:Y:S02]  /*5450*/  F2FP.F16.F32.PACK_AB R47, R83, R86 ;  /* 0x00000056532f723e */ /* 0x000fe400000000ff */
[----:B------:R-:W-:Y:S02]  /*5460*/  F2FP.F16.F32.PACK_AB R44, R74, R75 ;  /* 0x0000004b4a2c723e */ /* 0x000fe400000000ff */
[----:B------:R-:W-:-:S07]  /*5470*/  F2FP.F16.F32.PACK_AB R46, R76, R79 ;  /* 0x0000004f4c2e723e */ /* 0x000fce00000000ff */
.L_x_653:
[----:B------:R-:W-:Y:S05]  /*5480*/  BSYNC B2 ;  /* 0x0000000000027941 */ /* 0x000fea0003800000 */
.L_x_652:
[----:B------:R-:W-:Y:S01]  /*5490*/  ULDC.64 UR4, c[0x0][0x2e8] ;  /* 0x0000ba0000047ab9 */ /* 0x000fe20000000a00 */
[----:B------:R-:W-:Y:S01]  /*54a0*/  ULDC.64 UR6, c[0x0][0x208] ;  /* 0x0000820000067ab9 */ /* 0x000fe20000000a00 */
[----:B------:R-:W-:-:S04]  /*54b0*/  LEA R72, P3, R80, UR4, 0x1 ;  /* 0x0000000450487c11 */ /* 0x000fc8000f8608ff */
[----:B------:R-:W-:-:S05]  /*54c0*/  LEA.HI.X R73, R80, UR5, R81, 0x1, P3 ;  /* 0x0000000550497c11 */ /* 0x000fca00098f0c51 */
[----:B--2---:R0:W-:Y:S04]  /*54d0*/  STG.E.128 desc[UR6][R72.64], R44 ;  /* 0x0000002c48007986 */ /* 0x0041e8000c101d06 */
.L_x_647:
[----:B------:R-:W-:Y:S05]  /*54e0*/  BSYNC B1 ;  /* 0x0000000000017941 */ /* 0x000fea0003800000 */
.L_x_646:
[----:B------:R-:W-:Y:S01]  /*54f0*/  LOP3.LUT P3, RZ, R91, 0x8, RZ, 0xc0, !PT ;  /* 0x000000085bff7812 */ /* 0x000fe2000786c0ff */
[----:B------:R-:W-:-:S12]  /*5500*/  BSSY B1, `(.L_x_654) ;  /* 0x0000072000017945 */ /* 0x000fd80003800000 */
[----:B------:R-:W-:Y:S05]  /*5510*/  @P3 BRA `(.L_x_655) ;  /* 0x0000000400c03947 */ /* 0x000fea0003800000 */
[----:B0-----:R-:W-:Y:S01]  /*5520*/  IADD3 R72, P3, P4, R128, R136, R16 ;  /* 0x0000008880487210 */ /* 0x001fe20007c7e010 */
[----:B------:R-:W-:Y:S03]  /*5530*/  BSSY B2, `(.L_x_656) ;  /* 0x0000038000027945 */ /* 0x000fe60003800000 */
[----:B------:R-:W-:Y:S01]  /*5540*/  IADD3.X R73, R127, R92, R17, P3, P4 ;  /* 0x0000005c7f497210 */ /* 0x000fe20001fe8411 */
[----:B------:R-:W-:Y:S08]  /*5550*/  @P0 BRA `(.L_x_657) ;  /* 0x0000000000d40947 */ /* 0x000ff00003800000 */
[----:B--234-:R0:W2:Y:S01]  /*5560*/  LDS.128 R44, [R5+0x21400] ;  /* 0x02140000052c7984 */ /* 0x01c0a20000000c00 */
[----:B------:R-:W-:Y:S01]  /*5570*/  IADD3 R74, P3, R72, R100, RZ ;  /* 0x00000064484a7210 */ /* 0x000fe20007f7e0ff */
[----:B------:R-:W-:Y:S04]  /*5580*/  BSSY B3, `(.L_x_658) ;  /* 0x000002d000037945 */ /* 0x000fe80003800000 */
[----:B------:R-:W-:Y:S01]  /*5590*/  IMAD.X R75, R73, 0x1, R14, P3 ;  /* 0x00000001494b7824 */ /* 0x000fe200018e060e */
[----:B------:R-:W-:-:S13]  /*55a0*/  ISETP.GE.AND P3, PT, R18, R84, PT ;  /* 0x000000541200720c */ /* 0x000fda0003f66270 */
[----:B0-----:R-:W-:Y:S05]  /*55b0*/  @P3 BRA `(.L_x_659) ;  /* 0x0000000000a43947 */ /* 0x001fea0003800000 */
[--C-:B------:R-:W-:Y:S01]  /*55c0*/  SHF.R.U64 R77, R68, 0x10, R69.reuse ;  /* 0x00000010444d7819 */ /* 0x100fe20000001245 */
[----:B--2---:R-:W-:Y:S01]  /*55d0*/  IMAD.MOV.U32 R68, RZ, RZ, R46 ;  /* 0x000000ffff447224 */ /* 0x004fe200078e002e */
[----:B------:R-:W-:Y:S01]  /*55e0*/  SHF.R.U32.HI R76, RZ, 0x10, R69 ;  /* 0x00000010ff4c7819 */ /* 0x000fe20000011645 */
[--C-:B------:R-:W-:Y:S01]  /*55f0*/  HADD2.F32 R46, -RZ, R45.reuse.H1_H1 ;  /* 0x3000002dff2e7230 */ /* 0x100fe20000004100 */
[--C-:B------:R-:W-:Y:S01]  /*5600*/  SHF.R.U64 R69, R70, 0x10, R71.reuse ;  /* 0x0000001046457819 */ /* 0x100fe20000001247 */
[----:B------:R-:W-:Y:S01]  /*5610*/  HADD2.F32 R45, -RZ, R45.H0_H0 ;  /* 0x2000002dff2d7230 */ /* 0x000fe20000004100 */
[----:B------:R-:W-:Y:S01]  /*5620*/  SHF.R.U32.HI R78, RZ, 0x10, R71 ;  /* 0x00000010ff4e7819 */ /* 0x000fe20000011647 */
[----:B------:R-:W-:Y:S02]  /*5630*/  HADD2.F32 R70, -RZ, R77.H0_H0 ;  /* 0x2000004dff467230 */ /* 0x000fe40000004100 */
[----:B------:R-:W-:Y:S02]  /*5640*/  HADD2.F32 R71, -RZ, R69.H0_H0 ;  /* 0x20000045ff477230 */ /* 0x000fe40000004100 */
[----:B------:R-:W-:-:S02]  /*5650*/  HADD2.F32 R78, -RZ, R78.H0_H0 ;  /* 0x2000004eff4e7230 */ /* 0x000fc40000004100 */
[--C-:B------:R-:W-:Y:S02]  /*5660*/  HADD2.F32 R69, -RZ, R47.reuse.H1_H1 ;  /* 0x3000002fff457230 */ /* 0x100fe40000004100 */
[CC--:B------:R-:W-:Y:S01]  /*5670*/  FMUL.FTZ R80, R46.reuse, R71.reuse ;  /* 0x000000472e507220 */ /* 0x0c0fe20000410000 */
[C---:B------:R-:W-:Y:S01]  /*5680*/  FMUL.FTZ R71, R45.reuse, R71 ;  /* 0x000000472d477220 */ /* 0x040fe20000410000 */
[----:B------:R-:W-:Y:S02]  /*5690*/  HADD2.F32 R47, -RZ, R47.H0_H0 ;  /* 0x2000002fff2f7230 */ /* 0x000fe40000004100 */
[-C--:B------:R-:W-:Y:S01]  /*56a0*/  FFMA.FTZ R80, R45, R70.reuse, -R80 ;  /* 0x000000462d507223 */ /* 0x080fe20000010850 */
[----:B------:R-:W-:Y:S01]  /*56b0*/  FFMA.FTZ R77, R46, R70, R71 ;  /* 0x000000462e4d7223 */ /* 0x000fe20000010047 */
[----:B------:R-:W-:Y:S02]  /*56c0*/  HADD2.F32 R76, -RZ, R76.H0_H0 ;  /* 0x2000004cff4c7230 */ /* 0x000fe40000004100 */
[----:B------:R-:W-:Y:S01]  /*56d0*/  FMUL.FTZ R82, R69, R78 ;  /* 0x0000004e45527220 */ /* 0x000fe20000410000 */
[----:B------:R-:W-:-:S02]  /*56e0*/  HADD2.F32 R70, -RZ, R183.H1_H1 ;  /* 0x300000b7ff467230 */ /* 0x000fc40000004100 */
[C---:B------:R-:W-:Y:S01]  /*56f0*/  FMUL.FTZ R78, R47.reuse, R78 ;  /* 0x0000004e2f4e7220 */ /* 0x040fe20000410000 */
[----:B------:R-:W-:Y:S02]  /*5700*/  HADD2.F32 R183, -RZ, R183.H0_H0 ;  /* 0x200000b7ffb77230 */ /* 0x000fe40000004100 */
[-C--:B------:R-:W-:Y:S01]  /*5710*/  FFMA.FTZ R82, R47, R76.reuse, -R82 ;  /* 0x0000004c2f527223 */ /* 0x080fe20000010852 */
[----:B------:R-:W-:Y:S02]  /*5720*/  HADD2.F32 R45, -RZ, R44.H1_H1 ;  /* 0x3000002cff2d7230 */ /* 0x000fe40000004100 */
[----:B------:R-:W-:Y:S01]  /*5730*/  FFMA.FTZ R81, R69, R76, R78 ;  /* 0x0000004c45517223 */ /* 0x000fe2000001004e */
[----:B------:R-:W-:Y:S02]  /*5740*/  HADD2.F32 R46, -RZ, R68.H1_H1 ;  /* 0x30000044ff2e7230 */ /* 0x000fe40000004100 */
[----:B------:R-:W-:Y:S02]  /*5750*/  HADD2.F32 R44, -RZ, R44.H0_H0 ;  /* 0x2000002cff2c7230 */ /* 0x000fe40000004100 */
[----:B------:R-:W-:Y:S01]  /*5760*/  FMUL.FTZ R71, R45, R70 ;  /* 0x000000462d477220 */ /* 0x000fe20000410000 */
[----:B------:R-:W-:-:S02]  /*5770*/  HADD2.F32 R68, -RZ, R68.H0_H0 ;  /* 0x20000044ff447230 */ /* 0x000fc40000004100 */
        /* <DEDUP_REMOVED lines=13> */
.L_x_659:
[----:B------:R-:W-:Y:S05]  /*5850*/  BSYNC B3 ;  /* 0x0000000000037941 */ /* 0x000fea0003800000 */
.L_x_658:
[----:B------:R-:W-:Y:S01]  /*5860*/  ULDC.64 UR4, c[0x0][0x2e8] ;  /* 0x0000ba0000047ab9 */ /* 0x000fe20000000a00 */
[----:B------:R-:W-:Y:S01]  /*5870*/  ULDC.64 UR6, c[0x0][0x208] ;  /* 0x0000820000067ab9 */ /* 0x000fe20000000a00 */
[----:B------:R-:W-:-:S04]  /*5880*/  LEA R68, P3, R74, UR4, 0x1 ;  /* 0x000000044a447c11 */ /* 0x000fc8000f8608ff */
[----:B------:R-:W-:-:S05]  /*5890*/  LEA.HI.X R69, R74, UR5, R75, 0x1, P3 ;  /* 0x000000054a457c11 */ /* 0x000fca00098f0c4b */
[----:B--2---:R0:W-:Y:S04]  /*58a0*/  STG.E.128 desc[UR6][R68.64], R44 ;  /* 0x0000002c44007986 */ /* 0x0041e8000c101d06 */
.L_x_657:
[----:B------:R-:W-:Y:S05]  /*58b0*/  BSYNC B2 ;  /* 0x0000000000027941 */ /* 0x000fea0003800000 */
.L_x_656:
[----:B------:R-:W-:Y:S05]  /*58c0*/  @P1 BRA `(.L_x_655) ;  /* 0x0000000000d41947 */ /* 0x000fea0003800000 */
[----:B0-234-:R0:W2:Y:S01]  /*58d0*/  LDS.128 R44, [R5+0x26c00] ;  /* 0x026c0000052c7984 */ /* 0x01d0a20000000c00 */
[----:B------:R-:W-:Y:S01]  /*58e0*/  IADD3 R72, P3, R72, R13, RZ ;  /* 0x0000000d48487210 */ /* 0x000fe20007f7e0ff */
[----:B------:R-:W-:Y:S04]  /*58f0*/  BSSY B2, `(.L_x_660) ;  /* 0x000002d000027945 */ /* 0x000fe80003800000 */
[----:B------:R-:W-:Y:S01]  /*5900*/  IMAD.X R73, R73, 0x1, R8, P3 ;  /* 0x0000000149497824 */ /* 0x000fe200018e0608 */
[----:B------:R-:W-:-:S13]  /*5910*/  ISETP.GE.AND P3, PT, R220, R84, PT ;  /* 0x00000054dc00720c */ /* 0x000fda0003f66270 */
[----:B0-----:R-:W-:Y:S05]  /*5920*/  @P3 BRA `(.L_x_661) ;  /* 0x0000000000a43947 */ /* 0x001fea0003800000 */
[--C-:B------:R-:W-:Y:S02]  /*5930*/  SHF.R.U64 R69, R64, 0x10, R65.reuse ;  /* 0x0000001040457819 */ /* 0x100fe40000001241 */
[----:B------:R-:W-:Y:S02]  /*5940*/  SHF.R.U32.HI R68, RZ, 0x10, R65 ;  /* 0x00000010ff447819 */ /* 0x000fe40000011641 */
[--C-:B------:R-:W-:Y:S01]  /*5950*/  SHF.R.U64 R65, R66, 0x10, R67.reuse ;  /* 0x0000001042417819 */ /* 0x100fe20000001243 */
[----:B------:R-:W-:Y:S01]  /*5960*/  HADD2.F32 R66, -RZ, R69.H0_H0 ;  /* 0x20000045ff427230 */ /* 0x000fe20000004100 */
[----:B------:R-:W-:Y:S01]  /*5970*/  SHF.R.U32.HI R70, RZ, 0x10, R67 ;  /* 0x00000010ff467819 */ /* 0x000fe20000011643 */
[----:B------:R-:W-:Y:S01]  /*5980*/  HADD2.F32 R68, -RZ, R68.H0_H0 ;  /* 0x20000044ff447230 */ /* 0x000fe20000004100 */
[----:B--2---:R-:W-:Y:S01]  /*5990*/  MOV R64, R46 ;  /* 0x0000002e00407202 */ /* 0x004fe20000000f00 */
[----:B------:R-:W-:Y:S02]  /*59a0*/  HADD2.F32 R67, -RZ, R65.H0_H0 ;  /* 0x20000041ff437230 */ /* 0x000fe40000004100 */
[----:B------:R-:W-:-:S02]  /*59b0*/  HADD2.F32 R46, -RZ, R45.H1_H1 ;  /* 0x3000002dff2e7230 */ /* 0x000fc40000004100 */
[----:B------:R-:W-:Y:S02]  /*59c0*/  HADD2.F32 R45, -RZ, R45.H0_H0 ;  /* 0x2000002dff2d7230 */ /* 0x000fe40000004100 */
[----:B------:R-:W-:Y:S02]  /*59d0*/  HADD2.F32 R70, -RZ, R70.H0_H0 ;  /* 0x20000046ff467230 */ /* 0x000fe40000004100 */
[-C--:B------:R-:W-:Y:S01]  /*59e0*/  FMUL.FTZ R74, R46, R67.reuse ;  /* 0x000000432e4a7220 */ /* 0x080fe20000410000 */
[--C-:B------:R-:W-:Y:S02]  /*59f0*/  HADD2.F32 R65, -RZ, R47.reuse.H1_H1 ;  /* 0x3000002fff417230 */ /* 0x100fe40000004100 */
[C---:B------:R-:W-:Y:S01]  /*5a00*/  FMUL.FTZ R67, R45.reuse, R67 ;  /* 0x000000432d437220 */ /* 0x040fe20000410000 */
[----:B------:R-:W-:Y:S02]  /*5a10*/  HADD2.F32 R47, -RZ, R47.H0_H0 ;  /* 0x2000002fff2f7230 */ /* 0x000fe40000004100 */
[----:B------:R-:W-:Y:S01]  /*5a20*/  FFMA.FTZ R74, R45, R66, -R74 ;  /* 0x000000422d4a7223 */ /* 0x000fe2000001084a */
[----:B------:R-:W-:-:S02]  /*5a30*/  HADD2.F32 R45, -RZ, R44.H1_H1 ;  /* 0x3000002cff2d7230 */ /* 0x000fc40000004100 */
[----:B------:R-:W-:Y:S01]  /*5a40*/  FMUL.FTZ R76, R65, R70 ;  /* 0x00000046414c7220 */ /* 0x000fe20000410000 */
[----:B------:R-:W-:Y:S01]  /*5a50*/  FFMA.FTZ R71, R46, R66, R67 ;  /* 0x000000422e477223 */ /* 0x000fe20000010043 */
[C---:B------:R-:W-:Y:S01]  /*5a60*/  FMUL.FTZ R70, R47.reuse, R70 ;  /* 0x000000462f467220 */ /* 0x040fe20000410000 */
[----:B------:R-:W-:Y:S02]  /*5a70*/  HADD2.F32 R66, -RZ, R181.H1_H1 ;  /* 0x300000b5ff427230 */ /* 0x000fe40000004100 */
[-C--:B------:R-:W-:Y:S01]  /*5a80*/  FFMA.FTZ R76, R47, R68.reuse, -R76 ;  /* 0x000000442f4c7223 */ /* 0x080fe2000001084c */
[----:B------:R-:W-:Y:S02]  /*5a90*/  HADD2.F32 R67, -RZ, R182.H0_H0 ;  /* 0x200000b6ff437230 */ /* 0x000fe40000004100 */
[----:B------:R-:W-:Y:S01]  /*5aa0*/  FFMA.FTZ R77, R65, R68, R70 ;  /* 0x00000044414d7223 */ /* 0x000fe20000010046 */
[----:B------:R-:W-:Y:S02]  /*5ab0*/  HADD2.F32 R46, -RZ, R64.H1_H1 ;  /* 0x30000040ff2e7230 */ /* 0x000fe40000004100 */
[----:B------:R-:W-:Y:S01]  /*5ac0*/  FMUL.FTZ R69, R45, R66 ;  /* 0x000000422d457220 */ /* 0x000fe20000410000 */
[----:B------:R-:W-:-:S02]  /*5ad0*/  HADD2.F32 R44, -RZ, R44.H0_H0 ;  /* 0x2000002cff2c7230 */ /* 0x000fc40000004100 */
[----:B------:R-:W-:Y:S02]  /*5ae0*/  HADD2.F32 R64, -RZ, R64.H0_H0 ;  /* 0x20000040ff407230 */ /* 0x000fe40000004100 */
[-C--:B------:R-:W-:Y:S01]  /*5af0*/  FMUL.FTZ R75, R46, R67.reuse ;  /* 0x000000432e4b7220 */ /* 0x080fe20000410000 */
[--C-:B------:R-:W-:Y:S02]  /*5b00*/  HADD2.F32 R47, -RZ, R166.reuse.H0_H0 ;  /* 0x200000a6ff2f7230 */ /* 0x100fe40000004100 */
[----:B------:R-:W-:Y:S01]  /*5b10*/  FMUL.FTZ R66, R44, R66 ;  /* 0x000000422c427220 */ /* 0x000fe20000410000 */
[----:B------:R-:W-:Y:S02]  /*5b20*/  HADD2.F32 R65, -RZ, R166.H1_H1 ;  /* 0x300000a6ff417230 */ /* 0x000fe40000004100 */
        /* <DEDUP_REMOVED lines=9> */
.L_x_661:
[----:B------:R-:W-:Y:S05]  /*5bc0*/  BSYNC B2 ;  /* 0x0000000000027941 */ /* 0x000fea0003800000 */
.L_x_660:
[----:B------:R-:W-:Y:S01]  /*5bd0*/  ULDC.64 UR4, c[0x0][0x2e8] ;  /* 0x0000ba0000047ab9 */ /* 0x000fe20000000a00 */
[----:B------:R-:W-:Y:S01]  /*5be0*/  ULDC.64 UR6, c[0x0][0x208] ;  /* 0x0000820000067ab9 */ /* 0x000fe20000000a00 */
[----:B------:R-:W-:-:S04]  /*5bf0*/  LEA R64, P3, R72, UR4, 0x1 ;  /* 0x0000000448407c11 */ /* 0x000fc8000f8608ff */
[----:B------:R-:W-:-:S05]  /*5c00*/  LEA.HI.X R65, R72, UR5, R73, 0x1, P3 ;  /* 0x0000000548417c11 */ /* 0x000fca00098f0c49 */
[----:B--2---:R0:W-:Y:S04]  /*5c10*/  STG.E.128 desc[UR6][R64.64], R44 ;  /* 0x0000002c40007986 */ /* 0x0041e8000c101d06 */
.L_x_655:
[----:B------:R-:W-:Y:S05]  /*5c20*/  BSYNC B1 ;  /* 0x0000000000017941 */ /* 0x000fea0003800000 */
.L_x_654:
        /* <DEDUP_REMOVED lines=25> */
[----:B------:R-:W-:Y:S02]  /*5dc0*/  HADD2.F32 R47, -RZ, R47.H0_H0 ;  /* 0x2000002fff2f7230 */ /* 0x000fe40000004100 */
[----:B------:R-:W-:Y:S01]  /*5dd0*/  FMUL.FTZ R63, R45, R63 ;  /* 0x0000003f2d3f7220 */ /* 0x000fe20000410000 */
[----:B------:R-:W-:Y:S02]  /*5de0*/  HADD2.F32 R68, -RZ, R68.H0_H0 ;  /* 0x20000044ff447230 */ /* 0x000fe40000004100 */
[----:B------:R-:W-:Y:S01]  /*5df0*/  FMUL.FTZ R74, R61, R70 ;  /* 0x000000463d4a7220 */ /* 0x000fe20000410000 */
[-C--:B------:R-:W-:Y:S01]  /*5e00*/  FFMA.FTZ R72, R45, R62.reuse, -R72 ;  /* 0x0000003e2d487223 */ /* 0x080fe20000010848 */
[----:B------:R-:W-:Y:S01]  /*5e10*/  FFMA.FTZ R71, R46, R62, R63 ;  /* 0x0000003e2e477223 */ /* 0x000fe2000001003f */
[----:B------:R-:W-:Y:S01]  /*5e20*/  FMUL.FTZ R70, R47, R70 ;  /* 0x000000462f467220 */ /* 0x000fe20000410000 */
[----:B------:R-:W-:-:S02]  /*5e30*/  HADD2.F32 R63, -RZ, R182.H1_H1 ;  /* 0x300000b6ff3f7230 */ /* 0x000fc40000004100 */
[-C--:B------:R-:W-:Y:S01]  /*5e40*/  FFMA.FTZ R74, R47, R68.reuse, -R74 ;  /* 0x000000442f4a7223 */ /* 0x080fe2000001084a */
[----:B------:R-:W-:Y:S02]  /*5e50*/  HADD2.F32 R45, -RZ, R44.H1_H1 ;  /* 0x3000002cff2d7230 */ /* 0x000fe40000004100 */
[----:B------:R-:W-:Y:S01]  /*5e60*/  FFMA.FTZ R75, R61, R68, R70 ;  /* 0x000000443d4b7223 */ /* 0x000fe20000010046 */
[----:B------:R-:W-:Y:S02]  /*5e70*/  HADD2.F32 R46, -RZ, R60.H1_H1 ;  /* 0x3000003cff2e7230 */ /* 0x000fe40000004100 */
[----:B------:R-:W-:Y:S02]  /*5e80*/  HADD2.F32 R181, -RZ, R181.H0_H0 ;  /* 0x200000b5ffb57230 */ /* 0x000fe40000004100 */
[----:B------:R-:W-:Y:S02]  /*5e90*/  HADD2.F32 R44, -RZ, R44.H0_H0 ;  /* 0x2000002cff2c7230 */ /* 0x000fe40000004100 */
[----:B------:R-:W-:Y:S01]  /*5ea0*/  FMUL.FTZ R73, R46, R63 ;  /* 0x0000003f2e497220 */ /* 0x000fe20000410000 */
[----:B------:R-:W-:-:S02]  /*5eb0*/  HADD2.F32 R60, -RZ, R60.H0_H0 ;  /* 0x2000003cff3c7230 */ /* 0x000fc40000004100 */
[CC--:B------:R-:W-:Y:S01]  /*5ec0*/  FMUL.FTZ R69, R45.reuse, R181.reuse ;  /* 0x000000b52d457220 */ /* 0x0c0fe20000410000 */
[----:B------:R-:W-:Y:S02]  /*5ed0*/  HADD2.F32 R47, -RZ, R177.H0_H0 ;  /* 0x200000b1ff2f7230 */ /* 0x000fe40000004100 */
        /* <DEDUP_REMOVED lines=11> */
.L_x_667:
[----:B------:R-:W-:Y:S05]  /*5f90*/  BSYNC B3 ;  /* 0x0000000000037941 */ /* 0x000fea0003800000 */
.L_x_666:
[----:B------:R-:W-:Y:S01]  /*5fa0*/  ULDC.64 UR4, c[0x0][0x2e8] ;  /* 0x0000ba0000047ab9 */ /* 0x000fe20000000a00 */
[----:B------:R-:W-:Y:S01]  /*5fb0*/  ULDC.64 UR6, c[0x0][0x208] ;  /* 0x0000820000067ab9 */ /* 0x000fe20000000a00 */
[----:B------:R-:W-:-:S04]  /*5fc0*/  LEA R60, P3, R66, UR4, 0x1 ;  /* 0x00000004423c7c11 */ /* 0x000fc8000f8608ff */
[----:B------:R-:W-:-:S05]  /*5fd0*/  LEA.HI.X R61, R66, UR5, R67, 0x1, P3 ;  /* 0x00000005423d7c11 */ /* 0x000fca00098f0c43 */
[----:B--2---:R0:W-:Y:S04]  /*5fe0*/  STG.E.128 desc[UR6][R60.64], R44 ;  /* 0x0000002c3c007986 */ /* 0x0041e8000c101d06 */
.L_x_665:
[----:B------:R-:W-:Y:S05]  /*5ff0*/  BSYNC B2 ;  /* 0x0000000000027941 */ /* 0x000fea0003800000 */
.L_x_664:
[----:B------:R-:W-:Y:S05]  /*6000*/  @P1 BRA `(.L_x_663) ;  /* 0x0000000000d41947 */ /* 0x000fea0003800000 */
[----:B0-234-:R0:W2:Y:S01]  /*6010*/  LDS.128 R44, [R5+0x27c00] ;  /* 0x027c0000052c7984 */ /* 0x01d0a20000000c00 */
        /* <DEDUP_REMOVED lines=24> */
[----:B------:R-:W-:-:S02]  /*61a0*/  HADD2.F32 R58, -RZ, R174.H0_H0 ;  /* 0x200000aeff3a7230 */ /* 0x000fc40000004100 */
[-C--:B------:R-:W-:Y:S01]  /*61b0*/  FFMA.FTZ R66, R47, R60.reuse, -R66 ;  /* 0x0000003c2f427223 */ /* 0x080fe20000010842 */
[----:B------:R-:W-:Y:S02]  /*61c0*/  HADD2.F32 R59, -RZ, R174.H1_H1 ;  /* 0x300000aeff3b7230 */ /* 0x000fe40000004100 */
[----:B------:R-:W-:Y:S01]  /*61d0*/  FFMA.FTZ R67, R57, R60, R62 ;  /* 0x0000003c39437223 */ /* 0x000fe2000001003e */
[----:B------:R-:W-:Y:S02]  /*61e0*/  HADD2.F32 R45, -RZ, R44.H1_H1 ;  /* 0x3000002cff2d7230 */ /* 0x000fe40000004100 */
[----:B------:R-:W-:Y:S02]  /*61f0*/  HADD2.F32 R46, -RZ, R56.H1_H1 ;  /* 0x30000038ff2e7230 */ /* 0x000fe40000004100 */
[----:B------:R-:W-:Y:S02]  /*6200*/  HADD2.F32 R44, -RZ, R44.H0_H0 ;  /* 0x2000002cff2c7230 */ /* 0x000fe40000004100 */
[----:B------:R-:W-:Y:S01]  /*6210*/  FMUL.FTZ R61, R45, R58 ;  /* 0x0000003a2d3d7220 */ /* 0x000fe20000410000 */
[----:B------:R-:W-:-:S02]  /*6220*/  HADD2.F32 R56, -RZ, R56.H0_H0 ;  /* 0x20000038ff387230 */ /* 0x000fc40000004100 */
        /* <DEDUP_REMOVED lines=13> */
.L_x_669:
[----:B------:R-:W-:Y:S05]  /*6300*/  BSYNC B2 ;  /* 0x0000000000027941 */ /* 0x000fea0003800000 */
.L_x_668:
[----:B------:R-:W-:Y:S01]  /*6310*/  ULDC.64 UR4, c[0x0][0x2e8] ;  /* 0x0000ba0000047ab9 */ /* 0x000fe20000000a00 */
[----:B------:R-:W-:Y:S01]  /*6320*/  ULDC.64 UR6, c[0x0][0x208] ;  /* 0x0000820000067ab9 */ /* 0x000fe20000000a00 */
[----:B------:R-:W-:-:S04]  /*6330*/  LEA R56, P3, R68, UR4, 0x1 ;  /* 0x0000000444387c11 */ /* 0x000fc8000f8608ff */
[----:B------:R-:W-:-:S05]  /*6340*/  LEA.HI.X R57, R68, UR5, R69, 0x1, P3 ;  /* 0x0000000544397c11 */ /* 0x000fca00098f0c45 */
[----:B--2---:R0:W-:Y:S04]  /*6350*/  STG.E.128 desc[UR6][R56.64], R44 ;  /* 0x0000002c38007986 */ /* 0x0041e8000c101d06 */
.L_x_663:
[----:B------:R-:W-:Y:S05]  /*6360*/  BSYNC B1 ;  /* 0x0000000000017941 */ /* 0x000fea0003800000 */
.L_x_662:
[----:B------:R-:W-:Y:S05]  /*6370*/  @P5 BRA `(.L_x_670) ;  /* 0x0000005000cc5947 */ /* 0x000fea0003800000 */
[----:B------:R-:W-:Y:S01]  /*6380*/  IADD3 R136, P3, P4, R134, R136, R16 ;  /* 0x0000008886887210 */ /* 0x000fe20007c7e010 */
[----:B------:R-:W-:Y:S03]  /*6390*/  BSSY B1, `(.L_x_671) ;  /* 0x0000038000017945 */ /* 0x000fe60003800000 */
[----:B0-----:R-:W-:Y:S01]  /*63a0*/  IADD3.X R57, R133, R92, R17, P3, P4 ;  /* 0x0000005c85397210 */ /* 0x001fe20001fe8411 */
[----:B------:R-:W-:Y:S08]  /*63b0*/  @P0 BRA `(.L_x_672) ;  /* 0x0000000000d40947 */ /* 0x000ff00003800000 */
[----:B--234-:R0:W2:Y:S01]  /*63c0*/  LDS.128 R44, [R5+0x23400] ;  /* 0x02340000052c7984 */ /* 0x01c0a20000000c00 */
[----:B------:R-:W-:Y:S01]  /*63d0*/  ISETP.GE.AND P4, PT, R18, R84, PT ;  /* 0x000000541200720c */ /* 0x000fe20003f86270 */
[----:B------:R-:W-:Y:S01]  /*63e0*/  BSSY B2, `(.L_x_673) ;  /* 0x000002c000027945 */ /* 0x000fe20003800000 */
[----:B------:R-:W-:-:S11]  /*63f0*/  IADD3 R64, P3, R136, R100, RZ ;  /* 0x0000006488407210 */ /* 0x000fd60007f7e0ff */
[----:B0-----:R-:W-:Y:S05]  /*6400*/  @P4 BRA `(.L_x_674) ;  /* 0x0000000000a44947 */ /* 0x001fea0003800000 */
[--C-:B------:R-:W-:Y:S01]  /*6410*/  SHF.R.U64 R59, R52, 0x10, R53.reuse ;  /* 0x00000010343b7819 */ /* 0x100fe20000001235 */
[----:B------:R-:W-:Y:S01]  /*6420*/  HADD2.F32 R177, -RZ, R177.H1_H1 ;  /* 0x300000b1ffb17230 */ /* 0x000fe20000004100 */
        /* <DEDUP_REMOVED lines=21> */
[----:B------:R-:W-:Y:S02]  /*6580*/  HADD2.F32 R46, -RZ, R52.H1_H1 ;  /* 0x30000034ff2e7230 */ /* 0x000fe40000004100 */
[----:B------:R-:W-:Y:S01]  /*6590*/  FFMA.FTZ R65, R53, R56, R58 ;  /* 0x0000003835417223 */ /* 0x000fe2000001003a */
[----:B------:R-:W-:Y:S02]  /*65a0*/  HADD2.F32 R44, -RZ, R44.H0_H0 ;  /* 0x2000002cff2c7230 */ /* 0x000fe40000004100 */
[----:B------:R-:W-:Y:S01]  /*65b0*/  FMUL.FTZ R59, R45, R177 ;  /* 0x000000b12d3b7220 */ /* 0x000fe20000410000 */
[----:B------:R-:W-:-:S02]  /*65c0*/  HADD2.F32 R52, -RZ, R52.H0_H0 ;  /* 0x20000034ff347230 */ /* 0x000fc40000004100 */
[----:B------:R-:W-:Y:S01]  /*65d0*/  FMUL.FTZ R63, R46, R55 ;  /* 0x000000372e3f7220 */ /* 0x000fe20000410000 */
        /* <DEDUP_REMOVED lines=12> */
.L_x_674:
[----:B------:R-:W-:Y:S05]  /*66a0*/  BSYNC B2 ;  /* 0x0000000000027941 */ /* 0x000fea0003800000 */
.L_x_673:
[----:B------:R-:W-:Y:S01]  /*66b0*/  ULDC.64 UR4, c[0x0][0x2e8] ;  /* 0x0000ba0000047ab9 */ /* 0x000fe20000000a00 */
[----:B------:R-:W-:Y:S01]  /*66c0*/  IMAD.X R53, R57, 0x1, R14, P3 ;  /* 0x0000000139357824 */ /* 0x000fe200018e060e */
[----:B------:R-:W-:Y:S01]  /*66d0*/  LEA R52, P3, R64, UR4, 0x1 ;  /* 0x0000000440347c11 */ /* 0x000fe2000f8608ff */
[----:B------:R-:W-:-:S03]  /*66e0*/  ULDC.64 UR6, c[0x0][0x208] ;  /* 0x0000820000067ab9 */ /* 0x000fc60000000a00 */
[----:B------:R-:W-:-:S05]  /*66f0*/  LEA.HI.X R53, R64, UR5, R53, 0x1, P3 ;  /* 0x0000000540357c11 */ /* 0x000fca00098f0c35 */
[----:B--2---:R0:W-:Y:S04]  /*6700*/  STG.E.128 desc[UR6][R52.64], R44 ;  /* 0x0000002c34007986 */ /* 0x0041e8000c101d06 */
.L_x_672:
[----:B------:R-:W-:Y:S05]  /*6710*/  BSYNC B1 ;  /* 0x0000000000017941 */ /* 0x000fea0003800000 */
.L_x_671:
[----:B------:R-:W-:Y:S05]  /*6720*/  @P1 BRA `(.L_x_670) ;  /* 0x0000004c00e01947 */ /* 0x000fea0003800000 */
[----:B0-234-:R0:W2:Y:S01]  /*6730*/  LDS.128 R44, [R5+0x28c00] ;  /* 0x028c0000052c7984 */ /* 0x01d0a20000000c00 */
[----:B------:R-:W-:Y:S01]  /*6740*/  ISETP.GE.AND P4, PT, R220, R84, PT ;  /* 0x00000054dc00720c */ /* 0x000fe20003f86270 */
[----:B------:R-:W-:Y:S01]  /*6750*/  BSSY B1, `(.L_x_675) ;  /* 0x000002c000017945 */ /* 0x000fe20003800000 */
[----:B------:R-:W-:-:S11]  /*6760*/  IADD3 R60, P3, R136, R13, RZ ;  /* 0x0000000d883c7210 */ /* 0x000fd60007f7e0ff */
        /* <DEDUP_REMOVED lines=19> */
[----:B------:R-:W-:-:S02]  /*68a0*/  HADD2.F32 R50, -RZ, R97.H0_H0 ;  /* 0x20000061ff327230 */ /* 0x000fc40000004100 */
[C---:B------:R-:W-:Y:S01]  /*68b0*/  FMUL.FTZ R54, R47.reuse, R54 ;  /* 0x000000362f367220 */ /* 0x040fe20000410000 */
[----:B------:R-:W-:Y:S02]  /*68c0*/  HADD2.F32 R97, -RZ, R97.H1_H1 ;  /* 0x30000061ff617230 */ /* 0x000fe40000004100 */
        /* <DEDUP_REMOVED lines=20> */
.L_x_676:
[----:B------:R-:W-:Y:S05]  /*6a10*/  BSYNC B1 ;  /* 0x0000000000017941 */ /* 0x000fea0003800000 */
.L_x_675:
[----:B------:R-:W-:Y:S01]  /*6a20*/  ULDC.64 UR4, c[0x0][0x2e8] ;  /* 0x0000ba0000047ab9 */ /* 0x000fe20000000a00 */
[----:B------:R-:W-:Y:S01]  /*6a30*/  IMAD.X R57, R57, 0x1, R8, P3 ;  /* 0x0000000139397824 */ /* 0x000fe200018e0608 */
[----:B------:R-:W-:Y:S01]  /*6a40*/  LEA R48, P3, R60, UR4, 0x1 ;  /* 0x000000043c307c11 */ /* 0x000fe2000f8608ff */
[----:B------:R-:W-:-:S03]  /*6a50*/  ULDC.64 UR6, c[0x0][0x208] ;  /* 0x0000820000067ab9 */ /* 0x000fc60000000a00 */
[----:B------:R-:W-:-:S05]  /*6a60*/  LEA.HI.X R49, R60, UR5, R57, 0x1, P3 ;  /* 0x000000053c317c11 */ /* 0x000fca00098f0c39 */
[----:B--2---:R0:W-:Y:S01]  /*6a70*/  STG.E.128 desc[UR6][R48.64], R44 ;  /* 0x0000002c30007986 */ /* 0x0041e2000c101d06 */
[----:B------:R-:W-:Y:S05]  /*6a80*/  BRA `(.L_x_670) ;  /* 0x0000004c00087947 */ /* 0x000fea0003800000 */
.L_x_614:
[C---:B------:R-:W-:Y:S01]  /*6a90*/  VIADD R44, R22.reuse, 0x20 ;  /* 0x00000020162c7836 */ /* 0x040fe20000000000 */
[----:B------:R-:W-:Y:S01]  /*6aa0*/  ULDC.64 UR4, c[0x0][0x208] ;  /* 0x0000820000047ab9 */ /* 0x000fe20000000a00 */
[----:B------:R-:W-:-:S03]  /*6ab0*/  VIADD R52, R22, 0x80 ;  /* 0x0000008016347836 */ /* 0x000fc60000000000 */
[----:B------:R-:W-:Y:S02]  /*6ac0*/  ISETP.GE.AND P4, PT, R44, R4, PT ;  /* 0x000000042c00720c */ /* 0x000fe40003f86270 */
[----:B------:R-:W-:Y:S02]  /*6ad0*/  IADD3 R44, R22, 0x40, RZ ;  /* 0x00000040162c7810 */ /* 0x000fe40007ffe0ff */
[----:B------:R-:W-:-:S13]  /*6ae0*/  ISETP.GE.OR P4, PT, R16, R84, P4 ;  /* 0x000000541000720c */ /* 0x000fda0002786670 */
[----:B------:R-:W-:Y:S01]  /*6af0*/  @!P4 IADD3 R50, P2, P3, R106, R96, R37 ;  /* 0x000000606a32c210 */ /* 0x000fe20007b5e025 */
[----:B------:R-:W1:Y:S03]  /*6b00*/  @!P4 LDC.64 R60, c[0x0][0x3e8] ;  /* 0x0000fa00ff3ccb82 */ /* 0x000e660000000a00 */
[----:B0-----:R-:W-:Y:S02]  /*6b10*/  @!P4 IADD3.X R51, R27, R3, R40, P2, P3 ;  /* 0x000000031b33c210 */ /* 0x001fe400017e6428 */
[----:B------:R-:W-:-:S03]  /*6b20*/  @!P4 IADD3 R48, P2, P3, R112, R94, R31 ;  /* 0x0000005e7030c210 */ /* 0x000fc60007b5e01f */
[----:B------:R-:W0:Y:S01]  /*6b30*/  @!P4 LDC.64 R62, c[0x0][0x400] ;  /* 0x00010000ff3ecb82 */ /* 0x000e220000000a00 */
[----:B------:R-:W-:Y:S02]  /*6b40*/  @!P4 IADD3.X R49, R21, R0, R34, P2, P3 ;  /* 0x000000001531c210 */ /* 0x000fe400017e6422 */
[----:B------:R-:W-:-:S04]  /*6b50*/  ISETP.GE.AND P3, PT, R44, R4, PT ;  /* 0x000000042c00720c */ /* 0x000fc80003f66270 */
[----:B------:R-:W-:-:S13]  /*6b60*/  ISETP.GE.OR P3, PT, R16, R84, P3 ;  /* 0x000000541000720c */ /* 0x000fda0001f66670 */
[----:B------:R-:W-:Y:S01]  /*6b70*/  @!P3 IADD3 R46, P2, P5, R106, R36, R96 ;  /* 0x000000246a2eb210 */ /* 0x000fe20007d5e060 */
[----:B------:R-:W2:Y:S03]  /*6b80*/  @!P3 LDC.64 R68, c[0x0][0x3e8] ;  /* 0x0000fa00ff44bb82 */ /* 0x000ea60000000a00 */
[----:B------:R-:W-:Y:S02]  /*6b90*/  @!P3 IADD3.X R47, R27, R39, R3, P2, P5 ;  /* 0x000000271b2fb210 */ /* 0x000fe400017ea403 */
[----:B------:R-:W-:-:S03]  /*6ba0*/  @!P3 IADD3 R44, P2, P5, R112, R30, R94 ;  /* 0x0000001e702cb210 */ /* 0x000fc60007d5e05e */
[----:B------:R-:W3:Y:S01]  /*6bb0*/  @!P3 LDC.64 R70, c[0x0][0x400] ;  /* 0x00010000ff46bb82 */ /* 0x000ee20000000a00 */
[----:B------:R-:W-:Y:S02]  /*6bc0*/  @!P3 IADD3.X R45, R21, R33, R0, P2, P5 ;  /* 0x00000021152db210 */ /* 0x000fe400017ea400 */
[----:B------:R-:W-:-:S04]  /*6bd0*/  ISETP.GE.AND P2, PT, R52, R4, PT ;  /* 0x000000043400720c */ /* 0x000fc80003f46270 */
[----:B------:R-:W-:-:S13]  /*6be0*/  ISETP.GE.OR P2, PT, R16, R84, P2 ;  /* 0x000000541000720c */ /* 0x000fda0001746670 */
[----:B------:R-:W-:Y:S01]  /*6bf0*/  @!P2 IADD3 R74, P5, P6, R106, R35, R96 ;  /* 0x000000236a4aa210 */ /* 0x000fe20007ebe060 */
[----:B------:R-:W4:Y:S03]  /*6c00*/  @!P2 LDC.64 R76, c[0x0][0x3e8] ;  /* 0x0000fa00ff4cab82 */ /* 0x000f260000000a00 */
[----:B------:R-:W-:Y:S02]  /*6c10*/  @!P2 IADD3.X R75, R27, R38, R3, P5, P6 ;  /* 0x000000261b4ba210 */ /* 0x000fe40002fec403 */
[----:B------:R-:W-:-:S03]  /*6c20*/  @!P2 IADD3 R72, P5, P6, R112, R29, R94 ;  /* 0x0000001d7048a210 */ /* 0x000fc60007ebe05e */
[----:B------:R-:W4:Y:S01]  /*6c30*/  @!P2 LDC.64 R78, c[0x0][0x400] ;  /* 0x00010000ff4eab82 */ /* 0x000f220000000a00 */
[----:B------:R-:W-:Y:S02]  /*6c40*/  @!P2 IADD3.X R73, R21, R32, R0, P5, P6 ;  /* 0x000000201549a210 */ /* 0x000fe40002fec400 */
[----:B------:R-:W-:-:S04]  /*6c50*/  ISETP.GE.AND P5, PT, R22, R4, PT ;  /* 0x000000041600720c */ /* 0x000fc80003fa6270 */
[----:B------:R-:W-:-:S13]  /*6c60*/  ISETP.GE.OR P5, PT, R16, R84, P5 ;  /* 0x000000541000720c */ /* 0x000fda0002fa6670 */
[----:B------:R-:W1:Y:S01]  /*6c70*/  @!P5 LDC.64 R52, c[0x0][0x3e8] ;  /* 0x0000fa00ff34db82 */ /* 0x000e620000000a00 */
[----:B------:R-:W-:-:S05]  /*6c80*/  @!P5 IADD3 R54, P6, R106, R96, RZ ;  /* 0x000000606a36d210 */ /* 0x000fca0007fde0ff */
[----:B------:R-:W-:Y:S01]  /*6c90*/  @!P5 IMAD.X R55, R3, 0x1, R27, P6 ;  /* 0x000000010337d824 */ /* 0x000fe200030e061b */
[----:B-1----:R-:W-:-:S04]  /*6ca0*/  @!P5 LEA R52, P6, R54, R52, 0x1 ;  /* 0x000000343634d211 */ /* 0x002fc800078c08ff */
[----:B------:R-:W-:Y:S02]  /*6cb0*/  @!P5 LEA.HI.X R53, R54, R53, R55, 0x1, P6 ;  /* 0x000000353635d211 */ /* 0x000fe400030f0c37 */
[----:B------:R-:W1:Y:S01]  /*6cc0*/  @!P5 LDC.64 R54, c[0x0][0x400] ;  /* 0x00010000ff36db82 */ /* 0x000e620000000a00 */
[----:B------:R-:W-:-:S05]  /*6cd0*/  @!P5 IADD3 R56, P6, R112, R94, RZ ;  /* 0x0000005e7038d210 */ /* 0x000fca0007fde0ff */
[----:B------:R-:W-:Y:S01]  /*6ce0*/  @!P5 IMAD.X R57, R0, 0x1, R21, P6 ;  /* 0x000000010039d824 */ /* 0x000fe200030e0615 */
[----:B-1----:R-:W-:-:S04]  /*6cf0*/  @!P5 LEA R54, P6, R56, R54, 0x1 ;  /* 0x000000363836d211 */ /* 0x002fc800078c08ff */
[----:B------:R-:W-:Y:S02]  /*6d00*/  @!P5 LEA.HI.X R55, R56, R55, R57, 0x1, P6 ;  /* 0x000000373837d211 */ /* 0x000fe400030f0c39 */
[----:B------:R-:W-:-:S04]  /*6d10*/  @!P4 LEA R60, P6, R50, R60, 0x1 ;  /* 0x0000003c323cc211 */ /* 0x000fc800078c08ff */
[----:B------:R-:W-:Y:S02]  /*6d20*/  @!P4 LEA.HI.X R61, R50, R61, R51, 0x1, P6 ;  /* 0x0000003d323dc211 */ /* 0x000fe400030f0c33 */
[----:B------:R-:W-:Y:S02]  /*6d30*/  CS2R R50, SRZ ;  /* 0x0000000000327805 */ /* 0x000fe4000001ff00 */
[----:B0-----:R-:W-:-:S04]  /*6d40*/  @!P4 LEA R62, P6, R48, R62, 0x1 ;  /* 0x0000003e303ec211 */ /* 0x001fc800078c08ff */
[----:B------:R-:W-:Y:S02]  /*6d50*/  @!P4 LEA.HI.X R63, R48, R63, R49, 0x1, P6 ;  /* 0x0000003f303fc211 */ /* 0x000fe400030f0c31 */
[----:B------:R-:W-:Y:S02]  /*6d60*/  CS2R R48, SRZ ;  /* 0x0000000000307805 */ /* 0x000fe4000001ff00 */
[----:B--2---:R-:W-:-:S04]  /*6d70*/  @!P3 LEA R68, P6, R46, R68, 0x1 ;  /* 0x000000442e44b211 */ /* 0x004fc800078c08ff */
[----:B------:R-:W-:Y:S02]  /*6d80*/  @!P3 LEA.HI.X R69, R46, R69, R47, 0x1, P6 ;  /* 0x000000452e45b211 */ /* 0x000fe400030f0c2f */
[----:B------:R-:W-:Y:S02]  /*6d90*/  CS2R R46, SRZ ;  /* 0x00000000002e7805 */ /* 0x000fe4000001ff00 */
[C---:B---3--:R-:W-:Y:S01]  /*6da0*/  @!P3 LEA R70, P6, R44.reuse, R70, 0x1 ;  /* 0x000000462c46b211 */ /* 0x048fe200078c08ff */
[----:B------:R0:W5:Y:S03]  /*6db0*/  @!P5 LDG.E.128 R48, desc[UR4][R54.64] ;  /* 0x000000043630d981 */ /* 0x000166000c1e1d00 */
[----:B------:R-:W-:Y:S02]  /*6dc0*/  @!P3 LEA.HI.X R71, R44, R71, R45, 0x1, P6 ;  /* 0x000000472c47b211 */ /* 0x000fe400030f0c2d */
[----:B------:R-:W-:-:S02]  /*6dd0*/  CS2R R44, SRZ ;  /* 0x00000000002c7805 */ /* 0x000fc4000001ff00 */
[----:B------:R-:W-:Y:S02]  /*6de0*/  CS2R R58, SRZ ;  /* 0x00000000003a7805 */ /* 0x000fe4000001ff00 */
[----:B------:R-:W-:Y:S02]  /*6df0*/  CS2R R56, SRZ ;  /* 0x0000000000387805 */ /* 0x000fe4000001ff00 */
[----:B------:R1:W5:Y:S01]  /*6e00*/  @!P5 LDG.E.128 R44, desc[UR4][R52.64] ;  /* 0x00000004342cd981 */ /* 0x000362000c1e1d00 */
[----:B0-----:R-:W-:Y:S02]  /*6e10*/  CS2R R54, SRZ ;  /* 0x0000000000367805 */ /* 0x001fe4000001ff00 */
[----:B------:R-:W-:Y:S02]  /*6e20*/  CS2R R66, SRZ ;  /* 0x0000000000427805 */ /* 0x000fe4000001ff00 */
[----:B------:R-:W-:Y:S01]  /*6e30*/  CS2R R64, SRZ ;  /* 0x0000000000407805 */ /* 0x000fe2000001ff00 */
[----:B------:R0:W5:Y:S05]  /*6e40*/  @!P4 LDG.E.128 R56, desc[UR4][R62.64] ;  /* 0x000000043e38c981 */ /* 0x00016a000c1e1d00 */
[----:B------:R-:W5:Y:S01]  /*6e50*/  @!P3 LDG.E.128 R64, desc[UR4][R70.64] ;  /* 0x000000044640b981 */ /* 0x000f62000c1e1d00 */
[----:B-1----:R-:W-:-:S02]  /*6e60*/  CS2R R52, SRZ ;  /* 0x0000000000347805 */ /* 0x002fc4000001ff00 */
[----:B0-----:R-:W-:-:S04]  /*6e70*/  CS2R R62, SRZ ;  /* 0x00000000003e7805 */ /* 0x001fc8000001ff00 */
[----:B------:R0:W5:Y:S02]  /*6e80*/  @!P4 LDG.E.128 R52, desc[UR4][R60.64] ;  /* 0x000000043c34c981 */ /* 0x000164000c1e1d00 */
[----:B0-----:R-:W-:-:S06]  /*6e90*/  CS2R R60, SRZ ;  /* 0x00000000003c7805 */ /* 0x001fcc000001ff00 */
[----:B------:R0:W5:Y:S01]  /*6ea0*/  @!P3 LDG.E.128 R60, desc[UR4][R68.64] ;  /* 0x00000004443cb981 */ /* 0x000162000c1e1d00 */
[----:B----4-:R-:W-:Y:S01]  /*6eb0*/  @!P2 LEA R76, P3, R74, R76, 0x1 ;  /* 0x0000004c4a4ca211 */ /* 0x010fe200078608ff */
[----:B------:R-:W-:-:S03]  /*6ec0*/  VIADD R81, R22, 0x60 ;  /* 0x0000006016517836 */ /* 0x000fc60000000000 */
[----:B------:R-:W-:Y:S02]  /*6ed0*/  @!P2 LEA.HI.X R77, R74, R77, R75, 0x1, P3 ;  /* 0x0000004d4a4da211 */ /* 0x000fe400018f0c4b */
[----:B------:R-:W-:-:S04]  /*6ee0*/  @!P2 LEA R78, P3, R72, R78, 0x1 ;  /* 0x0000004e484ea211 */ /* 0x000fc800078608ff */
[----:B------:R-:W-:Y:S02]  /*6ef0*/  @!P2 LEA.HI.X R79, R72, R79, R73, 0x1, P3 ;  /* 0x0000004f484fa211 */ /* 0x000fe400018f0c49 */
[----:B------:R-:W-:-:S04]  /*6f00*/  ISETP.GE.AND P3, PT, R81, R4, PT ;  /* 0x000000045100720c */ /* 0x000fc80003f66270 */
[----:B------:R-:W-:Y:S02]  /*6f10*/  ISETP.GE.OR P3, PT, R16, R84, P3 ;  /* 0x000000541000720c */ /* 0x000fe40001f66670 */
[----:B------:R-:W-:Y:S02]  /*6f20*/  CS2R R70, SRZ ;  /* 0x0000000000467805 */ /* 0x000fe4000001ff00 */
[----:B0-----:R-:W-:Y:S02]  /*6f30*/  CS2R R68, SRZ ;  /* 0x0000000000447805 */ /* 0x001fe4000001ff00 */
[----:B------:R-:W-:Y:S02]  /*6f40*/  CS2R R74, SRZ ;  /* 0x00000000004a7805 */ /* 0x000fe4000001ff00 */
[----:B------:R-:W-:Y:S02]  /*6f50*/  CS2R R72, SRZ ;  /* 0x0000000000487805 */ /* 0x000fe4000001ff00 */
[----:B------:R-:W-:Y:S01]  /*6f60*/  IADD3 R80, R22, 0xa0, RZ ;  /* 0x000000a016507810 */ /* 0x000fe20007ffe0ff */
[----:B------:R-:W-:Y:S01]  /*6f70*/  BSSY B1, `(.L_x_677) ;  /* 0x0000021000017945 */ /* 0x000fe20003800000 */
[----:B------:R0:W5:Y:S04]  /*6f80*/  @!P2 LDG.E.128 R68, desc[UR4][R76.64] ;  /* 0x000000044c44a981 */ /* 0x000168000c1e1d00 */
[----:B------:R1:W5:Y:S01]  /*6f90*/  @!P2 LDG.E.128 R72, desc[UR4][R78.64] ;  /* 0x000000044e48a981 */ /* 0x000362000c1e1d00 */
[----:B------:R-:W-:-:S02]  /*6fa0*/  ISETP.GE.AND P2, PT, R80, R4, PT ;  /* 0x000000045000720c */ /* 0x000fc40003f46270 */
[----:B------:R-:W-:Y:S02]  /*6fb0*/  CS2R R82, SRZ ;  /* 0x0000000000527805 */ /* 0x000fe4000001ff00 */
[----:B------:R-:W-:Y:S02]  /*6fc0*/  CS2R R80, SRZ ;  /* 0x0000000000507805 */ /* 0x000fe4000001ff00 */
[----:B------:R-:W-:Y:S02]  /*6fd0*/  ISETP.GE.OR P2, PT, R16, R84, P2 ;  /* 0x000000541000720c */ /* 0x000fe40001746670 */
[----:B0-----:R-:W-:Y:S02]  /*6fe0*/  CS2R R76, SRZ ;  /* 0x00000000004c7805 */ /* 0x001fe4000001ff00 */
[----:B-1----:R-:W-:Y:S01]  /*6ff0*/  CS2R R78, SRZ ;  /* 0x00000000004e7805 */ /* 0x002fe2000001ff00 */
[----:B------:R-:W-:Y:S08]  /*7000*/  @P3 BRA `(.L_x_678) ;  /* 0x00000000005c3947 */ /* 0x000ff00003800000 */
[----:B------:R-:W0:Y:S01]  /*7010*/  LDC.64 R80, c[0x0][0x3f8] ;  /* 0x0000fe00ff507b82 */ /* 0x000e220000000a00 */
[----:B------:R-:W-:Y:S01]  /*7020*/  IMAD.MOV.U32 R78, RZ, RZ, R96 ;  /* 0x000000ffff4e7224 */ /* 0x000fe200078e0060 */
[----:B------:R-:W-:Y:S01]  /*7030*/  ULDC.64 UR4, c[0x0][0x3e8] ;  /* 0x0000fa0000047ab9 */ /* 0x000fe20000000a00 */
[----:B------:R-:W-:Y:S01]  /*7040*/  IMAD.MOV.U32 R79, RZ, RZ, R3 ;  /* 0x000000ffff4f7224 */ /* 0x000fe200078e0003 */
[----:B------:R-:W-:Y:S01]  /*7050*/  ULDC.64 UR6, c[0x0][0x400] ;  /* 0x0001000000067ab9 */ /* 0x000fe20000000a00 */
[----:B------:R-:W-:Y:S01]  /*7060*/  IMAD.MOV.U32 R82, RZ, RZ, R94 ;  /* 0x000000ffff527224 */ /* 0x000fe200078e005e */
[----:B------:R-:W-:Y:S01]  /*7070*/  ULDC.64 UR8, c[0x0][0x208] ;  /* 0x0000820000087ab9 */ /* 0x000fe20000000a00 */
[----:B------:R-:W-:Y:S01]  /*7080*/  IMAD.MOV.U32 R83, RZ, RZ, R0 ;  /* 0x000000ffff537224 */ /* 0x000fe200078e0000 */
[----:B------:R-:W1:Y:S01]  /*7090*/  LDC.64 R76, c[0x0][0x408] ;  /* 0x00010200ff4c7b82 */ /* 0x000e620000000a00 */
[----:B0-----:R-:W-:-:S04]  /*70a0*/  IMAD.WIDE.U32 R78, R80, 0x60, R78 ;  /* 0x00000060504e7825 */ /* 0x001fc800078e004e */
[----:B------:R-:W-:Y:S01]  /*70b0*/  IMAD R81, R81, 0x60, RZ ;  /* 0x0000006051517824 */ /* 0x000fe200078e02ff */
[----:B------:R-:W-:Y:S01]  /*70c0*/  IADD3 R80, P3, R106, R78, RZ ;  /* 0x0000004e6a507210 */ /* 0x000fe20007f7e0ff */
[----:B-1----:R-:W-:-:S03]  /*70d0*/  IMAD.WIDE.U32 R82, R76, 0x60, R82 ;  /* 0x000000604c527825 */ /* 0x002fc600078e0052 */
[----:B------:R-:W-:Y:S01]  /*70e0*/  IADD3.X R79, R27, R79, R81, P3, !PT ;  /* 0x0000004f1b4f7210 */ /* 0x000fe20001ffe451 */
[----:B------:R-:W-:Y:S01]  /*70f0*/  IMAD R77, R77, 0x60, RZ ;  /* 0x000000604d4d7824 */ /* 0x000fe200078e02ff */
[----:B------:R-:W-:-:S04]  /*7100*/  IADD3 R78, P3, R112, R82, RZ ;  /* 0x00000052704e7210 */ /* 0x000fc80007f7e0ff */
[----:B------:R-:W-:Y:S02]  /*7110*/  IADD3.X R83, R21, R83, R77, P3, !PT ;  /* 0x0000005315537210 */ /* 0x000fe40001ffe44d */
[----:B------:R-:W-:-:S04]  /*7120*/  LEA R76, P3, R80, UR4, 0x1 ;  /* 0x00000004504c7c11 */ /* 0x000fc8000f8608ff */
[----:B------:R-:W-:Y:S02]  /*7130*/  LEA.HI.X R77, R80, UR5, R79, 0x1, P3 ;  /* 0x00000005504d7c11 */ /* 0x000fe400098f0c4f */
[----:B------:R-:W-:-:S04]  /*7140*/  LEA R80, P3, R78, UR6, 0x1 ;  /* 0x000000064e507c11 */ /* 0x000fc8000f8608ff */
[----:B------:R-:W-:Y:S02]  /*7150*/  LEA.HI.X R81, R78, UR7, R83, 0x1, P3 ;  /* 0x000000074e517c11 */ /* 0x000fe400098f0c53 */
[----:B------:R-:W5:Y:S04]  /*7160*/  LDG.E.128 R76, desc[UR8][R76.64] ;  /* 0x000000084c4c7981 */ /* 0x000f68000c1e1d00 */
[----:B------:R-:W5:Y:S03]  /*7170*/  LDG.E.128 R80, desc[UR8][R80.64] ;  /* 0x0000000850507981 */ /* 0x000f66000c1e1d00 */
.L_x_678:
[----:B------:R-:W-:Y:S05]  /*7180*/  BSYNC B1 ;  /* 0x0000000000017941 */ /* 0x000fea0003800000 */
.L_x_677:
[----:B------:R-:W-:Y:S01]  /*7190*/  BSSY B1, `(.L_x_679) ;  /* 0x000001c000017945 */ /* 0x000fe20003800000 */
[----:B------:R-:W-:Y:S02]  /*71a0*/  ISETP.GE.AND P3, PT, R16, R84, PT ;  /* 0x000000541000720c */ /* 0x000fe40003f66270 */
[----:B------:R-:W-:Y:S02]  /*71b0*/  CS2R R86, SRZ ;  /* 0x0000000000567805 */ /* 0x000fe4000001ff00 */
[----:B------:R-:W-:Y:S02]  /*71c0*/  CS2R R84, SRZ ;  /* 0x0000000000547805 */ /* 0x000fe4000001ff00 */
[----:B------:R-:W-:Y:S02]  /*71d0*/  CS2R R90, SRZ ;  /* 0x00000000005a7805 */ /* 0x000fe4000001ff00 */
[----:B------:R-:W-:Y:S01]  /*71e0*/  CS2R R88, SRZ ;  /* 0x0000000000587805 */ /* 0x000fe2000001ff00 */
[----:B------:R-:W-:Y:S06]  /*71f0*/  @P2 BRA `(.L_x_680) ;  /* 0x0000000000542947 */ /* 0x000fec0003800000 */
[----:B------:R-:W0:Y:S01]  /*7200*/  LDC.64 R86, c[0x0][0x3f8] ;  /* 0x0000fe00ff567b82 */ /* 0x000e220000000a00 */
[----:B------:R-:W-:Y:S01]  /*7210*/  MOV R97, R3 ;  /* 0x0000000300617202 */ /* 0x000fe20000000f00 */
[----:B------:R-:W-:Y:S01]  /*7220*/  IMAD.MOV.U32 R95, RZ, RZ, R0 ;  /* 0x000000ffff5f7224 */ /* 0x000fe200078e0000 */
[----:B------:R-:W-:Y:S01]  /*7230*/  ULDC.64 UR4, c[0x0][0x3e8] ;  /* 0x0000fa0000047ab9 */ /* 0x000fe20000000a00 */
[----:B------:R-:W-:Y:S01]  /*7240*/  ULDC.64 UR6, c[0x0][0x400] ;  /* 0x0001000000067ab9 */ /* 0x000fe20000000a00 */
[----:B------:R-:W-:-:S03]  /*7250*/  ULDC.64 UR8, c[0x0][0x208] ;  /* 0x0000820000087ab9 */ /* 0x000fc60000000a00 */
        /* <DEDUP_REMOVED lines=12> */
[----:B------:R-:W-:Y:S01]  /*7320*/  LEA.HI.X R89, R0, UR7, R95, 0x1, P2 ;  /* 0x0000000700597c11 */ /* 0x000fe200090f0c5f */
[----:B------:R-:W5:Y:S05]  /*7330*/  LDG.E.128 R84, desc[UR8][R84.64] ;  /* 0x0000000854547981 */ /* 0x000f6a000c1e1d00 */
[----:B------:R-:W5:Y:S03]  /*7340*/  LDG.E.128 R88, desc[UR8][R88.64] ;  /* 0x0000000858587981 */ /* 0x000f66000c1e1d00 */
.L_x_680:
[----:B------:R-:W-:Y:S05]  /*7350*/  BSYNC B1 ;  /* 0x0000000000017941 */ /* 0x000fea0003800000 */
.L_x_679:
[----:B-----5:R-:W-:Y:S01]  /*7360*/  IMAD.MOV.U32 R0, RZ, RZ, R78 ;  /* 0x000000ffff007224 */ /* 0x020fe200078e004e */
[----:B------:R-:W-:Y:S01]  /*7370*/  MOV R94, R77 ;  /* 0x0000004d005e7202 */ /* 0x000fe20000000f00 */
[----:B------:R-:W-:Y:S01]  /*7380*/  IMAD.MOV.U32 R3, RZ, RZ, R79 ;  /* 0x000000ffff037224 */ /* 0x000fe200078e004f */
[----:B------:R-:W-:Y:S01]  /*7390*/  ISETP.NE.AND P2, PT, R224, 0x3, PT ;  /* 0x00000003e000780c */ /* 0x000fe20003f45270 */
[----:B------:R-:W-:-:S03]  /*73a0*/  IMAD.MOV.U32 R93, RZ, RZ, R76 ;  /* 0x000000ffff5d7224 */ /* 0x000fc600078e004c */
        /* <DEDUP_REMOVED lines=9> */
[----:B------:R-:W-:Y:S01]  /*7440*/  PRMT R183, R93, 0x5410, R94 ;  /* 0x000054105db77816 */ /* 0x000fe2000000005e */
[----:B------:R-:W-:Y:S01]  /*7450*/  IMAD.MOV.U32 R93, RZ, RZ, R84 ;  /* 0x000000ffff5d7224 */ /* 0x000fe200078e0054 */
[----:B------:R-:W-:Y:S01]  /*7460*/  PRMT R166, R0, 0x5410, R3 ;  /* 0x0000541000a67816 */ /* 0x000fe20000000003 */
[----:B------:R-:W-:Y:S01]  /*7470*/  IMAD.MOV.U32 R94, RZ, RZ, R85 ;  /* 0x000000ffff5e7224 */ /* 0x000fe200078e0055 */
[----:B------:R-:W-:Y:S01]  /*7480*/  MOV R3, R91 ;  /* 0x0000005b00037202 */ /* 0x000fe20000000f00 */
        /* <DEDUP_REMOVED lines=14> */
[----:B------:R-:W-:Y:S01]  /*7570*/  PRMT R178, R94, 0x7610, R178 ;  /* 0x000076105eb27816 */ /* 0x000fe200000000b2 */
[----:B------:R-:W-:Y:S01]  /*7580*/  IMAD.MOV.U32 R93, RZ, RZ, R48 ;  /* 0x000000ffff5d7224 */ /* 0x000fe200078e0030 */
[----:B------:R-:W-:Y:S02]  /*7590*/  MOV R94, R49 ;  /* 0x00000031005e7202 */ /* 0x000fe40000000f00 */
[----:B------:R-:W-:Y:S01]  /*75a0*/  PRMT R190, R190, 0x5410, R0 ;  /* 0x00005410bebe7816 */ /* 0x000fe20000000000 */
[----:B------:R-:W-:Y:S01]  /*75b0*/  IMAD.MOV.U32 R0, RZ, RZ, R54 ;  /* 0x000000ffff007224 */ /* 0x000fe200078e0036 */
[----:B------:R-:W-:Y:S01]  /*75c0*/  PRMT R191, R3, 0x5410, R93 ;  /* 0x0000541003bf7816 */ /* 0x000fe2000000005d */
[----:B------:R-:W-:Y:S01]  /*75d0*/  IMAD.MOV.U32 R3, RZ, RZ, R55 ;  /* 0x000000ffff037224 */ /* 0x000fe200078e0037 */
[----:B------:R-:W-:Y:S01]  /*75e0*/  PRMT R175, R94, 0x7610, R175 ;  /* 0x000076105eaf7816 */ /* 0x000fe200000000af */
        /* <DEDUP_REMOVED lines=10> */
[----:B------:R-:W-:Y:S01]  /*7690*/  PRMT R193, R193, 0x5410, R3 ;  /* 0x00005410c1c17816 */ /* 0x000fe20000000003 */
        /* <DEDUP_REMOVED lines=25> */
[----:B------:R-:W-:-:S05]  /*7830*/  IMAD.MOV.U32 R0, RZ, RZ, R73 ;  /* 0x000000ffff007224 */ /* 0x000fca00078e0049 */
[----:B------:R-:W-:Y:S01]  /*7840*/  PRMT R173, R3, 0x5410, R0 ;  /* 0x0000541003ad7816 */ /* 0x000fe20000000000 */
[----:B------:R-:W-:Y:S06]  /*7850*/  @!P2 BRA `(.L_x_681) ;  /* 0x000000000004a947 */ /* 0x000fec0003800000 */
[----:B------:R-:W-:Y:S01]  /*7860*/  BPT.TRAP 0x1 ;  /* 0x000000040000795c */ /* 0x000fe20000300000 */
.L_x_681:
[----:B------:R-:W-:Y:S01]  /*7870*/  IMAD R3, R23, 0x8, R2 ;  /* 0x0000000817037824 */ /* 0x000fe200078e0202 */
[----:B------:R-:W-:Y:S01]  /*7880*/  SHF.L.U32 R0, R223, 0x1f, RZ ;  /* 0x0000001fdf007819 */ /* 0x000fe200000006ff */
[----:B------:R-:W0:Y:S01]  /*7890*/  LDC R150, c[0x0][0x2f4] ;  /* 0x0000bd00ff967b82 */ /* 0x000e220000000800 */
[----:B------:R-:W-:Y:S01]  /*78a0*/  BSSY B1, `(.L_x_682) ;  /* 0x0000005000017945 */ /* 0x000fe20003800000 */
[----:B------:R-:W-:Y:S01]  /*78b0*/  MOV R137, R92 ;  /* 0x0000005c00897202 */ /* 0x000fe20000000f00 */
[----:B------:R-:W1:Y:S05]  /*78c0*/  SYNCS.PHASECHK.TRANS64.TRYWAIT P4, [R3+URZ+0x34890], R0 ;  /* 0x03489000030075a7 */ /* 0x000e6a000808017f */
[----:B------:R-:W2:Y:S01]  /*78d0*/  LDC.64 R138, c[0x0][0x300] ;  /* 0x0000c000ff8a7b82 */ /* 0x000ea20000000a00 */
[----:B-1----:R-:W-:Y:S05]  /*78e0*/  @!P4 BRA `(.L_x_683) ;  /* 0x000001e400acc947 */ /* 0x002fea0003800000 */
.L_x_978:
[----:B------:R-:W-:Y:S05]  /*78f0*/  BSYNC B1 ;  /* 0x0000000000017941 */ /* 0x000fea0003800000 */
.L_x_682:
[----:B------:R-:W-:Y:S01]  /*7900*/  ISETP.GE.OR P4, PT, R22, R4, P0 ;  /* 0x000000041600720c */ /* 0x000fe20000786670 */
[----:B------:R-:W-:Y:S01]  /*7910*/  BSSY B1, `(.L_x_684) ;  /* 0x0000092000017945 */ /* 0x000fe20003800000 */
[----:B0-----:R-:W-:-:S11]  /*7920*/  IMAD.IADD R151, R150, 0x1, -R43 ;  /* 0x0000000196977824 */ /* 0x001fd600078e0a2b */
[----:B------:R-:W-:Y:S05]  /*7930*/  @P4 BRA `(.L_x_685) ;  /* 0x00000008003c4947 */ /* 0x000fea0003800000 */
[----:B------:R-:W3:Y:S01]  /*7940*/  LDL R92, [R1+0x4] ;  /* 0x00000400015c7983 */ /* 0x000ee20000100800 */
[----:B------:R-:W-:Y:S01]  /*7950*/  SHF.L.U32 R94, R22, 0x6, RZ ;  /* 0x00000006165e7819 */ /* 0x000fe200000006ff */
[----:B------:R-:W-:Y:S01]  /*7960*/  BSSY B2, `(.L_x_686) ;  /* 0x0000079000027945 */ /* 0x000fe20003800000 */
[----:B------:R-:W0:Y:S02]  /*7970*/  S2R R96, SR_TID.X ;  /* 0x0000000000607919 */ /* 0x000e240000002100 */
[----:B------:R-:W-:-:S04]  /*7980*/  LOP3.LUT R94, R94, 0x1c0, RZ, 0xc0, !PT ;  /* 0x000001c05e5e7812 */ /* 0x000fc800078ec0ff */
[----:B------:R-:W-:Y:S01]  /*7990*/  SHF.R.U32.HI R94, RZ, 0x3, R94 ;  /* 0x00000003ff5e7819 */ /* 0x000fe2000001165e */
[----:B0-----:R-:W-:-:S05]  /*79a0*/  VIADD R96, R96, 0xffffff80 ;  /* 0xffffff8060607836 */ /* 0x001fca0000000000 */
[----:B------:R-:W-:-:S04]  /*79b0*/  SHF.R.S32.HI R95, RZ, 0x1f, R96 ;  /* 0x0000001fff5f7819 */ /* 0x000fc80000011460 */
[----:B------:R-:W-:Y:S01]  /*79c0*/  LEA.HI R95, R95, R96, RZ, 0x6 ;  /* 0x000000605f5f7211 */ /* 0x000fe200078f30ff */
[----:B------:R-:W-:-:S04]  /*79d0*/  IMAD.SHL.U32 R96, R22, 0x40, RZ ;  /* 0x0000004016607824 */ /* 0x000fc800078e00ff */
[----:B------:R-:W-:-:S05]  /*79e0*/  IMAD.SHL.U32 R95, R95, 0x8, RZ ;  /* 0x000000085f5f7824 */ /* 0x000fca00078e00ff */
[----:B------:R-:W-:Y:S02]  /*79f0*/  LOP3.LUT R95, R95, 0xfffffe00, RZ, 0xc0, !PT ;  /* 0xfffffe005f5f7812 */ /* 0x000fe400078ec0ff */
[----:B---3--:R-:W-:-:S04]  /*7a00*/  LOP3.LUT P5, RZ, R92, 0x1, RZ, 0xc0, !PT ;  /* 0x000000015cff7812 */ /* 0x008fc800078ac0ff */
[----:B------:R-:W-:-:S04]  /*7a10*/  SEL R92, R43, R151, !P5 ;  /* 0x000000972b5c7207 */ /* 0x000fc80006800000 */
[----:B------:R-:W-:-:S04]  /*7a20*/  SHF.R.S32.HI R93, RZ, 0x1f, R92 ;  /* 0x0000001fff5d7819 */ /* 0x000fc8000001145c */
[----:B------:R-:W-:-:S04]  /*7a30*/  LEA.HI R92, R93, R92, RZ, 0x4 ;  /* 0x0000005c5d5c7211 */ /* 0x000fc800078f20ff */
[----:B------:R-:W-:-:S04]  /*7a40*/  LEA.HI.SX32 R92, R92, R10, 0x1c ;  /* 0x0000000a5c5c7211 */ /* 0x000fc800078fe2ff */
[----:B------:R-:W-:Y:S01]  /*7a50*/  SHF.R.S32.HI R93, RZ, 0x1f, R92 ;  /* 0x0000001fff5d7819 */ /* 0x000fe2000001145c */
[----:B------:R-:W-:-:S03]  /*7a60*/  IMAD.SHL.U32 R174, R92, 0x8, RZ ;  /* 0x000000085cae7824 */ /* 0x000fc600078e00ff */
[----:B------:R-:W-:Y:S02]  /*7a70*/  LEA.HI R92, R93, R92, RZ, 0x3 ;  /* 0x0000005c5d5c7211 */ /* 0x000fe400078f18ff */
[----:B------:R-:W-:Y:S02]  /*7a80*/  LOP3.LUT R93, R174, 0x38, RZ, 0xc0, !PT ;  /* 0x00000038ae5d7812 */ /* 0x000fe400078ec0ff */
[----:B------:R-:W-:Y:S02]  /*7a90*/  SHF.R.S32.HI R92, RZ, 0x3, R92 ;  /* 0x00000003ff5c7819 */ /* 0x000fe4000001145c */
[----:B------:R-:W-:-:S03]  /*7aa0*/  LOP3.LUT R93, R93, 0x1c0, R96, 0xf8, !PT ;  /* 0x000001c05d5d7812 */ /* 0x000fc600078ef860 */
[----:B------:R-:W-:Y:S01]  /*7ab0*/  IMAD R92, R92, 0x2c00, R95 ;  /* 0x00002c005c5c7824 */ /* 0x000fe200078e025f */
[----:B------:R-:W-:-:S05]  /*7ac0*/  LOP3.LUT R93, R93, R94, RZ, 0x3c, !PT ;  /* 0x0000005e5d5d7212 */ /* 0x000fca00078e3cff */
[----:B------:R-:W-:-:S04]  /*7ad0*/  IMAD.IADD R92, R92, 0x1, R93 ;  /* 0x000000015c5c7824 */ /* 0x000fc800078e025d */
[C---:B------:R-:W-:Y:S02]  /*7ae0*/  IMAD R96, R23.reuse, 0x5800, R92 ;  /* 0x0000580017607824 */ /* 0x040fe400078e025c */
[----:B------:R-:W-:-:S03]  /*7af0*/  IMAD R92, R23, 0x5800, R147 ;  /* 0x00005800175c7824 */ /* 0x000fc600078e0293 */
[----:B------:R-:W-:Y:S01]  /*7b00*/  LEA R96, R96, R2, 0x1 ;  /* 0x0000000260607211 */ /* 0x000fe200078e08ff */
[----:B------:R-:W-:-:S05]  /*7b10*/  IMAD R92, R92, 0x2, R2 ;  /* 0x000000025c5c7824 */ /* 0x000fca00078e0202 */
[----:B------:R-:W0:Y:S04]  /*7b20*/  LDS.128 R96, [R96+0x1e400] ;  /* 0x01e4000060607984 */ /* 0x000e280000000c00 */
[----:B------:R-:W3:Y:S01]  /*7b30*/  LDS.128 R92, [R92+0x1e400] ;  /* 0x01e400005c5c7984 */ /* 0x000ee20000000c00 */
[----:B------:R-:W-:Y:S05]  /*7b40*/  @P3 BRA `(.L_x_687) ;  /* 0x0000000400683947 */ /* 0x000fea0003800000 */
[----:B0-----:R-:W-:Y:S01]  /*7b50*/  IMAD.MOV.U32 R177, RZ, RZ, R97 ;  /* 0x000000ffffb17224 */ /* 0x001fe200078e0061 */
[----:B------:R-:W-:Y:S01]  /*7b60*/  SHF.R.U64 R44, R44, 0x10, R45 ;  /* 0x000000102c2c7819 */ /* 0x000fe2000000122d */
[----:B---3--:R-:W-:Y:S01]  /*7b70*/  IMAD.MOV.U32 R176, RZ, RZ, R93 ;  /* 0x000000ffffb07224 */ /* 0x008fe200078e005d */
[----:B------:R-:W-:Y:S01]  /*7b80*/  SHF.R.U32.HI R45, RZ, 0x10, R45 ;  /* 0x00000010ff2d7819 */ /* 0x000fe2000001162d */
[----:B------:R-:W-:Y:S01]  /*7b90*/  HADD2.F32 R175, -RZ, R175.H0_H0 ;  /* 0x200000afffaf7230 */ /* 0x000fe20000004100 */
[----:B------:R-:W-:Y:S01]  /*7ba0*/  SHF.R.U64 R46, R46, 0x10, R47 ;  /* 0x000000102e2e7819 */ /* 0x000fe2000000122f */
[----:B------:R-:W-:Y:S02]  /*7bb0*/  HADD2.F32 R93, -RZ, R177.H0_H0 ;  /* 0x200000b1ff5d7230 */ /* 0x000fe40000004100 */
[----:B------:R-:W-:Y:S02]  /*7bc0*/  HADD2.F32 R179, -RZ, R176.H0_H0 ;  /* 0x200000b0ffb37230 */ /* 0x000fe40000004100 */
[----:B------:R-:W-:-:S02]  /*7bd0*/  HADD2.F32 R178, -RZ, R178.H0_H0 ;  /* 0x200000b2ffb27230 */ /* 0x000fc40000004100 */
[-C--:B------:R-:W-:Y:S01]  /*7be0*/  FMUL.FTZ R97, R93, R175.reuse ;  /* 0x000000af5d617220 */ /* 0x080fe20000410000 */
[----:B------:R-:W-:Y:S02]  /*7bf0*/  HADD2.F32 R45, -RZ, R45.H0_H0 ;  /* 0x2000002dff2d7230 */ /* 0x000fe40000004100 */
[C---:B------:R-:W-:Y:S01]  /*7c00*/  FMUL.FTZ R175, R179.reuse, R175 ;  /* 0x000000afb3af7220 */ /* 0x040fe20000410000 */
[----:B------:R-:W-:Y:S02]  /*7c10*/  HADD2.F32 R46, -RZ, R46.H0_H0 ;  /* 0x2000002eff2e7230 */ /* 0x000fe40000004100 */
[-C--:B------:R-:W-:Y:S01]  /*7c20*/  FFMA.FTZ R97, R179, R178.reuse, -R97 ;  /* 0x000000b2b3617223 */ /* 0x080fe20000010861 */
[----:B------:R-:W-:Y:S01]  /*7c30*/  FFMA.FTZ R93, R93, R178, R175 ;  /* 0x000000b25d5d7223 */ /* 0x000fe200000100af */
[--C-:B------:R-:W-:Y:S02]  /*7c40*/  SHF.R.U32.HI R178, RZ, 0x10, R49.reuse ;  /* 0x00000010ffb27819 */ /* 0x100fe40000011631 */
[----:B------:R-:W-:Y:S01]  /*7c50*/  SHF.R.U64 R175, R48, 0x10, R49 ;  /* 0x0000001030af7819 */ /* 0x000fe20000001231 */
[----:B------:R-:W-:-:S02]  /*7c60*/  HADD2.F32 R48, -RZ, R177.H1_H1 ;  /* 0x300000b1ff307230 */ /* 0x000fc40000004100 */
[----:B------:R-:W-:Y:S02]  /*7c70*/  HADD2.F32 R178, -RZ, R178.H0_H0 ;  /* 0x200000b2ffb27230 */ /* 0x000fe40000004100 */
[----:B------:R-:W-:Y:S02]  /*7c80*/  HADD2.F32 R49, -RZ, R176.H1_H1 ;  /* 0x300000b0ff317230 */ /* 0x000fe40000004100 */
[----:B------:R-:W-:Y:S02]  /*7c90*/  HADD2.F32 R175, -RZ, R175.H0_H0 ;  /* 0x200000afffaf7230 */ /* 0x000fe40000004100 */
[-C--:B------:R-:W-:Y:S01]  /*7ca0*/  FMUL.FTZ R176, R48, R178.reuse ;  /* 0x000000b230b07220 */ /* 0x080fe20000410000 */
[----:B------:R-:W-:-:S03]  /*7cb0*/  FMUL.FTZ R178, R49, R178 ;  /* 0x000000b231b27220 */ /* 0x000fc60000410000 */
[-C--:B------:R-:W-:Y:S01]  /*7cc0*/  FFMA.FTZ R49, R49, R45.reuse, -R176 ;  /* 0x0000002d31317223 */ /* 0x080fe200000108b0 */
[----:B------:R-:W-:Y:S02]  /*7cd0*/  HADD2.F32 R176, -RZ, R189.H1_H1 ;  /* 0x300000bdffb07230 */ /* 0x000fe40000004100 */
[----:B------:R-:W-:Y:S01]  /*7ce0*/  FFMA.FTZ R45, R48, R45, R178 ;  /* 0x0000002d302d7223 */ /* 0x000fe200000100b2 */
[----:B------:R-:W-:Y:S02]  /*7cf0*/  IMAD.MOV.U32 R48, RZ, RZ, R95 ;  /* 0x000000ffff307224 */ /* 0x000fe400078e005f */
[----:B------:R-:W-:Y:S01]  /*7d00*/  HADD2.F32 R178, -RZ, R191.H0_H0 ;  /* 0x200000bfffb27230 */ /* 0x000fe20000004100 */
[----:B------:R-:W-:Y:S01]  /*7d10*/  F2FP.F16.F32.PACK_AB R49, R49, R97 ;  /* 0x000000613131723e */ /* 0x000fe200000000ff */
[----:B------:R-:W-:Y:S01]  /*7d20*/  HADD2.F32 R95, -RZ, R99.H0_H0 ;  /* 0x20000063ff5f7230 */ /* 0x000fe20000004100 */
[----:B------:R-:W-:Y:S01]  /*7d30*/  F2FP.F16.F32.PACK_AB R45, R45, R93 ;  /* 0x0000005d2d2d723e */ /* 0x000fe200000000ff */
[--C-:B------:R-:W-:Y:S01]  /*7d40*/  HADD2.F32 R177, -RZ, R48.reuse.H0_H0 ;  /* 0x20000030ffb17230 */ /* 0x100fe20000004100 */
[----:B------:R-:W-:Y:S01]  /*7d50*/  MOV R93, R49 ;  /* 0x00000031005d7202 */ /* 0x000fe20000000f00 */
[----:B------:R-:W-:-:S02]  /*7d60*/  HADD2.F32 R48, -RZ, R48.H1_H1 ;  /* 0x30000030ff307230 */ /* 0x000fc40000004100 */
[----:B------:R-:W-:Y:S01]  /*7d70*/  FMUL.FTZ R179, R95, R178 ;  /* 0x000000b25fb37220 */ /* 0x000fe20000410000 */
[----:B------:R-:W-:-:S03]  /*7d80*/  IMAD.MOV.U32 R97, RZ, RZ, R45 ;  /* 0x000000ffff617224 */ /* 0x000fc600078e002d */
[C---:B------:R-:W-:Y:S01]  /*7d90*/  FFMA.FTZ R179, R177.reuse, R176, -R179 ;  /* 0x000000b0b1b37223 */ /* 0x040fe200000108b3 */
[----:B------:R-:W-:Y:S01]  /*7da0*/  FMUL.FTZ R177, R177, R178 ;  /* 0x000000b2b1b17220 */ /* 0x000fe20000410000 */
[----:B------:R-:W-:-:S03]  /*7db0*/  HADD2.F32 R178, -RZ, R191.H1_H1 ;  /* 0x300000bfffb27230 */ /* 0x000fc60000004100 */
[----:B------:R-:W-:Y:S01]  /*7dc0*/  FFMA.FTZ R177, R95, R176, R177 ;  /* 0x000000b05fb17223 */ /* 0x000fe200000100b1 */
[----:B------:R-:W-:Y:S02]  /*7dd0*/  SHF.R.U32.HI R95, RZ, 0x10, R47 ;  /* 0x00000010ff5f7819 */ /* 0x000fe4000001162f */
[--C-:B------:R-:W-:Y:S01]  /*7de0*/  SHF.R.U64 R47, R50, 0x10, R51.reuse ;  /* 0x00000010322f7819 */ /* 0x100fe20000001233 */
[----:B------:R-:W-:Y:S01]  /*7df0*/  HADD2.F32 R50, -RZ, R99.H1_H1 ;  /* 0x30000063ff327230 */ /* 0x000fe20000004100 */
[----:B------:R-:W-:Y:S01]  /*7e00*/  SHF.R.U32.HI R51, RZ, 0x10, R51 ;  /* 0x00000010ff337819 */ /* 0x000fe20000011633 */
[----:B------:R-:W-:Y:S02]  /*7e10*/  HADD2.F32 R99, -RZ, R95.H0_H0 ;  /* 0x2000005fff637230 */ /* 0x000fe40000004100 */
[----:B------:R-:W-:Y:S02]  /*7e20*/  HADD2.F32 R47, -RZ, R47.H0_H0 ;  /* 0x2000002fff2f7230 */ /* 0x000fe40000004100 */
[----:B------:R-:W-:-:S05]  /*7e30*/  HADD2.F32 R51, -RZ, R51.H0_H0 ;  /* 0x20000033ff337230 */ /* 0x000fca0000004100 */
[----:B------:R-:W-:-:S04]  /*7e40*/  FMUL.FTZ R95, R50, R51 ;  /* 0x00000033325f7220 */ /* 0x000fc80000410000 */
[C---:B------:R-:W-:Y:S01]  /*7e50*/  FFMA.FTZ R95, R48.reuse, R99, -R95 ;  /* 0x00000063305f7223 */ /* 0x040fe2000001085f */
[----:B------:R-:W-:Y:S01]  /*7e60*/  FMUL.FTZ R48, R48, R51 ;  /* 0x0000003330307220 */ /* 0x000fe20000410000 */
[----:B------:R-:W-:-:S03]  /*7e70*/  HADD2.F32 R51, -RZ, R190.H0_H0 ;  /* 0x200000beff337230 */ /* 0x000fc60000004100 */
[----:B------:R-:W-:Y:S01]  /*7e80*/  FFMA.FTZ R48, R50, R99, R48 ;  /* 0x0000006332307223 */ /* 0x000fe20000010030 */
[----:B------:R-:W-:Y:S01]  /*7e90*/  HADD2.F32 R50, -RZ, R96.H0_H0 ;  /* 0x20000060ff327230 */ /* 0x000fe20000004100 */
[----:B------:R-:W-:Y:S01]  /*7ea0*/  F2FP.F16.F32.PACK_AB R95, R95, R179 ;  /* 0x000000b35f5f723e */ /* 0x000fe200000000ff */
[--C-:B------:R-:W-:Y:S02]  /*7eb0*/  HADD2.F32 R99, -RZ, R92.reuse.H0_H0 ;  /* 0x2000005cff637230 */ /* 0x100fe40000004100 */
[----:B------:R-:W-:Y:S02]  /*7ec0*/  HADD2.F32 R92, -RZ, R92.H1_H1 ;  /* 0x3000005cff5c7230 */ /* 0x000fe40000004100 */
[-C--:B------:R-:W-:Y:S01]  /*7ed0*/  FMUL.FTZ R176, R50, R178.reuse ;  /* 0x000000b232b07220 */ /* 0x080fe20000410000 */
[----:B------:R-:W-:Y:S01]  /*7ee0*/  F2FP.F16.F32.PACK_AB R48, R48, R177 ;  /* 0x000000b13030723e */ /* 0x000fe200000000ff */
[C---:B------:R-:W-:Y:S02]  /*7ef0*/  FMUL.FTZ R178, R99.reuse, R178 ;  /* 0x000000b263b27220 */ /* 0x040fe40000410000 */
[----:B------:R-:W-:-:S02]  /*7f00*/  FFMA.FTZ R176, R99, R51, -R176 ;  /* 0x0000003363b07223 */ /* 0x000fc400000108b0 */
[----:B------:R-:W-:Y:S01]  /*7f10*/  FFMA.FTZ R178, R50, R51, R178 ;  /* 0x0000003332b27223 */ /* 0x000fe200000100b2 */
[----:B------:R-:W-:Y:S02]  /*7f20*/  HADD2.F32 R50, -RZ, R96.H1_H1 ;  /* 0x30000060ff327230 */ /* 0x000fe40000004100 */
[----:B------:R-:W-:Y:S02]  /*7f30*/  HADD2.F32 R51, -RZ, R44.H0_H0 ;  /* 0x2000002cff337230 */ /* 0x000fe40000004100 */
[--C-:B------:R-:W-:Y:S02]  /*7f40*/  HADD2.F32 R96, -RZ, R94.reuse.H0_H0 ;  /* 0x2000005eff607230 */ /* 0x100fe40000004100 */
[-C--:B------:R-:W-:Y:S01]  /*7f50*/  FMUL.FTZ R44, R50, R175.reuse ;  /* 0x000000af322c7220 */ /* 0x080fe20000410000 */
[C---:B------:R-:W-:Y:S01]  /*7f60*/  FMUL.FTZ R175, R92.reuse, R175 ;  /* 0x000000af5caf7220 */ /* 0x040fe20000410000 */
[----:B------:R-:W-:Y:S02]  /*7f70*/  HADD2.F32 R94, -RZ, R94.H1_H1 ;  /* 0x3000005eff5e7230 */ /* 0x000fe40000004100 */
[-C--:B------:R-:W-:Y:S01]  /*7f80*/  FFMA.FTZ R44, R92, R51.reuse, -R44 ;  /* 0x000000335c2c7223 */ /* 0x080fe2000001082c */
[----:B------:R-:W-:Y:S01]  /*7f90*/  FFMA.FTZ R50, R50, R51, R175 ;  /* 0x0000003332327223 */ /* 0x000fe200000100af */
[----:B------:R-:W-:-:S02]  /*7fa0*/  HADD2.F32 R175, -RZ, R190.H1_H1 ;  /* 0x300000beffaf7230 */ /* 0x000fc40000004100 */
[--C-:B------:R-:W-:Y:S01]  /*7fb0*/  HADD2.F32 R51, -RZ, R98.reuse.H0_H0 ;  /* 0x20000062ff337230 */ /* 0x100fe20000004100 */
[----:B------:R-:W-:Y:S01]  /*7fc0*/  F2FP.F16.F32.PACK_AB R44, R44, R176 ;  /* 0x000000b02c2c723e */ /* 0x000fe200000000ff */
[----:B------:R-:W-:Y:S01]  /*7fd0*/  HADD2.F32 R92, -RZ, R189.H0_H0 ;  /* 0x200000bdff5c7230 */ /* 0x000fe20000004100 */
[----:B------:R-:W-:Y:S01]  /*7fe0*/  F2FP.F16.F32.PACK_AB R50, R50, R178 ;  /* 0x000000b23232723e */ /* 0x000fe200000000ff */
[----:B------:R-:W-:Y:S02]  /*7ff0*/  HADD2.F32 R98, -RZ, R98.H1_H1 ;  /* 0x30000062ff627230 */ /* 0x000fe40000004100 */
[-C--:B------:R-:W-:Y:S01]  /*8000*/  FMUL.FTZ R99, R51, R175.reuse ;  /* 0x000000af33637220 */ /* 0x080fe20000410000 */
[----:B------:R-:W-:-:S03]  /*8010*/  FMUL.FTZ R175, R96, R175 ;  /* 0x000000af60af7220 */ /* 0x000fc60000410000 */
[-C--:B------:R-:W-:Y:S01]  /*8020*/  FFMA.FTZ R99, R96, R92.reuse, -R99 ;  /* 0x0000005c60637223 */ /* 0x080fe20000010863 */
[----:B------:R-:W-:Y:S01]  /*8030*/  FFMA.FTZ R175, R51, R92, R175 ;  /* 0x0000005c33af7223 */ /* 0x000fe200000100af */
[-C--:B------:R-:W-:Y:S01]  /*8040*/  FMUL.FTZ R51, R98, R47.reuse ;  /* 0x0000002f62337220 */ /* 0x080fe20000410000 */
[C---:B------:R-:W-:Y:S01]  /*8050*/  FMUL.FTZ R47, R94.reuse, R47 ;  /* 0x0000002f5e2f7220 */ /* 0x040fe20000410000 */
[----:B------:R-:W-:Y:S02]  /*8060*/  IMAD.MOV.U32 R92, RZ, RZ, R44 ;  /* 0x000000ffff5c7224 */ /* 0x000fe400078e002c */
[-C--:B------:R-:W-:Y:S01]  /*8070*/  FFMA.FTZ R51, R94, R46.reuse, -R51 ;  /* 0x0000002e5e337223 */ /* 0x080fe20000010833 */
[----:B------:R-:W-:Y:S01]  /*8080*/  FFMA.FTZ R47, R98, R46, R47 ;  /* 0x0000002e622f7223 */ /* 0x000fe2000001002f */
[----:B------:R-:W-:-:S03]  /*8090*/  IMAD.MOV.U32 R96, RZ, RZ, R50 ;  /* 0x000000ffff607224 */ /* 0x000fc600078e0032 */
[----:B------:R-:W-:Y:S02]  /*80a0*/  F2FP.F16.F32.PACK_AB R51, R51, R99 ;  /* 0x000000633333723e */ /* 0x000fe400000000ff */
[----:B------:R-:W-:Y:S02]  /*80b0*/  F2FP.F16.F32.PACK_AB R47, R47, R175 ;  /* 0x000000af2f2f723e */ /* 0x000fe400000000ff */
[----:B------:R-:W-:Y:S01]  /*80c0*/  MOV R99, R48 ;  /* 0x0000003000637202 */ /* 0x000fe20000000f00 */
[----:B------:R-:W-:Y:S02]  /*80d0*/  IMAD.MOV.U32 R94, RZ, RZ, R51 ;  /* 0x000000ffff5e7224 */ /* 0x000fe400078e0033 */
[----:B------:R-:W-:-:S07]  /*80e0*/  IMAD.MOV.U32 R98, RZ, RZ, R47 ;  /* 0x000000ffff627224 */ /* 0x000fce00078e002f */
.L_x_687:
[----:B------:R-:W-:Y:S05]  /*80f0*/  BSYNC B2 ;  /* 0x0000000000027941 */ /* 0x000fea0003800000 */
.L_x_686:
[----:B------:R-:W-:Y:S01]  /*8100*/  SHF.R.S32.HI R44, RZ, 0x1f, R22 ;  /* 0x0000001fff2c7819 */ /* 0x000fe20000011416 */
[----:B------:R-:W-:Y:S01]  /*8110*/  ULDC.64 UR4, c[0x0][0x2e8] ;  /* 0x0000ba0000047ab9 */ /* 0x000fe20000000a00 */
[----:B------:R-:W-:Y:S01]  /*8120*/  ISETP.GE.AND P4, PT, R174, R150, PT ;  /* 0x00000096ae00720c */ /* 0x000fe20003f86270 */
[----:B------:R-:W-:Y:S02]  /*8130*/  ULDC.64 UR6, c[0x0][0x208] ;  /* 0x0000820000067ab9 */ /* 0x000fe40000000a00 */
[-C--:B--2---:R-:W-:Y:S02]  /*8140*/  IMAD R46, R44, R138.reuse, RZ ;  /* 0x0000008a2c2e7224 */ /* 0x084fe400078e02ff */
[----:B------:R-:W-:-:S04]  /*8150*/  IMAD.WIDE.U32 R44, R22, R138, R136 ;  /* 0x0000008a162c7225 */ /* 0x000fc800078e0088 */
[----:B------:R-:W-:-:S04]  /*8160*/  IMAD R46, R22, R139, R46 ;  /* 0x0000008b162e7224 */ /* 0x000fc800078e022e */
[----:B------:R-:W-:Y:S01]  /*8170*/  IMAD.IADD R45, R46, 0x1, R45 ;  /* 0x000000012e2d7824 */ /* 0x000fe200078e022d */
[--C-:B------:R-:W-:Y:S02]  /*8180*/  @!P4 SHF.R.S32.HI R47, RZ, 0x1f, R174.reuse ;  /* 0x0000001fff2fc819 */ /* 0x100fe400000114ae */
[----:B------:R-:W-:-:S04]  /*8190*/  @!P4 IADD3 R174, P5, P6, R100, R44, R174 ;  /* 0x0000002c64aec210 */ /* 0x000fc80007ebe0ae */
[----:B------:R-:W-:Y:S02]  /*81a0*/  @!P4 IADD3.X R47, R14, R45, R47, P5, P6 ;  /* 0x0000002d0e2fc210 */ /* 0x000fe40002fec42f */
[----:B------:R-:W-:-:S04]  /*81b0*/  IADD3 R46, P5, P6, R100, R44, R20 ;  /* 0x0000002c642e7210 */ /* 0x000fc80007ebe014 */
[----:B------:R-:W-:Y:S02]  /*81c0*/  IADD3.X R45, R14, R45, R9, P5, P6 ;  /* 0x0000002d0e2d7210 */ /* 0x000fe40002fec409 */
[----:B------:R-:W-:-:S04]  /*81d0*/  LEA R44, P5, R46, UR4, 0x1 ;  /* 0x000000042e2c7c11 */ /* 0x000fc8000f8a08ff */
[----:B------:R-:W-:Y:S02]  /*81e0*/  LEA.HI.X R45, R46, UR5, R45, 0x1, P5 ;  /* 0x000000052e2d7c11 */ /* 0x000fe4000a8f0c2d */
[----:B------:R-:W-:-:S03]  /*81f0*/  @!P4 LEA R46, P5, R174, UR4, 0x1 ;  /* 0x00000004ae2ecc11 */ /* 0x000fc6000f8a08ff */
[----:B---3--:R3:W-:Y:S01]  /*8200*/  STG.E.128 desc[UR6][R44.64], R92 ;  /* 0x0000005c2c007986 */ /* 0x0087e2000c101d06 */
[----:B------:R-:W-:-:S05]  /*8210*/  @!P4 LEA.HI.X R47, R174, UR5, R47, 0x1, P5 ;  /* 0x00000005ae2fcc11 */ /* 0x000fca000a8f0c2f */
[----:B0-----:R3:W-:Y:S04]  /*8220*/  @!P4 STG.E.128 desc[UR6][R46.64], R96 ;  /* 0x000000602e00c986 */ /* 0x0017e8000c101d06 */
.L_x_685:
[----:B------:R-:W-:Y:S05]  /*8230*/  BSYNC B1 ;  /* 0x0000000000017941 */ /* 0x000fea0003800000 */
.L_x_684:
[----:B------:R-:W-:Y:S01]  /*8240*/  VIADD R175, R22, 0x20 ;  /* 0x0000002016af7836 */ /* 0x000fe20000000000 */
[----:B------:R-:W-:Y:S04]  /*8250*/  BSSY B1, `(.L_x_688) ;  /* 0x000008d000017945 */ /* 0x000fe80003800000 */
[----:B------:R-:W-:-:S13]  /*8260*/  ISETP.GE.OR P4, PT, R175, R4, P0 ;  /* 0x00000004af00720c */ /* 0x000fda0000786670 */
[----:B------:R-:W-:Y:S05]  /*8270*/  @P4 BRA `(.L_x_689) ;  /* 0x0000000800284947 */ /* 0x000fea0003800000 */
[----:B---3--:R-:W3:Y:S04]  /*8280*/  LDL R44, [R1+0x4] ;  /* 0x00000400012c7983 */ /* 0x008ee80000100800 */
[----:B------:R-:W4:Y:S01]  /*8290*/  LDL R47, [R1+0x4c] ;  /* 0x00004c00012f7983 */ /* 0x000f220000100800 */
[C---:B------:R-:W-:Y:S01]  /*82a0*/  VIADD R46, R22.reuse, 0x20 ;  /* 0x00000020162e7836 */ /* 0x040fe20000000000 */
[----:B------:R-:W-:Y:S01]  /*82b0*/  BSSY B2, `(.L_x_690) ;  /* 0x0000074000027945 */ /* 0x000fe20003800000 */
[----:B------:R-:W-:-:S03]  /*82c0*/  VIADD R48, R22, 0x20 ;  /* 0x0000002016307836 */ /* 0x000fc60000000000 */
[----:B------:R-:W-:Y:S01]  /*82d0*/  SHF.L.U32 R46, R46, 0x6, RZ ;  /* 0x000000062e2e7819 */ /* 0x000fe200000006ff */
[----:B------:R-:W-:-:S03]  /*82e0*/  IMAD.SHL.U32 R48, R48, 0x40, RZ ;  /* 0x0000004030307824 */ /* 0x000fc600078e00ff */
[----:B------:R-:W-:Y:S02]  /*82f0*/  LOP3.LUT R46, R46, 0x1c0, RZ, 0xc0, !PT ;  /* 0x000001c02e2e7812 */ /* 0x000fe400078ec0ff */
[----:B------:R-:W-:Y:S02]  /*8300*/  LOP3.LUT R48, R48, 0x1c0, RZ, 0xc0, !PT ;  /* 0x000001c030307812 */ /* 0x000fe400078ec0ff */
[----:B------:R-:W-:Y:S02]  /*8310*/  SHF.R.U32.HI R46, RZ, 0x3, R46 ;  /* 0x00000003ff2e7819 */ /* 0x000fe4000001162e */
[----:B---3--:R-:W-:-:S04]  /*8320*/  LOP3.LUT P5, RZ, R44, 0x1, RZ, 0xc0, !PT ;  /* 0x000000012cff7812 */ /* 0x008fc800078ac0ff */
[----:B------:R-:W-:-:S04]  /*8330*/  SEL R44, R43, R151, !P5 ;  /* 0x000000972b2c7207 */ /* 0x000fc80006800000 */
[----:B------:R-:W-:-:S04]  /*8340*/  SHF.R.S32.HI R45, RZ, 0x1f, R44 ;  /* 0x0000001fff2d7819 */ /* 0x000fc8000001142c */
[----:B------:R-:W-:-:S04]  /*8350*/  LEA.HI R45, R45, R44, RZ, 0x4 ;  /* 0x0000002c2d2d7211 */ /* 0x000fc800078f20ff */
[----:B------:R-:W-:-:S04]  /*8360*/  LEA.HI.SX32 R92, R45, R10, 0x1c ;  /* 0x0000000a2d5c7211 */ /* 0x000fc800078fe2ff */
[----:B------:R-:W-:-:S04]  /*8370*/  SHF.R.S32.HI R45, RZ, 0x1f, R92 ;  /* 0x0000001fff2d7819 */ /* 0x000fc8000001145c */
[----:B------:R-:W-:Y:S01]  /*8380*/  LEA.HI R45, R45, R92, RZ, 0x3 ;  /* 0x0000005c2d2d7211 */ /* 0x000fe200078f18ff */
[----:B------:R-:W-:-:S03]  /*8390*/  IMAD.SHL.U32 R92, R92, 0x8, RZ ;  /* 0x000000085c5c7824 */ /* 0x000fc600078e00ff */
[----:B------:R-:W-:Y:S02]  /*83a0*/  SHF.R.S32.HI R45, RZ, 0x3, R45 ;  /* 0x00000003ff2d7819 */ /* 0x000fe4000001142d */
[----:B------:R-:W-:-:S03]  /*83b0*/  LOP3.LUT R44, R48, 0x38, R92, 0xf8, !PT ;  /* 0x00000038302c7812 */ /* 0x000fc600078ef85c */
[----:B----4-:R-:W-:Y:S01]  /*83c0*/  IMAD R45, R45, 0x2c00, R47 ;  /* 0x00002c002d2d7824 */ /* 0x010fe200078e022f */
[----:B------:R-:W-:Y:S01]  /*83d0*/  LOP3.LUT R44, R44, R46, RZ, 0x3c, !PT ;  /* 0x0000002e2c2c7212 */ /* 0x000fe200078e3cff */
[----:B------:R-:W-:-:S04]  /*83e0*/  IMAD R47, R23, 0x5800, R146 ;  /* 0x00005800172f7824 */ /* 0x000fc800078e0292 */
[----:B------:R-:W-:-:S04]  /*83f0*/  IMAD.IADD R44, R45, 0x1, R44 ;  /* 0x000000012d2c7824 */ /* 0x000fc800078e022c */
[----:B------:R-:W-:Y:S02]  /*8400*/  IMAD R45, R23, 0x5800, R44 ;  /* 0x00005800172d7824 */ /* 0x000fe400078e022c */
[----:B------:R-:W-:-:S03]  /*8410*/  IMAD R44, R47, 0x2, R2 ;  /* 0x000000022f2c7824 */ /* 0x000fc600078e0202 */
[----:B------:R-:W-:-:S03]  /*8420*/  LEA R48, R45, R2, 0x1 ;  /* 0x000000022d307211 */ /* 0x000fc600078e08ff */
[----:B------:R-:W0:Y:S04]  /*8430*/  LDS.128 R44, [R44+0x1e400] ;  /* 0x01e400002c2c7984 */ /* 0x000e280000000c00 */
[----:B------:R-:W3:Y:S01]  /*8440*/  LDS.128 R48, [R48+0x1e400] ;  /* 0x01e4000030307984 */ /* 0x000ee20000000c00 */
[----:B------:R-:W-:Y:S05]  /*8450*/  @P3 BRA `(.L_x_691) ;  /* 0x0000000400643947 */ /* 0x000fea0003800000 */
[----:B---3--:R-:W-:Y:S01]  /*8460*/  IMAD.MOV.U32 R95, RZ, RZ, R49 ;  /* 0x000000ffff5f7224 */ /* 0x008fe200078e0031 */
[----:B------:R-:W-:Y:S01]  /*8470*/  SHF.R.U64 R56, R56, 0x10, R57 ;  /* 0x0000001038387819 */ /* 0x000fe20000001239 */
[----:B0-----:R-:W-:Y:S01]  /*8480*/  IMAD.MOV.U32 R49, RZ, RZ, R45 ;  /* 0x000000ffff317224 */ /* 0x001fe200078e002d */
[----:B------:R-:W-:Y:S01]  /*8490*/  SHF.R.U64 R52, R52, 0x10, R53 ;  /* 0x0000001034347819 */ /* 0x000fe20000001235 */
[----:B------:R-:W-:Y:S01]  /*84a0*/  HADD2.F32 R96, -RZ, R194.H1_H1 ;  /* 0x300000c2ff607230 */ /* 0x000fe20000004100 */
[----:B------:R-:W-:Y:S01]  /*84b0*/  SHF.R.U64 R58, R58, 0x10, R59 ;  /* 0x000000103a3a7819 */ /* 0x000fe2000000123b */
[----:B------:R-:W-:Y:S01]  /*84c0*/  HADD2.F32 R93, -RZ, R95.H0_H0 ;  /* 0x2000005fff5d7230 */ /* 0x000fe20000004100 */
[----:B------:R-:W-:Y:S01]  /*84d0*/  SHF.R.U64 R54, R54, 0x10, R55 ;  /* 0x0000001036367819 */ /* 0x000fe20000001237 */
[----:B------:R-:W-:Y:S02]  /*84e0*/  HADD2.F32 R94, -RZ, R49.H0_H0 ;  /* 0x20000031ff5e7230 */ /* 0x000fe40000004100 */
[----:B------:R-:W-:-:S02]  /*84f0*/  HADD2.F32 R45, -RZ, R193.H0_H0 ;  /* 0x200000c1ff2d7230 */ /* 0x000fc40000004100 */
[CC--:B------:R-:W-:Y:S01]  /*8500*/  FMUL.FTZ R97, R93.reuse, R96.reuse ;  /* 0x000000605d617220 */ /* 0x0c0fe20000410000 */
[----:B------:R-:W-:Y:S02]  /*8510*/  HADD2.F32 R49, -RZ, R49.H1_H1 ;  /* 0x30000031ff317230 */ /* 0x000fe40000004100 */
[C---:B------:R-:W-:Y:S01]  /*8520*/  FMUL.FTZ R96, R94.reuse, R96 ;  /* 0x000000605e607220 */ /* 0x040fe20000410000 */
[----:B------:R-:W-:Y:S02]  /*8530*/  HADD2.F32 R98, -RZ, R193.H1_H1 ;  /* 0x300000c1ff627230 */ /* 0x000fe40000004100 */
[-C--:B------:R-:W-:Y:S01]  /*8540*/  FFMA.FTZ R94, R94, R45.reuse, -R97 ;  /* 0x0000002d5e5e7223 */ /* 0x080fe20000010861 */
[----:B------:R-:W-:Y:S02]  /*8550*/  HADD2.F32 R174, -RZ, R194.H0_H0 ;  /* 0x200000c2ffae7230 */ /* 0x000fe40000004100 */
[----:B------:R-:W-:Y:S01]  /*8560*/  FFMA.FTZ R93, R93, R45, R96 ;  /* 0x0000002d5d5d7223 */ /* 0x000fe20000010060 */
[----:B------:R-:W-:Y:S01]  /*8570*/  SHF.R.U32.HI R96, RZ, 0x10, R57 ;  /* 0x00000010ff607819 */ /* 0x000fe20000011639 */
[----:B------:R-:W-:Y:S01]  /*8580*/  HADD2.F32 R45, -RZ, R95.H1_H1 ;  /* 0x3000005fff2d7230 */ /* 0x000fe20000004100 */
[----:B------:R-:W-:Y:S01]  /*8590*/  SHF.R.U32.HI R95, RZ, 0x10, R53 ;  /* 0x00000010ff5f7819 */ /* 0x000fe20000011635 */
[----:B------:R-:W-:-:S02]  /*85a0*/  HADD2.F32 R57, -RZ, R192.H1_H1 ;  /* 0x300000c0ff397230 */ /* 0x000fc40000004100 */
[----:B------:R-:W-:Y:S02]  /*85b0*/  HADD2.F32 R96, -RZ, R96.H0_H0 ;  /* 0x20000060ff607230 */ /* 0x000fe40000004100 */
[----:B------:R-:W-:Y:S02]  /*85c0*/  HADD2.F32 R95, -RZ, R95.H0_H0 ;  /* 0x2000005fff5f7230 */ /* 0x000fe40000004100 */
[----:B------:R-:W-:Y:S02]  /*85d0*/  HADD2.F32 R56, -RZ, R56.H0_H0 ;  /* 0x20000038ff387230 */ /* 0x000fe40000004100 */
[-C--:B------:R-:W-:Y:S01]  /*85e0*/  FMUL.FTZ R97, R45, R96.reuse ;  /* 0x000000602d617220 */ /* 0x080fe20000410000 */
[C---:B------:R-:W-:Y:S01]  /*85f0*/  FMUL.FTZ R96, R49.reuse, R96 ;  /* 0x0000006031607220 */ /* 0x040fe20000410000 */
[----:B------:R-:W-:Y:S02]  /*8600*/  HADD2.F32 R52, -RZ, R52.H0_H0 ;  /* 0x20000034ff347230 */ /* 0x000fe40000004100 */
[-C--:B------:R-:W-:Y:S01]  /*8610*/  FFMA.FTZ R49, R49, R95.reuse, -R97 ;  /* 0x0000005f31317223 */ /* 0x080fe20000010861 */
[----:B------:R-:W-:Y:S01]  /*8620*/  FFMA.FTZ R45, R45, R95, R96 ;  /* 0x0000005f2d2d7223 */ /* 0x000fe20000010060 */
[----:B------:R-:W-:-:S02]  /*8630*/  IMAD.MOV.U32 R95, RZ, RZ, R51 ;  /* 0x000000ffff5f7224 */ /* 0x000fc400078e0033 */
[----:B------:R-:W-:Y:S01]  /*8640*/  HADD2.F32 R51, -RZ, R47.H0_H0 ;  /* 0x2000002fff337230 */ /* 0x000fe20000004100 */
[----:B------:R-:W-:Y:S01]  /*8650*/  F2FP.F16.F32.PACK_AB R49, R49, R94 ;  /* 0x0000005e3131723e */ /* 0x000fe200000000ff */
[----:B------:R-:W-:Y:S01]  /*8660*/  HADD2.F32 R97, -RZ, R192.H0_H0 ;  /* 0x200000c0ff617230 */ /* 0x000fe20000004100 */
[----:B------:R-:W-:Y:S01]  /*8670*/  F2FP.F16.F32.PACK_AB R93, R45, R93 ;  /* 0x0000005d2d5d723e */ /* 0x000fe200000000ff */
[--C-:B------:R-:W-:Y:S01]  /*8680*/  HADD2.F32 R96, -RZ, R95.reuse.H0_H0 ;  /* 0x2000005fff607230 */ /* 0x100fe20000004100 */
[----:B------:R-:W-:Y:S01]  /*8690*/  MOV R45, R49 ;  /* 0x00000031002d7202 */ /* 0x000fe20000000f00 */
[----:B------:R-:W-:Y:S02]  /*86a0*/  HADD2.F32 R95, -RZ, R95.H1_H1 ;  /* 0x3000005fff5f7230 */ /* 0x000fe40000004100 */
[----:B------:R-:W-:Y:S02]  /*86b0*/  HADD2.F32 R47, -RZ, R47.H1_H1 ;  /* 0x3000002fff2f7230 */ /* 0x000fe40000004100 */
[-C--:B------:R-:W-:Y:S01]  /*86c0*/  FMUL.FTZ R99, R96, R98.reuse ;  /* 0x0000006260637220 */ /* 0x080fe20000410000 */
[----:B------:R-:W-:Y:S01]  /*86d0*/  FMUL.FTZ R98, R51, R98 ;  /* 0x0000006233627220 */ /* 0x000fe20000410000 */
[----:B------:R-:W-:-:S02]  /*86e0*/  HADD2.F32 R58, -RZ, R58.H0_H0 ;  /* 0x2000003aff3a7230 */ /* 0x000fc40000004100 */
[-C--:B------:R-:W-:Y:S01]  /*86f0*/  FFMA.FTZ R51, R51, R97.reuse, -R99 ;  /* 0x0000006133337223 */ /* 0x080fe20000010863 */
[----:B------:R-:W-:Y:S01]  /*8700*/  FFMA.FTZ R98, R96, R97, R98 ;  /* 0x0000006160627223 */ /* 0x000fe20000010062 */
[----:B------:R-:W-:Y:S01]  /*8710*/  SHF.R.U32.HI R96, RZ, 0x10, R59 ;  /* 0x00000010ff607819 */ /* 0x000fe2000001163b */
[----:B------:R-:W-:Y:S01]  /*8720*/  HADD2.F32 R54, -RZ, R54.H0_H0 ;  /* 0x20000036ff367230 */ /* 0x000fe20000004100 */
[----:B------:R-:W-:Y:S01]  /*8730*/  SHF.R.U32.HI R97, RZ, 0x10, R55 ;  /* 0x00000010ff617819 */ /* 0x000fe20000011637 */
[----:B------:R-:W-:Y:S02]  /*8740*/  IMAD.MOV.U32 R49, RZ, RZ, R93 ;  /* 0x000000ffff317224 */ /* 0x000fe400078e005d */
[----:B------:R-:W-:Y:S02]  /*8750*/  HADD2.F32 R96, -RZ, R96.H0_H0 ;  /* 0x20000060ff607230 */ /* 0x000fe40000004100 */
[----:B------:R-:W-:-:S03]  /*8760*/  HADD2.F32 R97, -RZ, R97.H0_H0 ;  /* 0x20000061ff617230 */ /* 0x000fc60000004100 */
[-C--:B------:R-:W-:Y:S01]  /*8770*/  FMUL.FTZ R99, R95, R96.reuse ;  /* 0x000000605f637220 */ /* 0x080fe20000410000 */
[----:B------:R-:W-:-:S03]  /*8780*/  FMUL.FTZ R96, R47, R96 ;  /* 0x000000602f607220 */ /* 0x000fc60000410000 */
[-C--:B------:R-:W-:Y:S01]  /*8790*/  FFMA.FTZ R99, R47, R97.reuse, -R99 ;  /* 0x000000612f637223 */ /* 0x080fe20000010863 */
[----:B------:R-:W-:Y:S01]  /*87a0*/  FFMA.FTZ R96, R95, R97, R96 ;  /* 0x000000615f607223 */ /* 0x000fe20000010060 */
[----:B------:R-:W-:Y:S02]  /*87b0*/  HADD2.F32 R47, -RZ, R48.H0_H0 ;  /* 0x20000030ff2f7230 */ /* 0x000fe40000004100 */
[----:B------:R-:W-:Y:S01]  /*87c0*/  HADD2.F32 R95, -RZ, R44.H0_H0 ;  /* 0x2000002cff5f7230 */ /* 0x000fe20000004100 */
[----:B------:R-:W-:Y:S01]  /*87d0*/  F2FP.F16.F32.PACK_AB R51, R99, R51 ;  /* 0x000000336333723e */ /* 0x000fe200000000ff */
[----:B------:R-:W-:Y:S02]  /*87e0*/  HADD2.F32 R48, -RZ, R48.H1_H1 ;  /* 0x30000030ff307230 */ /* 0x000fe40000004100 */
[-C--:B------:R-:W-:Y:S01]  /*87f0*/  FMUL.FTZ R97, R47, R174.reuse ;  /* 0x000000ae2f617220 */ /* 0x080fe20000410000 */
[----:B------:R-:W-:Y:S02]  /*8800*/  HADD2.F32 R44, -RZ, R44.H1_H1 ;  /* 0x3000002cff2c7230 */ /* 0x000fe40000004100 */
[C---:B------:R-:W-:Y:S01]  /*8810*/  FMUL.FTZ R174, R95.reuse, R174 ;  /* 0x000000ae5fae7220 */ /* 0x040fe20000410000 */
[----:B------:R-:W-:Y:S01]  /*8820*/  F2FP.F16.F32.PACK_AB R96, R96, R98 ;  /* 0x000000626060723e */ /* 0x000fe200000000ff */
[----:B------:R-:W-:-:S02]  /*8830*/  FFMA.FTZ R97, R95, R57, -R97 ;  /* 0x000000395f617223 */ /* 0x000fc40000010861 */
[----:B------:R-:W-:Y:S01]  /*8840*/  FFMA.FTZ R174, R47, R57, R174 ;  /* 0x000000392fae7223 */ /* 0x000fe200000100ae */
[-C--:B------:R-:W-:Y:S01]  /*8850*/  FMUL.FTZ R47, R48, R56.reuse ;  /* 0x00000038302f7220 */ /* 0x080fe20000410000 */
[C---:B------:R-:W-:Y:S01]  /*8860*/  FMUL.FTZ R56, R44.reuse, R56 ;  /* 0x000000382c387220 */ /* 0x040fe20000410000 */
[----:B------:R-:W-:Y:S02]  /*8870*/  HADD2.F32 R57, -RZ, R188.H1_H1 ;  /* 0x300000bcff397230 */ /* 0x000fe40000004100 */
[-C--:B------:R-:W-:Y:S01]  /*8880*/  FFMA.FTZ R47, R44, R52.reuse, -R47 ;  /* 0x000000342c2f7223 */ /* 0x080fe2000001082f */
[----:B------:R-:W-:Y:S01]  /*8890*/  FFMA.FTZ R56, R48, R52, R56 ;  /* 0x0000003430387223 */ /* 0x000fe20000010038 */
[----:B------:R-:W-:Y:S02]  /*88a0*/  HADD2.F32 R44, -RZ, R50.H0_H0 ;  /* 0x20000032ff2c7230 */ /* 0x000fe40000004100 */
[----:B------:R-:W-:Y:S02]  /*88b0*/  HADD2.F32 R52, -RZ, R46.H0_H0 ;  /* 0x2000002eff347230 */ /* 0x000fe40000004100 */
[----:B------:R-:W-:-:S02]  /*88c0*/  HADD2.F32 R48, -RZ, R188.H0_H0 ;  /* 0x200000bcff307230 */ /* 0x000fc40000004100 */
[-C--:B------:R-:W-:Y:S01]  /*88d0*/  FMUL.FTZ R53, R44, R57.reuse ;  /* 0x000000392c357220 */ /* 0x080fe20000410000 */
[----:B------:R-:W-:Y:S02]  /*88e0*/  HADD2.F32 R50, -RZ, R50.H1_H1 ;  /* 0x30000032ff327230 */ /* 0x000fe40000004100 */
[C---:B------:R-:W-:Y:S01]  /*88f0*/  FMUL.FTZ R57, R52.reuse, R57 ;  /* 0x0000003934397220 */ /* 0x040fe20000410000 */
[----:B------:R-:W-:Y:S02]  /*8900*/  HADD2.F32 R46, -RZ, R46.H1_H1 ;  /* 0x3000002eff2e7230 */ /* 0x000fe40000004100 */
[----:B------:R-:W-:Y:S01]  /*8910*/  FFMA.FTZ R53, R52, R48, -R53 ;  /* 0x0000003034357223 */ /* 0x000fe20000010835 */
[----:B------:R-:W-:Y:S01]  /*8920*/  F2FP.F16.F32.PACK_AB R56, R56, R174 ;  /* 0x000000ae3838723e */ /* 0x000fe200000000ff */
[----:B------:R-:W-:Y:S01]  /*8930*/  FFMA.FTZ R57, R44, R48, R57 ;  /* 0x000000302c397223 */ /* 0x000fe20000010039 */
[-C--:B------:R-:W-:Y:S01]  /*8940*/  FMUL.FTZ R44, R50, R58.reuse ;  /* 0x0000003a322c7220 */ /* 0x080fe20000410000 */
[----:B------:R-:W-:Y:S01]  /*8950*/  FMUL.FTZ R58, R46, R58 ;  /* 0x0000003a2e3a7220 */ /* 0x000fe20000410000 */
[----:B------:R-:W-:Y:S01]  /*8960*/  F2FP.F16.F32.PACK_AB R48, R47, R97 ;  /* 0x000000612f30723e */ /* 0x000fe200000000ff */
[----:B------:R-:W-:-:S02]  /*8970*/  IMAD.MOV.U32 R47, RZ, RZ, R51 ;  /* 0x000000ffff2f7224 */ /* 0x000fc400078e0033 */
[-C--:B------:R-:W-:Y:S01]  /*8980*/  FFMA.FTZ R44, R46, R54.reuse, -R44 ;  /* 0x000000362e2c7223 */ /* 0x080fe2000001082c */
[----:B------:R-:W-:Y:S01]  /*8990*/  FFMA.FTZ R58, R50, R54, R58 ;  /* 0x00000036323a7223 */ /* 0x000fe2000001003a */
[----:B------:R-:W-:-:S03]  /*89a0*/  IMAD.MOV.U32 R51, RZ, RZ, R96 ;  /* 0x000000ffff337224 */ /* 0x000fc600078e0060 */
[----:B------:R-:W-:Y:S01]  /*89b0*/  F2FP.F16.F32.PACK_AB R46, R44, R53 ;  /* 0x000000352c2e723e */ /* 0x000fe200000000ff */
[----:B------:R-:W-:Y:S01]  /*89c0*/  IMAD.MOV.U32 R44, RZ, RZ, R48 ;  /* 0x000000ffff2c7224 */ /* 0x000fe200078e0030 */
[----:B------:R-:W-:Y:S01]  /*89d0*/  F2FP.F16.F32.PACK_AB R50, R58, R57 ;  /* 0x000000393a32723e */ /* 0x000fe200000000ff */
[----:B------:R-:W-:-:S07]  /*89e0*/  IMAD.MOV.U32 R48, RZ, RZ, R56 ;  /* 0x000000ffff307224 */ /* 0x000fce00078e0038 */
.L_x_691:
[----:B------:R-:W-:Y:S05]  /*89f0*/  BSYNC B2 ;  /* 0x0000000000027941 */ /* 0x000fea0003800000 */
.L_x_690:
[-C--:B--2---:R-:W-:Y:S01]  /*8a00*/  IMAD R54, R155, R138.reuse, RZ ;  /* 0x0000008a9b367224 */ /* 0x084fe200078e02ff */
[----:B------:R-:W-:Y:S01]  /*8a10*/  ULDC.64 UR4, c[0x0][0x2e8] ;  /* 0x0000ba0000047ab9 */ /* 0x000fe20000000a00 */
[----:B------:R-:W-:Y:S01]  /*8a20*/  IMAD.WIDE.U32 R52, R175, R138, R136 ;  /* 0x0000008aaf347225 */ /* 0x000fe200078e0088 */
[----:B------:R-:W-:-:S03]  /*8a30*/  ULDC.64 UR6, c[0x0][0x208] ;  /* 0x0000820000067ab9 */ /* 0x000fc60000000a00 */
[----:B------:R-:W-:Y:S01]  /*8a40*/  IMAD R55, R175, R139, R54 ;  /* 0x0000008baf377224 */ /* 0x000fe200078e0236 */
[----:B------:R-:W-:-:S04]  /*8a50*/  IADD3 R54, P4, P5, R100, R52, R20 ;  /* 0x0000003464367210 */ /* 0x000fc80007d9e014 */
[----:B------:R-:W-:-:S04]  /*8a60*/  IADD3 R55, R53, R55, RZ ;  /* 0x0000003735377210 */ /* 0x000fc80007ffe0ff */
[----:B------:R-:W-:Y:S02]  /*8a70*/  IADD3.X R53, R14, R55, R9, P4, P5 ;  /* 0x000000370e357210 */ /* 0x000fe400027ea409 */
[----:B------:R-:W-:-:S13]  /*8a80*/  ISETP.GE.AND P4, PT, R92, R150, PT ;  /* 0x000000965c00720c */ /* 0x000fda0003f86270 */
[--C-:B------:R-:W-:Y:S02]  /*8a90*/  @!P4 SHF.R.S32.HI R56, RZ, 0x1f, R92.reuse ;  /* 0x0000001fff38c819 */ /* 0x100fe4000001145c */
[----:B------:R-:W-:-:S04]  /*8aa0*/  @!P4 IADD3 R92, P5, P6, R100, R52, R92 ;  /* 0x00000034645cc210 */ /* 0x000fc80007ebe05c */
[----:B------:R-:W-:Y:S02]  /*8ab0*/  @!P4 IADD3.X R55, R14, R55, R56, P5, P6 ;  /* 0x000000370e37c210 */ /* 0x000fe40002fec438 */
[----:B------:R-:W-:-:S04]  /*8ac0*/  LEA R52, P5, R54, UR4, 0x1 ;  /* 0x0000000436347c11 */ /* 0x000fc8000f8a08ff */
[----:B------:R-:W-:Y:S02]  /*8ad0*/  LEA.HI.X R53, R54, UR5, R53, 0x1, P5 ;  /* 0x0000000536357c11 */ /* 0x000fe4000a8f0c35 */
[----:B------:R-:W-:-:S03]  /*8ae0*/  @!P4 LEA R54, P5, R92, UR4, 0x1 ;  /* 0x000000045c36cc11 */ /* 0x000fc6000f8a08ff */
[----:B0-----:R0:W-:Y:S01]  /*8af0*/  STG.E.128 desc[UR6][R52.64], R44 ;  /* 0x0000002c34007986 */ /* 0x0011e2000c101d06 */
[----:B------:R-:W-:-:S05]  /*8b00*/  @!P4 LEA.HI.X R55, R92, UR5, R55, 0x1, P5 ;  /* 0x000000055c37cc11 */ /* 0x000fca000a8f0c37 */
[----:B---3--:R0:W-:Y:S04]  /*8b10*/  @!P4 STG.E.128 desc[UR6][R54.64], R48 ;  /* 0x000000303600c986 */ /* 0x0081e8000c101d06 */
.L_x_689:
[----:B------:R-:W-:Y:S05]  /*8b20*/  BSYNC B1 ;  /* 0x0000000000017941 */ /* 0x000fea0003800000 */
.L_x_688:
[----:B0--3--:R-:W-:Y:S01]  /*8b30*/  VIADD R45, R22, 0x40 ;  /* 0x00000040162d7836 */ /* 0x009fe20000000000 */
[----:B------:R-:W-:Y:S04]  /*8b40*/  BSSY B1, `(.L_x_692) ;  /* 0x0000087000017945 */ /* 0x000fe80003800000 */
[----:B------:R-:W-:-:S13]  /*8b50*/  ISETP.GE.OR P4, PT, R45, R4, P0 ;  /* 0x000000042d00720c */ /* 0x000fda0000786670 */
[----:B------:R-:W-:Y:S05]  /*8b60*/  @P4 BRA `(.L_x_693) ;  /* 0x0000000800104947 */ /* 0x000fea0003800000 */
[----:B------:R-:W3:Y:S04]  /*8b70*/  LDL R44, [R1+0x4] ;  /* 0x00000400012c7983 */ /* 0x000ee80000100800 */
[----:B------:R-:W4:Y:S01]  /*8b80*/  LDL R47, [R1+0x48] ;  /* 0x00004800012f7983 */ /* 0x000f220000100800 */
[----:B--2---:R-:W-:Y:S01]  /*8b90*/  IMAD.WIDE.U32 R52, R45, R138, R136 ;  /* 0x0000008a2d347225 */ /* 0x004fe200078e0088 */
[----:B------:R-:W-:Y:S03]  /*8ba0*/  BSSY B2, `(.L_x_694) ;  /* 0x0000074000027945 */ /* 0x000fe60003800000 */
[----:B------:R-:W-:Y:S01]  /*8bb0*/  VIADD R46, R22, 0x40 ;  /* 0x00000040162e7836 */ /* 0x000fe20000000000 */
[----:B------:R-:W-:Y:S01]  /*8bc0*/  IADD3 R54, P4, P5, R100, R52, R20 ;  /* 0x0000003464367210 */ /* 0x000fe20007d9e014 */
[----:B------:R-:W-:-:S03]  /*8bd0*/  VIADD R48, R22, 0x40 ;  /* 0x0000004016307836 */ /* 0x000fc60000000000 */
[----:B------:R-:W-:Y:S01]  /*8be0*/  SHF.L.U32 R46, R46, 0x6, RZ ;  /* 0x000000062e2e7819 */ /* 0x000fe200000006ff */
[----:B------:R-:W-:-:S03]  /*8bf0*/  IMAD.SHL.U32 R48, R48, 0x40, RZ ;  /* 0x0000004030307824 */ /* 0x000fc600078e00ff */
[----:B------:R-:W-:Y:S02]  /*8c00*/  LOP3.LUT R46, R46, 0x1c0, RZ, 0xc0, !PT ;  /* 0x000001c02e2e7812 */ /* 0x000fe400078ec0ff */
[----:B------:R-:W-:Y:S02]  /*8c10*/  LOP3.LUT R48, R48, 0x1c0, RZ, 0xc0, !PT ;  /* 0x000001c030307812 */ /* 0x000fe400078ec0ff */
[----:B------:R-:W-:Y:S02]  /*8c20*/  SHF.R.U32.HI R46, RZ, 0x3, R46 ;  /* 0x00000003ff2e7819 */ /* 0x000fe4000001162e */
[----:B---3--:R-:W-:Y:S01]  /*8c30*/  LOP3.LUT P6, RZ, R44, 0x1, RZ, 0xc0, !PT ;  /* 0x000000012cff7812 */ /* 0x008fe200078cc0ff */
[----:B------:R-:W-:-:S04]  /*8c40*/  IMAD R44, R154, R138, RZ ;  /* 0x0000008a9a2c7224 */ /* 0x000fc800078e02ff */
[----:B------:R-:W-:Y:S01]  /*8c50*/  IMAD R45, R45, R139, R44 ;  /* 0x0000008b2d2d7224 */ /* 0x000fe200078e022c */
[----:B------:R-:W-:-:S03]  /*8c60*/  SEL R44, R43, R151, !P6 ;  /* 0x000000972b2c7207 */ /* 0x000fc60007000000 */
[----:B------:R-:W-:Y:S01]  /*8c70*/  IMAD.IADD R56, R53, 0x1, R45 ;  /* 0x0000000135387824 */ /* 0x000fe200078e022d */
[----:B------:R-:W-:-:S04]  /*8c80*/  SHF.R.S32.HI R45, RZ, 0x1f, R44 ;  /* 0x0000001fff2d7819 */ /* 0x000fc8000001142c */
[----:B------:R-:W-:Y:S02]  /*8c90*/  LEA.HI R45, R45, R44, RZ, 0x4 ;  /* 0x0000002c2d2d7211 */ /* 0x000fe400078f20ff */
[----:B------:R-:W-:Y:S02]  /*8ca0*/  IADD3.X R55, R14, R56, R9, P4, P5 ;  /* 0x000000380e377210 */ /* 0x000fe400027ea409 */
[----:B------:R-:W-:-:S04]  /*8cb0*/  LEA.HI.SX32 R45, R45, R10, 0x1c ;  /* 0x0000000a2d2d7211 */ /* 0x000fc800078fe2ff */
[----:B------:R-:W-:Y:S01]  /*8cc0*/  SHF.R.S32.HI R44, RZ, 0x1f, R45 ;  /* 0x0000001fff2c7819 */ /* 0x000fe2000001142d */
[----:B------:R-:W-:-:S03]  /*8cd0*/  IMAD.SHL.U32 R57, R45, 0x8, RZ ;  /* 0x000000082d397824 */ /* 0x000fc600078e00ff */
[----:B------:R-:W-:-:S04]  /*8ce0*/  LEA.HI R44, R44, R45, RZ, 0x3 ;  /* 0x0000002d2c2c7211 */ /* 0x000fc800078f18ff */
[----:B------:R-:W-:Y:S02]  /*8cf0*/  SHF.R.S32.HI R45, RZ, 0x3, R44 ;  /* 0x00000003ff2d7819 */ /* 0x000fe4000001142c */
[----:B------:R-:W-:-:S03]  /*8d00*/  LOP3.LUT R44, R48, 0x38, R57, 0xf8, !PT ;  /* 0x00000038302c7812 */ /* 0x000fc600078ef839 */
[----:B----4-:R-:W-:Y:S01]  /*8d10*/  IMAD R45, R45, 0x2c00, R47 ;  /* 0x00002c002d2d7824 */ /* 0x010fe200078e022f */
[----:B------:R-:W-:-:S05]  /*8d20*/  LOP3.LUT R44, R44, R46, RZ, 0x3c, !PT ;  /* 0x0000002e2c2c7212 */ /* 0x000fca00078e3cff */
[----:B------:R-:W-:Y:S02]  /*8d30*/  IMAD.IADD R44, R45, 0x1, R44 ;  /* 0x000000012d2c7824 */ /* 0x000fe400078e022c */
[C---:B------:R-:W-:Y:S02]  /*8d40*/  IMAD R45, R23.reuse, 0x5800, R145 ;  /* 0x00005800172d7824 */ /* 0x040fe400078e0291 */
[----:B------:R-:W-:Y:S02]  /*8d50*/  IMAD R47, R23, 0x5800, R44 ;  /* 0x00005800172f7824 */ /* 0x000fe400078e022c */
[----:B------:R-:W-:-:S03]  /*8d60*/  IMAD R45, R45, 0x2, R2 ;  /* 0x000000022d2d7824 */ /* 0x000fc600078e0202 */
[----:B------:R-:W-:-:S03]  /*8d70*/  LEA R48, R47, R2, 0x1 ;  /* 0x000000022f307211 */ /* 0x000fc600078e08ff */
[----:B------:R-:W0:Y:S04]  /*8d80*/  LDS.128 R44, [R45+0x1e400] ;  /* 0x01e400002d2c7984 */ /* 0x000e280000000c00 */
[----:B------:R-:W2:Y:S01]  /*8d90*/  LDS.128 R48, [R48+0x1e400] ;  /* 0x01e4000030307984 */ /* 0x000ea20000000c00 */
[----:B------:R-:W-:Y:S05]  /*8da0*/  @P3 BRA `(.L_x_695) ;  /* 0x00000004004c3947 */ /* 0x000fea0003800000 */
[----:B------:R-:W-:Y:S01]  /*8db0*/  HADD2.F32 R93, -RZ, R187.H1_H1 ;  /* 0x300000bbff5d7230 */ /* 0x000fe20000004100 */
[----:B------:R-:W-:Y:S01]  /*8dc0*/  SHF.R.U64 R60, R60, 0x10, R61 ;  /* 0x000000103c3c7819 */ /* 0x000fe2000000123d */
[----:B--2---:R-:W-:Y:S01]  /*8dd0*/  HADD2.F32 R59, -RZ, R49.H0_H0 ;  /* 0x20000031ff3b7230 */ /* 0x004fe20000004100 */
[----:B------:R-:W-:Y:S01]  /*8de0*/  SHF.R.U64 R64, R64, 0x10, R65 ;  /* 0x0000001040407819 */ /* 0x000fe20000001241 */
[----:B0-----:R-:W-:Y:S01]  /*8df0*/  HADD2.F32 R92, -RZ, R45.H0_H0 ;  /* 0x2000002dff5c7230 */ /* 0x001fe20000004100 */
[----:B------:R-:W-:Y:S01]  /*8e00*/  SHF.R.U64 R66, R66, 0x10, R67 ;  /* 0x0000001042427819 */ /* 0x000fe20000001243 */
[----:B------:R-:W-:Y:S02]  /*8e10*/  HADD2.F32 R58, -RZ, R187.H0_H0 ;  /* 0x200000bbff3a7230 */ /* 0x000fe40000004100 */
[-C--:B------:R-:W-:Y:S01]  /*8e20*/  FMUL.FTZ R94, R59, R93.reuse ;  /* 0x0000005d3b5e7220 */ /* 0x080fe20000410000 */
[----:B------:R-:W-:Y:S02]  /*8e30*/  HADD2.F32 R49, -RZ, R49.H1_H1 ;  /* 0x30000031ff317230 */ /* 0x000fe40000004100 */
[----:B------:R-:W-:Y:S01]  /*8e40*/  FMUL.FTZ R93, R92, R93 ;  /* 0x0000005d5c5d7220 */ /* 0x000fe20000410000 */
[----:B------:R-:W-:-:S02]  /*8e50*/  HADD2.F32 R96, -RZ, R186.H1_H1 ;  /* 0x300000baff607230 */ /* 0x000fc40000004100 */
[-C--:B------:R-:W-:Y:S01]  /*8e60*/  FFMA.FTZ R92, R92, R58.reuse, -R94 ;  /* 0x0000003a5c5c7223 */ /* 0x080fe2000001085e */
[----:B------:R-:W-:Y:S01]  /*8e70*/  SHF.R.U32.HI R94, RZ, 0x10, R61 ;  /* 0x00000010ff5e7819 */ /* 0x000fe2000001163d */
[----:B------:R-:W-:Y:S01]  /*8e80*/  FFMA.FTZ R59, R59, R58, R93 ;  /* 0x0000003a3b3b7223 */ /* 0x000fe2000001005d */
[----:B------:R-:W-:Y:S01]  /*8e90*/  SHF.R.U32.HI R93, RZ, 0x10, R65 ;  /* 0x00000010ff5d7819 */ /* 0x000fe20000011641 */
[----:B------:R-:W-:Y:S01]  /*8ea0*/  HADD2.F32 R58, -RZ, R45.H1_H1 ;  /* 0x3000002dff3a7230 */ /* 0x000fe20000004100 */
[----:B------:R-:W-:Y:S01]  /*8eb0*/  SHF.R.U32.HI R61, RZ, 0x10, R67 ;  /* 0x00000010ff3d7819 */ /* 0x000fe20000011643 */
[----:B------:R-:W-:Y:S02]  /*8ec0*/  HADD2.F32 R45, -RZ, R94.H0_H0 ;  /* 0x2000005eff2d7230 */ /* 0x000fe40000004100 */
[----:B------:R-:W-:-:S05]  /*8ed0*/  HADD2.F32 R93, -RZ, R93.H0_H0 ;  /* 0x2000005dff5d7230 */ /* 0x000fca0000004100 */
[-C--:B------:R-:W-:Y:S01]  /*8ee0*/  FMUL.FTZ R94, R49, R93.reuse ;  /* 0x0000005d315e7220 */ /* 0x080fe20000410000 */
[----:B------:R-:W-:-:S03]  /*8ef0*/  FMUL.FTZ R93, R58, R93 ;  /* 0x0000005d3a5d7220 */ /* 0x000fc60000410000 */
[-C--:B------:R-:W-:Y:S01]  /*8f00*/  FFMA.FTZ R58, R58, R45.reuse, -R94 ;  /* 0x0000002d3a3a7223 */ /* 0x080fe2000001085e */
[----:B------:R-:W-:Y:S01]  /*8f10*/  FFMA.FTZ R49, R49, R45, R93 ;  /* 0x0000002d31317223 */ /* 0x000fe2000001005d */
[----:B------:R-:W-:Y:S02]  /*8f20*/  IMAD.MOV.U32 R45, RZ, RZ, R51 ;  /* 0x000000ffff2d7224 */ /* 0x000fe400078e0033 */
[----:B------:R-:W-:Y:S01]  /*8f30*/  HADD2.F32 R94, -RZ, R47.H0_H0 ;  /* 0x2000002fff5e7230 */ /* 0x000fe20000004100 */
[----:B------:R-:W-:Y:S01]  /*8f40*/  F2FP.F16.F32.PACK_AB R58, R58, R92 ;  /* 0x0000005c3a3a723e */ /* 0x000fe200000000ff */
[----:B------:R-:W-:Y:S01]  /*8f50*/  HADD2.F32 R93, -RZ, R186.H0_H0 ;  /* 0x200000baff5d7230 */ /* 0x000fe20000004100 */
[----:B------:R-:W-:Y:S01]  /*8f60*/  F2FP.F16.F32.PACK_AB R49, R49, R59 ;  /* 0x0000003b3131723e */ /* 0x000fe200000000ff */
[--C-:B------:R-:W-:Y:S02]  /*8f70*/  HADD2.F32 R51, -RZ, R45.reuse.H0_H0 ;  /* 0x2000002dff337230 */ /* 0x100fe40000004100 */
[----:B------:R-:W-:-:S02]  /*8f80*/  HADD2.F32 R45, -RZ, R45.H1_H1 ;  /* 0x3000002dff2d7230 */ /* 0x000fc40000004100 */
[----:B------:R-:W-:Y:S02]  /*8f90*/  HADD2.F32 R47, -RZ, R47.H1_H1 ;  /* 0x3000002fff2f7230 */ /* 0x000fe40000004100 */
[-C--:B------:R-:W-:Y:S01]  /*8fa0*/  FMUL.FTZ R95, R51, R96.reuse ;  /* 0x00000060335f7220 */ /* 0x080fe20000410000 */
[----:B------:R-:W-:-:S03]  /*8fb0*/  FMUL.FTZ R96, R94, R96 ;  /* 0x000000605e607220 */ /* 0x000fc60000410000 */
[-C--:B------:R-:W-:Y:S01]  /*8fc0*/  FFMA.FTZ R95, R94, R93.reuse, -R95 ;  /* 0x0000005d5e5f7223 */ /* 0x080fe2000001085f */
[----:B------:R-:W-:Y:S01]  /*8fd0*/  FFMA.FTZ R96, R51, R93, R96 ;  /* 0x0000005d33607223 */ /* 0x000fe20000010060 */
[--C-:B------:R-:W-:Y:S01]  /*8fe0*/  SHF.R.U64 R51, R62, 0x10, R63.reuse ;  /* 0x000000103e337819 */ /* 0x100fe2000000123f */
[----:B------:R-:W-:Y:S01]  /*8ff0*/  HADD2.F32 R94, -RZ, R61.H0_H0 ;  /* 0x2000003dff5e7230 */ /* 0x000fe20000004100 */
[----:B------:R-:W-:Y:S01]  /*9000*/  SHF.R.U32.HI R62, RZ, 0x10, R63 ;  /* 0x00000010ff3e7819 */ /* 0x000fe2000001163f */
[----:B------:R-:W-:Y:S02]  /*9010*/  HADD2.F32 R63, -RZ, R44.H0_H0 ;  /* 0x2000002cff3f7230 */ /* 0x000fe40000004100 */
[----:B------:R-:W-:Y:S02]  /*9020*/  HADD2.F32 R61, -RZ, R64.H0_H0 ;  /* 0x20000040ff3d7230 */ /* 0x000fe40000004100 */
[----:B------:R-:W-:Y:S01]  /*9030*/  FMUL.FTZ R174, R47, R94 ;  /* 0x0000005e2fae7220 */ /* 0x000fe20000410000 */
[----:B------:R-:W-:-:S02]  /*9040*/  HADD2.F32 R98, -RZ, R62.H0_H0 ;  /* 0x2000003eff627230 */ /* 0x000fc40000004100 */
[----:B------:R-:W-:Y:S01]  /*9050*/  FMUL.FTZ R62, R45, R94 ;  /* 0x0000005e2d3e7220 */ /* 0x000fe20000410000 */
[----:B------:R-:W-:Y:S02]  /*9060*/  HADD2.F32 R94, -RZ, R185.H1_H1 ;  /* 0x300000b9ff5e7230 */ /* 0x000fe40000004100 */
[----:B------:R-:W-:Y:S02]  /*9070*/  HADD2.F32 R64, -RZ, R44.H1_H1 ;  /* 0x3000002cff407230 */ /* 0x000fe40000004100 */
[-C--:B------:R-:W-:Y:S01]  /*9080*/  FFMA.FTZ R62, R47, R98.reuse, -R62 ;  /* 0x000000622f3e7223 */ /* 0x080fe2000001083e */
[----:B------:R-:W-:Y:S02]  /*9090*/  HADD2.F32 R47, -RZ, R48.H0_H0 ;  /* 0x20000030ff2f7230 */ /* 0x000fe40000004100 */
[----:B------:R-:W-:Y:S01]  /*90a0*/  FFMA.FTZ R45, R45, R98, R174 ;  /* 0x000000622d2d7223 */ /* 0x000fe200000100ae */
[----:B------:R-:W-:Y:S02]  /*90b0*/  HADD2.F32 R98, -RZ, R184.H1_H1 ;  /* 0x300000b8ff627230 */ /* 0x000fe40000004100 */
[----:B------:R-:W-:Y:S01]  /*90c0*/  FMUL.FTZ R67, R64, R61 ;  /* 0x0000003d40437220 */ /* 0x000fe20000410000 */
[----:B------:R-:W-:-:S02]  /*90d0*/  HADD2.F32 R48, -RZ, R48.H1_H1 ;  /* 0x30000030ff307230 */ /* 0x000fc40000004100 */
[-C--:B------:R-:W-:Y:S01]  /*90e0*/  FMUL.FTZ R174, R47, R94.reuse ;  /* 0x0000005e2fae7220 */ /* 0x080fe20000410000 */
[C---:B------:R-:W-:Y:S01]  /*90f0*/  FMUL.FTZ R94, R63.reuse, R94 ;  /* 0x0000005e3f5e7220 */ /* 0x040fe20000410000 */
[----:B------:R-:W-:Y:S01]  /*9100*/  HADD2.F32 R184, -RZ, R184.H0_H0 ;  /* 0x200000b8ffb87230 */ /* 0x000fe20000004100 */
[----:B------:R-:W-:Y:S01]  /*9110*/  F2FP.F16.F32.PACK_AB R62, R62, R95 ;  /* 0x0000005f3e3e723e */ /* 0x000fe200000000ff */
[-C--:B------:R-:W-:Y:S01]  /*9120*/  FFMA.FTZ R44, R63, R98.reuse, -R174 ;  /* 0x000000623f2c7223 */ /* 0x080fe200000108ae */
[----:B------:R-:W-:Y:S02]  /*9130*/  HADD2.F32 R63, -RZ, R60.H0_H0 ;  /* 0x2000003cff3f7230 */ /* 0x000fe40000004100 */
[----:B------:R-:W-:Y:S01]  /*9140*/  FMUL.FTZ R65, R48, R61 ;  /* 0x0000003d30417220 */ /* 0x000fe20000410000 */
[----:B------:R-:W-:Y:S02]  /*9150*/  HADD2.F32 R60, -RZ, R185.H0_H0 ;  /* 0x200000b9ff3c7230 */ /* 0x000fe40000004100 */
[----:B------:R-:W-:Y:S01]  /*9160*/  FFMA.FTZ R47, R47, R98, R94 ;  /* 0x000000622f2f7223 */ /* 0x000fe2000001005e */
[----:B------:R-:W-:-:S02]  /*9170*/  HADD2.F32 R51, -RZ, R51.H0_H0 ;  /* 0x20000033ff337230 */ /* 0x000fc40000004100 */
[-C--:B------:R-:W-:Y:S01]  /*9180*/  FFMA.FTZ R61, R64, R63.reuse, -R65 ;  /* 0x0000003f403d7223 */ /* 0x080fe20000010841 */
[----:B------:R-:W-:Y:S01]  /*9190*/  FFMA.FTZ R48, R48, R63, R67 ;  /* 0x0000003f30307223 */ /* 0x000fe20000010043 */
[----:B------:R-:W-:Y:S02]  /*91a0*/  HADD2.F32 R63, -RZ, R50.H0_H0 ;  /* 0x20000032ff3f7230 */ /* 0x000fe40000004100 */
[----:B------:R-:W-:Y:S01]  /*91b0*/  HADD2.F32 R67, -RZ, R66.H0_H0 ;  /* 0x20000042ff437230 */ /* 0x000fe20000004100 */
[----:B------:R-:W-:Y:S01]  /*91c0*/  F2FP.F16.F32.PACK_AB R44, R61, R44 ;  /* 0x0000002c3d2c723e */ /* 0x000fe200000000ff */
[----:B------:R-:W-:Y:S02]  /*91d0*/  HADD2.F32 R65, -RZ, R46.H0_H0 ;  /* 0x2000002eff417230 */ /* 0x000fe40000004100 */
[----:B------:R-:W-:Y:S01]  /*91e0*/  FMUL.FTZ R64, R63, R60 ;  /* 0x0000003c3f407220 */ /* 0x000fe20000410000 */
[----:B------:R-:W-:Y:S01]  /*91f0*/  HADD2.F32 R50, -RZ, R50.H1_H1 ;  /* 0x30000032ff327230 */ /* 0x000fe20000004100 */
[----:B------:R-:W-:Y:S01]  /*9200*/  F2FP.F16.F32.PACK_AB R48, R48, R47 ;  /* 0x0000002f3030723e */ /* 0x000fe200000000ff */
[----:B------:R-:W-:-:S02]  /*9210*/  HADD2.F32 R46, -RZ, R46.H1_H1 ;  /* 0x3000002eff2e7230 */ /* 0x000fc40000004100 */
[C---:B------:R-:W-:Y:S01]  /*9220*/  FMUL.FTZ R60, R65.reuse, R60 ;  /* 0x0000003c413c7220 */ /* 0x040fe20000410000 */
[-C--:B------:R-:W-:Y:S01]  /*9230*/  FFMA.FTZ R65, R65, R184.reuse, -R64 ;  /* 0x000000b841417223 */ /* 0x080fe20000010840 */
[-C--:B------:R-:W-:Y:S01]  /*9240*/  FMUL.FTZ R93, R50, R67.reuse ;  /* 0x00000043325d7220 */ /* 0x080fe20000410000 */
[----:B------:R-:W-:Y:S02]  /*9250*/  IMAD.MOV.U32 R47, RZ, RZ, R62 ;  /* 0x000000ffff2f7224 */ /* 0x000fe400078e003e */
[C---:B------:R-:W-:Y:S01]  /*9260*/  FMUL.FTZ R67, R46.reuse, R67 ;  /* 0x000000432e437220 */ /* 0x040fe20000410000 */
[----:B------:R-:W-:Y:S01]  /*9270*/  FFMA.FTZ R63, R63, R184, R60 ;  /* 0x000000b83f3f7223 */ /* 0x000fe2000001003c */
[-C--:B------:R-:W-:Y:S02]  /*9280*/  FFMA.FTZ R46, R46, R51.reuse, -R93 ;  /* 0x000000332e2e7223 */ /* 0x080fe4000001085d */
[----:B------:R-:W-:Y:S01]  /*9290*/  FFMA.FTZ R50, R50, R51, R67 ;  /* 0x0000003332327223 */ /* 0x000fe20000010043 */
[----:B------:R-:W-:Y:S01]  /*92a0*/  F2FP.F16.F32.PACK_AB R51, R45, R96 ;  /* 0x000000602d33723e */ /* 0x000fe200000000ff */
[----:B------:R-:W-:Y:S01]  /*92b0*/  IMAD.MOV.U32 R45, RZ, RZ, R58 ;  /* 0x000000ffff2d7224 */ /* 0x000fe200078e003a */
[----:B------:R-:W-:-:S02]  /*92c0*/  F2FP.F16.F32.PACK_AB R46, R46, R65 ;  /* 0x000000412e2e723e */ /* 0x000fc400000000ff */
[----:B------:R-:W-:-:S07]  /*92d0*/  F2FP.F16.F32.PACK_AB R50, R50, R63 ;  /* 0x0000003f3232723e */ /* 0x000fce00000000ff */
.L_x_695:
[----:B------:R-:W-:Y:S05]  /*92e0*/  BSYNC B2 ;  /* 0x0000000000027941 */ /* 0x000fea0003800000 */
.L_x_694:
[----:B------:R-:W-:Y:S01]  /*92f0*/  ISETP.GE.AND P4, PT, R57, R150, PT ;  /* 0x000000963900720c */ /* 0x000fe20003f86270 */
[----:B------:R-:W-:Y:S01]  /*9300*/  ULDC.64 UR4, c[0x0][0x2e8] ;  /* 0x0000ba0000047ab9 */ /* 0x000fe20000000a00 */
[----:B------:R-:W-:-:S11]  /*9310*/  ULDC.64 UR6, c[0x0][0x208] ;  /* 0x0000820000067ab9 */ /* 0x000fd60000000a00 */
        /* <DEDUP_REMOVED lines=8> */
[----:B--2---:R0:W-:Y:S04]  /*93a0*/  @!P4 STG.E.128 desc[UR6][R54.64], R48 ;  /* 0x000000303600c986 */ /* 0x0041e8000c101d06 */
.L_x_693:
[----:B------:R-:W-:Y:S05]  /*93b0*/  BSYNC B1 ;  /* 0x0000000000017941 */ /* 0x000fea0003800000 */
.L_x_692:
[----:B0-----:R-:W-:Y:S01]  /*93c0*/  VIADD R45, R22, 0x60 ;  /* 0x00000060162d7836 */ /* 0x001fe20000000000 */
        /* <DEDUP_REMOVED lines=9> */
[----:B------:R-:W-:-:S02]  /*9460*/  VIADD R48, R22, 0x60 ;  /* 0x0000006016307836 */ /* 0x000fc40000000000 */
[----:B------:R-:W-:-:S03]  /*9470*/  IMAD.SHL.U32 R46, R46, 0x40, RZ ;  /* 0x000000402e2e7824 */ /* 0x000fc600078e00ff */
[----:B------:R-:W-:Y:S02]  /*9480*/  SHF.L.U32 R48, R48, 0x6, RZ ;  /* 0x0000000630307819 */ /* 0x000fe400000006ff */
[----:B------:R-:W-:Y:S02]  /*9490*/  LOP3.LUT R46, R46, 0x1c0, RZ, 0xc0, !PT ;  /* 0x000001c02e2e7812 */ /* 0x000fe400078ec0ff */
[----:B------:R-:W-:Y:S02]  /*94a0*/  LOP3.LUT R48, R48, 0x1c0, RZ, 0xc0, !PT ;  /* 0x000001c030307812 */ /* 0x000fe400078ec0ff */
[----:B------:R-:W-:Y:S02]  /*94b0*/  SHF.R.U32.HI R46, RZ, 0x3, R46 ;  /* 0x00000003ff2e7819 */ /* 0x000fe4000001162e */
[----:B---3--:R-:W-:Y:S01]  /*94c0*/  LOP3.LUT P6, RZ, R44, 0x1, RZ, 0xc0, !PT ;  /* 0x000000012cff7812 */ /* 0x008fe200078cc0ff */
[----:B------:R-:W-:-:S04]  /*94d0*/  IMAD R44, R153, R138, RZ ;  /* 0x0000008a992c7224 */ /* 0x000fc800078e02ff */
[----:B------:R-:W-:Y:S01]  /*94e0*/  IMAD R57, R45, R139, R44 ;  /* 0x0000008b2d397224 */ /* 0x000fe200078e022c */
[----:B------:R-:W-:-:S04]  /*94f0*/  SEL R44, R43, R151, !P6 ;  /* 0x000000972b2c7207 */ /* 0x000fc80007000000 */
[----:B------:R-:W-:Y:S02]  /*9500*/  SHF.R.S32.HI R45, RZ, 0x1f, R44 ;  /* 0x0000001fff2d7819 */ /* 0x000fe4000001142c */
[----:B------:R-:W-:Y:S02]  /*9510*/  IADD3 R57, R53, R57, RZ ;  /* 0x0000003935397210 */ /* 0x000fe40007ffe0ff */
        /* <DEDUP_REMOVED lines=13> */
[--C-:B------:R-:W-:Y:S02]  /*95f0*/  IMAD R45, R45, 0x2, R2.reuse ;  /* 0x000000022d2d7824 */ /* 0x100fe400078e0202 */
[----:B------:R-:W-:-:S04]  /*9600*/  IMAD R48, R47, 0x2, R2 ;  /* 0x000000022f307824 */ /* 0x000fc800078e0202 */
[----:B------:R-:W0:Y:S04]  /*9610*/  LDS.128 R44, [R45+0x1e400] ;  /* 0x01e400002d2c7984 */ /* 0x000e280000000c00 */
[----:B------:R-:W2:Y:S01]  /*9620*/  LDS.128 R48, [R48+0x1e400] ;  /* 0x01e4000030307984 */ /* 0x000ea20000000c00 */
[----:B------:R-:W-:Y:S05]  /*9630*/  @P3 BRA `(.L_x_699) ;  /* 0x00000004004c3947 */ /* 0x000fea0003800000 */
[----:B------:R-:W-:Y:S01]  /*9640*/  SHF.R.U32.HI R67, RZ, 0x10, R81 ;  /* 0x00000010ff437819 */ /* 0x000fe20000011651 */
[----:B--2---:R-:W-:Y:S01]  /*9650*/  IMAD.MOV.U32 R62, RZ, RZ, R49 ;  /* 0x000000ffff3e7224 */ /* 0x004fe200078e0031 */
[--C-:B------:R-:W-:Y:S01]  /*9660*/  SHF.R.U64 R56, R76, 0x10, R77.reuse ;  /* 0x000000104c387819 */ /* 0x100fe2000000124d */
[----:B------:R-:W-:Y:S01]  /*9670*/  HADD2.F32 R66, -RZ, R181.H1_H1 ;  /* 0x300000b5ff427230 */ /* 0x000fe20000004100 */
[----:B------:R-:W-:Y:S01]  /*9680*/  SHF.R.U32.HI R76, RZ, 0x10, R77 ;  /* 0x00000010ff4c7819 */ /* 0x000fe2000001164d */
[----:B------:R-:W-:Y:S01]  /*9690*/  HADD2.F32 R67, -RZ, R67.H0_H0 ;  /* 0x20000043ff437230 */ /* 0x000fe20000004100 */
[----:B------:R-:W-:Y:S01]  /*96a0*/  SHF.R.U64 R58, R80, 0x10, R81 ;  /* 0x00000010503a7819 */ /* 0x000fe20000001251 */
[--C-:B------:R-:W-:Y:S01]  /*96b0*/  HADD2.F32 R63, -RZ, R62.reuse.H0_H0 ;  /* 0x2000003eff3f7230 */ /* 0x100fe20000004100 */
[----:B0-----:R-:W-:Y:S01]  /*96c0*/  MOV R49, R47 ;  /* 0x0000002f00317202 */ /* 0x001fe20000000f00 */
[----:B------:R-:W-:Y:S01]  /*96d0*/  HADD2.F32 R64, -RZ, R62.H1_H1 ;  /* 0x3000003eff407230 */ /* 0x000fe20000004100 */
[--C-:B------:R-:W-:Y:S01]  /*96e0*/  SHF.R.U64 R61, R82, 0x10, R83.reuse ;  /* 0x00000010523d7819 */ /* 0x100fe20000001253 */
[----:B------:R-:W-:Y:S01]  /*96f0*/  HADD2.F32 R80, -RZ, R183.H1_H1 ;  /* 0x300000b7ff507230 */ /* 0x000fe20000004100 */
[----:B------:R-:W-:Y:S01]  /*9700*/  SHF.R.U32.HI R82, RZ, 0x10, R83 ;  /* 0x00000010ff527819 */ /* 0x000fe20000011653 */
[----:B------:R-:W-:-:S02]  /*9710*/  HADD2.F32 R62, -RZ, R45.H1_H1 ;  /* 0x3000002dff3e7230 */ /* 0x000fc40000004100 */
[-C--:B------:R-:W-:Y:S01]  /*9720*/  FMUL.FTZ R77, R64, R67.reuse ;  /* 0x00000043404d7220 */ /* 0x080fe20000410000 */
[----:B------:R-:W-:Y:S01]  /*9730*/  HADD2.F32 R47, -RZ, R45.H0_H0 ;  /* 0x2000002dff2f7230 */ /* 0x000fe20000004100 */
[--C-:B------:R-:W-:Y:S01]  /*9740*/  SHF.R.U64 R60, R78, 0x10, R79.reuse ;  /* 0x000000104e3c7819 */ /* 0x100fe2000000124f */
[----:B------:R-:W-:Y:S02]  /*9750*/  HADD2.F32 R65, -RZ, R76.H0_H0 ;  /* 0x2000004cff417230 */ /* 0x000fe40000004100 */
[-C--:B------:R-:W-:Y:S01]  /*9760*/  FMUL.FTZ R76, R63, R80.reuse ;  /* 0x000000503f4c7220 */ /* 0x080fe20000410000 */
[----:B------:R-:W-:Y:S01]  /*9770*/  FMUL.FTZ R67, R62, R67 ;  /* 0x000000433e437220 */ /* 0x000fe20000410000 */
[C---:B------:R-:W-:Y:S01]  /*9780*/  FMUL.FTZ R80, R47.reuse, R80 ;  /* 0x000000502f507220 */ /* 0x040fe20000410000 */
[----:B------:R-:W-:Y:S01]  /*9790*/  SHF.R.U32.HI R78, RZ, 0x10, R79 ;  /* 0x00000010ff4e7819 */ /* 0x000fe2000001164f */
[-C--:B------:R-:W-:Y:S01]  /*97a0*/  FFMA.FTZ R45, R47, R66.reuse, -R76 ;  /* 0x000000422f2d7223 */ /* 0x080fe2000001084c */
[----:B------:R-:W-:Y:S01]  /*97b0*/  FFMA.FTZ R64, R64, R65, R67 ;  /* 0x0000004140407223 */ /* 0x000fe20000010043 */
[----:B------:R-:W-:Y:S01]  /*97c0*/  FFMA.FTZ R47, R63, R66, R80 ;  /* 0x000000423f2f7223 */ /* 0x000fe20000010050 */
[----:B------:R-:W-:-:S02]  /*97d0*/  HADD2.F32 R76, -RZ, R51.H1_H1 ;  /* 0x30000033ff4c7230 */ /* 0x000fc40000004100 */
[----:B------:R-:W-:Y:S01]  /*97e0*/  FFMA.FTZ R62, R62, R65, -R77 ;  /* 0x000000413e3e7223 */ /* 0x000fe2000001084d */
[----:B------:R-:W-:Y:S02]  /*97f0*/  HADD2.F32 R67, -RZ, R82.H0_H0 ;  /* 0x20000052ff437230 */ /* 0x000fe40000004100 */
[----:B------:R-:W-:Y:S02]  /*9800*/  HADD2.F32 R92, -RZ, R182.H1_H1 ;  /* 0x300000b6ff5c7230 */ /* 0x000fe40000004100 */
[----:B------:R-:W-:Y:S02]  /*9810*/  HADD2.F32 R63, -RZ, R51.H0_H0 ;  /* 0x20000033ff3f7230 */ /* 0x000fe40000004100 */
[----:B------:R-:W-:Y:S01]  /*9820*/  FMUL.FTZ R77, R76, R67 ;  /* 0x000000434c4d7220 */ /* 0x000fe20000410000 */
[--C-:B------:R-:W-:Y:S01]  /*9830*/  HADD2.F32 R66, -RZ, R49.reuse.H1_H1 ;  /* 0x30000031ff427230 */ /* 0x100fe20000004100 */
[----:B------:R-:W-:Y:S01]  /*9840*/  F2FP.F16.F32.PACK_AB R45, R62, R45 ;  /* 0x0000002d3e2d723e */ /* 0x000fe200000000ff */
[----:B------:R-:W-:-:S02]  /*9850*/  HADD2.F32 R51, -RZ, R49.H0_H0 ;  /* 0x20000031ff337230 */ /* 0x000fc40000004100 */
[----:B------:R-:W-:Y:S02]  /*9860*/  HADD2.F32 R80, -RZ, R180.H1_H1 ;  /* 0x300000b4ff507230 */ /* 0x000fe40000004100 */
[C---:B------:R-:W-:Y:S01]  /*9870*/  FMUL.FTZ R67, R66.reuse, R67 ;  /* 0x0000004342437220 */ /* 0x040fe20000410000 */
[----:B------:R-:W-:Y:S02]  /*9880*/  HADD2.F32 R65, -RZ, R78.H0_H0 ;  /* 0x2000004eff417230 */ /* 0x000fe40000004100 */
[-C--:B------:R-:W-:Y:S01]  /*9890*/  FMUL.FTZ R78, R63, R92.reuse ;  /* 0x0000005c3f4e7220 */ /* 0x080fe20000410000 */
[C---:B------:R-:W-:Y:S01]  /*98a0*/  FMUL.FTZ R92, R51.reuse, R92 ;  /* 0x0000005c335c7220 */ /* 0x040fe20000410000 */
[----:B------:R-:W-:Y:S02]  /*98b0*/  HADD2.F32 R183, -RZ, R183.H0_H0 ;  /* 0x200000b7ffb77230 */ /* 0x000fe40000004100 */
[-C--:B------:R-:W-:Y:S01]  /*98c0*/  FFMA.FTZ R49, R51, R80.reuse, -R78 ;  /* 0x0000005033317223 */ /* 0x080fe2000001084e */
[-C--:B------:R-:W-:Y:S01]  /*98d0*/  FFMA.FTZ R66, R66, R65.reuse, -R77 ;  /* 0x0000004142427223 */ /* 0x080fe2000001084d */
[----:B------:R-:W-:Y:S01]  /*98e0*/  FFMA.FTZ R76, R76, R65, R67 ;  /* 0x000000414c4c7223 */ /* 0x000fe20000010043 */
[----:B------:R-:W-:Y:S01]  /*98f0*/  FFMA.FTZ R51, R63, R80, R92 ;  /* 0x000000503f337223 */ /* 0x000fe2000001005c */
[----:B------:R-:W-:-:S02]  /*9900*/  HADD2.F32 R78, -RZ, R58.H0_H0 ;  /* 0x2000003aff4e7230 */ /* 0x000fc40000004100 */
[--C-:B------:R-:W-:Y:S01]  /*9910*/  HADD2.F32 R65, -RZ, R48.reuse.H0_H0 ;  /* 0x20000030ff417230 */ /* 0x100fe20000004100 */
[----:B------:R-:W-:Y:S01]  /*9920*/  F2FP.F16.F32.PACK_AB R66, R66, R49 ;  /* 0x000000314242723e */ /* 0x000fe200000000ff */
[----:B------:R-:W-:Y:S01]  /*9930*/  HADD2.F32 R67, -RZ, R48.H1_H1 ;  /* 0x30000030ff437230 */ /* 0x000fe20000004100 */
[----:B------:R-:W-:Y:S01]  /*9940*/  F2FP.F16.F32.PACK_AB R49, R64, R47 ;  /* 0x0000002f4031723e */ /* 0x000fe200000000ff */
[--C-:B------:R-:W-:Y:S02]  /*9950*/  HADD2.F32 R58, -RZ, R44.reuse.H0_H0 ;  /* 0x2000002cff3a7230 */ /* 0x100fe40000004100 */
[----:B------:R-:W-:Y:S01]  /*9960*/  FMUL.FTZ R77, R65, R183 ;  /* 0x000000b7414d7220 */ /* 0x000fe20000410000 */
[----:B------:R-:W-:Y:S02]  /*9970*/  HADD2.F32 R63, -RZ, R44.H1_H1 ;  /* 0x3000002cff3f7230 */ /* 0x000fe40000004100 */
[----:B------:R-:W-:Y:S01]  /*9980*/  FMUL.FTZ R80, R67, R78 ;  /* 0x0000004e43507220 */ /* 0x000fe20000410000 */
[----:B------:R-:W-:-:S02]  /*9990*/  HADD2.F32 R181, -RZ, R181.H0_H0 ;  /* 0x200000b5ffb57230 */ /* 0x000fc40000004100 */
[----:B------:R-:W-:Y:S01]  /*99a0*/  FMUL.FTZ R48, R58, R183 ;  /* 0x000000b73a307220 */ /* 0x000fe20000410000 */
[----:B------:R-:W-:Y:S02]  /*99b0*/  HADD2.F32 R56, -RZ, R56.H0_H0 ;  /* 0x20000038ff387230 */ /* 0x000fe40000004100 */
[----:B------:R-:W-:Y:S01]  /*99c0*/  FMUL.FTZ R78, R63, R78 ;  /* 0x0000004e3f4e7220 */ /* 0x000fe20000410000 */
[----:B------:R-:W-:Y:S01]  /*99d0*/  F2FP.F16.F32.PACK_AB R51, R76, R51 ;  /* 0x000000334c33723e */ /* 0x000fe200000000ff */
[-C--:B------:R-:W-:Y:S01]  /*99e0*/  FFMA.FTZ R44, R58, R181.reuse, -R77 ;  /* 0x000000b53a2c7223 */ /* 0x080fe2000001084d */
[----:B------:R-:W-:Y:S01]  /*99f0*/  FFMA.FTZ R48, R65, R181, R48 ;  /* 0x000000b541307223 */ /* 0x000fe20000010030 */
[-C--:B------:R-:W-:Y:S01]  /*9a00*/  FFMA.FTZ R77, R63, R56.reuse, -R80 ;  /* 0x000000383f4d7223 */ /* 0x080fe20000010850 */
[----:B------:R-:W-:Y:S01]  /*9a10*/  FFMA.FTZ R79, R67, R56, R78 ;  /* 0x00000038434f7223 */ /* 0x000fe2000001004e */
[----:B------:R-:W-:Y:S02]  /*9a20*/  HADD2.F32 R58, -RZ, R50.H0_H0 ;  /* 0x20000032ff3a7230 */ /* 0x000fe40000004100 */
[----:B------:R-:W-:Y:S01]  /*9a30*/  HADD2.F32 R65, -RZ, R182.H0_H0 ;  /* 0x200000b6ff417230 */ /* 0x000fe20000004100 */
[----:B------:R-:W-:Y:S01]  /*9a40*/  F2FP.F16.F32.PACK_AB R44, R77, R44 ;  /* 0x0000002c4d2c723e */ /* 0x000fe200000000ff */
[----:B------:R-:W-:Y:S01]  /*9a50*/  HADD2.F32 R67, -RZ, R61.H0_H0 ;  /* 0x2000003dff437230 */ /* 0x000fe20000004100 */
[----:B------:R-:W-:Y:S01]  /*9a60*/  F2FP.F16.F32.PACK_AB R48, R79, R48 ;  /* 0x000000304f30723e */ /* 0x000fe200000000ff */
[----:B------:R-:W-:-:S02]  /*9a70*/  HADD2.F32 R56, -RZ, R46.H0_H0 ;  /* 0x2000002eff387230 */ /* 0x000fc40000004100 */
[-C--:B------:R-:W-:Y:S01]  /*9a80*/  FMUL.FTZ R81, R58, R65.reuse ;  /* 0x000000413a517220 */ /* 0x080fe20000410000 */
[----:B------:R-:W-:Y:S02]  /*9a90*/  HADD2.F32 R50, -RZ, R50.H1_H1 ;  /* 0x30000032ff327230 */ /* 0x000fe40000004100 */
[----:B------:R-:W-:Y:S02]  /*9aa0*/  HADD2.F32 R46, -RZ, R46.H1_H1 ;  /* 0x3000002eff2e7230 */ /* 0x000fe40000004100 */
[----:B------:R-:W-:Y:S01]  /*9ab0*/  FMUL.FTZ R65, R56, R65 ;  /* 0x0000004138417220 */ /* 0x000fe20000410000 */
[----:B------:R-:W-:Y:S02]  /*9ac0*/  HADD2.F32 R63, -RZ, R180.H0_H0 ;  /* 0x200000b4ff3f7230 */ /* 0x000fe40000004100 */
[-C--:B------:R-:W-:Y:S01]  /*9ad0*/  FMUL.FTZ R83, R50, R67.reuse ;  /* 0x0000004332537220 */ /* 0x080fe20000410000 */
[----:B------:R-:W-:Y:S02]  /*9ae0*/  HADD2.F32 R61, -RZ, R60.H0_H0 ;  /* 0x2000003cff3d7230 */ /* 0x000fe40000004100 */
[----:B------:R-:W-:Y:S01]  /*9af0*/  FMUL.FTZ R67, R46, R67 ;  /* 0x000000432e437220 */ /* 0x000fe20000410000 */
[----:B------:R-:W-:-:S02]  /*9b00*/  IMAD.MOV.U32 R47, RZ, RZ, R66 ;  /* 0x000000ffff2f7224 */ /* 0x000fc400078e0042 */
[-C--:B------:R-:W-:Y:S01]  /*9b10*/  FFMA.FTZ R81, R56, R63.reuse, -R81 ;  /* 0x0000003f38517223 */ /* 0x080fe20000010851 */
[----:B------:R-:W-:Y:S01]  /*9b20*/  FFMA.FTZ R65, R58, R63, R65 ;  /* 0x0000003f3a417223 */ /* 0x000fe20000010041 */
[-C--:B------:R-:W-:Y:S01]  /*9b30*/  FFMA.FTZ R46, R46, R61.reuse, -R83 ;  /* 0x0000003d2e2e7223 */ /* 0x080fe20000010853 */
[----:B------:R-:W-:-:S04]  /*9b40*/  FFMA.FTZ R50, R50, R61, R67 ;  /* 0x0000003d32327223 */ /* 0x000fc80000010043 */
[----:B------:R-:W-:Y:S02]  /*9b50*/  F2FP.F16.F32.PACK_AB R46, R46, R81 ;  /* 0x000000512e2e723e */ /* 0x000fe400000000ff */
[----:B------:R-:W-:-:S07]  /*9b60*/  F2FP.F16.F32.PACK_AB R50, R50, R65 ;  /* 0x000000413232723e */ /* 0x000fce00000000ff */
.L_x_699:
[----:B------:R-:W-:Y:S05]  /*9b70*/  BSYNC B2 ;  /* 0x0000000000027941 */ /* 0x000fea0003800000 */
.L_x_698:
        /* <DEDUP_REMOVED lines=12> */
.L_x_697:
[----:B------:R-:W-:Y:S05]  /*9c40*/  BSYNC B1 ;  /* 0x0000000000017941 */ /* 0x000fea0003800000 */
.L_x_696:
        /* <DEDUP_REMOVED lines=9> */
[----:B------:R-:W-:-:S04]  /*9ce0*/  IADD3 R54, P4, P5, R100, R52, R20 ;  /* 0x0000003464367210 */ /* 0x000fc80007d9e014 */
[----:B------:R-:W-:-:S04]  /*9cf0*/  SHF.L.U32 R47, R47, 0x6, RZ ;  /* 0x000000062f2f7819 */ /* 0x000fc800000006ff */
[----:B------:R-:W-:Y:S02]  /*9d00*/  LOP3.LUT R47, R47, 0x1c0, RZ, 0xc0, !PT ;  /* 0x000001c02f2f7812 */ /* 0x000fe400078ec0ff */
        /* <DEDUP_REMOVED lines=24> */
[----:B0-----:R-:W-:Y:S01]  /*9e90*/  MOV R62, R44 ;  /* 0x0000002c003e7202 */ /* 0x001fe20000000f00 */
[----:B--2---:R-:W-:Y:S01]  /*9ea0*/  IMAD.MOV.U32 R44, RZ, RZ, R49 ;  /* 0x000000ffff2c7224 */ /* 0x004fe200078e0031 */
[----:B------:R-:W-:Y:S01]  /*9eb0*/  SHF.R.U64 R58, R68, 0x10, R69 ;  /* 0x00000010443a7819 */ /* 0x000fe20000001245 */
[----:B------:R-:W-:Y:S01]  /*9ec0*/  IMAD.MOV.U32 R63, RZ, RZ, R48 ;  /* 0x000000ffff3f7224 */ /* 0x000fe200078e0030 */
[----:B------:R-:W-:Y:S01]  /*9ed0*/  SHF.R.U32.HI R68, RZ, 0x10, R73 ;  /* 0x00000010ff447819 */ /* 0x000fe20000011649 */
[----:B------:R-:W-:Y:S01]  /*9ee0*/  IMAD.MOV.U32 R64, RZ, RZ, R51 ;  /* 0x000000ffff407224 */ /* 0x000fe200078e0033 */
[----:B------:R-:W-:Y:S01]  /*9ef0*/  SHF.R.U32.HI R66, RZ, 0x10, R69 ;  /* 0x00000010ff427819 */ /* 0x000fe20000011645 */
[----:B------:R-:W-:Y:S01]  /*9f00*/  HADD2.F32 R67, -RZ, R173.H1_H1 ;  /* 0x300000adff437230 */ /* 0x000fe20000004100 */
[----:B------:R-:W-:Y:S01]  /*9f10*/  SHF.R.U64 R56, R70, 0x10, R71 ;  /* 0x0000001046387819 */ /* 0x000fe20000001247 */
[--C-:B------:R-:W-:Y:S01]  /*9f20*/  HADD2.F32 R48, -RZ, R44.reuse.H0_H0 ;  /* 0x2000002cff307230 */ /* 0x100fe20000004100 */
[----:B------:R-:W-:Y:S01]  /*9f30*/  SHF.R.U32.HI R69, RZ, 0x10, R75 ;  /* 0x00000010ff457819 */ /* 0x000fe2000001164b */
[----:B------:R-:W-:Y:S01]  /*9f40*/  HADD2.F32 R51, -RZ, R44.H1_H1 ;  /* 0x3000002cff337230 */ /* 0x000fe20000004100 */
[----:B------:R-:W-:Y:S01]  /*9f50*/  SHF.R.U32.HI R71, RZ, 0x10, R71 ;  /* 0x00000010ff477819 */ /* 0x000fe20000011647 */
[----:B------:R-:W-:Y:S01]  /*9f60*/  IMAD.MOV.U32 R49, RZ, RZ, R47 ;  /* 0x000000ffff317224 */ /* 0x000fe200078e002f */
[----:B------:R-:W-:Y:S01]  /*9f70*/  SHF.R.U64 R61, R72, 0x10, R73 ;  /* 0x00000010483d7819 */ /* 0x000fe20000001249 */
[----:B------:R-:W-:Y:S01]  /*9f80*/  HADD2.F32 R44, -RZ, R45.H0_H0 ;  /* 0x2000002dff2c7230 */ /* 0x000fe20000004100 */
[----:B------:R-:W-:Y:S01]  /*9f90*/  SHF.R.U64 R60, R74, 0x10, R75 ;  /* 0x000000104a3c7819 */ /* 0x000fe2000000124b */
[----:B------:R-:W-:-:S02]  /*9fa0*/  HADD2.F32 R68, -RZ, R68.H0_H0 ;  /* 0x20000044ff447230 */ /* 0x000fc40000004100 */
[----:B------:R-:W-:Y:S02]  /*9fb0*/  HADD2.F32 R47, -RZ, R45.H1_H1 ;  /* 0x3000002dff2f7230 */ /* 0x000fe40000004100 */
[-C--:B------:R-:W-:Y:S01]  /*9fc0*/  FMUL.FTZ R45, R48, R67.reuse ;  /* 0x00000043302d7220 */ /* 0x080fe20000410000 */
[----:B------:R-:W-:Y:S02]  /*9fd0*/  HADD2.F32 R65, -RZ, R171.H1_H1 ;  /* 0x300000abff417230 */ /* 0x000fe40000004100 */
[C---:B------:R-:W-:Y:S01]  /*9fe0*/  FMUL.FTZ R67, R44.reuse, R67 ;  /* 0x000000432c437220 */ /* 0x040fe20000410000 */
[----:B------:R-:W-:Y:S02]  /*9ff0*/  HADD2.F32 R66, -RZ, R66.H0_H0 ;  /* 0x20000042ff427230 */ /* 0x000fe40000004100 */
[-C--:B------:R-:W-:Y:S01]  /*a000*/  FMUL.FTZ R70, R51, R68.reuse ;  /* 0x0000004433467220 */ /* 0x080fe20000410000 */
[C---:B------:R-:W-:Y:S01]  /*a010*/  FMUL.FTZ R68, R47.reuse, R68 ;  /* 0x000000442f447220 */ /* 0x040fe20000410000 */
[-C--:B------:R-:W-:Y:S01]  /*a020*/  FFMA.FTZ R44, R44, R65.reuse, -R45 ;  /* 0x000000412c2c7223 */ /* 0x080fe2000001082d */
[----:B------:R-:W-:Y:S01]  /*a030*/  FFMA.FTZ R45, R48, R65, R67 ;  /* 0x00000041302d7223 */ /* 0x000fe20000010043 */
[-C--:B------:R-:W-:Y:S01]  /*a040*/  FFMA.FTZ R47, R47, R66.reuse, -R70 ;  /* 0x000000422f2f7223 */ /* 0x080fe20000010846 */
[----:B------:R-:W-:Y:S01]  /*a050*/  FFMA.FTZ R48, R51, R66, R68 ;  /* 0x0000004233307223 */ /* 0x000fe20000010044 */
[----:B------:R-:W-:-:S02]  /*a060*/  HADD2.F32 R70, -RZ, R172.H1_H1 ;  /* 0x300000acff467230 */ /* 0x000fc40000004100 */
[--C-:B------:R-:W-:Y:S01]  /*a070*/  HADD2.F32 R65, -RZ, R64.reuse.H0_H0 ;  /* 0x20000040ff417230 */ /* 0x100fe20000004100 */
[----:B------:R-:W-:Y:S01]  /*a080*/  F2FP.F16.F32.PACK_AB R47, R47, R44 ;  /* 0x0000002c2f2f723e */ /* 0x000fe200000000ff */
[----:B------:R-:W-:Y:S02]  /*a090*/  HADD2.F32 R51, -RZ, R49.H0_H0 ;  /* 0x20000031ff337230 */ /* 0x000fe40000004100 */
[----:B------:R-:W-:Y:S02]  /*a0a0*/  HADD2.F32 R66, -RZ, R64.H1_H1 ;  /* 0x30000040ff427230 */ /* 0x000fe40000004100 */
[-C--:B------:R-:W-:Y:S01]  /*a0b0*/  FMUL.FTZ R72, R65, R70.reuse ;  /* 0x0000004641487220 */ /* 0x080fe20000410000 */
[----:B------:R-:W-:Y:S02]  /*a0c0*/  HADD2.F32 R69, -RZ, R69.H0_H0 ;  /* 0x20000045ff457230 */ /* 0x000fe40000004100 */
[----:B------:R-:W-:Y:S01]  /*a0d0*/  FMUL.FTZ R70, R51, R70 ;  /* 0x0000004633467220 */ /* 0x000fe20000410000 */
[----:B------:R-:W-:-:S02]  /*a0e0*/  HADD2.F32 R68, -RZ, R170.H1_H1 ;  /* 0x300000aaff447230 */ /* 0x000fc40000004100 */
[----:B------:R-:W-:Y:S02]  /*a0f0*/  HADD2.F32 R64, -RZ, R49.H1_H1 ;  /* 0x30000031ff407230 */ /* 0x000fe40000004100 */
[----:B------:R-:W-:Y:S02]  /*a100*/  HADD2.F32 R67, -RZ, R71.H0_H0 ;  /* 0x20000047ff437230 */ /* 0x000fe40000004100 */
[-C--:B------:R-:W-:Y:S01]  /*a110*/  FMUL.FTZ R71, R66, R69.reuse ;  /* 0x0000004542477220 */ /* 0x080fe20000410000 */
[-C--:B------:R-:W-:Y:S01]  /*a120*/  FFMA.FTZ R49, R51, R68.reuse, -R72 ;  /* 0x0000004433317223 */ /* 0x080fe20000010848 */
[----:B------:R-:W-:Y:S01]  /*a130*/  FFMA.FTZ R51, R65, R68, R70 ;  /* 0x0000004441337223 */ /* 0x000fe20000010046 */
[C---:B------:R-:W-:Y:S01]  /*a140*/  FMUL.FTZ R69, R64.reuse, R69 ;  /* 0x0000004540457220 */ /* 0x040fe20000410000 */
[----:B------:R-:W-:Y:S01]  /*a150*/  FFMA.FTZ R70, R64, R67, -R71 ;  /* 0x0000004340467223 */ /* 0x000fe20000010847 */
[----:B------:R-:W-:Y:S02]  /*a160*/  HADD2.F32 R64, -RZ, R63.H0_H0 ;  /* 0x2000003fff407230 */ /* 0x000fe40000004100 */
[----:B------:R-:W-:-:S02]  /*a170*/  HADD2.F32 R65, -RZ, R61.H0_H0 ;  /* 0x2000003dff417230 */ /* 0x000fc40000004100 */
[----:B------:R-:W-:Y:S01]  /*a180*/  FFMA.FTZ R72, R66, R67, R69 ;  /* 0x0000004342487223 */ /* 0x000fe20000010045 */
[----:B------:R-:W-:Y:S01]  /*a190*/  HADD2.F32 R63, -RZ, R63.H1_H1 ;  /* 0x3000003fff3f7230 */ /* 0x000fe20000004100 */
[----:B------:R-:W-:Y:S01]  /*a1a0*/  F2FP.F16.F32.PACK_AB R70, R70, R49 ;  /* 0x000000314646723e */ /* 0x000fe200000000ff */
[--C-:B------:R-:W-:Y:S01]  /*a1b0*/  HADD2.F32 R61, -RZ, R62.reuse.H0_H0 ;  /* 0x2000003eff3d7230 */ /* 0x100fe20000004100 */
[----:B------:R-:W-:Y:S01]  /*a1c0*/  F2FP.F16.F32.PACK_AB R49, R48, R45 ;  /* 0x0000002d3031723e */ /* 0x000fe200000000ff */
[----:B------:R-:W-:Y:S02]  /*a1d0*/  HADD2.F32 R62, -RZ, R62.H1_H1 ;  /* 0x3000003eff3e7230 */ /* 0x000fe40000004100 */
[----:B------:R-:W-:Y:S01]  /*a1e0*/  FMUL.FTZ R67, R63, R65 ;  /* 0x000000413f437220 */ /* 0x000fe20000410000 */
[----:B------:R-:W-:Y:S01]  /*a1f0*/  HADD2.F32 R58, -RZ, R58.H0_H0 ;  /* 0x2000003aff3a7230 */ /* 0x000fe20000004100 */
[----:B------:R-:W-:Y:S01]  /*a200*/  MOV R45, R47 ;  /* 0x0000002f002d7202 */ /* 0x000fe20000000f00 */
[----:B------:R-:W-:-:S02]  /*a210*/  HADD2.F32 R173, -RZ, R173.H0_H0 ;  /* 0x200000adffad7230 */ /* 0x000fc40000004100 */
[C---:B------:R-:W-:Y:S01]  /*a220*/  FMUL.FTZ R68, R62.reuse, R65 ;  /* 0x000000413e447220 */ /* 0x040fe20000410000 */
[----:B------:R-:W-:Y:S02]  /*a230*/  HADD2.F32 R171, -RZ, R171.H0_H0 ;  /* 0x200000abffab7230 */ /* 0x000fe40000004100 */
[-C--:B------:R-:W-:Y:S01]  /*a240*/  FFMA.FTZ R69, R62, R58.reuse, -R67 ;  /* 0x0000003a3e457223 */ /* 0x080fe20000010843 */
[----:B------:R-:W-:Y:S02]  /*a250*/  HADD2.F32 R67, -RZ, R60.H0_H0 ;  /* 0x2000003cff437230 */ /* 0x000fe40000004100 */
[----:B------:R-:W-:Y:S01]  /*a260*/  FFMA.FTZ R68, R63, R58, R68 ;  /* 0x0000003a3f447223 */ /* 0x000fe20000010044 */
[----:B------:R-:W-:Y:S02]  /*a270*/  HADD2.F32 R60, -RZ, R50.H0_H0 ;  /* 0x20000032ff3c7230 */ /* 0x000fe40000004100 */
[----:B------:R-:W-:Y:S01]  /*a280*/  FMUL.FTZ R66, R64, R173 ;  /* 0x000000ad40427220 */ /* 0x000fe20000410000 */
[----:B------:R-:W-:-:S02]  /*a290*/  HADD2.F32 R65, -RZ, R172.H0_H0 ;  /* 0x200000acff417230 */ /* 0x000fc40000004100 */
[C---:B------:R-:W-:Y:S01]  /*a2a0*/  FMUL.FTZ R173, R61.reuse, R173 ;  /* 0x000000ad3dad7220 */ /* 0x040fe20000410000 */
[----:B------:R-:W-:Y:S02]  /*a2b0*/  HADD2.F32 R58, -RZ, R46.H0_H0 ;  /* 0x2000002eff3a7230 */ /* 0x000fe40000004100 */
[----:B------:R-:W-:Y:S01]  /*a2c0*/  FFMA.FTZ R66, R61, R171, -R66 ;  /* 0x000000ab3d427223 */ /* 0x000fe20000010842 */
[----:B------:R-:W-:Y:S02]  /*a2d0*/  HADD2.F32 R50, -RZ, R50.H1_H1 ;  /* 0x30000032ff327230 */ /* 0x000fe40000004100 */
[-C--:B------:R-:W-:Y:S01]  /*a2e0*/  FMUL.FTZ R71, R60, R65.reuse ;  /* 0x000000413c477220 */ /* 0x080fe20000410000 */
[----:B------:R-:W-:Y:S02]  /*a2f0*/  HADD2.F32 R46, -RZ, R46.H1_H1 ;  /* 0x3000002eff2e7230 */ /* 0x000fe40000004100 */
[----:B------:R-:W-:Y:S01]  /*a300*/  FMUL.FTZ R65, R58, R65 ;  /* 0x000000413a417220 */ /* 0x000fe20000410000 */
[----:B------:R-:W-:-:S02]  /*a310*/  HADD2.F32 R61, -RZ, R170.H0_H0 ;  /* 0x200000aaff3d7230 */ /* 0x000fc40000004100 */
[-C--:B------:R-:W-:Y:S01]  /*a320*/  FMUL.FTZ R73, R50, R67.reuse ;  /* 0x0000004332497220 */ /* 0x080fe20000410000 */
[----:B------:R-:W-:Y:S02]  /*a330*/  HADD2.F32 R63, -RZ, R56.H0_H0 ;  /* 0x20000038ff3f7230 */ /* 0x000fe40000004100 */
[----:B------:R-:W-:Y:S01]  /*a340*/  FMUL.FTZ R67, R46, R67 ;  /* 0x000000432e437220 */ /* 0x000fe20000410000 */
[----:B------:R-:W-:Y:S01]  /*a350*/  FFMA.FTZ R173, R64, R171, R173 ;  /* 0x000000ab40ad7223 */ /* 0x000fe200000100ad */
[-C--:B------:R-:W-:Y:S01]  /*a360*/  FFMA.FTZ R71, R58, R61.reuse, -R71 ;  /* 0x0000003d3a477223 */ /* 0x080fe20000010847 */
[----:B------:R-:W-:Y:S01]  /*a370*/  FFMA.FTZ R65, R60, R61, R65 ;  /* 0x0000003d3c417223 */ /* 0x000fe20000010041 */
[-C--:B------:R-:W-:Y:S01]  /*a380*/  FFMA.FTZ R46, R46, R63.reuse, -R73 ;  /* 0x0000003f2e2e7223 */ /* 0x080fe20000010849 */
[----:B------:R-:W-:Y:S01]  /*a390*/  FFMA.FTZ R50, R50, R63, R67 ;  /* 0x0000003f32327223 */ /* 0x000fe20000010043 */
[----:B------:R-:W-:Y:S01]  /*a3a0*/  F2FP.F16.F32.PACK_AB R51, R72, R51 ;  /* 0x000000334833723e */ /* 0x000fe200000000ff */
[----:B------:R-:W-:Y:S01]  /*a3b0*/  IMAD.MOV.U32 R47, RZ, RZ, R70 ;  /* 0x000000ffff2f7224 */ /* 0x000fe200078e0046 */
[----:B------:R-:W-:-:S02]  /*a3c0*/  F2FP.F16.F32.PACK_AB R44, R69, R66 ;  /* 0x00000042452c723e */ /* 0x000fc400000000ff */
[----:B------:R-:W-:Y:S02]  /*a3d0*/  F2FP.F16.F32.PACK_AB R48, R68, R173 ;  /* 0x000000ad4430723e */ /* 0x000fe400000000ff */
[----:B------:R-:W-:Y:S02]  /*a3e0*/  F2FP.F16.F32.PACK_AB R46, R46, R71 ;  /* 0x000000472e2e723e */ /* 0x000fe400000000ff */
[----:B------:R-:W-:-:S07]  /*a3f0*/  F2FP.F16.F32.PACK_AB R50, R50, R65 ;  /* 0x000000413232723e */ /* 0x000fce00000000ff */
.L_x_703:
[----:B------:R-:W-:Y:S05]  /*a400*/  BSYNC B2 ;  /* 0x0000000000027941 */ /* 0x000fea0003800000 */
.L_x_702:
        /* <DEDUP_REMOVED lines=12> */
.L_x_701:
[----:B------:R-:W-:Y:S05]  /*a4d0*/  BSYNC B1 ;  /* 0x0000000000017941 */ /* 0x000fea0003800000 */
.L_x_700:
[----:B0-----:R-:W-:Y:S02]  /*a4e0*/  VIADD R45, R22, 0xa0 ;  /* 0x000000a0162d7836 */ /* 0x001fe40000000000 */
[-C--:B--2---:R-:W-:Y:S02]  /*a4f0*/  IMAD R44, R149, R138.reuse, RZ ;  /* 0x0000008a952c7224 */ /* 0x084fe400078e02ff */
[C---:B------:R-:W-:Y:S01]  /*a500*/  IMAD.WIDE.U32 R136, R45.reuse, R138, R136 ;  /* 0x0000008a2d887225 */ /* 0x040fe200078e0088 */
[----:B------:R-:W-:-:S03]  /*a510*/  ISETP.GE.OR P4, PT, R45, R4, P0 ;  /* 0x000000042d00720c */ /* 0x000fc60000786670 */
[----:B------:R-:W-:-:S10]  /*a520*/  IMAD R57, R45, R139, R44 ;  /* 0x0000008b2d397224 */ /* 0x000fd400078e022c */
[----:B------:R-:W-:Y:S05]  /*a530*/  @P4 BRA `(.L_x_670) ;  /* 0x00000010005c4947 */ /* 0x000fea0003800000 */
[----:B------:R-:W2:Y:S01]  /*a540*/  LDL R45, [R1+0x4] ;  /* 0x00000400012d7983 */ /* 0x000ea20000100800 */
[----:B------:R-:W0:Y:S03]  /*a550*/  LDC.64 R52, c[0x0][0x2e8] ;  /* 0x0000ba00ff347b82 */ /* 0x000e260000000a00 */
[----:B------:R-:W3:Y:S01]  /*a560*/  LDL R46, [R1+0x58] ;  /* 0x00005800012e7983 */ /* 0x000ee20000100800 */
[----:B------:R-:W-:Y:S01]  /*a570*/  IMAD.IADD R57, R137, 0x1, R57 ;  /* 0x0000000189397824 */ /* 0x000fe200078e0239 */
[----:B------:R-:W-:Y:S01]  /*a580*/  IADD3 R44, P4, P5, R100, R136, R20 ;  /* 0x00000088642c7210 */ /* 0x000fe20007d9e014 */
[----:B------:R-:W-:Y:S01]  /*a590*/  VIADD R47, R22, 0xa0 ;  /* 0x000000a0162f7836 */ /* 0x000fe20000000000 */
[----:B------:R-:W-:Y:S04]  /*a5a0*/  BSSY B1, `(.L_x_704) ;  /* 0x000006e000017945 */ /* 0x000fe80003800000 */
[----:B------:R-:W-:-:S04]  /*a5b0*/  SHF.L.U32 R47, R47, 0x6, RZ ;  /* 0x000000062f2f7819 */ /* 0x000fc800000006ff */
[----:B------:R-:W-:Y:S02]  /*a5c0*/  LOP3.LUT R47, R47, 0x1c0, RZ, 0xc0, !PT ;  /* 0x000001c02f2f7812 */ /* 0x000fe400078ec0ff */
[----:B--2---:R-:W-:Y:S02]  /*a5d0*/  LOP3.LUT P6, RZ, R45, 0x1, RZ, 0xc0, !PT ;  /* 0x000000012dff7812 */ /* 0x004fe400078cc0ff */
[----:B------:R-:W-:Y:S02]  /*a5e0*/  IADD3.X R45, R14, R57, R9, P4, P5 ;  /* 0x000000390e2d7210 */ /* 0x000fe400027ea409 */
[C---:B0-----:R-:W-:Y:S02]  /*a5f0*/  LEA R54, P4, R44.reuse, R52, 0x1 ;  /* 0x000000342c367211 */ /* 0x041fe400078808ff */
[----:B------:R-:W-:Y:S02]  /*a600*/  SEL R151, R43, R151, !P6 ;  /* 0x000000972b977207 */ /* 0x000fe40007000000 */
[----:B------:R-:W-:-:S02]  /*a610*/  LEA.HI.X R55, R44, R53, R45, 0x1, P4 ;  /* 0x000000352c377211 */ /* 0x000fc400020f0c2d */
[----:B------:R-:W-:-:S04]  /*a620*/  SHF.R.S32.HI R44, RZ, 0x1f, R151 ;  /* 0x0000001fff2c7819 */ /* 0x000fc80000011497 */
[----:B------:R-:W-:-:S04]  /*a630*/  LEA.HI R151, R44, R151, RZ, 0x4 ;  /* 0x000000972c977211 */ /* 0x000fc800078f20ff */
[----:B------:R-:W-:-:S04]  /*a640*/  LEA.HI.SX32 R151, R151, R10, 0x1c ;  /* 0x0000000a97977211 */ /* 0x000fc800078fe2ff */
[----:B------:R-:W-:Y:S01]  /*a650*/  SHF.R.S32.HI R44, RZ, 0x1f, R151 ;  /* 0x0000001fff2c7819 */ /* 0x000fe20000011497 */
[----:B------:R-:W-:-:S03]  /*a660*/  IMAD.SHL.U32 R59, R151, 0x8, RZ ;  /* 0x00000008973b7824 */ /* 0x000fc600078e00ff */
[----:B------:R-:W-:Y:S02]  /*a670*/  LEA.HI R44, R44, R151, RZ, 0x3 ;  /* 0x000000972c2c7211 */ /* 0x000fe400078f18ff */
[----:B------:R-:W-:Y:S02]  /*a680*/  LOP3.LUT R45, R47, 0x38, R59, 0xf8, !PT ;  /* 0x000000382f2d7812 */ /* 0x000fe400078ef83b */
[----:B------:R-:W-:Y:S02]  /*a690*/  SHF.R.S32.HI R44, RZ, 0x3, R44 ;  /* 0x00000003ff2c7819 */ /* 0x000fe4000001142c */
[----:B------:R-:W-:-:S03]  /*a6a0*/  LOP3.LUT R45, R45, R164, RZ, 0x3c, !PT ;  /* 0x000000a42d2d7212 */ /* 0x000fc600078e3cff */
[----:B---3--:R-:W-:-:S04]  /*a6b0*/  IMAD R44, R44, 0x2c00, R46 ;  /* 0x00002c002c2c7824 */ /* 0x008fc800078e022e */
        /* <DEDUP_REMOVED lines=10> */
[----:B0-----:R-:W-:Y:S01]  /*a760*/  MOV R61, R44 ;  /* 0x0000002c003d7202 */ /* 0x001fe20000000f00 */
[--C-:B------:R-:W-:Y:S01]  /*a770*/  HADD2.F32 R50, -RZ, R49.reuse.H0_H0 ;  /* 0x20000031ff327230 */ /* 0x100fe20000004100 */
[----:B------:R-:W-:Y:S01]  /*a780*/  SHF.R.U32.HI R64, RZ, 0x10, R85 ;  /* 0x00000010ff407819 */ /* 0x000fe20000011655 */
[----:B------:R-:W-:Y:S01]  /*a790*/  HADD2.F32 R49, -RZ, R49.H1_H1 ;  /* 0x30000031ff317230 */ /* 0x000fe20000004100 */
[--C-:B------:R-:W-:Y:S01]  /*a7a0*/  SHF.R.U64 R58, R90, 0x10, R91.reuse ;  /* 0x000000105a3a7819 */ /* 0x100fe2000000125b */
[----:B------:R-:W-:Y:S01]  /*a7b0*/  HADD2.F32 R44, -RZ, R45.H0_H0 ;  /* 0x2000002dff2c7230 */ /* 0x000fe20000004100 */
[----:B------:R-:W-:Y:S01]  /*a7c0*/  SHF.R.U32.HI R90, RZ, 0x10, R91 ;  /* 0x00000010ff5a7819 */ /* 0x000fe2000001165b */
[----:B------:R-:W-:Y:S01]  /*a7d0*/  HADD2.F32 R66, -RZ, R66.H0_H0 ;  /* 0x20000042ff427230 */ /* 0x000fe20000004100 */
[--C-:B------:R-:W-:Y:S01]  /*a7e0*/  SHF.R.U64 R56, R86, 0x10, R87.reuse ;  /* 0x0000001056387819 */ /* 0x100fe20000001257 */
[----:B------:R-:W-:Y:S01]  /*a7f0*/  HADD2.F32 R65, -RZ, R169.H1_H1 ;  /* 0x300000a9ff417230 */ /* 0x000fe20000004100 */
[----:B------:R-:W-:Y:S01]  /*a800*/  SHF.R.U32.HI R86, RZ, 0x10, R87 ;  /* 0x00000010ff567819 */ /* 0x000fe20000011657 */
[----:B------:R-:W-:-:S02]  /*a810*/  HADD2.F32 R45, -RZ, R45.H1_H1 ;  /* 0x3000002dff2d7230 */ /* 0x000fc40000004100 */
[-C--:B------:R-:W-:Y:S01]  /*a820*/  FMUL.FTZ R68, R49, R66.reuse ;  /* 0x0000004231447220 */ /* 0x080fe20000410000 */
[----:B------:R-:W-:Y:S02]  /*a830*/  HADD2.F32 R63, -RZ, R167.H1_H1 ;  /* 0x300000a7ff3f7230 */ /* 0x000fe40000004100 */
[-C--:B------:R-:W-:Y:S01]  /*a840*/  FMUL.FTZ R67, R50, R65.reuse ;  /* 0x0000004132437220 */ /* 0x080fe20000410000 */
[----:B------:R-:W-:Y:S02]  /*a850*/  HADD2.F32 R64, -RZ, R64.H0_H0 ;  /* 0x20000040ff407230 */ /* 0x000fe40000004100 */
[----:B------:R-:W-:Y:S01]  /*a860*/  FMUL.FTZ R66, R45, R66 ;  /* 0x000000422d427220 */ /* 0x000fe20000410000 */
[C---:B------:R-:W-:Y:S01]  /*a870*/  FMUL.FTZ R65, R44.reuse, R65 ;  /* 0x000000412c417220 */ /* 0x040fe20000410000 */
[----:B------:R-:W-:Y:S01]  /*a880*/  FFMA.FTZ R44, R44, R63, -R67 ;  /* 0x0000003f2c2c7223 */ /* 0x000fe20000010843 */
[----:B------:R-:W-:Y:S01]  /*a890*/  SHF.R.U64 R69, R88, 0x10, R89 ;  /* 0x0000001058457819 */ /* 0x000fe20000001259 */
[-C--:B------:R-:W-:Y:S01]  /*a8a0*/  FFMA.FTZ R70, R49, R64.reuse, R66 ;  /* 0x0000004031467223 */ /* 0x080fe20000010042 */
[----:B------:R-:W-:Y:S01]  /*a8b0*/  FFMA.FTZ R67, R45, R64, -R68 ;  /* 0x000000402d437223 */ /* 0x000fe20000010844 */
[----:B------:R-:W-:-:S02]  /*a8c0*/  HADD2.F32 R49, -RZ, R51.H0_H0 ;  /* 0x20000033ff317230 */ /* 0x000fc40000004100 */
[----:B------:R-:W-:Y:S01]  /*a8d0*/  FFMA.FTZ R65, R50, R63, R65 ;  /* 0x0000003f32417223 */ /* 0x000fe20000010041 */
[----:B------:R-:W-:Y:S01]  /*a8e0*/  HADD2.F32 R51, -RZ, R51.H1_H1 ;  /* 0x30000033ff337230 */ /* 0x000fe20000004100 */
[----:B------:R-:W-:Y:S01]  /*a8f0*/  SHF.R.U64 R60, R84, 0x10, R85 ;  /* 0x00000010543c7819 */ /* 0x000fe20000001255 */
[--C-:B------:R-:W-:Y:S02]  /*a900*/  HADD2.F32 R45, -RZ, R47.reuse.H0_H0 ;  /* 0x2000002fff2d7230 */ /* 0x100fe40000004100 */
[----:B------:R-:W-:Y:S02]  /*a910*/  HADD2.F32 R68, -RZ, R90.H0_H0 ;  /* 0x2000005aff447230 */ /* 0x000fe40000004100 */
[----:B------:R-:W-:Y:S02]  /*a920*/  HADD2.F32 R47, -RZ, R47.H1_H1 ;  /* 0x3000002fff2f7230 */ /* 0x000fe40000004100 */
[----:B------:R-:W-:Y:S02]  /*a930*/  HADD2.F32 R66, -RZ, R168.H1_H1 ;  /* 0x300000a8ff427230 */ /* 0x000fe40000004100 */
[----:B------:R-:W-:Y:S01]  /*a940*/  FMUL.FTZ R74, R51, R68 ;  /* 0x00000044334a7220 */ /* 0x000fe20000410000 */
[----:B------:R-:W-:-:S02]  /*a950*/  HADD2.F32 R64, -RZ, R86.H0_H0 ;  /* 0x20000056ff407230 */ /* 0x000fc40000004100 */
[----:B------:R-:W-:Y:S01]  /*a960*/  FMUL.FTZ R68, R47, R68 ;  /* 0x000000442f447220 */ /* 0x000fe20000410000 */
[----:B------:R-:W-:Y:S02]  /*a970*/  HADD2.F32 R50, -RZ, R166.H1_H1 ;  /* 0x300000a6ff327230 */ /* 0x000fe40000004100 */
[-C--:B------:R-:W-:Y:S01]  /*a980*/  FMUL.FTZ R72, R49, R66.reuse ;  /* 0x0000004231487220 */ /* 0x080fe20000410000 */
[----:B------:R-:W-:Y:S01]  /*a990*/  FMUL.FTZ R66, R45, R66 ;  /* 0x000000422d427220 */ /* 0x000fe20000410000 */
[-C--:B------:R-:W-:Y:S01]  /*a9a0*/  FFMA.FTZ R73, R47, R64.reuse, -R74 ;  /* 0x000000402f497223 */ /* 0x080fe2000001084a */
[----:B------:R-:W-:Y:S01]  /*a9b0*/  FFMA.FTZ R74, R51, R64, R68 ;  /* 0x00000040334a7223 */ /* 0x000fe20000010044 */
[-C--:B------:R-:W-:Y:S01]  /*a9c0*/  FFMA.FTZ R72, R45, R50.reuse, -R72 ;  /* 0x000000322d487223 */ /* 0x080fe20000010848 */
[----:B------:R-:W-:Y:S02]  /*a9d0*/  HADD2.F32 R64, -RZ, R169.H0_H0 ;  /* 0x200000a9ff407230 */ /* 0x000fe40000004100 */
[----:B------:R-:W-:Y:S01]  /*a9e0*/  FFMA.FTZ R71, R49, R50, R66 ;  /* 0x0000003231477223 */ /* 0x000fe20000010042 */
[----:B------:R-:W-:-:S02]  /*a9f0*/  HADD2.F32 R47, -RZ, R48.H0_H0 ;  /* 0x20000030ff2f7230 */ /* 0x000fc40000004100 */
[----:B------:R-:W-:Y:S02]  /*aa00*/  HADD2.F32 R45, -RZ, R61.H0_H0 ;  /* 0x2000003dff2d7230 */ /* 0x000fe40000004100 */
[----:B------:R-:W-:Y:S02]  /*aa10*/  HADD2.F32 R50, -RZ, R167.H0_H0 ;  /* 0x200000a7ff327230 */ /* 0x000fe40000004100 */
[-C--:B------:R-:W-:Y:S01]  /*aa20*/  FMUL.FTZ R66, R47, R64.reuse ;  /* 0x000000402f427220 */ /* 0x080fe20000410000 */
[----:B------:R-:W-:Y:S02]  /*aa30*/  HADD2.F32 R49, -RZ, R69.H0_H0 ;  /* 0x20000045ff317230 */ /* 0x000fe40000004100 */
[C---:B------:R-:W-:Y:S01]  /*aa40*/  FMUL.FTZ R64, R45.reuse, R64 ;  /* 0x000000402d407220 */ /* 0x040fe20000410000 */
[----:B------:R-:W-:Y:S02]  /*aa50*/  HADD2.F32 R48, -RZ, R48.H1_H1 ;  /* 0x30000030ff307230 */ /* 0x000fe40000004100 */
[----:B------:R-:W-:Y:S01]  /*aa60*/  FFMA.FTZ R66, R45, R50, -R66 ;  /* 0x000000322d427223 */ /* 0x000fe20000010842 */
[----:B------:R-:W-:-:S02]  /*aa70*/  HADD2.F32 R61, -RZ, R61.H1_H1 ;  /* 0x3000003dff3d7230 */ /* 0x000fc40000004100 */
[----:B------:R-:W-:Y:S01]  /*aa80*/  FFMA.FTZ R64, R47, R50, R64 ;  /* 0x000000322f407223 */ /* 0x000fe20000010040 */
[----:B------:R-:W-:Y:S02]  /*aa90*/  HADD2.F32 R60, -RZ, R60.H0_H0 ;  /* 0x2000003cff3c7230 */ /* 0x000fe40000004100 */
[-C--:B------:R-:W-:Y:S01]  /*aaa0*/  FMUL.FTZ R68, R48, R49.reuse ;  /* 0x0000003130447220 */ /* 0x080fe20000410000 */
[----:B------:R-:W-:Y:S02]  /*aab0*/  HADD2.F32 R47, -RZ, R62.H0_H0 ;  /* 0x2000003eff2f7230 */ /* 0x000fe40000004100 */
[C---:B------:R-:W-:Y:S01]  /*aac0*/  FMUL.FTZ R49, R61.reuse, R49 ;  /* 0x000000313d317220 */ /* 0x040fe20000410000 */
[----:B------:R-:W-:Y:S02]  /*aad0*/  HADD2.F32 R168, -RZ, R168.H0_H0 ;  /* 0x200000a8ffa87230 */ /* 0x000fe40000004100 */
[----:B------:R-:W-:Y:S01]  /*aae0*/  FFMA.FTZ R61, R61, R60, -R68 ;  /* 0x0000003c3d3d7223 */ /* 0x000fe20000010844 */
[----:B------:R-:W-:-:S02]  /*aaf0*/  HADD2.F32 R51, -RZ, R58.H0_H0 ;  /* 0x2000003aff337230 */ /* 0x000fc40000004100 */
[----:B------:R-:W-:Y:S01]  /*ab00*/  FFMA.FTZ R63, R48, R60, R49 ;  /* 0x0000003c303f7223 */ /* 0x000fe20000010031 */
[----:B------:R-:W-:Y:S02]  /*ab10*/  HADD2.F32 R45, -RZ, R46.H0_H0 ;  /* 0x2000002eff2d7230 */ /* 0x000fe40000004100 */
[-C--:B------:R-:W-:Y:S01]  /*ab20*/  FMUL.FTZ R48, R47, R168.reuse ;  /* 0x000000a82f307220 */ /* 0x080fe20000410000 */
[----:B------:R-:W-:Y:S01]  /*ab30*/  HADD2.F32 R62, -RZ, R62.H1_H1 ;  /* 0x3000003eff3e7230 */ /* 0x000fe20000004100 */
[----:B------:R-:W-:Y:S01]  /*ab40*/  F2FP.F16.F32.PACK_AB R71, R74, R71 ;  /* 0x000000474a47723e */ /* 0x000fe200000000ff */
[----:B------:R-:W-:Y:S02]  /*ab50*/  HADD2.F32 R46, -RZ, R46.H1_H1 ;  /* 0x3000002eff2e7230 */ /* 0x000fe40000004100 */
[----:B------:R-:W-:Y:S01]  /*ab60*/  FMUL.FTZ R168, R45, R168 ;  /* 0x000000a82da87220 */ /* 0x000fe20000410000 */
[----:B------:R-:W-:Y:S02]  /*ab70*/  HADD2.F32 R166, -RZ, R166.H0_H0 ;  /* 0x200000a6ffa67230 */ /* 0x000fe40000004100 */
[----:B------:R-:W-:Y:S01]  /*ab80*/  FMUL.FTZ R69, R62, R51 ;  /* 0x000000333e457220 */ /* 0x000fe20000410000 */
[----:B------:R-:W-:-:S02]  /*ab90*/  HADD2.F32 R49, -RZ, R56.H0_H0 ;  /* 0x20000038ff317230 */ /* 0x000fc40000004100 */
[C---:B------:R-:W-:Y:S01]  /*aba0*/  FMUL.FTZ R51, R46.reuse, R51 ;  /* 0x000000332e337220 */ /* 0x040fe20000410000 */
[----:B------:R-:W-:Y:S01]  /*abb0*/  F2FP.F16.F32.PACK_AB R64, R63, R64 ;  /* 0x000000403f40723e */ /* 0x000fe200000000ff */
[-C--:B------:R-:W-:Y:S01]  /*abc0*/  FFMA.FTZ R48, R45, R166.reuse, -R48 ;  /* 0x000000a62d307223 */ /* 0x080fe20000010830 */
[----:B------:R-:W-:Y:S01]  /*abd0*/  FFMA.FTZ R168, R47, R166, R168 ;  /* 0x000000a62fa87223 */ /* 0x000fe200000100a8 */
[-C--:B------:R-:W-:Y:S01]  /*abe0*/  FFMA.FTZ R69, R46, R49.reuse, -R69 ;  /* 0x000000312e457223 */ /* 0x080fe20000010845 */
[----:B------:R-:W-:Y:S01]  /*abf0*/  FFMA.FTZ R51, R62, R49, R51 ;  /* 0x000000313e337223 */ /* 0x000fe20000010033 */
[----:B------:R-:W-:Y:S02]  /*ac00*/  F2FP.F16.F32.PACK_AB R45, R67, R44 ;  /* 0x0000002c432d723e */ /* 0x000fe400000000ff */
[----:B------:R-:W-:Y:S02]  /*ac10*/  F2FP.F16.F32.PACK_AB R47, R73, R72 ;  /* 0x00000048492f723e */ /* 0x000fe400000000ff */
[----:B------:R-:W-:Y:S01]  /*ac20*/  F2FP.F16.F32.PACK_AB R46, R69, R48 ;  /* 0x00000030452e723e */ /* 0x000fe200000000ff */
[----:B------:R-:W-:Y:S01]  /*ac30*/  IMAD.MOV.U32 R48, RZ, RZ, R64 ;  /* 0x000000ffff307224 */ /* 0x000fe200078e0040 */
[----:B------:R-:W-:Y:S01]  /*ac40*/  F2FP.F16.F32.PACK_AB R50, R51, R168 ;  /* 0x000000a83332723e */ /* 0x000fe200000000ff */
[----:B------:R-:W-:Y:S01]  /*ac50*/  IMAD.MOV.U32 R51, RZ, RZ, R71 ;  /* 0x000000ffff337224 */ /* 0x000fe200078e0047 */
[----:B------:R-:W-:-:S02]  /*ac60*/  F2FP.F16.F32.PACK_AB R49, R70, R65 ;  /* 0x000000414631723e */ /* 0x000fc400000000ff */
[----:B------:R-:W-:-:S07]  /*ac70*/  F2FP.F16.F32.PACK_AB R44, R61, R66 ;  /* 0x000000423d2c723e */ /* 0x000fce00000000ff */
.L_x_705:
[----:B------:R-:W-:Y:S05]  /*ac80*/  BSYNC B1 ;  /* 0x0000000000017941 */ /* 0x000fea0003800000 */
.L_x_704:
[----:B------:R-:W-:Y:S01]  /*ac90*/  ISETP.GE.AND P3, PT, R59, R150, PT ;  /* 0x000000963b00720c */ /* 0x000fe20003f66270 */
[----:B------:R-:W-:Y:S02]  /*aca0*/  ULDC.64 UR4, c[0x0][0x208] ;  /* 0x0000820000047ab9 */ /* 0x000fe40000000a00 */
[----:B0-----:R3:W-:Y:S10]  /*acb0*/  STG.E.128 desc[UR4][R54.64], R44 ;  /* 0x0000002c36007986 */ /* 0x0017f4000c101d04 */
[----:B------:R-:W-:Y:S05]  /*acc0*/  @P3 BRA `(.L_x_670) ;  /* 0x0000000800783947 */ /* 0x000fea0003800000 */
[--C-:B---3--:R-:W-:Y:S01]  /*acd0*/  SHF.R.S32.HI R44, RZ, 0x1f, R59.reuse ;  /* 0x0000001fff2c7819 */ /* 0x108fe2000001143b */
[----:B------:R-:W-:Y:S01]  /*ace0*/  ULDC.64 UR4, c[0x0][0x208] ;  /* 0x0000820000047ab9 */ /* 0x000fe20000000a00 */
[----:B------:R-:W-:-:S04]  /*acf0*/  IADD3 R59, P3, P4, R100, R136, R59 ;  /* 0x00000088643b7210 */ /* 0x000fc80007c7e03b */
[----:B------:R-:W-:Y:S02]  /*ad00*/  IADD3.X R44, R14, R57, R44, P3, P4 ;  /* 0x000000390e2c7210 */ /* 0x000fe40001fe842c */
[----:B------:R-:W-:-:S04]  /*ad10*/  LEA R52, P3, R59, R52, 0x1 ;  /* 0x000000343b347211 */ /* 0x000fc800078608ff */
[----:B------:R-:W-:-:S05]  /*ad20*/  LEA.HI.X R53, R59, R53, R44, 0x1, P3 ;  /* 0x000000353b357211 */ /* 0x000fca00018f0c2c */
[----:B--2---:R4:W-:Y:S01]  /*ad30*/  STG.E.128 desc[UR4][R52.64], R48 ;  /* 0x0000003034007986 */ /* 0x0049e2000c101d04 */
[----:B------:R-:W-:Y:S05]  /*ad40*/  BRA `(.L_x_670) ;  /* 0x0000000800587947 */ /* 0x000fea0003800000 */
.L_x_613:
[----:B------:R-:W-:-:S13]  /*ad50*/  ISETP.NE.AND P2, PT, R224, 0x3, PT ;  /* 0x00000003e000780c */ /* 0x000fda0003f45270 */
[----:B------:R-:W-:Y:S05]  /*ad60*/  @!P2 BRA `(.L_x_706) ;  /* 0x000000000004a947 */ /* 0x000fea0003800000 */
[----:B------:R-:W-:Y:S01]  /*ad70*/  BPT.TRAP 0x1 ;  /* 0x000000040000795c */ /* 0x000fe20000300000 */
.L_x_706:
[----:B------:R-:W-:Y:S01]  /*ad80*/  IMAD R3, R23, 0x8, R2 ;  /* 0x0000000817037824 */ /* 0x000fe200078e0202 */
[----:B------:R-:W-:Y:S01]  /*ad90*/  SHF.L.U32 R0, R223, 0x1f, RZ ;  /* 0x0000001fdf007819 */ /* 0x000fe200000006ff */
[----:B------:R-:W-:Y:S01]  /*ada0*/  IMAD R4, R24, -0xb0, R25 ;  /* 0xffffff5018047824 */ /* 0x000fe200078e0219 */
[----:B------:R-:W-:Y:S01]  /*adb0*/  BSSY B1, `(.L_x_707) ;  /* 0x0000006000017945 */ /* 0x000fe20003800000 */
[----:B------:R-:W-:Y:S01]  /*adc0*/  SHF.R.S32.HI R45, RZ, 0x1f, R24 ;  /* 0x0000001fff2d7819 */ /* 0x000fe20000011418 */
[----:B------:R-:W1:Y:S01]  /*add0*/  SYNCS.PHASECHK.TRANS64.TRYWAIT P3, [R3+URZ+0x34890], R0 ;  /* 0x03489000030075a7 */ /* 0x000e62000806017f */
[----:B------:R-:W-:Y:S01]  /*ade0*/  IMAD R44, R41, R24, RZ ;  /* 0x00000018292c7224 */ /* 0x000fe200078e02ff */
[----:B------:R-:W-:Y:S01]  /*adf0*/  VIMNMX R4, R4, 0xb0, PT ;  /* 0x000000b004047848 */ /* 0x000fe20003fe0100 */
[----:B-1----:R-:W-:Y:S06]  /*ae00*/  @!P3 BRA `(.L_x_708) ;  /* 0x000001b00078b947 */ /* 0x002fec0003800000 */
.L_x_979:
[----:B------:R-:W-:Y:S05]  /*ae10*/  BSYNC B1 ;  /* 0x0000000000017941 */ /* 0x000fea0003800000 */
.L_x_707:
[----:B------:R-:W-:Y:S01]  /*ae20*/  ISETP.GE.AND P3, PT, R22, R4, PT ;  /* 0x000000041600720c */ /* 0x000fe20003f66270 */
[----:B------:R-:W-:Y:S01]  /*ae30*/  IMAD R45, R45, R156, R44 ;  /* 0x0000009c2d2d7224 */ /* 0x000fe200078e022c */
[----:B------:R-:W-:Y:S01]  /*ae40*/  BSSY B1, `(.L_x_709) ;  /* 0x0000013000017945 */ /* 0x000fe20003800000 */
[----:B------:R-:W-:-:S05]  /*ae50*/  IMAD.WIDE.U32 R52, R156, R24, RZ ;  /* 0x000000189c347225 */ /* 0x000fca00078e00ff */
[----:B------:R-:W-:-:S05]  /*ae60*/  IADD3 R62, R45, R53, RZ ;  /* 0x000000352d3e7210 */ /* 0x000fca0007ffe0ff */
[----:B------:R-:W-:Y:S05]  /*ae70*/  @P3 BRA `(.L_x_710) ;  /* 0x00000000003c3947 */ /* 0x000fea0003800000 */
[----:B------:R-:W2:Y:S01]  /*ae80*/  @!P0 LDC.64 R54, c[0x0][0x2e8] ;  /* 0x0000ba00ff368b82 */ /* 0x000ea20000000a00 */
[----:B------:R-:W3:Y:S01]  /*ae90*/  @!P0 LDS.128 R44, [R5+0x1e400] ;  /* 0x01e40000052c8984 */ /* 0x000ee20000000c00 */
[----:B------:R-:W-:Y:S01]  /*aea0*/  @!P0 IADD3 R58, P3, R15, R52, RZ ;  /* 0x000000340f3a8210 */ /* 0x000fe20007f7e0ff */
[----:B------:R-:W-:Y:S02]  /*aeb0*/  ULDC.64 UR4, c[0x0][0x208] ;  /* 0x0000820000047ab9 */ /* 0x000fe40000000a00 */
[----:B0-----:R-:W0:Y:S02]  /*aec0*/  @!P1 LDS.128 R48, [R5+0x23c00] ;  /* 0x023c000005309984 */ /* 0x001e240000000c00 */
[----:B------:R-:W-:Y:S01]  /*aed0*/  @!P0 IMAD.X R59, R62, 0x1, R11, P3 ;  /* 0x000000013e3b8824 */ /* 0x000fe200018e060b */
[----:B------:R-:W4:Y:S01]  /*aee0*/  @!P1 LDC.64 R56, c[0x0][0x2e8] ;  /* 0x0000ba00ff389b82 */ /* 0x000f220000000a00 */
[----:B--2---:R-:W-:-:S04]  /*aef0*/  @!P0 LEA R54, P3, R58, R54, 0x1 ;  /* 0x000000363a368211 */ /* 0x004fc800078608ff */
[----:B------:R-:W-:Y:S02]  /*af00*/  @!P0 LEA.HI.X R55, R58, R55, R59, 0x1, P3 ;  /* 0x000000373a378211 */ /* 0x000fe400018f0c3b */
[----:B------:R-:W-:-:S05]  /*af10*/  @!P1 IADD3 R58, P3, R12, R52, RZ ;  /* 0x000000340c3a9210 */ /* 0x000fca0007f7e0ff */
[----:B------:R-:W-:Y:S01]  /*af20*/  @!P1 IMAD.X R59, R62, 0x1, R7, P3 ;  /* 0x000000013e3b9824 */ /* 0x000fe200018e0607 */
[----:B----4-:R-:W-:-:S04]  /*af30*/  @!P1 LEA R56, P3, R58, R56, 0x1 ;  /* 0x000000383a389211 */ /* 0x010fc800078608ff */
[----:B------:R-:W-:Y:S01]  /*af40*/  @!P1 LEA.HI.X R57, R58, R57, R59, 0x1, P3 ;  /* 0x000000393a399211 */ /* 0x000fe200018f0c3b */
[----:B---3--:R2:W-:Y:S04]  /*af50*/  @!P0 STG.E.128 desc[UR4][R54.64], R44 ;  /* 0x0000002c36008986 */ /* 0x0085e8000c101d04 */
[----:B0-----:R2:W-:Y:S04]  /*af60*/  @!P1 STG.E.128 desc[UR4][R56.64], R48 ;  /* 0x0000003038009986 */ /* 0x0015e8000c101d04 */
.L_x_710:
[----:B------:R-:W-:Y:S05]  /*af70*/  BSYNC B1 ;  /* 0x0000000000017941 */ /* 0x000fea0003800000 */
.L_x_709:
[----:B--2---:R-:W-:Y:S01]  /*af80*/  VIADD R44, R22, 0x20 ;  /* 0x00000020162c7836 */ /* 0x004fe20000000000 */
[----:B------:R-:W-:Y:S04]  /*af90*/  BSSY B1, `(.L_x_711) ;  /* 0x0000014000017945 */ /* 0x000fe80003800000 */
[----:B------:R-:W-:-:S13]  /*afa0*/  ISETP.GE.AND P3, PT, R44, R4, PT ;  /* 0x000000042c00720c */ /* 0x000fda0003f66270 */
[----:B------:R-:W-:Y:S05]  /*afb0*/  @P3 BRA `(.L_x_712) ;  /* 0x0000000000443947 */ /* 0x000fea0003800000 */
[----:B------:R-:W2:Y:S01]  /*afc0*/  @!P0 LDC.64 R54, c[0x0][0x2e8] ;  /* 0x0000ba00ff368b82 */ /* 0x000ea20000000a00 */
[----:B------:R-:W3:Y:S01]  /*afd0*/  @!P0 LDS.128 R44, [R5+0x1f400] ;  /* 0x01f40000052c8984 */ /* 0x000ee20000000c00 */
[----:B------:R-:W-:Y:S01]  /*afe0*/  IADD3 R60, P3, R116, R52, RZ ;  /* 0x00000034743c7210 */ /* 0x000fe20007f7e0ff */
[----:B------:R-:W-:Y:S02]  /*aff0*/  ULDC.64 UR4, c[0x0][0x208] ;  /* 0x0000820000047ab9 */ /* 0x000fe40000000a00 */
[----:B0-----:R-:W0:Y:S02]  /*b000*/  @!P1 LDS.128 R48, [R5+0x24c00] ;  /* 0x024c000005309984 */ /* 0x001e240000000c00 */
[----:B------:R-:W-:Y:S01]  /*b010*/  IMAD.X R64, R62, 0x1, R117, P3 ;  /* 0x000000013e407824 */ /* 0x000fe200018e0675 */
[----:B------:R-:W4:Y:S01]  /*b020*/  @!P1 LDC.64 R56, c[0x0][0x2e8] ;  /* 0x0000ba00ff389b82 */ /* 0x000f220000000a00 */
[----:B------:R-:W-:-:S04]  /*b030*/  @!P0 IADD3 R58, P3, R60, R15, RZ ;  /* 0x0000000f3c3a8210 */ /* 0x000fc80007f7e0ff */
[----:B------:R-:W-:Y:S02]  /*b040*/  @!P0 IADD3.X R59, R64, R11, RZ, P3, !PT ;  /* 0x0000000b403b8210 */ /* 0x000fe40001ffe4ff */
        /* <DEDUP_REMOVED lines=8> */
.L_x_712:
[----:B------:R-:W-:Y:S05]  /*b0d0*/  BSYNC B1 ;  /* 0x0000000000017941 */ /* 0x000fea0003800000 */
.L_x_711:
[----:B--2---:R-:W-:Y:S01]  /*b0e0*/  VIADD R44, R22, 0x40 ;  /* 0x00000040162c7836 */ /* 0x004fe20000000000 */
[----:B------:R-:W-:Y:S04]  /*b0f0*/  BSSY B1, `(.L_x_713) ;  /* 0x0000014000017945 */ /* 0x000fe80003800000 */
[----:B------:R-:W-:-:S13]  /*b100*/  ISETP.GE.AND P3, PT, R44, R4, PT ;  /* 0x000000042c00720c */ /* 0x000fda0003f66270 */
[----:B------:R-:W-:Y:S05]  /*b110*/  @P3 BRA `(.L_x_714) ;  /* 0x0000000000443947 */ /* 0x000fea0003800000 */
[----:B------:R-:W2:Y:S01]  /*b120*/  @!P0 LDC.64 R54, c[0x0][0x2e8] ;  /* 0x0000ba00ff368b82 */ /* 0x000ea20000000a00 */
[----:B------:R-:W3:Y:S01]  /*b130*/  @!P0 LDS.128 R44, [R5+0x20400] ;  /* 0x02040000052c8984 */ /* 0x000ee20000000c00 */
[----:B------:R-:W-:Y:S01]  /*b140*/  LEA R60, P3, R42, R52, 0x6 ;  /* 0x000000342a3c7211 */ /* 0x000fe200078630ff */
[----:B------:R-:W-:Y:S02]  /*b150*/  ULDC.64 UR4, c[0x0][0x208] ;  /* 0x0000820000047ab9 */ /* 0x000fe40000000a00 */
[----:B0-----:R-:W0:Y:S02]  /*b160*/  @!P1 LDS.128 R48, [R5+0x25c00] ;  /* 0x025c000005309984 */ /* 0x001e240000000c00 */
[----:B------:R-:W-:Y:S01]  /*b170*/  IMAD.X R64, R62, 0x1, R141, P3 ;  /* 0x000000013e407824 */ /* 0x000fe200018e068d */
[----:B------:R-:W4:Y:S01]  /*b180*/  @!P1 LDC.64 R56, c[0x0][0x2e8] ;  /* 0x0000ba00ff389b82 */ /* 0x000f220000000a00 */
[----:B------:R-:W-:-:S05]  /*b190*/  @!P0 IADD3 R58, P3, R60, R15, RZ ;  /* 0x0000000f3c3a8210 */ /* 0x000fca0007f7e0ff */
[----:B------:R-:W-:Y:S01]  /*b1a0*/  @!P0 IMAD.X R59, R64, 0x1, R11, P3 ;  /* 0x00000001403b8824 */ /* 0x000fe200018e060b */
[----:B--2---:R-:W-:-:S04]  /*b1b0*/  @!P0 LEA R54, P3, R58, R54, 0x1 ;  /* 0x000000363a368211 */ /* 0x004fc800078608ff */
[----:B------:R-:W-:Y:S02]  /*b1c0*/  @!P0 LEA.HI.X R55, R58, R55, R59, 0x1, P3 ;  /* 0x000000373a378211 */ /* 0x000fe400018f0c3b */
[----:B------:R-:W-:-:S04]  /*b1d0*/  @!P1 IADD3 R58, P3, R60, R12, RZ ;  /* 0x0000000c3c3a9210 */ /* 0x000fc80007f7e0ff */
[----:B------:R-:W-:Y:S02]  /*b1e0*/  @!P1 IADD3.X R59, R64, R7, RZ, P3, !PT ;  /* 0x00000007403b9210 */ /* 0x000fe40001ffe4ff */
[----:B----4-:R-:W-:-:S04]  /*b1f0*/  @!P1 LEA R56, P3, R58, R56, 0x1 ;  /* 0x000000383a389211 */ /* 0x010fc800078608ff */
[----:B------:R-:W-:Y:S01]  /*b200*/  @!P1 LEA.HI.X R57, R58, R57, R59, 0x1, P3 ;  /* 0x000000393a399211 */ /* 0x000fe200018f0c3b */
[----:B---3--:R2:W-:Y:S04]  /*b210*/  @!P0 STG.E.128 desc[UR4][R54.64], R44 ;  /* 0x0000002c36008986 */ /* 0x0085e8000c101d04 */
[----:B0-----:R2:W-:Y:S04]  /*b220*/  @!P1 STG.E.128 desc[UR4][R56.64], R48 ;  /* 0x0000003038009986 */ /* 0x0015e8000c101d04 */
.L_x_714:
[----:B------:R-:W-:Y:S05]  /*b230*/  BSYNC B1 ;  /* 0x0000000000017941 */ /* 0x000fea0003800000 */
.L_x_713:
[----:B--2---:R-:W-:Y:S01]  /*b240*/  VIADD R44, R22, 0x60 ;  /* 0x00000060162c7836 */ /* 0x004fe20000000000 */
[----:B------:R-:W-:Y:S04]  /*b250*/  BSSY B1, `(.L_x_715) ;  /* 0x0000018000017945 */ /* 0x000fe80003800000 */
[----:B------:R-:W-:-:S13]  /*b260*/  ISETP.GE.AND P3, PT, R44, R4, PT ;  /* 0x000000042c00720c */ /* 0x000fda0003f66270 */
[----:B------:R-:W-:Y:S05]  /*b270*/  @P3 BRA `(.L_x_716) ;  /* 0x0000000000543947 */ /* 0x000fea0003800000 */
[----:B------:R-:W2:Y:S01]  /*b280*/  LDC.64 R58, c[0x0][0x300] ;  /* 0x0000c000ff3a7b82 */ /* 0x000ea20000000a00 */
[----:B------:R-:W3:Y:S01]  /*b290*/  @!P0 LDS.128 R44, [R5+0x21400] ;  /* 0x02140000052c8984 */ /* 0x000ee20000000c00 */
[----:B------:R-:W-:Y:S01]  /*b2a0*/  IMAD.MOV.U32 R60, RZ, RZ, R52 ;  /* 0x000000ffff3c7224 */ /* 0x000fe200078e0034 */
[----:B------:R-:W-:Y:S01]  /*b2b0*/  ULDC.64 UR4, c[0x0][0x208] ;  /* 0x0000820000047ab9 */ /* 0x000fe20000000a00 */
[----:B------:R-:W-:Y:S01]  /*b2c0*/  IMAD.MOV.U32 R61, RZ, RZ, R62 ;  /* 0x000000ffff3d7224 */ /* 0x000fe200078e003e */
[----:B0-----:R-:W0:Y:S03]  /*b2d0*/  @!P1 LDS.128 R48, [R5+0x26c00] ;  /* 0x026c000005309984 */ /* 0x001e260000000c00 */
[----:B------:R-:W4:Y:S08]  /*b2e0*/  @!P0 LDC.64 R54, c[0x0][0x2e8] ;  /* 0x0000ba00ff368b82 */ /* 0x000f300000000a00 */
[----:B------:R-:W5:Y:S01]  /*b2f0*/  @!P1 LDC.64 R56, c[0x0][0x2e8] ;  /* 0x0000ba00ff389b82 */ /* 0x000f620000000a00 */
[----:B--2---:R-:W-:-:S04]  /*b300*/  IMAD.WIDE.U32 R60, R58, 0x60, R60 ;  /* 0x000000603a3c7825 */ /* 0x004fc800078e003c */
[----:B------:R-:W-:Y:S01]  /*b310*/  IMAD R59, R59, 0x60, RZ ;  /* 0x000000603b3b7824 */ /* 0x000fe200078e02ff */
[----:B------:R-:W-:-:S03]  /*b320*/  @!P0 IADD3 R58, P3, R15, R60, RZ ;  /* 0x0000003c0f3a8210 */ /* 0x000fc60007f7e0ff */
[----:B------:R-:W-:-:S05]  /*b330*/  IMAD.IADD R64, R61, 0x1, R59 ;  /* 0x000000013d407824 */ /* 0x000fca00078e023b */
[----:B------:R-:W-:Y:S02]  /*b340*/  @!P0 IADD3.X R59, R64, R11, RZ, P3, !PT ;  /* 0x0000000b403b8210 */ /* 0x000fe40001ffe4ff */
[----:B----4-:R-:W-:-:S04]  /*b350*/  @!P0 LEA R54, P3, R58, R54, 0x1 ;  /* 0x000000363a368211 */ /* 0x010fc800078608ff */
[----:B------:R-:W-:Y:S02]  /*b360*/  @!P0 LEA.HI.X R55, R58, R55, R59, 0x1, P3 ;  /* 0x000000373a378211 */ /* 0x000fe400018f0c3b */
[----:B------:R-:W-:-:S03]  /*b370*/  @!P1 IADD3 R60, P3, R12, R60, RZ ;  /* 0x0000003c0c3c9210 */ /* 0x000fc60007f7e0ff */
[----:B---3--:R2:W-:Y:S02]  /*b380*/  @!P0 STG.E.128 desc[UR4][R54.64], R44 ;  /* 0x0000002c36008986 */ /* 0x0085e4000c101d04 */
[----:B------:R-:W-:Y:S01]  /*b390*/  @!P1 IMAD.X R58, R64, 0x1, R7, P3 ;  /* 0x00000001403a9824 */ /* 0x000fe200018e0607 */
[----:B-----5:R-:W-:-:S04]  /*b3a0*/  @!P1 LEA R56, P3, R60, R56, 0x1 ;  /* 0x000000383c389211 */ /* 0x020fc800078608ff */
[----:B------:R-:W-:-:S05]  /*b3b0*/  @!P1 LEA.HI.X R57, R60, R57, R58, 0x1, P3 ;  /* 0x000000393c399211 */ /* 0x000fca00018f0c3a */
[----:B0-----:R2:W-:Y:S04]  /*b3c0*/  @!P1 STG.E.128 desc[UR4][R56.64], R48 ;  /* 0x0000003038009986 */ /* 0x0015e8000c101d04 */
.L_x_716:
[----:B------:R-:W-:Y:S05]  /*b3d0*/  BSYNC B1 ;  /* 0x0000000000017941 */ /* 0x000fea0003800000 */
.L_x_715:
        /* <DEDUP_REMOVED lines=21> */
.L_x_718:
[----:B------:R-:W-:Y:S05]  /*b530*/  BSYNC B1 ;  /* 0x0000000000017941 */ /* 0x000fea0003800000 */
.L_x_717:
[----:B--2---:R-:W-:-:S05]  /*b540*/  VIADD R44, R22, 0xa0 ;  /* 0x000000a0162c7836 */ /* 0x004fca0000000000 */
[----:B------:R-:W-:-:S13]  /*b550*/  ISETP.GE.AND P3, PT, R44, R4, PT ;  /* 0x000000042c00720c */ /* 0x000fda0003f66270 */
[----:B------:R-:W-:Y:S05]  /*b560*/  @P3 BRA `(.L_x_670) ;  /* 0x0000000000503947 */ /* 0x000fea0003800000 */
[----:B------:R-:W2:Y:S01]  /*b570*/  LDC.64 R58, c[0x0][0x300] ;  /* 0x0000c000ff3a7b82 */ /* 0x000ea20000000a00 */
[----:B------:R-:W3:Y:S01]  /*b580*/  @!P0 LDS.128 R44, [R5+0x23400] ;  /* 0x02340000052c8984 */ /* 0x000ee20000000c00 */
[----:B------:R-:W-:Y:S01]  /*b590*/  IMAD.MOV.U32 R53, RZ, RZ, R62 ;  /* 0x000000ffff357224 */ /* 0x000fe200078e003e */
[----:B------:R-:W-:Y:S02]  /*b5a0*/  ULDC.64 UR4, c[0x0][0x208] ;  /* 0x0000820000047ab9 */ /* 0x000fe40000000a00 */
[----:B0-----:R-:W0:Y:S03]  /*b5b0*/  @!P1 LDS.128 R48, [R5+0x28c00] ;  /* 0x028c000005309984 */ /* 0x001e260000000c00 */
[----:B------:R-:W4:Y:S08]  /*b5c0*/  @!P0 LDC.64 R54, c[0x0][0x2e8] ;  /* 0x0000ba00ff368b82 */ /* 0x000f300000000a00 */
[----:B------:R-:W5:Y:S01]  /*b5d0*/  @!P1 LDC.64 R56, c[0x0][0x2e8] ;  /* 0x0000ba00ff389b82 */ /* 0x000f620000000a00 */
[----:B--2---:R-:W-:-:S04]  /*b5e0*/  IMAD.WIDE.U32 R52, R58, 0xa0, R52 ;  /* 0x000000a03a347825 */ /* 0x004fc800078e0034 */
[----:B------:R-:W-:-:S04]  /*b5f0*/  IMAD R59, R59, 0xa0, RZ ;  /* 0x000000a03b3b7824 */ /* 0x000fc800078e02ff */
[----:B------:R-:W-:Y:S01]  /*b600*/  IMAD.IADD R60, R53, 0x1, R59 ;  /* 0x00000001353c7824 */ /* 0x000fe200078e023b */
[----:B------:R-:W-:-:S05]  /*b610*/  @!P0 IADD3 R53, P3, R15, R52, RZ ;  /* 0x000000340f358210 */ /* 0x000fca0007f7e0ff */
[----:B------:R-:W-:Y:S01]  /*b620*/  @!P0 IMAD.X R58, R60, 0x1, R11, P3 ;  /* 0x000000013c3a8824 */ /* 0x000fe200018e060b */
[----:B----4-:R-:W-:-:S04]  /*b630*/  @!P0 LEA R54, P3, R53, R54, 0x1 ;  /* 0x0000003635368211 */ /* 0x010fc800078608ff */
[----:B------:R-:W-:Y:S02]  /*b640*/  @!P0 LEA.HI.X R55, R53, R55, R58, 0x1, P3 ;  /* 0x0000003735378211 */ /* 0x000fe400018f0c3a */
[----:B------:R-:W-:-:S03]  /*b650*/  @!P1 IADD3 R52, P3, R12, R52, RZ ;  /* 0x000000340c349210 */ /* 0x000fc60007f7e0ff */
[----:B---3--:R2:W-:Y:S01]  /*b660*/  @!P0 STG.E.128 desc[UR4][R54.64], R44 ;  /* 0x0000002c36008986 */ /* 0x0085e2000c101d04 */
[----:B------:R-:W-:Y:S02]  /*b670*/  @!P1 IADD3.X R53, R60, R7, RZ, P3, !PT ;  /* 0x000000073c359210 */ /* 0x000fe40001ffe4ff */
[----:B-----5:R-:W-:-:S04]  /*b680*/  @!P1 LEA R56, P3, R52, R56, 0x1 ;  /* 0x0000003834389211 */ /* 0x020fc800078608ff */
[----:B------:R-:W-:-:S05]  /*b690*/  @!P1 LEA.HI.X R57, R52, R57, R53, 0x1, P3 ;  /* 0x0000003934399211 */ /* 0x000fca00018f0c35 */
[----:B0-----:R2:W-:Y:S04]  /*b6a0*/  @!P1 STG.E.128 desc[UR4][R56.64], R48 ;  /* 0x0000003038009986 */ /* 0x0015e8000c101d04 */
.L_x_670:
[----:B------:R-:W-:Y:S05]  /*b6b0*/  BSYNC B0 ;  /* 0x0000000000007941 */ /* 0x000fea0003800000 */
.L_x_612:
[----:B0-234-:R-:W0:Y:S01]  /*b6c0*/  S2R R44, SR_TID.X ;  /* 0x00000000002c7919 */ /* 0x01de220000002100 */
[----:B------:R-:W-:Y:S01]  /*b6d0*/  @!PT LDS RZ, [RZ] ;  /* 0x00000000fffff984 */ /* 0x000fe20000000800 */
[----:B------:R-:W-:Y:S01]  /*b6e0*/  @!PT LDS RZ, [RZ] ;  /* 0x00000000fffff984 */ /* 0x000fe20000000800 */
[----:B------:R-:W-:Y:S01]  /*b6f0*/  @!PT LDS RZ, [RZ] ;  /* 0x00000000fffff984 */ /* 0x000fe20000000800 */
[----:B------:R-:W-:Y:S01]  /*b700*/  @!PT LDS RZ, [RZ] ;  /* 0x00000000fffff984 */ /* 0x000fe20000000800 */
[----:B------:R2:W-:Y:S06]  /*b710*/  MEMBAR.ALL.CTA ;  /* 0x0000000000007992 */ /* 0x0005ec0000008000 */
[----:B--2---:R-:W2:Y:S01]  /*b720*/  FENCE.VIEW.ASYNC.S ;  /* 0x00000000000073c6 */ /* 0x004ea20000000000 */
[----:B------:R-:W-:Y:S05]  /*b730*/  WARPSYNC.ALL ;  /* 0x0000000000007948 */ /* 0x000fea0003800000 */
[----:B------:R-:W-:Y:S01]  /*b740*/  BSSY B0, `(.L_x_719) ;  /* 0x0000009000007945 */ /* 0x000fe20003800000 */
[----:B0-----:R-:W-:Y:S01]  /*b750*/  LOP3.LUT R44, R44, 0x7f, RZ, 0xc0, !PT ;  /* 0x0000007f2c2c7812 */ /* 0x001fe200078ec0ff */
[----:B--2---:R0:W-:Y:S03]  /*b760*/  BAR.SYNC.DEFER_BLOCKING R162, 0x80 ;  /* 0x000200a20000751d */ /* 0x0041e60000010000 */
[----:B------:R-:W-:-:S13]  /*b770*/  ISETP.NE.AND P3, PT, R44, RZ, PT ;  /* 0x000000ff2c00720c */ /* 0x000fda0003f65270 */
[----:B------:R-:W-:-:S05]  /*b780*/  @!P3 VIADD R44, R3, 0x348a0 ;  /* 0x000348a0032cb836 */ /* 0x000fca0000000000 */
[----:B------:R-:W-:-:S04]  /*b790*/  @!P3 PRMT R44, RZ, 0x654, R44 ;  /* 0x00000654ff2cb816 */ /* 0x000fc8000000002c */
[----:B------:R0:W-:Y:S01]  /*b7a0*/  @!P3 SYNCS.ARRIVE.TRANS64.RED.A1T0 RZ, [R44+URZ], RZ ;  /* 0x000000ff2cffb9a7 */ /* 0x0001e2000810043f */
[----:B------:R-:W-:Y:S05]  /*b7b0*/  @!P2 BRA `(.L_x_720) ;  /* 0x000000000004a947 */ /* 0x000fea0003800000 */
[----:B------:R-:W-:Y:S01]  /*b7c0*/  BPT.TRAP 0x1 ;  /* 0x000000040000795c */ /* 0x000fe20000300000 */
.L_x_720:
[----:B------:R-:W-:Y:S05]  /*b7d0*/  BSYNC B0 ;  /* 0x0000000000007941 */ /* 0x000fea0003800000 */
.L_x_719:
[----:B------:R-:W2:Y:S01]  /*b7e0*/  SYNCS.PHASECHK.TRANS64.TRYWAIT P2, [R3+URZ+0x348b0], R0 ;  /* 0x0348b000030075a7 */ /* 0x000ea2000804017f */
[----:B------:R-:W-:Y:S01]  /*b7f0*/  ULDC UR60, c[0x0][0x2f4] ;  /* 0x0000bd00003c7ab9 */ /* 0x000fe20000000800 */
[----:B------:R-:W-:Y:S01]  /*b800*/  ULDC.64 UR38, c[0x0][0x328] ;  /* 0x0000ca0000267ab9 */ /* 0x000fe20000000a00 */
[----:B------:R-:W-:Y:S01]  /*b810*/  ULDC.64 UR36, c[0x0][0x318] ;  /* 0x0000c60000247ab9 */ /* 0x000fe20000000a00 */
[----:B------:R-:W-:Y:S04]  /*b820*/  BSSY B0, `(.L_x_721) ;  /* 0x0000002000007945 */ /* 0x000fe80003800000 */
[----:B--2---:R-:W-:Y:S05]  /*b830*/  @!P2 BRA `(.L_x_722) ;  /* 0x000001a80000a947 */ /* 0x004fea0003800000 */
.L_x_980:
[----:B------:R-:W-:Y:S05]  /*b840*/  BSYNC B0 ;  /* 0x0000000000007941 */ /* 0x000fea0003800000 */
.L_x_721:
[----:B------:R-:W-:Y:S01]  /*b850*/  ISETP.GE.AND P2, PT, R22, R4, PT ;  /* 0x000000041600720c */ /* 0x000fe20003f46270 */
[----:B------:R-:W-:Y:S01]  /*b860*/  BSSY B0, `(.L_x_723) ;  /* 0x0000012000007945 */ /* 0x000fe20003800000 */
[----:B------:R-:W-:-:S11]  /*b870*/  IMAD.WIDE R48, R24, 0xb0, R118 ;  /* 0x000000b018307825 */ /* 0x000fd600078e0276 */
[----:B------:R-:W-:Y:S05]  /*b880*/  @P2 BRA `(.L_x_724) ;  /* 0x00000000003c2947 */ /* 0x000fea0003800000 */
[----:B------:R-:W-:Y:S01]  /*b890*/  IMAD R47, R49, UR38, RZ ;  /* 0x00000026312f7c24 */ /* 0x000fe2000f8e02ff */
[----:B------:R-:W-:Y:S01]  /*b8a0*/  ULDC.64 UR4, c[0x0][0x208] ;  /* 0x0000820000047ab9 */ /* 0x000fe20000000a00 */
[----:B0-----:R-:W-:Y:S02]  /*b8b0*/  IMAD.MOV.U32 R44, RZ, RZ, R102 ;  /* 0x000000ffff2c7224 */ /* 0x001fe400078e0066 */
[----:B------:R-:W-:Y:S02]  /*b8c0*/  IMAD.MOV.U32 R45, RZ, RZ, R6 ;  /* 0x000000ffff2d7224 */ /* 0x000fe400078e0006 */
[C---:B------:R-:W-:Y:S02]  /*b8d0*/  IMAD R47, R48.reuse, UR39, R47 ;  /* 0x00000027302f7c24 */ /* 0x040fe4000f8e022f */
[----:B------:R-:W-:-:S04]  /*b8e0*/  IMAD.WIDE.U32 R44, R48, UR38, R44 ;  /* 0x00000026302c7c25 */ /* 0x000fc8000f8e002c */
[----:B------:R-:W-:Y:S01]  /*b8f0*/  IMAD.IADD R45, R45, 0x1, R47 ;  /* 0x000000012d2d7824 */ /* 0x000fe200078e022f */
[----:B------:R-:W-:-:S04]  /*b900*/  LEA R50, P2, R44, UR36, 0x1 ;  /* 0x000000242c327c11 */ /* 0x000fc8000f8408ff */
[----:B------:R-:W-:Y:S02]  /*b910*/  LEA.HI.X R51, R44, UR37, R45, 0x1, P2 ;  /* 0x000000252c337c11 */ /* 0x000fe400090f0c2d */
[----:B------:R-:W-:-:S13]  /*b920*/  ISETP.GE.AND P2, PT, R16, UR60, PT ;  /* 0x0000003c10007c0c */ /* 0x000fda000bf46270 */
[----:B------:R-:W0:Y:S04]  /*b930*/  @!P2 LDS.128 R44, [R5+0x400] ;  /* 0x00040000052ca984 */ /* 0x000e280000000c00 */
[----:B0-----:R-:W-:Y:S01]  /*b940*/  @!P2 STG.E.128 desc[UR4][R50.64], R44 ;  /* 0x0000002c3200a986 */ /* 0x001fe2000c101d04 */
[----:B------:R-:W-:-:S13]  /*b950*/  ISETP.GE.AND P2, PT, R221, UR60, PT ;  /* 0x0000003cdd007c0c */ /* 0x000fda000bf46270 */
[----:B------:R-:W0:Y:S04]  /*b960*/  @!P2 LDS.128 R44, [R5+0x5c00] ;  /* 0x005c0000052ca984 */ /* 0x000e280000000c00 */
[----:B0-----:R3:W-:Y:S02]  /*b970*/  @!P2 STG.E.128 desc[UR4][R50.64+0x80], R44 ;  /* 0x0000802c3200a986 */ /* 0x0017e4000c101d04 */
.L_x_724:
[----:B------:R-:W-:Y:S05]  /*b980*/  BSYNC B0 ;  /* 0x0000000000007941 */ /* 0x000fea0003800000 */
.L_x_723:
[----:B-12---:R-:W-:Y:S01]  /*b990*/  IADD3 R0, R22, 0x20, RZ ;  /* 0x0000002016007810 */ /* 0x006fe20007ffe0ff */
[----:B------:R-:W-:Y:S03]  /*b9a0*/  BSSY B0, `(.L_x_725) ;  /* 0x0000014000007945 */ /* 0x000fe60003800000 */
[----:B------:R-:W-:-:S13]  /*b9b0*/  ISETP.GE.AND P2, PT, R0, R4, PT ;  /* 0x000000040000720c */ /* 0x000fda0003f46270 */
[----:B------:R-:W-:Y:S05]  /*b9c0*/  @P2 BRA `(.L_x_726) ;  /* 0x0000000000442947 */ /* 0x000fea0003800000 */
[----:B---3--:R-:W-:Y:S01]  /*b9d0*/  IADD3 R47, P2, R48, 0x20, RZ ;  /* 0x00000020302f7810 */ /* 0x008fe20007f5e0ff */
[----:B0-----:R-:W-:Y:S01]  /*b9e0*/  IMAD.MOV.U32 R44, RZ, RZ, R102 ;  /* 0x000000ffff2c7224 */ /* 0x001fe200078e0066 */
[----:B------:R-:W-:Y:S01]  /*b9f0*/  ULDC.64 UR4, c[0x0][0x208] ;  /* 0x0000820000047ab9 */ /* 0x000fe20000000a00 */
[----:B------:R-:W-:Y:S02]  /*ba00*/  IMAD.MOV.U32 R45, RZ, RZ, R6 ;  /* 0x000000ffff2d7224 */ /* 0x000fe400078e0006 */
[----:B------:R-:W-:Y:S02]  /*ba10*/  IMAD.X R0, RZ, RZ, R49, P2 ;  /* 0x000000ffff007224 */ /* 0x000fe400010e0631 */
[----:B------:R-:W-:-:S04]  /*ba20*/  IMAD.WIDE.U32 R44, R47, UR38, R44 ;  /* 0x000000262f2c7c25 */ /* 0x000fc8000f8e002c */
[----:B------:R-:W-:Y:S01]  /*ba30*/  IMAD R0, R0, UR38, RZ ;  /* 0x0000002600007c24 */ /* 0x000fe2000f8e02ff */
[----:B------:R-:W-:-:S03]  /*ba40*/  LEA R50, P2, R44, UR36, 0x1 ;  /* 0x000000242c327c11 */ /* 0x000fc6000f8408ff */
[----:B------:R-:W-:-:S04]  /*ba50*/  IMAD R47, R47, UR39, R0 ;  /* 0x000000272f2f7c24 */ /* 0x000fc8000f8e0200 */
[----:B------:R-:W-:-:S05]  /*ba60*/  IMAD.IADD R45, R45, 0x1, R47 ;  /* 0x000000012d2d7824 */ /* 0x000fca00078e022f */
[----:B------:R-:W-:Y:S02]  /*ba70*/  LEA.HI.X R51, R44, UR37, R45, 0x1, P2 ;  /* 0x000000252c337c11 */ /* 0x000fe400090f0c2d */
[----:B------:R-:W-:-:S13]  /*ba80*/  ISETP.GE.AND P2, PT, R16, UR60, PT ;  /* 0x0000003c10007c0c */ /* 0x000fda000bf46270 */
[----:B------:R-:W0:Y:S04]  /*ba90*/  @!P2 LDS.128 R44, [R5+0x1400] ;  /* 0x00140000052ca984 */ /* 0x000e280000000c00 */
[----:B0-----:R-:W-:Y:S01]  /*baa0*/  @!P2 STG.E.128 desc[UR4][R50.64], R44 ;  /* 0x0000002c3200a986 */ /* 0x001fe2000c101d04 */
[----:B------:R-:W-:-:S13]  /*bab0*/  ISETP.GE.AND P2, PT, R221, UR60, PT ;  /* 0x0000003cdd007c0c */ /* 0x000fda000bf46270 */
[----:B------:R-:W0:Y:S04]  /*bac0*/  @!P2 LDS.128 R44, [R5+0x6c00] ;  /* 0x006c0000052ca984 */ /* 0x000e280000000c00 */
[----:B0-----:R1:W-:Y:S02]  /*bad0*/  @!P2 STG.E.128 desc[UR4][R50.64+0x80], R44 ;  /* 0x0000802c3200a986 */ /* 0x0013e4000c101d04 */
.L_x_726:
[----:B------:R-:W-:Y:S05]  /*bae0*/  BSYNC B0 ;  /* 0x0000000000007941 */ /* 0x000fea0003800000 */
.L_x_725:
[----:B------:R-:W-:Y:S01]  /*baf0*/  IADD3 R0, R22, 0x40, RZ ;  /* 0x0000004016007810 */ /* 0x000fe20007ffe0ff */
[----:B------:R-:W-:Y:S03]  /*bb00*/  BSSY B0, `(.L_x_727) ;  /* 0x0000014000007945 */ /* 0x000fe60003800000 */
[----:B------:R-:W-:-:S13]  /*bb10*/  ISETP.GE.AND P2, PT, R0, R4, PT ;  /* 0x000000040000720c */ /* 0x000fda0003f46270 */
[----:B------:R-:W-:Y:S05]  /*bb20*/  @P2 BRA `(.L_x_728) ;  /* 0x0000000000442947 */ /* 0x000fea0003800000 */
[----:B-1-3--:R-:W-:Y:S01]  /*bb30*/  IADD3 R47, P2, R48, 0x40, RZ ;  /* 0x00000040302f7810 */ /* 0x00afe20007f5e0ff */
        /* <DEDUP_REMOVED lines=16> */
.L_x_728:
[----:B------:R-:W-:Y:S05]  /*bc40*/  BSYNC B0 ;  /* 0x0000000000007941 */ /* 0x000fea0003800000 */
.L_x_727:
[----:B------:R-:W-:Y:S01]  /*bc50*/  IADD3 R0, R22, 0x60, RZ ;  /* 0x0000006016007810 */ /* 0x000fe20007ffe0ff */
[----:B------:R-:W-:Y:S03]  /*bc60*/  BSSY B0, `(.L_x_729) ;  /* 0x0000014000007945 */ /* 0x000fe60003800000 */
[----:B------:R-:W-:-:S13]  /*bc70*/  ISETP.GE.AND P2, PT, R0, R4, PT ;  /* 0x000000040000720c */ /* 0x000fda0003f46270 */
[----:B------:R-:W-:Y:S05]  /*bc80*/  @P2 BRA `(.L_x_730) ;  /* 0x0000000000442947 */ /* 0x000fea0003800000 */
[----:B-123--:R-:W-:Y:S01]  /*bc90*/  IADD3 R47, P2, R48, 0x60, RZ ;  /* 0x00000060302f7810 */ /* 0x00efe20007f5e0ff */
        /* <DEDUP_REMOVED lines=16> */
.L_x_730:
[----:B------:R-:W-:Y:S05]  /*bda0*/  BSYNC B0 ;  /* 0x0000000000007941 */ /* 0x000fea0003800000 */
.L_x_729:
[----:B------:R-:W-:Y:S01]  /*bdb0*/  IADD3 R0, R22, 0x80, RZ ;  /* 0x0000008016007810 */ /* 0x000fe20007ffe0ff */
[----:B------:R-:W-:Y:S03]  /*bdc0*/  BSSY B0, `(.L_x_731) ;  /* 0x0000014000007945 */ /* 0x000fe60003800000 */
[----:B------:R-:W-:-:S13]  /*bdd0*/  ISETP.GE.AND P2, PT, R0, R4, PT ;  /* 0x000000040000720c */ /* 0x000fda0003f46270 */
[----:B------:R-:W-:Y:S05]  /*bde0*/  @P2 BRA `(.L_x_732) ;  /* 0x0000000000442947 */ /* 0x000fea0003800000 */
[----:B-1234-:R-:W-:Y:S01]  /*bdf0*/  IADD3 R47, P2, R48, 0x80, RZ ;  /* 0x00000080302f7810 */ /* 0x01efe20007f5e0ff */
        /* <DEDUP_REMOVED lines=16> */
.L_x_732:
[----:B------:R-:W-:Y:S05]  /*bf00*/  BSYNC B0 ;  /* 0x0000000000007941 */ /* 0x000fea0003800000 */
.L_x_731:
[----:B------:R-:W-:Y:S01]  /*bf10*/  IADD3 R0, R22, 0xa0, RZ ;  /* 0x000000a016007810 */ /* 0x000fe20007ffe0ff */
[----:B------:R-:W-:Y:S03]  /*bf20*/  BSSY B0, `(.L_x_733) ;  /* 0x0000014000007945 */ /* 0x000fe60003800000 */
[----:B------:R-:W-:-:S13]  /*bf30*/  ISETP.GE.AND P2, PT, R0, R4, PT ;  /* 0x000000040000720c */ /* 0x000fda0003f46270 */
[----:B------:R-:W-:Y:S05]  /*bf40*/  @P2 BRA `(.L_x_734) ;  /* 0x0000000000442947 */ /* 0x000fea0003800000 */
[----:B01234-:R-:W-:Y:S01]  /*bf50*/  IADD3 R47, P2, R48, 0xa0, RZ ;  /* 0x000000a0302f7810 */ /* 0x01ffe20007f5e0ff */
[----:B------:R-:W-:Y:S01]  /*bf60*/  IMAD.MOV.U32 R44, RZ, RZ, R102 ;  /* 0x000000ffff2c7224 */ /* 0x000fe200078e0066 */
[----:B------:R-:W-:Y:S01]  /*bf70*/  ULDC.64 UR4, c[0x0][0x208] ;  /* 0x0000820000047ab9 */ /* 0x000fe20000000a00 */
[----:B------:R-:W-:Y:S02]  /*bf80*/  IMAD.MOV.U32 R45, RZ, RZ, R6 ;  /* 0x000000ffff2d7224 */ /* 0x000fe400078e0006 */
[----:B------:R-:W-:Y:S02]  /*bf90*/  IMAD.X R48, RZ, RZ, R49, P2 ;  /* 0x000000ffff307224 */ /* 0x000fe400010e0631 */
[----:B------:R-:W-:-:S04]  /*bfa0*/  IMAD.WIDE.U32 R44, R47, UR38, R44 ;  /* 0x000000262f2c7c25 */ /* 0x000fc8000f8e002c */
[----:B------:R-:W-:-:S04]  /*bfb0*/  IMAD R48, R48, UR38, RZ ;  /* 0x0000002630307c24 */ /* 0x000fc8000f8e02ff */
[----:B------:R-:W-:Y:S01]  /*bfc0*/  IMAD R47, R47, UR39, R48 ;  /* 0x000000272f2f7c24 */ /* 0x000fe2000f8e0230 */
[----:B------:R-:W-:-:S03]  /*bfd0*/  LEA R48, P2, R44, UR36, 0x1 ;  /* 0x000000242c307c11 */ /* 0x000fc6000f8408ff */
        /* <DEDUP_REMOVED lines=8> */
.L_x_734:
[----:B------:R-:W-:Y:S05]  /*c060*/  BSYNC B0 ;  /* 0x0000000000007941 */ /* 0x000fea0003800000 */
.L_x_733:
[----:B------:R-:W5:Y:S01]  /*c070*/  LDL R0, [R1+0x4] ;  /* 0x0000040001007983 */ /* 0x000f620000100800 */
[----:B------:R-:W-:Y:S01]  /*c080*/  VIADD R23, R23, 0x1 ;  /* 0x0000000117177836 */ /* 0x000fe20000000000 */
[----:B------:R-:W-:Y:S01]  /*c090*/  @!P3 IADD3 R3, R3, 0x348c0, RZ ;  /* 0x000348c00303b810 */ /* 0x000fe20007ffe0ff */
[----:B------:R-:W-:Y:S01]  /*c0a0*/  @!PT LDS RZ, [RZ] ;  /* 0x00000000fffff984 */ /* 0x000fe20000000800 */
[----:B------:R-:W-:Y:S01]  /*c0b0*/  @!PT LDS RZ, [RZ] ;  /* 0x00000000fffff984 */ /* 0x000fe20000000800 */
[----:B------:R-:W-:Y:S01]  /*c0c0*/  @!PT LDS RZ, [RZ] ;  /* 0x00000000fffff984 */ /* 0x000fe20000000800 */
[----:B------:R-:W-:Y:S01]  /*c0d0*/  @!PT LDS RZ, [RZ] ;  /* 0x00000000fffff984 */ /* 0x000fe20000000800 */
[----:B------:R1:W-:Y:S06]  /*c0e0*/  MEMBAR.ALL.CTA ;  /* 0x0000000000007992 */ /* 0x0003ec0000008000 */
[----:B-1----:R-:W1:Y:S02]  /*c0f0*/  FENCE.VIEW.ASYNC.S ;  /* 0x00000000000073c6 */ /* 0x002e640000000000 */
[----:B-1----:R1:W-:Y:S01]  /*c100*/  BAR.SYNC.DEFER_BLOCKING R162, 0x80 ;  /* 0x000200a20000751d */ /* 0x0023e20000010000 */
[----:B------:R-:W-:-:S02]  /*c110*/  ISETP.NE.AND P2, PT, R23, 0x2, PT ;  /* 0x000000021700780c */ /* 0x000fc40003f45270 */
[----:B------:R-:W-:Y:S02]  /*c120*/  @!P3 PRMT R3, RZ, 0x654, R3 ;  /* 0x00000654ff03b816 */ /* 0x000fe40000000003 */
[----:B------:R-:W-:Y:S02]  /*c130*/  SEL R23, R23, RZ, P2 ;  /* 0x000000ff17177207 */ /* 0x000fe40001000000 */
[----:B------:R1:W-:Y:S01]  /*c140*/  @!P3 SYNCS.ARRIVE.TRANS64.RED.A1T0 RZ, [R3+URZ], RZ ;  /* 0x000000ff03ffb9a7 */ /* 0x0003e2000810043f */
[----:B-----5:R-:W-:Y:S02]  /*c150*/  LOP3.LUT P4, RZ, R0, 0x10, RZ, 0xc0, !PT ;  /* 0x0000001000ff7812 */ /* 0x020fe4000788c0ff */
[----:B------:R-:W-:-:S04]  /*c160*/  SEL R0, RZ, 0x1, P2 ;  /* 0x00000001ff007807 */ /* 0x000fc80001000000 */
[----:B------:R-:W-:-:S07]  /*c170*/  LOP3.LUT R223, R223, R0, RZ, 0x3c, !PT ;  /* 0x00000000dfdf7212 */ /* 0x000fce00078e3cff */
[----:B-1----:R-:W-:Y:S05]  /*c180*/  @P4 BRA `(.L_x_735) ;  /* 0xffffff6800304947 */ /* 0x002fea000383ffff */
[----:B------:R-:W1:Y:S01]  /*c190*/  S2R R4, SR_TID.X ;  /* 0x0000000000047919 */ /* 0x000e620000002100 */
[----:B------:R-:W-:Y:S02]  /*c1a0*/  PLOP3.LUT P0, PT, PT, PT, PT, 0x8, 0x0 ;  /* 0x000000000000781c */ /* 0x000fe40003f0e170 */
[----:B-1----:R-:W-:-:S04]  /*c1b0*/  SHF.R.U32.HI R4, RZ, 0x7, R4 ;  /* 0x00000007ff047819 */ /* 0x002fc80000011604 */
[----:B------:R-:W-:-:S13]  /*c1c0*/  ISETP.NE.AND P4, PT, R4, 0x1, PT ;  /* 0x000000010400780c */ /* 0x000fda0003f85270 */
[----:B------:R-:W-:Y:S06]  /*c1d0*/  @!P4 BAR.ARV 0x9, 0x100 ;  /* 0x024400000000cb1d */ /* 0x000fec0000002000 */
.L_x_607:
[----:B------:R-:W-:Y:S01]  /*c1e0*/  ISETP.GE.AND P2, PT, R161, 0x1, PT ;  /* 0x00000001a100780c */ /* 0x000fe20003f46270 */
[----:B------:R-:W-:Y:S01]  /*c1f0*/  IMAD.MOV.U32 R3, RZ, RZ, RZ ;  /* 0x000000ffff037224 */ /* 0x000fe200078e00ff */
[----:B------:R-:W-:Y:S01]  /*c200*/  PLOP3.LUT P1, PT, PT, PT, PT, 0x80, 0x0 ;  /* 0x000000000000781c */ /* 0x000fe20003f2f070 */
[----:B------:R-:W-:Y:S01]  /*c210*/  IMAD.MOV.U32 R0, RZ, RZ, RZ ;  /* 0x000000ffff007224 */ /* 0x000fe200078e00ff */
[----:B------:R-:W-:Y:S01]  /*c220*/  CS2R R42, SRZ ;  /* 0x00000000002a7805 */ /* 0x000fe2000001ff00 */
[----:B------:R-:W-:Y:S01]  /*c230*/  IMAD.MOV.U32 R87, RZ, RZ, RZ ;  /* 0x000000ffff577224 */ /* 0x000fe200078e00ff */
[----:B------:R-:W-:Y:S02]  /*c240*/  CS2R R36, SRZ ;  /* 0x0000000000247805 */ /* 0x000fe4000001ff00 */
[----:B------:R-:W-:Y:S02]  /*c250*/  MOV R39, RZ ;  /* 0x000000ff00277202 */ /* 0x000fe40000000f00 */
[----:B0-234-:R-:W-:-:S02]  /*c260*/  CS2R R46, SRZ ;  /* 0x00000000002e7805 */ /* 0x01dfc4000001ff00 */
        /* <DEDUP_REMOVED lines=9> */
[----:B------:R-:W-:Y:S01]  /*c300*/  IMAD.MOV.U32 R45, RZ, RZ, RZ ;  /* 0x000000ffff2d7224 */ /* 0x000fe200078e00ff */
        /* <DEDUP_REMOVED lines=17> */
[----:B------:R-:W-:Y:S01]  /*c420*/  MOV R10, RZ ;  /* 0x000000ff000a7202 */ /* 0x000fe20000000f00 */
[----:B------:R-:W-:-:S02]  /*c430*/  IMAD.MOV.U32 R103, RZ, RZ, RZ ;  /* 0x000000ffff677224 */ /* 0x000fc400078e00ff */
[----:B------:R-:W-:Y:S01]  /*c440*/  IMAD.MOV.U32 R108, RZ, RZ, RZ ;  /* 0x000000ffff6c7224 */ /* 0x000fe200078e00ff */
[----:B------:R-:W-:Y:S06]  /*c450*/  @P0 BRA `(.L_x_736) ;  /* 0x00000000000c0947 */ /* 0x000fec0003800000 */
[----:B------:R-:W0:Y:S01]  /*c460*/  FENCE.VIEW.ASYNC.G ;  /* 0x00000000000073c6 */ /* 0x000e220000000100 */
[----:B------:R-:W-:Y:S05]  /*c470*/  WARPSYNC.ALL ;  /* 0x0000000000007948 */ /* 0x000fea0003800000 */
[----:B0-----:R-:W-:Y:S06]  /*c480*/  BAR.ARV 0xc, 0x180 ;  /* 0x0306000000007b1d */ /* 0x001fec0000002000 */
.L_x_736:
[----:B------:R-:W-:Y:S02]  /*c490*/  IMAD.MOV.U32 R102, RZ, RZ, RZ ;  /* 0x000000ffff667224 */ /* 0x000fe400078e00ff */
[----:B------:R-:W-:Y:S01]  /*c4a0*/  IMAD.MOV.U32 R11, RZ, RZ, RZ ;  /* 0x000000ffff0b7224 */ /* 0x000fe200078e00ff */
[----:B------:R-:W-:Y:S06]  /*c4b0*/  @!P2 BRA `(.L_x_737) ;  /* 0x00000104007ca947 */ /* 0x000fec0003800000 */
[----:B------:R-:W-:-:S03]  /*c4c0*/  UMOV UR4, 0xffffffff ;  /* 0xffffffff00047882 */ /* 0x000fc60000000000 */
[----:B------:R-:W-:Y:S05]  /*c4d0*/  BRA.DIV UR4, `(.L_x_738) ;  /* 0x0000019a04ec7947 */ /* 0x000fea000b800000 */
[----:B------:R-:W0:Y:S02]  /*c4e0*/  S2R R3, SR_TID.X ;  /* 0x0000000000037919 */ /* 0x000e240000002100 */
[----:B0-----:R-:W-:-:S05]  /*c4f0*/  VIADD R3, R3, 0xffffff80 ;  /* 0xffffff8003037836 */ /* 0x001fca0000000000 */
[----:B------:R-:W-:-:S04]  /*c500*/  SHF.R.S32.HI R0, RZ, 0x1f, R3 ;  /* 0x0000001fff007819 */ /* 0x000fc80000011403 */
[----:B------:R-:W-:-:S04]  /*c510*/  LEA.HI R0, R0, R3, RZ, 0x7 ;  /* 0x0000000300007211 */ /* 0x000fc800078f38ff */
[----:B------:R-:W-:-:S06]  /*c520*/  SHF.R.S32.HI R0, RZ, 0x7, R0 ;  /* 0x00000007ff007819 */ /* 0x000fcc0000011400 */
[----:B------:R-:W0:Y:S04]  /*c530*/  SHFL.IDX PT, R0, R0, RZ, 0x1f ;  /* 0x00001fff00007589 */ /* 0x000e2800000e0000 */
[----:B0-----:R0:W-:Y:S02]  /*c540*/  STL [R1], R0 ;  /* 0x0000000001007387 */ /* 0x0011e40000100800 */
.L_x_983:
[----:B------:R-:W0:Y:S04]  /*c550*/  LDL R4, [R1] ;  /* 0x0000000001047983 */ /* 0x000e280000100800 */
[----:B------:R-:W2:Y:S01]  /*c560*/  LDL R3, [R1+0x74] ;  /* 0x0000740001037983 */ /* 0x000ea20000100800 */
[----:B0-----:R-:W-:-:S04]  /*c570*/  LEA.HI R0, R4, R4, RZ, 0x1 ;  /* 0x0000000404007211 */ /* 0x001fc800078f08ff */
[----:B------:R-:W-:Y:S02]  /*c580*/  LOP3.LUT R0, R0, 0x1e, RZ, 0xc0, !PT ;  /* 0x0000001e00007812 */ /* 0x000fe400078ec0ff */
[----:B--2---:R-:W-:Y:S02]  /*c590*/  LOP3.LUT P0, RZ, R3, 0x9f, RZ, 0xc0, !PT ;  /* 0x0000009f03ff7812 */ /* 0x004fe4000780c0ff */
[----:B------:R-:W-:-:S05]  /*c5a0*/  IADD3 R0, R4, -R0, RZ ;  /* 0x8000000004007210 */ /* 0x000fca0007ffe0ff */
[----:B------:R-:W-:-:S05]  /*c5b0*/  IMAD R0, R0, 0x2000, R3 ;  /* 0x0000200000007824 */ /* 0x000fca00078e0203 */
[----:B------:R-:W-:-:S04]  /*c5c0*/  SHF.R.U32.HI R0, RZ, 0x4, R0 ;  /* 0x00000004ff007819 */ /* 0x000fc80000011600 */
[----:B------:R-:W-:Y:S01]  /*c5d0*/  LOP3.LUT R28, R0, 0x3fff, RZ, 0xc0, !PT ;  /* 0x00003fff001c7812 */ /* 0x000fe200078ec0ff */
[----:B------:R-:W-:Y:S06]  /*c5e0*/  @!P0 BRA `(.L_x_739) ;  /* 0x0000000000408947 */ /* 0x000fec0003800000 */
[----:B------:R-:W-:Y:S01]  /*c5f0*/  MOV R0, 0x0 ;  /* 0x0000000000007802 */ /* 0x000fe20000000f00 */
[----:B------:R-:W-:Y:S01]  /*c600*/  ULDC.64 UR4, c[0x4][0xa0] ;  /* 0x0100280000047ab9 */ /* 0x000fe20000000a00 */
[----:B------:R-:W-:Y:S01]  /*c610*/  ULDC.64 UR6, c[0x4][0xa8] ;  /* 0x01002a0000067ab9 */ /* 0x000fe20000000a00 */
[----:B------:R-:W-:Y:S01]  /*c620*/  IMAD.U32 R4, RZ, RZ, UR4 ;  /* 0x00000004ff047e24 */ /* 0x000fe2000f8e00ff */
[----:B-1----:R0:W1:Y:S01]  /*c630*/  LDC.64 R14, c[0x4][R0] ;  /* 0x01000000000e7b82 */ /* 0x0020620000000a00 */
[----:B------:R-:W-:Y:S01]  /*c640*/  IMAD.U32 R5, RZ, RZ, UR5 ;  /* 0x00000005ff057e24 */ /* 0x000fe2000f8e00ff */
[----:B------:R-:W-:Y:S01]  /*c650*/  ULDC.64 UR4, c[0x4][0x40] ;  /* 0x0100100000047ab9 */ /* 0x000fe20000000a00 */
[----:B------:R-:W-:Y:S01]  /*c660*/  IMAD.U32 R6, RZ, RZ, UR6 ;  /* 0x00000006ff067e24 */ /* 0x000fe2000f8e00ff */
[----:B------:R-:W-:Y:S01]  /*c670*/  MOV R7, UR7 ;  /* 0x0000000700077c02 */ /* 0x000fe20008000f00 */
[----:B------:R-:W-:Y:S01]  /*c680*/  IMAD.U32 R10, RZ, RZ, UR4 ;  /* 0x00000004ff0a7e24 */ /* 0x000fe2000f8e00ff */
[----:B------:R-:W-:Y:S01]  /*c690*/  MOV R13, RZ ;  /* 0x000000ff000d7202 */ /* 0x000fe20000000f00 */
[----:B------:R-:W-:-:S02]  /*c6a0*/  IMAD.U32 R11, RZ, RZ, UR5 ;  /* 0x00000005ff0b7e24 */ /* 0x000fc4000f8e00ff */
[----:B------:R-:W-:Y:S02]  /*c6b0*/  IMAD.MOV.U32 R8, RZ, RZ, 0x70 ;  /* 0x00000070ff087424 */ /* 0x000fe400078e00ff */
[----:B0-----:R-:W-:-:S07]  /*c6c0*/  IMAD.MOV.U32 R12, RZ, RZ, 0x1 ;  /* 0x00000001ff0c7424 */ /* 0x001fce00078e00ff */
[----:B------:R-:W-:-:S07]  /*c6d0*/  LEPC R20, `(.L_x_739) ;  /* 0x000000001014794e */ /* 0x000fce0000000000 */
[----:B-1---5:R-:W-:Y:S05]  /*c6e0*/  CALL.ABS.NOINC R14 ;  /* 0x000000000e007343 */ /* 0x022fea0003c00000 */
.L_x_739:
[----:B------:R-:W-:Y:S02]  /*c6f0*/  ULDC UR4, c[0x0][0x3f4] ;  /* 0x0000fd0000047ab9 */ /* 0x000fe40000000800 */
[----:B------:R-:W-:-:S13]  /*c700*/  ISETP.LT.AND P0, PT, RZ, UR4, PT ;  /* 0x00000004ff007c0c */ /* 0x000fda000bf01270 */
[----:B------:R-:W-:Y:S05]  /*c710*/  @P0 BRA `(.L_x_740) ;  /* 0x0000000000400947 */ /* 0x000fea0003800000 */
[----:B------:R-:W2:Y:S02]  /*c720*/  LDL R20, [R1+0x6c] ;  /* 0x00006c0001147983 */ /* 0x000ea40000100800 */
[----:B--2---:R-:W-:-:S04]  /*c730*/  LEA.HI R0, R20, R20, RZ, 0x1 ;  /* 0x0000001414007211 */ /* 0x004fc800078f08ff */
[----:B------:R-:W-:-:S05]  /*c740*/  LOP3.LUT R0, R0, 0xfffffffe, RZ, 0xc0, !PT ;  /* 0xfffffffe00007812 */ /* 0x000fca00078ec0ff */
[----:B------:R-:W-:-:S05]  /*c750*/  IMAD.IADD R0, R20, 0x1, -R0 ;  /* 0x0000000114007824 */ /* 0x000fca00078e0a00 */
[----:B------:R-:W-:-:S04]  /*c760*/  SHF.L.U32 R3, R0, 0x1f, RZ ;  /* 0x0000001f00037819 */ /* 0x000fc800000006ff */
[----:B------:R0:W2:Y:S03]  /*c770*/  SYNCS.PHASECHK.TRANS64.TRYWAIT P0, [R2+URZ+0x34800], R3 ;  /* 0x03480003020075a7 */ /* 0x0000a6000800017f */
[----:B--2---:R-:W-:Y:S05]  /*c780*/  @!P0 NANOSLEEP.SYNCS 0x989680 ;  /* 0x009896800000895d */ /* 0x004fea0003900000 */
[----:B------:R-:W2:Y:S01]  /*c790*/  @!P0 SYNCS.PHASECHK.TRANS64 P0, [R2+URZ+0x34800], R3 ;  /* 0x03480003020085a7 */ /* 0x000ea2000800007f */
[----:B------:R-:W-:Y:S04]  /*c7a0*/  BSSY B0, `(.L_x_741) ;  /* 0x0000006000007945 */ /* 0x000fe80003800000 */
[----:B--2---:R-:W-:Y:S05]  /*c7b0*/  @P0 BRA `(.L_x_742) ;  /* 0x0000000000100947 */ /* 0x004fea0003800000 */
.L_x_743:
[----:B--2---:R2:W3:Y:S02]  /*c7c0*/  SYNCS.PHASECHK.TRANS64.TRYWAIT P0, [R2+URZ+0x34800], R3 ;  /* 0x03480003020075a7 */ /* 0x0044e4000800017f */
[----:B---3--:R-:W-:Y:S05]  /*c7d0*/  @!P0 NANOSLEEP.SYNCS 0x989680 ;  /* 0x009896800000895d */ /* 0x008fea0003900000 */
[----:B------:R-:W3:Y:S02]  /*c7e0*/  @!P0 SYNCS.PHASECHK.TRANS64 P0, [R2+URZ+0x34800], R3 ;  /* 0x03480003020085a7 */ /* 0x000ee4000800007f */
[----:B---3--:R-:W-:Y:S05]  /*c7f0*/  @!P0 BRA `(.L_x_743) ;  /* 0xfffffffc00f08947 */ /* 0x008fea000383ffff */
.L_x_742:
[----:B------:R-:W-:Y:S05]  /*c800*/  BSYNC B0 ;  /* 0x0000000000007941 */ /* 0x000fea0003800000 */
.L_x_741:
[----:B------:R-:W-:Y:S05]  /*c810*/  BRA `(.L_x_744) ;  /* 0x0000003c001c7947 */ /* 0x000fea0003800000 */
.L_x_740:
[----:B------:R-:W2:Y:S01]  /*c820*/  LDL R29, [R1+0x74] ;  /* 0x00007400011d7983 */ /* 0x000ea20000100800 */
[----:B-----5:R-:W-:Y:S01]  /*c830*/  SHF.R.S32.HI R0, RZ, 0x1f, R148 ;  /* 0x0000001fff007819 */ /* 0x020fe20000011494 */
[----:B------:R-:W-:Y:S01]  /*c840*/  ULDC.64 UR4, c[0x0][0x3f8] ;  /* 0x0000fe0000047ab9 */ /* 0x000fe20000000a00 */
[----:B------:R-:W-:Y:S01]  /*c850*/  ULDC.64 UR6, c[0x0][0x408] ;  /* 0x0001020000067ab9 */ /* 0x000fe20000000a00 */
[----:B------:R-:W-:-:S04]  /*c860*/  IMAD.WIDE.U32 R4, R148, UR4, RZ ;  /* 0x0000000494047c25 */ /* 0x000fc8000f8e00ff */
[C---:B------:R-:W-:Y:S02]  /*c870*/  IMAD R3, R0.reuse, UR4, RZ ;  /* 0x0000000400037c24 */ /* 0x040fe4000f8e02ff */
[----:B------:R-:W-:Y:S02]  /*c880*/  IMAD R7, R0, UR6, RZ ;  /* 0x0000000600077c24 */ /* 0x000fe4000f8e02ff */
[C---:B------:R-:W-:Y:S01]  /*c890*/  IMAD R3, R148.reuse, UR5, R3 ;  /* 0x0000000594037c24 */ /* 0x040fe2000f8e0203 */
[----:B------:R-:W-:Y:S01]  /*c8a0*/  ULDC.64 UR4, c[0x0][0x3e8] ;  /* 0x0000fa0000047ab9 */ /* 0x000fe20000000a00 */
[----:B------:R-:W-:Y:S01]  /*c8b0*/  IMAD R7, R148, UR7, R7 ;  /* 0x0000000794077c24 */ /* 0x000fe2000f8e0207 */
[----:B------:R-:W-:Y:S01]  /*c8c0*/  LEA R24, P1, R4, UR4, 0x1 ;  /* 0x0000000404187c11 */ /* 0x000fe2000f8208ff */
[----:B------:R-:W-:Y:S01]  /*c8d0*/  IMAD.WIDE.U32 R148, R148, UR6, RZ ;  /* 0x0000000694947c25 */ /* 0x000fe2000f8e00ff */
[----:B------:R-:W-:-:S03]  /*c8e0*/  ULDC.64 UR6, c[0x0][0x400] ;  /* 0x0001000000067ab9 */ /* 0x000fc60000000a00 */
[----:B------:R-:W-:Y:S01]  /*c8f0*/  IMAD.IADD R25, R3, 0x1, R5 ;  /* 0x0000000103197824 */ /* 0x000fe200078e0205 */
[----:B------:R-:W-:Y:S01]  /*c900*/  LEA R26, P2, R148, UR6, 0x1 ;  /* 0x00000006941a7c11 */ /* 0x000fe2000f8408ff */
[----:B------:R-:W-:-:S03]  /*c910*/  IMAD.IADD R27, R7, 0x1, R149 ;  /* 0x00000001071b7824 */ /* 0x000fc600078e0295 */
[----:B------:R-:W-:Y:S02]  /*c920*/  LEA.HI.X R25, R4, UR5, R25, 0x1, P1 ;  /* 0x0000000504197c11 */ /* 0x000fe400088f0c19 */
[----:B------:R-:W-:Y:S02]  /*c930*/  LEA.HI.X R27, R148, UR7, R27, 0x1, P2 ;  /* 0x00000007941b7c11 */ /* 0x000fe400090f0c1b */
[----:B--2---:R-:W-:-:S13]  /*c940*/  LOP3.LUT P0, RZ, R29, 0x3ff, RZ, 0xc0, !PT ;  /* 0x000003ff1dff7812 */ /* 0x004fda000780c0ff */
[----:B------:R-:W-:Y:S05]  /*c950*/  @!P0 BRA `(.L_x_745) ;  /* 0x0000000000408947 */ /* 0x000fea0003800000 */
[----:B------:R-:W-:Y:S01]  /*c960*/  MOV R0, 0x0 ;  /* 0x0000000000007802 */ /* 0x000fe20000000f00 */
[----:B------:R-:W-:Y:S01]  /*c970*/  ULDC.64 UR4, c[0x4][0xa0] ;  /* 0x0100280000047ab9 */ /* 0x000fe20000000a00 */
[----:B------:R-:W-:Y:S01]  /*c980*/  ULDC.64 UR6, c[0x4][0xa8] ;  /* 0x01002a0000067ab9 */ /* 0x000fe20000000a00 */
[----:B------:R-:W-:Y:S01]  /*c990*/  IMAD.U32 R4, RZ, RZ, UR4 ;  /* 0x00000004ff047e24 */ /* 0x000fe2000f8e00ff */
[----:B-1----:R0:W1:Y:S01]  /*c9a0*/  LDC.64 R14, c[0x4][R0] ;  /* 0x01000000000e7b82 */ /* 0x0020620000000a00 */
[----:B------:R-:W-:Y:S01]  /*c9b0*/  MOV R5, UR5 ;  /* 0x0000000500057c02 */ /* 0x000fe20008000f00 */
[----:B------:R-:W-:Y:S01]  /*c9c0*/  ULDC.64 UR4, c[0x4][0x20] ;  /* 0x0100080000047ab9 */ /* 0x000fe20000000a00 */
[----:B------:R-:W-:Y:S01]  /*c9d0*/  IMAD.U32 R6, RZ, RZ, UR6 ;  /* 0x00000006ff067e24 */ /* 0x000fe2000f8e00ff */
[----:B------:R-:W-:Y:S01]  /*c9e0*/  MOV R8, 0x70 ;  /* 0x0000007000087802 */ /* 0x000fe20000000f00 */
[----:B------:R-:W-:Y:S02]  /*c9f0*/  IMAD.U32 R7, RZ, RZ, UR7 ;  /* 0x00000007ff077e24 */ /* 0x000fe4000f8e00ff */
[----:B------:R-:W-:-:S02]  /*ca00*/  IMAD.U32 R10, RZ, RZ, UR4 ;  /* 0x00000004ff0a7e24 */ /* 0x000fc4000f8e00ff */
[----:B------:R-:W-:Y:S02]  /*ca10*/  IMAD.U32 R11, RZ, RZ, UR5 ;  /* 0x00000005ff0b7e24 */ /* 0x000fe4000f8e00ff */
[----:B------:R-:W-:Y:S02]  /*ca20*/  IMAD.MOV.U32 R12, RZ, RZ, 0x1 ;  /* 0x00000001ff0c7424 */ /* 0x000fe400078e00ff */
[----:B0-----:R-:W-:-:S07]  /*ca30*/  IMAD.MOV.U32 R13, RZ, RZ, RZ ;  /* 0x000000ffff0d7224 */ /* 0x001fce00078e00ff */
[----:B------:R-:W-:-:S07]  /*ca40*/  LEPC R20, `(.L_x_745) ;  /* 0x000000001014794e */ /* 0x000fce0000000000 */
[----:B-1----:R-:W-:Y:S05]  /*ca50*/  CALL.ABS.NOINC R14 ;  /* 0x000000000e007343 */ /* 0x002fea0003c00000 */
.L_x_745:
[----:B------:R-:W2:Y:S01]  /*ca60*/  LDL R20, [R1+0x3c] ;  /* 0x00003c0001147983 */ /* 0x000ea20000100800 */
[----:B------:R-:W-:Y:S01]  /*ca70*/  ULDC.U8 UR4, c[0x0][0x410] ;  /* 0x0001040000047ab9 */ /* 0x000fe20000000000 */
[----:B------:R-:W-:Y:S01]  /*ca80*/  BSSY B0, `(.L_x_746) ;  /* 0x0000398000007945 */ /* 0x000fe20003800000 */
[----:B------:R-:W-:Y:S01]  /*ca90*/  ISETP.NE.AND P0, PT, RZ, UR4, PT ;  /* 0x00000004ff007c0c */ /* 0x000fe2000bf05270 */
[----:B------:R-:W-:Y:S02]  /*caa0*/  IMAD R5, R125, 0x80, R22 ;  /* 0x000000807d057824 */ /* 0x000fe400078e0216 */
[----:B--2---:R-:W-:-:S10]  /*cab0*/  IMAD R21, R20, 0x2, R29 ;  /* 0x0000000214157824 */ /* 0x004fd400078e021d */
[----:B------:R-:W-:Y:S05]  /*cac0*/  @!P0 BRA `(.L_x_747) ;  /* 0x0000001800ac8947 */ /* 0x000fea0003800000 */
[----:B------:R-:W-:-:S03]  /*cad0*/  UMOV UR4, 0xffffffff ;  /* 0xffffffff00047882 */ /* 0x000fc60000000000 */
[----:B------:R-:W-:Y:S05]  /*cae0*/  BRA.DIV UR4, `(.L_x_748) ;  /* 0x0000019604a87947 */ /* 0x000fea000b800000 */
[----:B------:R0:W2:Y:S04]  /*caf0*/  SHFL.IDX PT, R0, R25, RZ, 0x181f ;  /* 0x00181fff19007589 */ /* 0x0000a800000e0000 */
[----:B------:R0:W3:Y:S04]  /*cb00*/  SHFL.IDX PT, R3, R24, RZ, 0x181f ;  /* 0x00181fff18037589 */ /* 0x0000e800000e0000 */
[----:B------:R0:W4:Y:S04]  /*cb10*/  SHFL.IDX PT, R4, R27, RZ, 0x181f ;  /* 0x00181fff1b047589 */ /* 0x00012800000e0000 */
[----:B-1----:R0:W1:Y:S02]  /*cb20*/  SHFL.IDX PT, R14, R26, RZ, 0x181f ;  /* 0x00181fff1a0e7589 */ /* 0x00206400000e0000 */
.L_x_989:
[----:B------:R-:W5:Y:S01]  /*cb30*/  LDL R7, [R1+0x6c] ;  /* 0x00006c0001077983 */ /* 0x000f620000100800 */
[----:B------:R-:W-:Y:S01]  /*cb40*/  ULDC UR4, c[0x0][0x448] ;  /* 0x0001120000047ab9 */ /* 0x000fe20000000800 */
[----:B------:R-:W-:Y:S01]  /*cb50*/  BSSY B1, `(.L_x_749) ;  /* 0x0000026000017945 */ /* 0x000fe20003800000 */
[----:B------:R-:W-:Y:S01]  /*cb60*/  IMAD R160, R160, UR4, RZ ;  /* 0x00000004a0a07c24 */ /* 0x000fe2000f8e02ff */
[----:B------:R-:W-:Y:S02]  /*cb70*/  CS2R R8, SRZ ;  /* 0x0000000000087805 */ /* 0x000fe4000001ff00 */
[----:B------:R-:W-:Y:S02]  /*cb80*/  CS2R R10, SRZ ;  /* 0x00000000000a7805 */ /* 0x000fe4000001ff00 */
[----:B------:R-:W-:Y:S02]  /*cb90*/  CS2R R12, SRZ ;  /* 0x00000000000c7805 */ /* 0x000fe4000001ff00 */
[----:B------:R-:W-:-:S02]  /*cba0*/  ISETP.GE.AND P0, PT, R5, R160, PT ;  /* 0x000000a00500720c */ /* 0x000fc40003f06270 */
[----:B-----5:R-:W-:-:S04]  /*cbb0*/  LEA.HI R6, R7, R7, RZ, 0x1 ;  /* 0x0000000707067211 */ /* 0x020fc800078f08ff */
[----:B------:R-:W-:-:S04]  /*cbc0*/  LOP3.LUT R6, R6, 0xfffffffe, RZ, 0xc0, !PT ;  /* 0xfffffffe06067812 */ /* 0x000fc800078ec0ff */
[----:B------:R-:W-:Y:S02]  /*cbd0*/  IADD3 R5, R7, -R6, RZ ;  /* 0x8000000607057210 */ /* 0x000fe40007ffe0ff */
[----:B------:R-:W-:Y:S02]  /*cbe0*/  CS2R R6, SRZ ;  /* 0x0000000000067805 */ /* 0x000fe4000001ff00 */
[----:B------:R-:W-:Y:S01]  /*cbf0*/  SHF.L.U32 R5, R5, 0x1f, RZ ;  /* 0x0000001f05057819 */ /* 0x000fe200000006ff */
[----:B------:R-:W-:Y:S06]  /*cc00*/  @P0 BRA `(.L_x_750) ;  /* 0x0000000000680947 */ /* 0x000fec0003800000 */
[----:B------:R-:W-:Y:S01]  /*cc10*/  ULDC UR4, c[0x0][0x3f4] ;  /* 0x0000fd0000047ab9 */ /* 0x000fe20000000800 */
[----:B------:R-:W-:Y:S01]  /*cc20*/  IMAD.SHL.U32 R30, R220, 0x2, RZ ;  /* 0x00000002dc1e7824 */ /* 0x000fe200078e00ff */
[----:B------:R-:W-:Y:S02]  /*cc30*/  ISETP.GE.AND P4, PT, R18, UR4, PT ;  /* 0x0000000412007c0c */ /* 0x000fe4000bf86270 */
[----:B------:R-:W-:Y:S02]  /*cc40*/  CS2R R12, SRZ ;  /* 0x00000000000c7805 */ /* 0x000fe4000001ff00 */
[----:B------:R-:W-:Y:S02]  /*cc50*/  ISETP.GE.AND P5, PT, R220, UR4, PT ;  /* 0x00000004dc007c0c */ /* 0x000fe4000bfa6270 */
[----:B------:R-:W-:Y:S01]  /*cc60*/  SHF.R.S32.HI R9, RZ, 0x1f, R220 ;  /* 0x0000001fff097819 */ /* 0x000fe200000114dc */
[----:B------:R-:W-:Y:S01]  /*cc70*/  ULDC.64 UR6, c[0x0][0x208] ;  /* 0x0000820000067ab9 */ /* 0x000fe20000000a00 */
[----:B------:R-:W-:-:S02]  /*cc80*/  SHF.R.S32.HI R7, RZ, 0x1f, R18 ;  /* 0x0000001fff077819 */ /* 0x000fc40000011412 */
[----:B------:R-:W-:-:S03]  /*cc90*/  SHF.L.U64.HI R9, R220, 0x1, R9 ;  /* 0x00000001dc097819 */ /* 0x000fc60000010209 */
[----:B------:R-:W-:-:S04]  /*cca0*/  @!P4 IMAD.SHL.U32 R15, R18, 0x2, RZ ;  /* 0x00000002120fc824 */ /* 0x000fc800078e00ff */
[CC--:B0--3--:R-:W-:Y:S02]  /*ccb0*/  @!P5 IADD3 R26, P2, R3.reuse, R30.reuse, RZ ;  /* 0x0000001e031ad210 */ /* 0x0c9fe40007f5e0ff */
[----:B-1----:R-:W-:Y:S02]  /*ccc0*/  @!P5 IADD3 R30, P3, R14, R30, RZ ;  /* 0x0000001e0e1ed210 */ /* 0x002fe40007f7e0ff */
[-C--:B------:R-:W-:Y:S01]  /*ccd0*/  @!P4 IADD3 R24, P0, R3, R15.reuse, RZ ;  /* 0x0000000f0318c210 */ /* 0x080fe20007f1e0ff */
[--C-:B--2---:R-:W-:Y:S01]  /*cce0*/  @!P5 IMAD.X R27, R0, 0x1, R9.reuse, P2 ;  /* 0x00000001001bd824 */ /* 0x104fe200010e0609 */
[----:B------:R-:W-:Y:S01]  /*ccf0*/  @!P4 IADD3 R14, P1, R14, R15, RZ ;  /* 0x0000000f0e0ec210 */ /* 0x000fe20007f3e0ff */
[----:B----4-:R-:W-:Y:S01]  /*cd00*/  @!P5 IMAD.X R31, R4, 0x1, R9, P3 ;  /* 0x00000001041fd824 */ /* 0x010fe200018e0609 */
[----:B------:R-:W-:Y:S02]  /*cd10*/  @!P4 SHF.L.U64.HI R3, R18, 0x1, R7 ;  /* 0x000000011203c819 */ /* 0x000fe40000010207 */
[----:B------:R-:W-:-:S02]  /*cd20*/  CS2R R8, SRZ ;  /* 0x0000000000087805 */ /* 0x000fc4000001ff00 */
[----:B------:R-:W-:Y:S02]  /*cd30*/  CS2R R10, SRZ ;  /* 0x00000000000a7805 */ /* 0x000fe4000001ff00 */
[----:B------:R-:W-:Y:S02]  /*cd40*/  CS2R R6, SRZ ;  /* 0x0000000000067805 */ /* 0x000fe4000001ff00 */
[----:B------:R-:W-:Y:S01]  /*cd50*/  @!P4 IADD3.X R25, R0, R3, RZ, P0, !PT ;  /* 0x000000030019c210 */ /* 0x000fe200007fe4ff */
[----:B------:R-:W-:Y:S01]  /*cd60*/  @!P4 IMAD.X R15, R4, 0x1, R3, P1 ;  /* 0x00000001040fc824 */ /* 0x000fe200008e0603 */
[----:B------:R0:W5:Y:S04]  /*cd70*/  @!P5 LD.E.64 R12, desc[UR6][R26.64] ;  /* 0x000000061a0cd980 */ /* 0x000168000c101b00 */
[----:B------:R0:W5:Y:S04]  /*cd80*/  @!P5 LD.E.64 R8, desc[UR6][R30.64] ;  /* 0x000000061e08d980 */ /* 0x000168000c101b00 */
[----:B------:R0:W5:Y:S04]  /*cd90*/  @!P4 LD.E.64 R10, desc[UR6][R24.64] ;  /* 0x00000006180ac980 */ /* 0x000168000c101b00 */
[----:B------:R0:W5:Y:S02]  /*cda0*/  @!P4 LD.E.64 R6, desc[UR6][R14.64] ;  /* 0x000000060e06c980 */ /* 0x000164000c101b00 */
.L_x_750:
[----:B------:R-:W-:Y:S05]  /*cdb0*/  BSYNC B1 ;  /* 0x0000000000017941 */ /* 0x000fea0003800000 */
.L_x_749:
[----:B------:R-:W4:Y:S01]  /*cdc0*/  SYNCS.PHASECHK.TRANS64.TRYWAIT P0, [R2+URZ+0x34800], R5 ;  /* 0x03480005020075a7 */ /* 0x000f22000800017f */
[----:B---3--:R-:W-:Y:S01]  /*cdd0*/  IMAD R3, R125, -0x80, R160 ;  /* 0xffffff807d037824 */ /* 0x008fe200078e02a0 */
[----:B0----5:R-:W-:Y:S01]  /*cde0*/  SHF.R.U64 R24, R10, 0x10, R11 ;  /* 0x000000100a187819 */ /* 0x021fe2000000120b */
[----:B--2---:R-:W-:Y:S01]  /*cdf0*/  IMAD.MOV.U32 R0, RZ, RZ, R10 ;  /* 0x000000ffff007224 */ /* 0x004fe200078e000a */
[----:B------:R-:W-:Y:S01]  /*ce00*/  SHF.R.U64 R25, R12, 0x10, R13 ;  /* 0x000000100c197819 */ /* 0x000fe2000000120d */
[----:B------:R-:W-:Y:S01]  /*ce10*/  IMAD.MOV.U32 R10, RZ, RZ, R12 ;  /* 0x000000ffff0a7224 */ /* 0x000fe200078e000c */
[----:B------:R-:W-:Y:S01]  /*ce20*/  SHF.R.U64 R27, R6, 0x10, R7 ;  /* 0x00000010061b7819 */ /* 0x000fe20000001207 */
[----:B-1----:R-:W-:Y:S01]  /*ce30*/  IMAD.MOV.U32 R14, RZ, RZ, R6 ;  /* 0x000000ffff0e7224 */ /* 0x002fe200078e0006 */
[----:B------:R-:W-:Y:S01]  /*ce40*/  MOV R20, R13 ;  /* 0x0000000d00147202 */ /* 0x000fe20000000f00 */
[--C-:B------:R-:W-:Y:S01]  /*ce50*/  IMAD.MOV.U32 R15, RZ, RZ, R11.reuse ;  /* 0x000000ffff0f7224 */ /* 0x100fe200078e000b */
[----:B------:R-:W-:Y:S01]  /*ce60*/  SHF.R.U32.HI R11, RZ, 0x10, R11 ;  /* 0x00000010ff0b7819 */ /* 0x000fe2000001160b */
[----:B------:R-:W-:Y:S01]  /*ce70*/  IMAD.MOV.U32 R12, RZ, RZ, R7 ;  /* 0x000000ffff0c7224 */ /* 0x000fe200078e0007 */
[----:B------:R-:W-:Y:S01]  /*ce80*/  SHF.R.U32.HI R26, RZ, 0x10, R13 ;  /* 0x00000010ff1a7819 */ /* 0x000fe2000001160d */
[----:B----4-:R-:W-:Y:S01]  /*ce90*/  IMAD.MOV.U32 R4, RZ, RZ, R8 ;  /* 0x000000ffff047224 */ /* 0x010fe200078e0008 */
[----:B------:R-:W-:Y:S01]  /*cea0*/  SHF.R.U32.HI R7, RZ, 0x10, R7 ;  /* 0x00000010ff077819 */ /* 0x000fe20000011607 */
[--C-:B------:R-:W-:Y:S01]  /*ceb0*/  IMAD.MOV.U32 R6, RZ, RZ, R9.reuse ;  /* 0x000000ffff067224 */ /* 0x100fe200078e0009 */
[----:B------:R-:W-:Y:S01]  /*cec0*/  VIMNMX R3, R3, 0x80, PT ;  /* 0x0000008003037848 */ /* 0x000fe20003fe0100 */
[----:B------:R-:W-:Y:S01]  /*ced0*/  BSSY B1, `(.L_x_751) ;  /* 0x000000c000017945 */ /* 0x000fe20003800000 */
[----:B------:R-:W-:-:S02]  /*cee0*/  SHF.R.U64 R29, R8, 0x10, R9 ;  /* 0x00000010081d7819 */ /* 0x000fc40000001209 */
[----:B------:R-:W-:Y:S02]  /*cef0*/  SHF.R.U32.HI R30, RZ, 0x10, R9 ;  /* 0x00000010ff1e7819 */ /* 0x000fe40000011609 */
[----:B------:R-:W-:Y:S02]  /*cf00*/  PRMT R13, R0, 0x5410, R24 ;  /* 0x00005410000d7816 */ /* 0x000fe40000000018 */
[----:B------:R-:W-:Y:S02]  /*cf10*/  PRMT R11, R11, 0x5410, R15 ;  /* 0x000054100b0b7816 */ /* 0x000fe4000000000f */
[----:B------:R-:W-:Y:S02]  /*cf20*/  PRMT R0, R10, 0x5410, R20 ;  /* 0x000054100a007816 */ /* 0x000fe40000000014 */
[----:B------:R-:W-:Y:S02]  /*cf30*/  PRMT R8, R25, 0x5410, R26 ;  /* 0x0000541019087816 */ /* 0x000fe4000000001a */
[----:B------:R-:W-:-:S02]  /*cf40*/  ISETP.GE.AND P1, PT, R22, R3, PT ;  /* 0x000000031600720c */ /* 0x000fc40003f26270 */
[----:B------:R-:W-:Y:S02]  /*cf50*/  PRMT R12, R7, 0x5410, R12 ;  /* 0x00005410070c7816 */ /* 0x000fe4000000000c */
[----:B------:R-:W-:Y:S02]  /*cf60*/  PRMT R14, R14, 0x5410, R27 ;  /* 0x000054100e0e7816 */ /* 0x000fe4000000001b */
[----:B------:R-:W-:Y:S01]  /*cf70*/  PRMT R9, R4, 0x5410, R6 ;  /* 0x0000541004097816 */ /* 0x000fe20000000006 */
[----:B------:R-:W-:Y:S06]  /*cf80*/  @!P0 BRA `(.L_x_752) ;  /* 0x0000019000f08947 */ /* 0x000fec0003800000 */
.L_x_990:
[----:B------:R-:W-:Y:S05]  /*cf90*/  BSYNC B1 ;  /* 0x0000000000017941 */ /* 0x000fea0003800000 */
.L_x_751:
[----:B------:R-:W-:Y:S01]  /*cfa0*/  BSSY B1, `(.L_x_753) ;  /* 0x0000056000017945 */ /* 0x000fe20003800000 */
[----:B------:R-:W-:-:S03]  /*cfb0*/  PRMT R10, R29, 0x5410, R30 ;  /* 0x000054101d0a7816 */ /* 0x000fc6000000001e */
[----:B------:R-:W-:Y:S05]  /*cfc0*/  @P1 BRA `(.L_x_754) ;  /* 0x00000004004c1947 */ /* 0x000fea0003800000 */
[----:B0-----:R-:W0:Y:S01]  /*cfd0*/  LDC R5, c[0x0][0x3f4] ;  /* 0x0000fd00ff057b82 */ /* 0x001e220000000800 */
[----:B------:R-:W-:Y:S01]  /*cfe0*/  BSSY B2, `(.L_x_755) ;  /* 0x000002a000027945 */ /* 0x000fe20003800000 */
[-C--:B0-----:R-:W-:Y:S02]  /*cff0*/  ISETP.GE.AND P0, PT, R18, R5.reuse, PT ;  /* 0x000000051200720c */ /* 0x081fe40003f06270 */
[----:B------:R-:W-:-:S11]  /*d000*/  ISETP.GE.AND P1, PT, R220, R5, PT ;  /* 0x00000005dc00720c */ /* 0x000fd60003f26270 */
[----:B------:R-:W-:Y:S05]  /*d010*/  @P0 BRA `(.L_x_756) ;  /* 0x0000000000980947 */ /* 0x000fea0003800000 */
[----:B------:R-:W0:Y:S01]  /*d020*/  LDS.128 R4, [R21] ;  /* 0x0000000015047984 */ /* 0x000e220000000c00 */
[--C-:B------:R-:W-:Y:S02]  /*d030*/  HADD2.F32 R29, -RZ, R14.reuse.H0_H0 ;  /* 0x2000000eff1d7230 */ /* 0x100fe40000004100 */
[--C-:B------:R-:W-:Y:S02]  /*d040*/  HADD2.F32 R26, -RZ, R13.reuse.H0_H0 ;  /* 0x2000000dff1a7230 */ /* 0x100fe40000004100 */
[----:B------:R-:W-:Y:S02]  /*d050*/  HADD2.F32 R27, -RZ, R13.H1_H1 ;  /* 0x3000000dff1b7230 */ /* 0x000fe40000004100 */
[----:B------:R-:W-:Y:S02]  /*d060*/  HADD2.F32 R30, -RZ, R14.H1_H1 ;  /* 0x3000000eff1e7230 */ /* 0x000fe40000004100 */
[--C-:B0-----:R-:W-:Y:S02]  /*d070*/  HADD2.F32 R15, -RZ, R4.reuse.H0_H0 ;  /* 0x20000004ff0f7230 */ /* 0x101fe40000004100 */
[----:B------:R-:W-:-:S02]  /*d080*/  HADD2.F32 R4, -RZ, R4.H1_H1 ;  /* 0x30000004ff047230 */ /* 0x000fc40000004100 */
[--C-:B------:R-:W-:Y:S02]  /*d090*/  HADD2.F32 R20, -RZ, R5.reuse.H0_H0 ;  /* 0x20000005ff147230 */ /* 0x100fe40000004100 */
[----:B------:R-:W-:Y:S02]  /*d0a0*/  HADD2.F32 R5, -RZ, R5.H1_H1 ;  /* 0x30000005ff057230 */ /* 0x000fe40000004100 */
[CC--:B------:R-:W-:Y:S01]  /*d0b0*/  FMUL.FTZ R32, R4.reuse, R29.reuse ;  /* 0x0000001d04207220 */ /* 0x0c0fe20000410000 */
[----:B------:R-:W-:Y:S01]  /*d0c0*/  FMUL.FTZ R4, R4, R26 ;  /* 0x0000001a04047220 */ /* 0x000fe20000410000 */
[--C-:B------:R-:W-:Y:S02]  /*d0d0*/  HADD2.F32 R24, -RZ, R6.reuse.H0_H0 ;  /* 0x20000006ff187230 */ /* 0x100fe40000004100 */
[----:B------:R-:W-:Y:S02]  /*d0e0*/  HADD2.F32 R25, -RZ, R7.H0_H0 ;  /* 0x20000007ff197230 */ /* 0x000fe40000004100 */
[----:B------:R-:W-:Y:S01]  /*d0f0*/  FMUL.FTZ R31, R5, R30 ;  /* 0x0000001e051f7220 */ /* 0x000fe20000410000 */
[C---:B------:R-:W-:Y:S01]  /*d100*/  FFMA.FTZ R32, R15.reuse, R26, -R32 ;  /* 0x0000001a0f207223 */ /* 0x040fe20000010820 */
[----:B------:R-:W-:Y:S01]  /*d110*/  FFMA.FTZ R29, R15, R29, R4 ;  /* 0x0000001d0f1d7223 */ /* 0x000fe20000010004 */
[----:B------:R-:W-:Y:S01]  /*d120*/  FMUL.FTZ R33, R5, R27 ;  /* 0x0000001b05217220 */ /* 0x000fe20000410000 */
[----:B------:R-:W-:-:S02]  /*d130*/  HADD2.F32 R6, -RZ, R6.H1_H1 ;  /* 0x30000006ff067230 */ /* 0x000fc40000004100 */
[C---:B------:R-:W-:Y:S01]  /*d140*/  FFMA.FTZ R31, R20.reuse, R27, -R31 ;  /* 0x0000001b141f7223 */ /* 0x040fe2000001081f */
[----:B------:R-:W-:Y:S02]  /*d150*/  HADD2.F32 R7, -RZ, R7.H1_H1 ;  /* 0x30000007ff077230 */ /* 0x000fe40000004100 */
[----:B------:R-:W-:Y:S01]  /*d160*/  FFMA.FTZ R20, R20, R30, R33 ;  /* 0x0000001e14147223 */ /* 0x000fe20000010021 */
[--C-:B------:R-:W-:Y:S02]  /*d170*/  HADD2.F32 R15, -RZ, R12.reuse.H1_H1 ;  /* 0x3000000cff0f7230 */ /* 0x100fe40000004100 */
[--C-:B------:R-:W-:Y:S02]  /*d180*/  HADD2.F32 R5, -RZ, R11.reuse.H1_H1 ;  /* 0x3000000bff057230 */ /* 0x100fe40000004100 */
[----:B------:R-:W-:Y:S02]  /*d190*/  HADD2.F32 R26, -RZ, R12.H0_H0 ;  /* 0x2000000cff1a7230 */ /* 0x000fe40000004100 */
[----:B------:R-:W-:Y:S01]  /*d1a0*/  FMUL.FTZ R27, R6, R15 ;  /* 0x0000000f061b7220 */ /* 0x000fe20000410000 */
[----:B------:R-:W-:-:S02]  /*d1b0*/  HADD2.F32 R4, -RZ, R11.H0_H0 ;  /* 0x2000000bff047230 */ /* 0x000fc40000004100 */
[-C--:B------:R-:W-:Y:S01]  /*d1c0*/  FMUL.FTZ R30, R6, R5.reuse ;  /* 0x00000005061e7220 */ /* 0x080fe20000410000 */
[C---:B------:R-:W-:Y:S01]  /*d1d0*/  FMUL.FTZ R34, R7.reuse, R26 ;  /* 0x0000001a07227220 */ /* 0x040fe20000410000 */
[C---:B------:R-:W-:Y:S01]  /*d1e0*/  FFMA.FTZ R6, R24.reuse, R5, -R27 ;  /* 0x0000000518067223 */ /* 0x040fe2000001081b */
[-C--:B------:R-:W-:Y:S01]  /*d1f0*/  FMUL.FTZ R33, R7, R4.reuse ;  /* 0x0000000407217220 */ /* 0x080fe20000410000 */
[----:B------:R-:W-:Y:S01]  /*d200*/  FFMA.FTZ R15, R24, R15, R30 ;  /* 0x0000000f180f7223 */ /* 0x000fe2000001001e */
[----:B------:R-:W-:Y:S01]  /*d210*/  FFMA.FTZ R7, R25, R4, -R34 ;  /* 0x0000000419077223 */ /* 0x000fe20000010822 */
[----:B------:R-:W-:Y:S01]  /*d220*/  F2FP.F16.F32.PACK_AB R4, R29, R32 ;  /* 0x000000201d04723e */ /* 0x000fe200000000ff */
[----:B------:R-:W-:Y:S01]  /*d230*/  FFMA.FTZ R26, R25, R26, R33 ;  /* 0x0000001a191a7223 */ /* 0x000fe20000010021 */
[----:B------:R-:W-:Y:S02]  /*d240*/  F2FP.F16.F32.PACK_AB R5, R20, R31 ;  /* 0x0000001f1405723e */ /* 0x000fe400000000ff */
[----:B------:R-:W-:-:S02]  /*d250*/  F2FP.F16.F32.PACK_AB R6, R15, R6 ;  /* 0x000000060f06723e */ /* 0x000fc400000000ff */
[----:B------:R-:W-:-:S05]  /*d260*/  F2FP.F16.F32.PACK_AB R7, R26, R7 ;  /* 0x000000071a07723e */ /* 0x000fca00000000ff */
[----:B------:R0:W-:Y:S02]  /*d270*/  STS.128 [R21], R4 ;  /* 0x0000000415007388 */ /* 0x0001e40000000c00 */
.L_x_756:
[----:B------:R-:W-:Y:S05]  /*d280*/  BSYNC B2 ;  /* 0x0000000000027941 */ /* 0x000fea0003800000 */
.L_x_755:
[----:B------:R-:W-:Y:S05]  /*d290*/  @P1 BRA `(.L_x_754) ;  /* 0x0000000000981947 */ /* 0x000fea0003800000 */
[----:B0-----:R-:W0:Y:S01]  /*d2a0*/  LDS.128 R4, [R21+0x4000] ;  /* 0x0040000015047984 */ /* 0x001e220000000c00 */
[----:B------:R-:W-:Y:S02]  /*d2b0*/  HADD2.F32 R29, -RZ, R9.H0_H0 ;  /* 0x20000009ff1d7230 */ /* 0x000fe40000004100 */
[----:B------:R-:W-:Y:S02]  /*d2c0*/  HADD2.F32 R26, -RZ, R0.H0_H0 ;  /* 0x20000000ff1a7230 */ /* 0x000fe40000004100 */
[----:B------:R-:W-:Y:S02]  /*d2d0*/  HADD2.F32 R27, -RZ, R8.H0_H0 ;  /* 0x20000008ff1b7230 */ /* 0x000fe40000004100 */
[----:B------:R-:W-:Y:S02]  /*d2e0*/  HADD2.F32 R30, -RZ, R10.H0_H0 ;  /* 0x2000000aff1e7230 */ /* 0x000fe40000004100 */
        /* <DEDUP_REMOVED lines=16> */
[----:B------:R-:W-:Y:S02]  /*d3f0*/  HADD2.F32 R15, -RZ, R9.H1_H1 ;  /* 0x30000009ff0f7230 */ /* 0x000fe40000004100 */
[----:B------:R-:W-:Y:S02]  /*d400*/  HADD2.F32 R5, -RZ, R0.H1_H1 ;  /* 0x30000000ff057230 */ /* 0x000fe40000004100 */
[----:B------:R-:W-:Y:S02]  /*d410*/  HADD2.F32 R26, -RZ, R10.H1_H1 ;  /* 0x3000000aff1a7230 */ /* 0x000fe40000004100 */
[----:B------:R-:W-:Y:S01]  /*d420*/  FMUL.FTZ R27, R6, R15 ;  /* 0x0000000f061b7220 */ /* 0x000fe20000410000 */
[----:B------:R-:W-:-:S02]  /*d430*/  HADD2.F32 R4, -RZ, R8.H1_H1 ;  /* 0x30000008ff047230 */ /* 0x000fc40000004100 */
        /* <DEDUP_REMOVED lines=11> */
[----:B------:R1:W-:Y:S02]  /*d4f0*/  STS.128 [R21+0x4000], R4 ;  /* 0x0040000415007388 */ /* 0x0003e40000000c00 */
.L_x_754:
[----:B------:R-:W-:Y:S05]  /*d500*/  BSYNC B1 ;  /* 0x0000000000017941 */ /* 0x000fea0003800000 */
.L_x_753:
[----:B01----:R-:W-:Y:S01]  /*d510*/  IADD3 R4, R22, 0x20, RZ ;  /* 0x0000002016047810 */ /* 0x003fe20007ffe0ff */
[----:B------:R-:W-:Y:S03]  /*d520*/  BSSY B1, `(.L_x_757) ;  /* 0x0000056000017945 */ /* 0x000fe60003800000 */
[----:B------:R-:W-:-:S13]  /*d530*/  ISETP.GE.AND P0, PT, R4, R3, PT ;  /* 0x000000030400720c */ /* 0x000fda0003f06270 */
[----:B------:R-:W-:Y:S05]  /*d540*/  @P0 BRA `(.L_x_758) ;  /* 0x00000004004c0947 */ /* 0x000fea0003800000 */
[----:B------:R-:W0:Y:S01]  /*d550*/  LDC R5, c[0x0][0x3f4] ;  /* 0x0000fd00ff057b82 */ /* 0x000e220000000800 */
[----:B------:R-:W-:Y:S01]  /*d560*/  BSSY B2, `(.L_x_759) ;  /* 0x000002a000027945 */ /* 0x000fe20003800000 */
[-C--:B0-----:R-:W-:Y:S02]  /*d570*/  ISETP.GE.AND P0, PT, R18, R5.reuse, PT ;  /* 0x000000051200720c */ /* 0x081fe40003f06270 */
[----:B------:R-:W-:-:S11]  /*d580*/  ISETP.GE.AND P1, PT, R220, R5, PT ;  /* 0x00000005dc00720c */ /* 0x000fd60003f26270 */
[----:B------:R-:W-:Y:S05]  /*d590*/  @P0 BRA `(.L_x_760) ;  /* 0x0000000000980947 */ /* 0x000fea0003800000 */
[----:B------:R-:W0:Y:S01]  /*d5a0*/  LDS.128 R4, [R21+0x1000] ;  /* 0x0010000015047984 */ /* 0x000e220000000c00 */
[--C-:B------:R-:W-:Y:S02]  /*d5b0*/  HADD2.F32 R31, -RZ, R14.reuse.H0_H0 ;  /* 0x2000000eff1f7230 */ /* 0x100fe40000004100 */
[--C-:B------:R-:W-:Y:S02]  /*d5c0*/  HADD2.F32 R29, -RZ, R13.reuse.H0_H0 ;  /* 0x2000000dff1d7230 */ /* 0x100fe40000004100 */
[----:B------:R-:W-:Y:S02]  /*d5d0*/  HADD2.F32 R34, -RZ, R14.H1_H1 ;  /* 0x3000000eff227230 */ /* 0x000fe40000004100 */
[----:B------:R-:W-:Y:S02]  /*d5e0*/  HADD2.F32 R32, -RZ, R13.H1_H1 ;  /* 0x3000000dff207230 */ /* 0x000fe40000004100 */
[--C-:B------:R-:W-:Y:S02]  /*d5f0*/  HADD2.F32 R36, -RZ, R12.reuse.H1_H1 ;  /* 0x3000000cff247230 */ /* 0x100fe40000004100 */
[----:B------:R-:W-:-:S02]  /*d600*/  HADD2.F32 R33, -RZ, R12.H0_H0 ;  /* 0x2000000cff217230 */ /* 0x000fc40000004100 */
[--C-:B0-----:R-:W-:Y:S02]  /*d610*/  HADD2.F32 R15, -RZ, R4.reuse.H0_H0 ;  /* 0x20000004ff0f7230 */ /* 0x101fe40000004100 */
[----:B------:R-:W-:Y:S02]  /*d620*/  HADD2.F32 R4, -RZ, R4.H1_H1 ;  /* 0x30000004ff047230 */ /* 0x000fe40000004100 */
[--C-:B------:R-:W-:Y:S02]  /*d630*/  HADD2.F32 R20, -RZ, R5.reuse.H0_H0 ;  /* 0x20000005ff147230 */ /* 0x100fe40000004100 */
[----:B------:R-:W-:Y:S02]  /*d640*/  HADD2.F32 R5, -RZ, R5.H1_H1 ;  /* 0x30000005ff057230 */ /* 0x000fe40000004100 */
[-C--:B------:R-:W-:Y:S01]  /*d650*/  FMUL.FTZ R26, R31, R4.reuse ;  /* 0x000000041f1a7220 */ /* 0x080fe20000410000 */
[----:B------:R-:W-:Y:S01]  /*d660*/  FMUL.FTZ R30, R29, R4 ;  /* 0x000000041d1e7220 */ /* 0x000fe20000410000 */
[----:B------:R-:W-:-:S02]  /*d670*/  HADD2.F32 R24, -RZ, R6.H0_H0 ;  /* 0x20000006ff187230 */ /* 0x000fc40000004100 */
[----:B------:R-:W-:Y:S01]  /*d680*/  FMUL.FTZ R27, R34, R5 ;  /* 0x00000005221b7220 */ /* 0x000fe20000410000 */
[----:B------:R-:W-:Y:S01]  /*d690*/  FFMA.FTZ R4, R29, R15, -R26 ;  /* 0x0000000f1d047223 */ /* 0x000fe2000001081a */
[C---:B------:R-:W-:Y:S01]  /*d6a0*/  FMUL.FTZ R29, R32.reuse, R5 ;  /* 0x00000005201d7220 */ /* 0x040fe20000410000 */
[--C-:B------:R-:W-:Y:S02]  /*d6b0*/  HADD2.F32 R25, -RZ, R7.reuse.H0_H0 ;  /* 0x20000007ff197230 */ /* 0x100fe40000004100 */
[----:B------:R-:W-:Y:S01]  /*d6c0*/  FFMA.FTZ R15, R31, R15, R30 ;  /* 0x0000000f1f0f7223 */ /* 0x000fe2000001001e */
[-C--:B------:R-:W-:Y:S01]  /*d6d0*/  FFMA.FTZ R5, R32, R20.reuse, -R27 ;  /* 0x0000001420057223 */ /* 0x080fe2000001081b */
[----:B------:R-:W-:Y:S02]  /*d6e0*/  HADD2.F32 R6, -RZ, R6.H1_H1 ;  /* 0x30000006ff067230 */ /* 0x000fe40000004100 */
[----:B------:R-:W-:Y:S01]  /*d6f0*/  FFMA.FTZ R20, R34, R20, R29 ;  /* 0x0000001422147223 */ /* 0x000fe2000001001d */
[----:B------:R-:W-:Y:S01]  /*d700*/  HADD2.F32 R7, -RZ, R7.H1_H1 ;  /* 0x30000007ff077230 */ /* 0x000fe20000004100 */
[----:B------:R-:W-:Y:S01]  /*d710*/  F2FP.F16.F32.PACK_AB R4, R15, R4 ;  /* 0x000000040f04723e */ /* 0x000fe200000000ff */
[----:B------:R-:W-:-:S02]  /*d720*/  HADD2.F32 R32, -RZ, R11.H1_H1 ;  /* 0x3000000bff207230 */ /* 0x000fc40000004100 */
[-C--:B------:R-:W-:Y:S01]  /*d730*/  FMUL.FTZ R27, R36, R6.reuse ;  /* 0x00000006241b7220 */ /* 0x080fe20000410000 */
[----:B------:R-:W-:Y:S02]  /*d740*/  HADD2.F32 R31, -RZ, R11.H0_H0 ;  /* 0x2000000bff1f7230 */ /* 0x000fe40000004100 */
[----:B------:R-:W-:Y:S01]  /*d750*/  FMUL.FTZ R26, R33, R7 ;  /* 0x00000007211a7220 */ /* 0x000fe20000410000 */
[----:B------:R-:W-:Y:S01]  /*d760*/  F2FP.F16.F32.PACK_AB R5, R20, R5 ;  /* 0x000000051405723e */ /* 0x000fe200000000ff */
[C---:B------:R-:W-:Y:S01]  /*d770*/  FMUL.FTZ R29, R32.reuse, R6 ;  /* 0x00000006201d7220 */ /* 0x040fe20000410000 */
[-C--:B------:R-:W-:Y:S01]  /*d780*/  FFMA.FTZ R6, R32, R24.reuse, -R27 ;  /* 0x0000001820067223 */ /* 0x080fe2000001081b */
[C---:B------:R-:W-:Y:S01]  /*d790*/  FMUL.FTZ R30, R31.reuse, R7 ;  /* 0x000000071f1e7220 */ /* 0x040fe20000410000 */
[-C--:B------:R-:W-:Y:S01]  /*d7a0*/  FFMA.FTZ R7, R31, R25.reuse, -R26 ;  /* 0x000000191f077223 */ /* 0x080fe2000001081a */
[----:B------:R-:W-:Y:S02]  /*d7b0*/  FFMA.FTZ R29, R36, R24, R29 ;  /* 0x00000018241d7223 */ /* 0x000fe4000001001d */
[----:B------:R-:W-:-:S03]  /*d7c0*/  FFMA.FTZ R30, R33, R25, R30 ;  /* 0x00000019211e7223 */ /* 0x000fc6000001001e */
[----:B------:R-:W-:Y:S02]  /*d7d0*/  F2FP.F16.F32.PACK_AB R6, R29, R6 ;  /* 0x000000061d06723e */ /* 0x000fe400000000ff */
[----:B------:R-:W-:-:S05]  /*d7e0*/  F2FP.F16.F32.PACK_AB R7, R30, R7 ;  /* 0x000000071e07723e */ /* 0x000fca00000000ff */
[----:B------:R0:W-:Y:S02]  /*d7f0*/  STS.128 [R21+0x1000], R4 ;  /* 0x0010000415007388 */ /* 0x0001e40000000c00 */
.L_x_760:
[----:B------:R-:W-:Y:S05]  /*d800*/  BSYNC B2 ;  /* 0x0000000000027941 */ /* 0x000fea0003800000 */
.L_x_759:
[----:B------:R-:W-:Y:S05]  /*d810*/  @P1 BRA `(.L_x_758) ;  /* 0x0000000000981947 */ /* 0x000fea0003800000 */
[----:B0-----:R-:W0:Y:S01]  /*d820*/  LDS.128 R4, [R21+0x5000] ;  /* 0x0050000015047984 */ /* 0x001e220000000c00 */
[--C-:B------:R-:W-:Y:S02]  /*d830*/  HADD2.F32 R31, -RZ, R9.reuse.H0_H0 ;  /* 0x20000009ff1f7230 */ /* 0x100fe40000004100 */
[----:B------:R-:W-:Y:S02]  /*d840*/  HADD2.F32 R29, -RZ, R0.H0_H0 ;  /* 0x20000000ff1d7230 */ /* 0x000fe40000004100 */
[----:B------:R-:W-:Y:S02]  /*d850*/  HADD2.F32 R34, -RZ, R10.H0_H0 ;  /* 0x2000000aff227230 */ /* 0x000fe40000004100 */
[----:B------:R-:W-:Y:S02]  /*d860*/  HADD2.F32 R32, -RZ, R8.H0_H0 ;  /* 0x20000008ff207230 */ /* 0x000fe40000004100 */
[----:B------:R-:W-:Y:S02]  /*d870*/  HADD2.F32 R36, -RZ, R9.H1_H1 ;  /* 0x30000009ff247230 */ /* 0x000fe40000004100 */
[----:B------:R-:W-:-:S02]  /*d880*/  HADD2.F32 R33, -RZ, R10.H1_H1 ;  /* 0x3000000aff217230 */ /* 0x000fc40000004100 */
        /* <DEDUP_REMOVED lines=19> */
[----:B------:R-:W-:Y:S02]  /*d9c0*/  HADD2.F32 R31, -RZ, R8.H1_H1 ;  /* 0x30000008ff1f7230 */ /* 0x000fe40000004100 */
        /* <DEDUP_REMOVED lines=11> */
.L_x_758:
[----:B------:R-:W-:Y:S05]  /*da80*/  BSYNC B1 ;  /* 0x0000000000017941 */ /* 0x000fea0003800000 */
.L_x_757:
[----:B01----:R-:W-:Y:S01]  /*da90*/  VIADD R4, R22, 0x40 ;  /* 0x0000004016047836 */ /* 0x003fe20000000000 */
[----:B------:R-:W-:Y:S04]  /*daa0*/  BSSY B1, `(.L_x_761) ;  /* 0x0000056000017945 */ /* 0x000fe80003800000 */
        /* <DEDUP_REMOVED lines=45> */
.L_x_764:
[----:B------:R-:W-:Y:S05]  /*dd80*/  BSYNC B2 ;  /* 0x0000000000027941 */ /* 0x000fea0003800000 */
.L_x_763:
        /* <DEDUP_REMOVED lines=39> */
.L_x_762:
[----:B------:R-:W-:Y:S05]  /*e000*/  BSYNC B1 ;  /* 0x0000000000017941 */ /* 0x000fea0003800000 */
.L_x_761:
[----:B01----:R-:W-:-:S05]  /*e010*/  VIADD R4, R22, 0x60 ;  /* 0x0000006016047836 */ /* 0x003fca0000000000 */
        /* <DEDUP_REMOVED lines=12> */
[----:B------:R-:W-:Y:S02]  /*e0e0*/  HADD2.F32 R30, -RZ, R12.H1_H1 ;  /* 0x3000000cff1e7230 */ /* 0x000fe40000004100 */
[----:B0-----:R-:W-:-:S02]  /*e0f0*/  HADD2.F32 R3, -RZ, R4.H0_H0 ;  /* 0x20000004ff037230 */ /* 0x001fc40000004100 */
[----:B------:R-:W-:Y:S02]  /*e100*/  HADD2.F32 R4, -RZ, R4.H1_H1 ;  /* 0x30000004ff047230 */ /* 0x000fe40000004100 */
[--C-:B------:R-:W-:Y:S02]  /*e110*/  HADD2.F32 R13, -RZ, R5.reuse.H0_H0 ;  /* 0x20000005ff0d7230 */ /* 0x100fe40000004100 */
[----:B------:R-:W-:Y:S02]  /*e120*/  HADD2.F32 R5, -RZ, R5.H1_H1 ;  /* 0x30000005ff057230 */ /* 0x000fe40000004100 */
[-C--:B------:R-:W-:Y:S01]  /*e130*/  FMUL.FTZ R20, R29, R4.reuse ;  /* 0x000000041d147220 */ /* 0x080fe20000410000 */
[----:B------:R-:W-:Y:S01]  /*e140*/  FMUL.FTZ R24, R25, R4 ;  /* 0x0000000419187220 */ /* 0x000fe20000410000 */
[----:B------:R-:W-:Y:S02]  /*e150*/  HADD2.F32 R14, -RZ, R6.H0_H0 ;  /* 0x20000006ff0e7230 */ /* 0x000fe40000004100 */
[----:B------:R-:W-:Y:S01]  /*e160*/  FMUL.FTZ R26, R31, R5 ;  /* 0x000000051f1a7220 */ /* 0x000fe20000410000 */
[----:B------:R-:W-:Y:S01]  /*e170*/  FFMA.FTZ R4, R25, R3, -R20 ;  /* 0x0000000319047223 */ /* 0x000fe20000010814 */
[----:B------:R-:W-:Y:S01]  /*e180*/  FMUL.FTZ R20, R27, R5 ;  /* 0x000000051b147220 */ /* 0x000fe20000410000 */
[----:B------:R-:W-:-:S02]  /*e190*/  HADD2.F32 R15, -RZ, R7.H0_H0 ;  /* 0x20000007ff0f7230 */ /* 0x000fc40000004100 */
[----:B------:R-:W-:Y:S01]  /*e1a0*/  FFMA.FTZ R5, R27, R13, -R26 ;  /* 0x0000000d1b057223 */ /* 0x000fe2000001081a */
[----:B------:R-:W-:Y:S02]  /*e1b0*/  HADD2.F32 R6, -RZ, R6.H1_H1 ;  /* 0x30000006ff067230 */ /* 0x000fe40000004100 */
[----:B------:R-:W-:Y:S01]  /*e1c0*/  FFMA.FTZ R3, R29, R3, R24 ;  /* 0x000000031d037223 */ /* 0x000fe20000010018 */
[----:B------:R-:W-:Y:S02]  /*e1d0*/  HADD2.F32 R7, -RZ, R7.H1_H1 ;  /* 0x30000007ff077230 */ /* 0x000fe40000004100 */
[----:B------:R-:W-:Y:S01]  /*e1e0*/  FFMA.FTZ R20, R31, R13, R20 ;  /* 0x0000000d1f147223 */ /* 0x000fe20000010014 */
[--C-:B------:R-:W-:Y:S02]  /*e1f0*/  HADD2.F32 R26, -RZ, R11.reuse.H1_H1 ;  /* 0x3000000bff1a7230 */ /* 0x100fe40000004100 */
[----:B------:R-:W-:Y:S01]  /*e200*/  HADD2.F32 R27, -RZ, R12.H0_H0 ;  /* 0x2000000cff1b7230 */ /* 0x000fe20000004100 */
[----:B------:R-:W-:Y:S01]  /*e210*/  F2FP.F16.F32.PACK_AB R4, R3, R4 ;  /* 0x000000040304723e */ /* 0x000fe200000000ff */
[----:B------:R-:W-:-:S02]  /*e220*/  HADD2.F32 R25, -RZ, R11.H0_H0 ;  /* 0x2000000bff197230 */ /* 0x000fc40000004100 */
[-C--:B------:R-:W-:Y:S01]  /*e230*/  FMUL.FTZ R11, R30, R6.reuse ;  /* 0x000000061e0b7220 */ /* 0x080fe20000410000 */
[----:B------:R-:W-:Y:S01]  /*e240*/  FMUL.FTZ R13, R26, R6 ;  /* 0x000000061a0d7220 */ /* 0x000fe20000410000 */
[----:B------:R-:W-:Y:S01]  /*e250*/  FMUL.FTZ R12, R27, R7 ;  /* 0x000000071b0c7220 */ /* 0x000fe20000410000 */
[----:B------:R-:W-:Y:S01]  /*e260*/  F2FP.F16.F32.PACK_AB R5, R20, R5 ;  /* 0x000000051405723e */ /* 0x000fe200000000ff */
[C---:B------:R-:W-:Y:S01]  /*e270*/  FMUL.FTZ R24, R25.reuse, R7 ;  /* 0x0000000719187220 */ /* 0x040fe20000410000 */
[-C--:B------:R-:W-:Y:S01]  /*e280*/  FFMA.FTZ R6, R26, R14.reuse, -R11 ;  /* 0x0000000e1a067223 */ /* 0x080fe2000001080b */
[----:B------:R-:W-:Y:S01]  /*e290*/  FFMA.FTZ R13, R30, R14, R13 ;  /* 0x0000000e1e0d7223 */ /* 0x000fe2000001000d */
[-C--:B------:R-:W-:Y:S01]  /*e2a0*/  FFMA.FTZ R7, R25, R15.reuse, -R12 ;  /* 0x0000000f19077223 */ /* 0x080fe2000001080c */
[----:B------:R-:W-:-:S03]  /*e2b0*/  FFMA.FTZ R24, R27, R15, R24 ;  /* 0x0000000f1b187223 */ /* 0x000fc60000010018 */
[----:B------:R-:W-:Y:S02]  /*e2c0*/  F2FP.F16.F32.PACK_AB R6, R13, R6 ;  /* 0x000000060d06723e */ /* 0x000fe400000000ff */
[----:B------:R-:W-:-:S05]  /*e2d0*/  F2FP.F16.F32.PACK_AB R7, R24, R7 ;  /* 0x000000071807723e */ /* 0x000fca00000000ff */
[----:B------:R0:W-:Y:S02]  /*e2e0*/  STS.128 [R21+0x3000], R4 ;  /* 0x0030000415007388 */ /* 0x0001e40000000c00 */
.L_x_767:
[----:B------:R-:W-:Y:S05]  /*e2f0*/  BSYNC B1 ;  /* 0x0000000000017941 */ /* 0x000fea0003800000 */
.L_x_766:
        /* <DEDUP_REMOVED lines=17> */
[----:B------:R-:W-:Y:S01]  /*e410*/  FFMA.FTZ R3, R27, R3, R20 ;  /* 0x000000031b037223 */ /* 0x000fe20000010014 */
[-C--:B------:R-:W-:Y:S01]  /*e420*/  FFMA.FTZ R5, R25, R11.reuse, -R24 ;  /* 0x0000000b19057223 */ /* 0x080fe20000010818 */
[----:B------:R-:W-:Y:S02]  /*e430*/  HADD2.F32 R6, -RZ, R6.H1_H1 ;  /* 0x30000006ff067230 */ /* 0x000fe40000004100 */
[----:B------:R-:W-:Y:S01]  /*e440*/  FFMA.FTZ R14, R29, R11, R14 ;  /* 0x0000000b1d0e7223 */ /* 0x000fe2000001000e */
[----:B------:R-:W-:Y:S01]  /*e450*/  HADD2.F32 R7, -RZ, R7.H1_H1 ;  /* 0x30000007ff077230 */ /* 0x000fe20000004100 */
[----:B------:R-:W-:Y:S01]  /*e460*/  F2FP.F16.F32.PACK_AB R4, R3, R4 ;  /* 0x000000040304723e */ /* 0x000fe200000000ff */
[----:B------:R-:W-:Y:S02]  /*e470*/  HADD2.F32 R24, -RZ, R9.H1_H1 ;  /* 0x30000009ff187230 */ /* 0x000fe40000004100 */
[----:B------:R-:W-:Y:S01]  /*e480*/  HADD2.F32 R20, -RZ, R0.H1_H1 ;  /* 0x30000000ff147230 */ /* 0x000fe20000004100 */
[----:B------:R-:W-:Y:S01]  /*e490*/  F2FP.F16.F32.PACK_AB R5, R14, R5 ;  /* 0x000000050e05723e */ /* 0x000fe200000000ff */
[----:B------:R-:W-:-:S02]  /*e4a0*/  HADD2.F32 R25, -RZ, R10.H1_H1 ;  /* 0x3000000aff197230 */ /* 0x000fc40000004100 */
[-C--:B------:R-:W-:Y:S01]  /*e4b0*/  FMUL.FTZ R9, R24, R6.reuse ;  /* 0x0000000618097220 */ /* 0x080fe20000410000 */
[----:B------:R-:W-:Y:S02]  /*e4c0*/  HADD2.F32 R15, -RZ, R8.H1_H1 ;  /* 0x30000008ff0f7230 */ /* 0x000fe40000004100 */
[C---:B------:R-:W-:Y:S01]  /*e4d0*/  FMUL.FTZ R11, R20.reuse, R6 ;  /* 0x00000006140b7220 */ /* 0x040fe20000410000 */
[-C--:B------:R-:W-:Y:S01]  /*e4e0*/  FMUL.FTZ R0, R25, R7.reuse ;  /* 0x0000000719007220 */ /* 0x080fe20000410000 */
[-C--:B------:R-:W-:Y:S01]  /*e4f0*/  FFMA.FTZ R6, R20, R12.reuse, -R9 ;  /* 0x0000000c14067223 */ /* 0x080fe20000010809 */
[C---:B------:R-:W-:Y:S01]  /*e500*/  FMUL.FTZ R8, R15.reuse, R7 ;  /* 0x000000070f087220 */ /* 0x040fe20000410000 */
[----:B------:R-:W-:Y:S01]  /*e510*/  FFMA.FTZ R11, R24, R12, R11 ;  /* 0x0000000c180b7223 */ /* 0x000fe2000001000b */
[-C--:B------:R-:W-:Y:S02]  /*e520*/  FFMA.FTZ R0, R15, R13.reuse, -R0 ;  /* 0x0000000d0f007223 */ /* 0x080fe40000010800 */
[----:B------:R-:W-:-:S02]  /*e530*/  FFMA.FTZ R7, R25, R13, R8 ;  /* 0x0000000d19077223 */ /* 0x000fc40000010008 */
[----:B------:R-:W-:-:S03]  /*e540*/  F2FP.F16.F32.PACK_AB R6, R11, R6 ;  /* 0x000000060b06723e */ /* 0x000fc600000000ff */
[----:B------:R-:W-:-:S05]  /*e550*/  F2FP.F16.F32.PACK_AB R7, R7, R0 ;  /* 0x000000000707723e */ /* 0x000fca00000000ff */
[----:B------:R1:W-:Y:S01]  /*e560*/  STS.128 [R21+0x7000], R4 ;  /* 0x0070000415007388 */ /* 0x0003e20000000c00 */
[----:B------:R-:W-:Y:S05]  /*e570*/  BRA `(.L_x_765) ;  /* 0x0000001c00a07947 */ /* 0x000fea0003800000 */
.L_x_747:
[----:B------:R-:W-:-:S03]  /*e580*/  UMOV UR4, 0xffffffff ;  /* 0xffffffff00047882 */ /* 0x000fc60000000000 */
[----:B------:R-:W-:Y:S05]  /*e590*/  BRA.DIV UR4, `(.L_x_768) ;  /* 0x0000017e04807947 */ /* 0x000fea000b800000 */
[----:B------:R0:W2:Y:S04]  /*e5a0*/  SHFL.IDX PT, R0, R25, RZ, 0x181f ;  /* 0x00181fff19007589 */ /* 0x0000a800000e0000 */
[----:B------:R0:W3:Y:S04]  /*e5b0*/  SHFL.IDX PT, R3, R24, RZ, 0x181f ;  /* 0x00181fff18037589 */ /* 0x0000e800000e0000 */
[----:B------:R0:W4:Y:S04]  /*e5c0*/  SHFL.IDX PT, R20, R27, RZ, 0x181f ;  /* 0x00181fff1b147589 */ /* 0x00012800000e0000 */
[----:B-1----:R0:W1:Y:S02]  /*e5d0*/  SHFL.IDX PT, R14, R26, RZ, 0x181f ;  /* 0x00181fff1a0e7589 */ /* 0x00206400000e0000 */
.L_x_996:
[----:B------:R-:W5:Y:S01]  /*e5e0*/  LDL R11, [R1+0x6c] ;  /* 0x00006c00010b7983 */ /* 0x000f620000100800 */
[----:B------:R-:W-:Y:S01]  /*e5f0*/  ULDC UR4, c[0x0][0x448] ;  /* 0x0001120000047ab9 */ /* 0x000fe20000000800 */
[----:B------:R-:W-:Y:S01]  /*e600*/  BSSY B1, `(.L_x_769) ;  /* 0x0000019000017945 */ /* 0x000fe20003800000 */
[----:B0-----:R-:W-:Y:S01]  /*e610*/  IMAD R24, R160, UR4, RZ ;  /* 0x00000004a0187c24 */ /* 0x001fe2000f8e02ff */
[----:B------:R-:W-:Y:S02]  /*e620*/  CS2R R8, SRZ ;  /* 0x0000000000087805 */ /* 0x000fe4000001ff00 */
[----:B------:R-:W-:Y:S02]  /*e630*/  CS2R R6, SRZ ;  /* 0x0000000000067805 */ /* 0x000fe4000001ff00 */
[----:B------:R-:W-:Y:S01]  /*e640*/  ISETP.GE.AND P0, PT, R5, R24, PT ;  /* 0x000000180500720c */ /* 0x000fe20003f06270 */
[----:B------:R-:W-:Y:S01]  /*e650*/  IMAD R24, R125, -0x80, R24 ;  /* 0xffffff807d187824 */ /* 0x000fe200078e0218 */
[----:B-----5:R-:W-:-:S04]  /*e660*/  LEA.HI R4, R11, R11, RZ, 0x1 ;  /* 0x0000000b0b047211 */ /* 0x020fc800078f08ff */
[----:B------:R-:W-:Y:S02]  /*e670*/  LOP3.LUT R10, R4, 0xfffffffe, RZ, 0xc0, !PT ;  /* 0xfffffffe040a7812 */ /* 0x000fe400078ec0ff */
[----:B------:R-:W-:-:S03]  /*e680*/  CS2R R4, SRZ ;  /* 0x0000000000047805 */ /* 0x000fc6000001ff00 */
[----:B------:R-:W-:Y:S01]  /*e690*/  IMAD.IADD R27, R11, 0x1, -R10 ;  /* 0x000000010b1b7824 */ /* 0x000fe200078e0a0a */
[----:B------:R-:W-:Y:S01]  /*e6a0*/  CS2R R10, SRZ ;  /* 0x00000000000a7805 */ /* 0x000fe2000001ff00 */
[----:B------:R-:W-:Y:S06]  /*e6b0*/  @P0 BRA `(.L_x_770) ;  /* 0x0000000000340947 */ /* 0x000fec0003800000 */
[----:B------:R-:W-:Y:S01]  /*e6c0*/  ULDC UR4, c[0x0][0x3f4] ;  /* 0x0000fd0000047ab9 */ /* 0x000fe20000000800 */
[C---:B------:R-:W-:Y:S01]  /*e6d0*/  IMAD.SHL.U32 R15, R16.reuse, 0x2, RZ ;  /* 0x00000002100f7824 */ /* 0x040fe200078e00ff */
[C---:B------:R-:W-:Y:S02]  /*e6e0*/  ISETP.GE.AND P2, PT, R16.reuse, UR4, PT ;  /* 0x0000000410007c0c */ /* 0x040fe4000bf46270 */
[----:B------:R-:W-:Y:S02]  /*e6f0*/  SHF.L.U64.HI R9, R16, 0x1, R17 ;  /* 0x0000000110097819 */ /* 0x000fe40000010211 */
[-C--:B-1----:R-:W-:Y:S02]  /*e700*/  IADD3 R14, P1, R14, R15.reuse, RZ ;  /* 0x0000000f0e0e7210 */ /* 0x082fe40007f3e0ff */
[----:B---3--:R-:W-:-:S03]  /*e710*/  IADD3 R12, P0, R3, R15, RZ ;  /* 0x0000000f030c7210 */ /* 0x008fc60007f1e0ff */
[----:B----4-:R-:W-:Y:S01]  /*e720*/  IMAD.X R15, R20, 0x1, R9, P1 ;  /* 0x00000001140f7824 */ /* 0x010fe200008e0609 */
[----:B--2---:R-:W-:Y:S02]  /*e730*/  IADD3.X R13, R0, R9, RZ, P0, !PT ;  /* 0x00000009000d7210 */ /* 0x004fe400007fe4ff */
[----:B------:R-:W-:Y:S01]  /*e740*/  CS2R R8, SRZ ;  /* 0x0000000000087805 */ /* 0x000fe2000001ff00 */
[----:B------:R-:W-:Y:S06]  /*e750*/  @P2 BRA `(.L_x_770) ;  /* 0x00000000000c2947 */ /* 0x000fec0003800000 */
[----:B------:R-:W-:Y:S02]  /*e760*/  ULDC.64 UR4, c[0x0][0x208] ;  /* 0x0000820000047ab9 */ /* 0x000fe40000000a00 */
[----:B------:R0:W5:Y:S04]  /*e770*/  LD.E.128 R4, desc[UR4][R12.64] ;  /* 0x000000040c047980 */ /* 0x000168000c101d00 */
[----:B------:R0:W5:Y:S02]  /*e780*/  LD.E.128 R8, desc[UR4][R14.64] ;  /* 0x000000040e087980 */ /* 0x000164000c101d00 */
.L_x_770:
[----:B------:R-:W-:Y:S05]  /*e790*/  BSYNC B1 ;  /* 0x0000000000017941 */ /* 0x000fea0003800000 */
.L_x_769:
[----:B------:R-:W-:Y:S01]  /*e7a0*/  SHF.L.U32 R27, R27, 0x1f, RZ ;  /* 0x0000001f1b1b7819 */ /* 0x000fe200000006ff */
[----:B---3--:R-:W3:Y:S01]  /*e7b0*/  LDC R3, c[0x0][0x3f4] ;  /* 0x0000fd00ff037b82 */ /* 0x008ee20000000800 */
[--C-:B0----5:R-:W-:Y:S01]  /*e7c0*/  IMAD.MOV.U32 R12, RZ, RZ, R5.reuse ;  /* 0x000000ffff0c7224 */ /* 0x121fe200078e0005 */
[--C-:B-1----:R-:W-:Y:S01]  /*e7d0*/  SHF.R.U64 R14, R4, 0x10, R5.reuse ;  /* 0x00000010040e7819 */ /* 0x102fe20000001205 */
[----:B------:R-:W-:Y:S01]  /*e7e0*/  IMAD.MOV.U32 R13, RZ, RZ, R6 ;  /* 0x000000ffff0d7224 */ /* 0x000fe200078e0006 */
[----:B----4-:R-:W-:Y:S01]  /*e7f0*/  SHF.R.U32.HI R20, RZ, 0x10, R5 ;  /* 0x00000010ff147819 */ /* 0x010fe20000011605 */
[----:B--2---:R-:W-:Y:S01]  /*e800*/  IMAD.MOV.U32 R0, RZ, RZ, R4 ;  /* 0x000000ffff007224 */ /* 0x004fe200078e0004 */
[----:B------:R-:W-:Y:S01]  /*e810*/  MOV R5, R7 ;  /* 0x0000000700057202 */ /* 0x000fe20000000f00 */
[----:B------:R-:W-:Y:S01]  /*e820*/  IMAD.MOV.U32 R15, RZ, RZ, R8 ;  /* 0x000000ffff0f7224 */ /* 0x000fe200078e0008 */
[----:B------:R-:W0:Y:S01]  /*e830*/  SYNCS.PHASECHK.TRANS64.TRYWAIT P4, [R2+URZ+0x34800], R27 ;  /* 0x0348001b020075a7 */ /* 0x000e22000808017f */
[--C-:B------:R-:W-:Y:S01]  /*e840*/  SHF.R.U64 R25, R6, 0x10, R7.reuse ;  /* 0x0000001006197819 */ /* 0x100fe20000001207 */
[----:B------:R-:W-:Y:S01]  /*e850*/  IMAD.MOV.U32 R6, RZ, RZ, R10 ;  /* 0x000000ffff067224 */ /* 0x000fe200078e000a */
[----:B------:R-:W-:Y:S01]  /*e860*/  SHF.R.U32.HI R26, RZ, 0x10, R7 ;  /* 0x00000010ff1a7819 */ /* 0x000fe20000011607 */
[----:B------:R-:W-:Y:S01]  /*e870*/  VIADD R30, R22, 0x40 ;  /* 0x00000040161e7836 */ /* 0x000fe20000000000 */
[----:B------:R-:W-:Y:S01]  /*e880*/  PRMT R13, R13, 0x5410, R5 ;  /* 0x000054100d0d7816 */ /* 0x000fe20000000005 */
[--C-:B------:R-:W-:Y:S01]  /*e890*/  IMAD.MOV.U32 R4, RZ, RZ, R9.reuse ;  /* 0x000000ffff047224 */ /* 0x100fe200078e0009 */
[----:B------:R-:W-:Y:S01]  /*e8a0*/  SHF.R.U64 R8, R8, 0x10, R9 ;  /* 0x0000001008087819 */ /* 0x000fe20000001209 */
[--C-:B------:R-:W-:Y:S01]  /*e8b0*/  IMAD.MOV.U32 R7, RZ, RZ, R11.reuse ;  /* 0x000000ffff077224 */ /* 0x100fe200078e000b */
[----:B------:R-:W-:Y:S01]  /*e8c0*/  SHF.R.U64 R10, R10, 0x10, R11 ;  /* 0x000000100a0a7819 */ /* 0x000fe2000000120b */
[----:B------:R-:W-:Y:S01]  /*e8d0*/  VIADD R29, R22, 0x60 ;  /* 0x00000060161d7836 */ /* 0x000fe20000000000 */
[----:B------:R-:W-:Y:S01]  /*e8e0*/  VIMNMX R5, R24, 0x80, PT ;  /* 0x0000008018057848 */ /* 0x000fe20003fe0100 */
[----:B------:R-:W-:Y:S01]  /*e8f0*/  BSSY B1, `(.L_x_771) ;  /* 0x0000011000017945 */ /* 0x000fe20003800000 */
[----:B------:R-:W-:-:S02]  /*e900*/  IADD3 R31, R22, 0x20, RZ ;  /* 0x00000020161f7810 */ /* 0x000fc40007ffe0ff */
[----:B------:R-:W-:Y:S02]  /*e910*/  SHF.R.U32.HI R9, RZ, 0x10, R9 ;  /* 0x00000010ff097819 */ /* 0x000fe40000011609 */
[----:B---3--:R-:W-:Y:S02]  /*e920*/  ISETP.GE.AND P0, PT, R16, R3, PT ;  /* 0x000000031000720c */ /* 0x008fe40003f06270 */
[----:B------:R-:W-:Y:S02]  /*e930*/  SHF.R.U32.HI R11, RZ, 0x10, R11 ;  /* 0x00000010ff0b7819 */ /* 0x000fe4000001160b */
[----:B------:R-:W-:Y:S02]  /*e940*/  PRMT R0, R0, 0x5410, R12 ;  /* 0x0000541000007816 */ /* 0x000fe4000000000c */
[----:B------:R-:W-:Y:S02]  /*e950*/  PRMT R12, R14, 0x5410, R20 ;  /* 0x000054100e0c7816 */ /* 0x000fe40000000014 */
[----:B------:R-:W-:-:S02]  /*e960*/  PRMT R14, R25, 0x5410, R26 ;  /* 0x00005410190e7816 */ /* 0x000fc4000000001a */
[-C--:B------:R-:W-:Y:S02]  /*e970*/  ISETP.GE.OR P3, PT, R22, R5.reuse, P0 ;  /* 0x000000051600720c */ /* 0x080fe40000766670 */
[-C--:B------:R-:W-:Y:S02]  /*e980*/  ISETP.GE.OR P2, PT, R31, R5.reuse, P0 ;  /* 0x000000051f00720c */ /* 0x080fe40000746670 */
[-C--:B------:R-:W-:Y:S02]  /*e990*/  ISETP.GE.OR P1, PT, R30, R5.reuse, P0 ;  /* 0x000000051e00720c */ /* 0x080fe40000726670 */
[----:B------:R-:W-:Y:S02]  /*e9a0*/  PRMT R15, R15, 0x5410, R4 ;  /* 0x000054100f0f7816 */ /* 0x000fe40000000004 */
[----:B------:R-:W-:Y:S02]  /*e9b0*/  ISETP.GE.OR P0, PT, R29, R5, P0 ;  /* 0x000000051d00720c */ /* 0x000fe40000706670 */
[----:B------:R-:W-:-:S02]  /*e9c0*/  PRMT R20, R8, 0x5410, R9 ;  /* 0x0000541008147816 */ /* 0x000fc40000000009 */
[----:B------:R-:W-:Y:S02]  /*e9d0*/  PRMT R24, R6, 0x5410, R7 ;  /* 0x0000541006187816 */ /* 0x000fe40000000007 */
[----:B------:R-:W-:Y:S01]  /*e9e0*/  PRMT R25, R10, 0x5410, R11 ;  /* 0x000054100a197816 */ /* 0x000fe2000000000b */
[----:B0-----:R-:W-:Y:S06]  /*e9f0*/  @!P4 BRA `(.L_x_772) ;  /* 0x0000017800d8c947 */ /* 0x001fec0003800000 */
.L_x_997:
[----:B------:R-:W-:Y:S05]  /*ea00*/  BSYNC B1 ;  /* 0x0000000000017941 */ /* 0x000fea0003800000 */
.L_x_771:
[----:B------:R-:W-:Y:S04]  /*ea10*/  BSSY B1, `(.L_x_773) ;  /* 0x0000068000017945 */ /* 0x000fe80003800000 */
[----:B------:R-:W-:Y:S05]  /*ea20*/  @P3 BRA `(.L_x_774) ;  /* 0x0000000400983947 */ /* 0x000fea0003800000 */
[----:B------:R-:W1:Y:S01]  /*ea30*/  S2R R5, SR_TID.X ;  /* 0x0000000000057919 */ /* 0x000e620000002100 */
[----:B------:R-:W-:Y:S02]  /*ea40*/  IMAD.SHL.U32 R6, R22, 0x40, RZ ;  /* 0x0000004016067824 */ /* 0x000fe400078e00ff */
[----:B------:R-:W-:Y:S01]  /*ea50*/  HADD2.F32 R38, -RZ, R15.H0_H0 ;  /* 0x2000000fff267230 */ /* 0x000fe20000004100 */
[----:B------:R-:W2:Y:S01]  /*ea60*/  S2R R8, SR_TID.X ;  /* 0x0000000000087919 */ /* 0x000ea20000002100 */
[----:B------:R-:W-:Y:S02]  /*ea70*/  HADD2.F32 R36, -RZ, R0.H0_H0 ;  /* 0x20000000ff247230 */ /* 0x000fe40000004100 */
[----:B------:R-:W-:Y:S02]  /*ea80*/  HADD2.F32 R39, -RZ, R20.H0_H0 ;  /* 0x20000014ff277230 */ /* 0x000fe40000004100 */
[----:B------:R-:W-:Y:S02]  /*ea90*/  HADD2.F32 R37, -RZ, R12.H0_H0 ;  /* 0x2000000cff257230 */ /* 0x000fe40000004100 */
[----:B-1----:R-:W-:-:S02]  /*eaa0*/  VIADD R5, R5, 0xffffff80 ;  /* 0xffffff8005057836 */ /* 0x002fc40000000000 */
[----:B--2---:R-:W-:-:S03]  /*eab0*/  VIADD R8, R8, 0xffffff80 ;  /* 0xffffff8008087836 */ /* 0x004fc60000000000 */
[----:B------:R-:W-:-:S04]  /*eac0*/  SHF.R.S32.HI R4, RZ, 0x1f, R5 ;  /* 0x0000001fff047819 */ /* 0x000fc80000011405 */
[----:B------:R-:W-:Y:S02]  /*ead0*/  LEA.HI R4, R4, R5, RZ, 0x3 ;  /* 0x0000000504047211 */ /* 0x000fe400078f18ff */
[----:B------:R-:W-:Y:S02]  /*eae0*/  SHF.R.S32.HI R10, RZ, 0x1f, R8 ;  /* 0x0000001fff0a7819 */ /* 0x000fe40000011408 */
[----:B------:R-:W-:Y:S02]  /*eaf0*/  LOP3.LUT R4, R4, 0xfffffff8, RZ, 0xc0, !PT ;  /* 0xfffffff804047812 */ /* 0x000fe400078ec0ff */
[----:B------:R-:W-:-:S03]  /*eb00*/  LEA.HI R10, R10, R8, RZ, 0x6 ;  /* 0x000000080a0a7211 */ /* 0x000fc600078f30ff */
[----:B------:R-:W-:Y:S02]  /*eb10*/  IMAD.IADD R4, R5, 0x1, -R4 ;  /* 0x0000000105047824 */ /* 0x000fe400078e0a04 */
[----:B------:R-:W-:-:S03]  /*eb20*/  IMAD.SHL.U32 R10, R10, 0x8, RZ ;  /* 0x000000080a0a7824 */ /* 0x000fc600078e00ff */
[----:B------:R-:W-:Y:S02]  /*eb30*/  LEA.HI R4, R3, R4, RZ, 0x1d ;  /* 0x0000000403047211 */ /* 0x000fe400078fe8ff */
[----:B------:R-:W-:Y:S02]  /*eb40*/  LOP3.LUT R10, R10, 0xfffffe00, RZ, 0xc0, !PT ;  /* 0xfffffe000a0a7812 */ /* 0x000fe400078ec0ff */
[----:B------:R-:W-:Y:S02]  /*eb50*/  SHF.L.U32 R5, R4, 0x3, RZ ;  /* 0x0000000304057819 */ /* 0x000fe400000006ff */
[----:B------:R-:W-:Y:S02]  /*eb60*/  SHF.R.S32.HI R7, RZ, 0x1f, R4 ;  /* 0x0000001fff077819 */ /* 0x000fe40000011404 */
[----:B------:R-:W-:Y:S02]  /*eb70*/  LOP3.LUT R5, R5, 0x38, RZ, 0xc0, !PT ;  /* 0x0000003805057812 */ /* 0x000fe400078ec0ff */
[----:B------:R-:W-:-:S02]  /*eb80*/  LEA.HI R7, R7, R4, RZ, 0x3 ;  /* 0x0000000407077211 */ /* 0x000fc400078f18ff */
[----:B------:R-:W-:Y:S02]  /*eb90*/  LOP3.LUT R5, R5, 0x1c0, R6, 0xf8, !PT ;  /* 0x000001c005057812 */ /* 0x000fe400078ef806 */
[----:B------:R-:W-:Y:S01]  /*eba0*/  LOP3.LUT R6, R6, 0x1c0, RZ, 0xc0, !PT ;  /* 0x000001c006067812 */ /* 0x000fe200078ec0ff */
[----:B------:R-:W-:-:S03]  /*ebb0*/  IMAD.SHL.U32 R7, R7, 0x400, RZ ;  /* 0x0000040007077824 */ /* 0x000fc600078e00ff */
[----:B------:R-:W-:Y:S02]  /*ebc0*/  SHF.R.U32.HI R6, RZ, 0x3, R6 ;  /* 0x00000003ff067819 */ /* 0x000fe40000011606 */
[----:B------:R-:W-:Y:S02]  /*ebd0*/  LOP3.LUT R8, R7, 0x7fffe000, RZ, 0xc0, !PT ;  /* 0x7fffe00007087812 */ /* 0x000fe400078ec0ff */
[----:B------:R-:W-:Y:S02]  /*ebe0*/  LOP3.LUT R9, R5, R6, RZ, 0x3c, !PT ;  /* 0x0000000605097212 */ /* 0x000fe400078e3cff */
[----:B------:R-:W0:Y:S02]  /*ebf0*/  LDS.128 R4, [R21] ;  /* 0x0000000015047984 */ /* 0x000e240000000c00 */
[----:B------:R-:W-:-:S04]  /*ec00*/  IADD3 R9, R9, R8, R10 ;  /* 0x0000000809097210 */ /* 0x000fc80007ffe00a */
[----:B------:R-:W-:-:S05]  /*ec10*/  LEA R26, R9, R2, 0x1 ;  /* 0x00000002091a7211 */ /* 0x000fca00078e08ff */
[----:B------:R-:W1:Y:S01]  /*ec20*/  LDS.128 R8, [R26+0x16400] ;  /* 0x016400001a087984 */ /* 0x000e620000000c00 */
[--C-:B0-----:R-:W-:Y:S02]  /*ec30*/  HADD2.F32 R27, -RZ, R4.reuse.H0_H0 ;  /* 0x20000004ff1b7230 */ /* 0x101fe40000004100 */
[----:B------:R-:W-:Y:S02]  /*ec40*/  HADD2.F32 R4, -RZ, R4.H1_H1 ;  /* 0x30000004ff047230 */ /* 0x000fe40000004100 */
[--C-:B------:R-:W-:Y:S02]  /*ec50*/  HADD2.F32 R29, -RZ, R5.reuse.H0_H0 ;  /* 0x20000005ff1d7230 */ /* 0x100fe40000004100 */
[----:B------:R-:W-:Y:S02]  /*ec60*/  HADD2.F32 R5, -RZ, R5.H1_H1 ;  /* 0x30000005ff057230 */ /* 0x000fe40000004100 */
[--C-:B------:R-:W-:Y:S02]  /*ec70*/  HADD2.F32 R30, -RZ, R6.reuse.H0_H0 ;  /* 0x20000006ff1e7230 */ /* 0x100fe40000004100 */
[----:B------:R-:W-:-:S02]  /*ec80*/  HADD2.F32 R6, -RZ, R6.H1_H1 ;  /* 0x30000006ff067230 */ /* 0x000fc40000004100 */
[--C-:B-1----:R-:W-:Y:S02]  /*ec90*/  HADD2.F32 R32, -RZ, R8.reuse.H0_H0 ;  /* 0x20000008ff207230 */ /* 0x102fe40000004100 */
[----:B------:R-:W-:Y:S02]  /*eca0*/  HADD2.F32 R8, -RZ, R8.H1_H1 ;  /* 0x30000008ff087230 */ /* 0x000fe40000004100 */
[--C-:B------:R-:W-:Y:S02]  /*ecb0*/  HADD2.F32 R33, -RZ, R9.reuse.H0_H0 ;  /* 0x20000009ff217230 */ /* 0x100fe40000004100 */
[C---:B------:R-:W-:Y:S01]  /*ecc0*/  FMUL.FTZ R40, R32.reuse, R38 ;  /* 0x0000002620287220 */ /* 0x040fe20000410000 */
[-C--:B------:R-:W-:Y:S01]  /*ecd0*/  FMUL.FTZ R32, R32, R36.reuse ;  /* 0x0000002420207220 */ /* 0x080fe20000410000 */
[----:B------:R-:W-:Y:S01]  /*ece0*/  FMUL.FTZ R41, R8, R39 ;  /* 0x0000002708297220 */ /* 0x000fe20000410000 */
[----:B------:R-:W-:Y:S02]  /*ecf0*/  HADD2.F32 R9, -RZ, R9.H1_H1 ;  /* 0x30000009ff097230 */ /* 0x000fe40000004100 */
[----:B------:R-:W-:Y:S01]  /*ed00*/  FFMA.FTZ R40, R27, R36, -R40 ;  /* 0x000000241b287223 */ /* 0x000fe20000010828 */
[----:B------:R-:W-:-:S02]  /*ed10*/  HADD2.F32 R36, -RZ, R15.H1_H1 ;  /* 0x3000000fff247230 */ /* 0x000fc40000004100 */
[----:B------:R-:W-:Y:S01]  /*ed20*/  FFMA.FTZ R38, R27, R38, R32 ;  /* 0x000000261b267223 */ /* 0x000fe20000010020 */
[----:B------:R-:W-:Y:S02]  /*ed30*/  HADD2.F32 R32, -RZ, R0.H1_H1 ;  /* 0x30000000ff207230 */ /* 0x000fe40000004100 */
[-C--:B------:R-:W-:Y:S01]  /*ed40*/  FMUL.FTZ R27, R8, R37.reuse ;  /* 0x00000025081b7220 */ /* 0x080fe20000410000 */
[C---:B------:R-:W-:Y:S01]  /*ed50*/  FFMA.FTZ R41, R4.reuse, R37, -R41 ;  /* 0x0000002504297223 */ /* 0x040fe20000010829 */
[C---:B------:R-:W-:Y:S01]  /*ed60*/  FMUL.FTZ R42, R33.reuse, R36 ;  /* 0x00000024212a7220 */ /* 0x040fe20000410000 */
[----:B------:R-:W-:Y:S02]  /*ed70*/  HADD2.F32 R8, -RZ, R20.H1_H1 ;  /* 0x30000014ff087230 */ /* 0x000fe40000004100 */
[-C--:B------:R-:W-:Y:S01]  /*ed80*/  FMUL.FTZ R33, R33, R32.reuse ;  /* 0x0000002021217220 */ /* 0x080fe20000410000 */
[----:B------:R-:W-:Y:S01]  /*ed90*/  FFMA.FTZ R39, R4, R39, R27 ;  /* 0x0000002704277223 */ /* 0x000fe2000001001b */
[----:B------:R-:W-:Y:S01]  /*eda0*/  FFMA.FTZ R42, R29, R32, -R42 ;  /* 0x000000201d2a7223 */ /* 0x000fe2000001082a */
[----:B------:R-:W-:-:S02]  /*edb0*/  HADD2.F32 R4, -RZ, R12.H1_H1 ;  /* 0x3000000cff047230 */ /* 0x000fc40000004100 */
[----:B------:R-:W-:Y:S01]  /*edc0*/  FFMA.FTZ R36, R29, R36, R33 ;  /* 0x000000241d247223 */ /* 0x000fe20000010021 */
[----:B------:R-:W-:Y:S02]  /*edd0*/  HADD2.F32 R34, -RZ, R10.H0_H0 ;  /* 0x2000000aff227230 */ /* 0x000fe40000004100 */
[C---:B------:R-:W-:Y:S01]  /*ede0*/  FMUL.FTZ R32, R9.reuse, R8 ;  /* 0x0000000809207220 */ /* 0x040fe20000410000 */
[----:B------:R-:W-:Y:S02]  /*edf0*/  HADD2.F32 R29, -RZ, R24.H0_H0 ;  /* 0x20000018ff1d7230 */ /* 0x000fe40000004100 */
[-C--:B------:R-:W-:Y:S01]  /*ee00*/  FMUL.FTZ R44, R9, R4.reuse ;  /* 0x00000004092c7220 */ /* 0x080fe20000410000 */
[----:B------:R-:W-:Y:S02]  /*ee10*/  HADD2.F32 R27, -RZ, R13.H0_H0 ;  /* 0x2000000dff1b7230 */ /* 0x000fe40000004100 */
[----:B------:R-:W-:Y:S01]  /*ee20*/  FFMA.FTZ R37, R5, R4, -R32 ;  /* 0x0000000405257223 */ /* 0x000fe20000010820 */
[----:B------:R-:W-:-:S02]  /*ee30*/  HADD2.F32 R10, -RZ, R10.H1_H1 ;  /* 0x3000000aff0a7230 */ /* 0x000fc40000004100 */
[C---:B------:R-:W-:Y:S01]  /*ee40*/  FMUL.FTZ R45, R34.reuse, R29 ;  /* 0x0000001d222d7220 */ /* 0x040fe20000410000 */
[----:B------:R-:W-:Y:S02]  /*ee50*/  HADD2.F32 R33, -RZ, R25.H0_H0 ;  /* 0x20000019ff217230 */ /* 0x000fe40000004100 */
[-C--:B------:R-:W-:Y:S01]  /*ee60*/  FMUL.FTZ R34, R34, R27.reuse ;  /* 0x0000001b22227220 */ /* 0x080fe20000410000 */
[----:B------:R-:W-:Y:S02]  /*ee70*/  HADD2.F32 R9, -RZ, R14.H0_H0 ;  /* 0x2000000eff097230 */ /* 0x000fe40000004100 */
[----:B------:R-:W-:Y:S01]  /*ee80*/  FFMA.FTZ R43, R5, R8, R44 ;  /* 0x00000008052b7223 */ /* 0x000fe2000001002c */
[----:B------:R-:W-:Y:S01]  /*ee90*/  FFMA.FTZ R45, R30, R27, -R45 ;  /* 0x0000001b1e2d7223 */ /* 0x000fe2000001082d */
[--C-:B------:R-:W-:Y:S02]  /*eea0*/  HADD2.F32 R35, -RZ, R11.reuse.H0_H0 ;  /* 0x2000000bff237230 */ /* 0x100fe40000004100 */
[----:B------:R-:W-:Y:S01]  /*eeb0*/  FMUL.FTZ R5, R10, R33 ;  /* 0x000000210a057220 */ /* 0x000fe20000410000 */
[----:B------:R-:W-:Y:S01]  /*eec0*/  FFMA.FTZ R34, R30, R29, R34 ;  /* 0x0000001d1e227223 */ /* 0x000fe20000010022 */
[----:B------:R-:W-:Y:S01]  /*eed0*/  FMUL.FTZ R27, R10, R9 ;  /* 0x000000090a1b7220 */ /* 0x000fe20000410000 */
[----:B------:R-:W-:-:S02]  /*eee0*/  HADD2.F32 R11, -RZ, R11.H1_H1 ;  /* 0x3000000bff0b7230 */ /* 0x000fc40000004100 */
[C---:B------:R-:W-:Y:S01]  /*eef0*/  FFMA.FTZ R32, R6.reuse, R9, -R5 ;  /* 0x0000000906207223 */ /* 0x040fe20000010805 */
[----:B------:R-:W-:Y:S02]  /*ef00*/  HADD2.F32 R10, -RZ, R24.H1_H1 ;  /* 0x30000018ff0a7230 */ /* 0x000fe40000004100 */
[----:B------:R-:W-:Y:S01]  /*ef10*/  FFMA.FTZ R27, R6, R33, R27 ;  /* 0x00000021061b7223 */ /* 0x000fe2000001001b */
[----:B------:R-:W-:Y:S01]  /*ef20*/  HADD2.F32 R30, -RZ, R25.H1_H1 ;  /* 0x30000019ff1e7230 */ /* 0x000fe20000004100 */
[----:B------:R-:W-:Y:S01]  /*ef30*/  F2FP.F16.F32.PACK_AB R9, R43, R36 ;  /* 0x000000242b09723e */ /* 0x000fe200000000ff */
[----:B------:R-:W-:Y:S02]  /*ef40*/  HADD2.F32 R4, -RZ, R13.H1_H1 ;  /* 0x3000000dff047230 */ /* 0x000fe40000004100 */
[----:B------:R-:W-:Y:S01]  /*ef50*/  FMUL.FTZ R6, R35, R10 ;  /* 0x0000000a23067220 */ /* 0x000fe20000410000 */
[----:B------:R-:W-:Y:S02]  /*ef60*/  HADD2.F32 R8, -RZ, R14.H1_H1 ;  /* 0x3000000eff087230 */ /* 0x000fe40000004100 */
[----:B------:R-:W-:Y:S01]  /*ef70*/  FMUL.FTZ R44, R11, R30 ;  /* 0x0000001e0b2c7220 */ /* 0x000fe20000410000 */
[----:B------:R-:W-:-:S02]  /*ef80*/  HADD2.F32 R31, -RZ, R7.H0_H0 ;  /* 0x20000007ff1f7230 */ /* 0x000fc40000004100 */
[----:B------:R-:W-:Y:S01]  /*ef90*/  FMUL.FTZ R35, R35, R4 ;  /* 0x0000000423237220 */ /* 0x000fe20000410000 */
[----:B------:R-:W-:Y:S02]  /*efa0*/  HADD2.F32 R7, -RZ, R7.H1_H1 ;  /* 0x30000007ff077230 */ /* 0x000fe40000004100 */
[----:B------:R-:W-:Y:S01]  /*efb0*/  FMUL.FTZ R5, R11, R8 ;  /* 0x000000080b057220 */ /* 0x000fe20000410000 */
[C---:B------:R-:W-:Y:S01]  /*efc0*/  FFMA.FTZ R11, R31.reuse, R4, -R6 ;  /* 0x000000041f0b7223 */ /* 0x040fe20000010806 */
[----:B------:R-:W-:Y:S01]  /*efd0*/  FFMA.FTZ R35, R31, R10, R35 ;  /* 0x0000000a1f237223 */ /* 0x000fe20000010023 */
[C---:B------:R-:W-:Y:S01]  /*efe0*/  FFMA.FTZ R44, R7.reuse, R8, -R44 ;  /* 0x00000008072c7223 */ /* 0x040fe2000001082c */
[----:B------:R-:W-:Y:S01]  /*eff0*/  FFMA.FTZ R30, R7, R30, R5 ;  /* 0x0000001e071e7223 */ /* 0x000fe20000010005 */
[----:B------:R-:W-:Y:S02]  /*f000*/  F2FP.F16.F32.PACK_AB R4, R41, R40 ;  /* 0x000000282904723e */ /* 0x000fe400000000ff */
[----:B------:R-:W-:-:S02]  /*f010*/  F2FP.F16.F32.PACK_AB R5, R37, R42 ;  /* 0x0000002a2505723e */ /* 0x000fc400000000ff */
[----:B------:R-:W-:Y:S02]  /*f020*/  F2FP.F16.F32.PACK_AB R6, R32, R45 ;  /* 0x0000002d2006723e */ /* 0x000fe400000000ff */
[----:B------:R-:W-:Y:S02]  /*f030*/  F2FP.F16.F32.PACK_AB R7, R44, R11 ;  /* 0x0000000b2c07723e */ /* 0x000fe400000000ff */
[----:B------:R-:W-:Y:S02]  /*f040*/  F2FP.F16.F32.PACK_AB R8, R39, R38 ;  /* 0x000000262708723e */ /* 0x000fe400000000ff */
[----:B------:R-:W-:Y:S01]  /*f050*/  F2FP.F16.F32.PACK_AB R10, R27, R34 ;  /* 0x000000221b0a723e */ /* 0x000fe200000000ff */
[----:B------:R1:W-:Y:S01]  /*f060*/  STS.128 [R21], R4 ;  /* 0x0000000415007388 */ /* 0x0003e20000000c00 */
[----:B------:R-:W-:-:S05]  /*f070*/  F2FP.F16.F32.PACK_AB R11, R30, R35 ;  /* 0x000000231e0b723e */ /* 0x000fca00000000ff */
[----:B------:R1:W-:Y:S02]  /*f080*/  STS.128 [R26+0x16400], R8 ;  /* 0x016400081a007388 */ /* 0x0003e40000000c00 */
.L_x_774:
[----:B------:R-:W-:Y:S05]  /*f090*/  BSYNC B1 ;  /* 0x0000000000017941 */ /* 0x000fea0003800000 */
.L_x_773:
[----:B------:R-:W-:Y:S04]  /*f0a0*/  BSSY B1, `(.L_x_775) ;  /* 0x0000067000017945 */ /* 0x000fe80003800000 */
[----:B------:R-:W-:Y:S05]  /*f0b0*/  @P2 BRA `(.L_x_776) ;  /* 0x0000000400942947 */ /* 0x000fea0003800000 */
[----:B-1----:R-:W2:Y:S04]  /*f0c0*/  LDL R10, [R1+0x4c] ;  /* 0x00004c00010a7983 */ /* 0x002ea80000100800 */
[----:B------:R-:W3:Y:S01]  /*f0d0*/  LDL R46, [R1+0x80] ;  /* 0x00008000012e7983 */ /* 0x000ee20000100800 */
[----:B------:R-:W1:Y:S01]  /*f0e0*/  S2R R5, SR_TID.X ;  /* 0x0000000000057919 */ /* 0x000e620000002100 */
[C---:B------:R-:W-:Y:S02]  /*f0f0*/  VIADD R6, R22.reuse, 0x20 ;  /* 0x0000002016067836 */ /* 0x040fe40000000000 */
[----:B------:R-:W-:Y:S02]  /*f100*/  VIADD R8, R22, 0x20 ;  /* 0x0000002016087836 */ /* 0x000fe40000000000 */
[----:B-1----:R-:W-:-:S05]  /*f110*/  VIADD R5, R5, 0xffffff80 ;  /* 0xffffff8005057836 */ /* 0x002fca0000000000 */
[----:B------:R-:W-:-:S04]  /*f120*/  SHF.R.S32.HI R4, RZ, 0x1f, R5 ;  /* 0x0000001fff047819 */ /* 0x000fc80000011405 */
[----:B------:R-:W-:-:S04]  /*f130*/  LEA.HI R4, R4, R5, RZ, 0x3 ;  /* 0x0000000504047211 */ /* 0x000fc800078f18ff */
[----:B------:R-:W-:-:S05]  /*f140*/  LOP3.LUT R4, R4, 0xfffffff8, RZ, 0xc0, !PT ;  /* 0xfffffff804047812 */ /* 0x000fca00078ec0ff */
[----:B------:R-:W-:-:S05]  /*f150*/  IMAD.IADD R4, R5, 0x1, -R4 ;  /* 0x0000000105047824 */ /* 0x000fca00078e0a04 */
[----:B------:R-:W-:Y:S01]  /*f160*/  LEA.HI R4, R3, R4, RZ, 0x1d ;  /* 0x0000000403047211 */ /* 0x000fe200078fe8ff */
[----:B------:R-:W-:Y:S01]  /*f170*/  IMAD.SHL.U32 R8, R8, 0x40, RZ ;  /* 0x0000004008087824 */ /* 0x000fe200078e00ff */
[----:B------:R-:W-:Y:S02]  /*f180*/  SHF.L.U32 R6, R6, 0x6, RZ ;  /* 0x0000000606067819 */ /* 0x000fe400000006ff */
[----:B------:R-:W-:Y:S01]  /*f190*/  SHF.R.S32.HI R7, RZ, 0x1f, R4 ;  /* 0x0000001fff077819 */ /* 0x000fe20000011404 */
[----:B------:R-:W-:Y:S01]  /*f1a0*/  IMAD.SHL.U32 R5, R4, 0x8, RZ ;  /* 0x0000000804057824 */ /* 0x000fe200078e00ff */
[----:B------:R-:W-:Y:S02]  /*f1b0*/  LOP3.LUT R8, R8, 0x1c0, RZ, 0xc0, !PT ;  /* 0x000001c008087812 */ /* 0x000fe400078ec0ff */
[----:B------:R-:W-:Y:S02]  /*f1c0*/  LEA.HI R7, R7, R4, RZ, 0x3 ;  /* 0x0000000407077211 */ /* 0x000fe400078f18ff */
[----:B------:R-:W-:-:S02]  /*f1d0*/  LOP3.LUT R6, R6, 0x1c0, RZ, 0xc0, !PT ;  /* 0x000001c006067812 */ /* 0x000fc400078ec0ff */
[----:B------:R-:W-:Y:S01]  /*f1e0*/  LOP3.LUT R4, R8, 0x38, R5, 0xf8, !PT ;  /* 0x0000003808047812 */ /* 0x000fe200078ef805 */
[----:B------:R-:W-:Y:S01]  /*f1f0*/  IMAD.SHL.U32 R7, R7, 0x400, RZ ;  /* 0x0000040007077824 */ /* 0x000fe200078e00ff */
[----:B------:R-:W-:-:S04]  /*f200*/  SHF.R.U32.HI R6, RZ, 0x3, R6 ;  /* 0x00000003ff067819 */ /* 0x000fc80000011606 */
[----:B------:R-:W-:Y:S02]  /*f210*/  LOP3.LUT R8, R4, R6, RZ, 0x3c, !PT ;  /* 0x0000000604087212 */ /* 0x000fe400078e3cff */
[----:B------:R-:W-:Y:S01]  /*f220*/  LOP3.LUT R9, R7, 0x7fffe000, RZ, 0xc0, !PT ;  /* 0x7fffe00007097812 */ /* 0x000fe200078ec0ff */
[--C-:B------:R-:W-:Y:S02]  /*f230*/  HADD2.F32 R38, -RZ, R15.reuse.H0_H0 ;  /* 0x2000000fff267230 */ /* 0x100fe40000004100 */
[----:B------:R-:W-:Y:S02]  /*f240*/  HADD2.F32 R36, -RZ, R0.H0_H0 ;  /* 0x20000000ff247230 */ /* 0x000fe40000004100 */
[----:B------:R-:W-:Y:S02]  /*f250*/  HADD2.F32 R40, -RZ, R20.H0_H0 ;  /* 0x20000014ff287230 */ /* 0x000fe40000004100 */
[----:B------:R-:W-:Y:S02]  /*f260*/  HADD2.F32 R43, -RZ, R15.H1_H1 ;  /* 0x3000000fff2b7230 */ /* 0x000fe40000004100 */
[----:B------:R-:W-:-:S02]  /*f270*/  HADD2.F32 R41, -RZ, R0.H1_H1 ;  /* 0x30000000ff297230 */ /* 0x000fc40000004100 */
[----:B------:R-:W-:Y:S02]  /*f280*/  HADD2.F32 R45, -RZ, R20.H1_H1 ;  /* 0x30000014ff2d7230 */ /* 0x000fe40000004100 */
[----:B------:R-:W-:Y:S02]  /*f290*/  HADD2.F32 R44, -RZ, R25.H0_H0 ;  /* 0x20000019ff2c7230 */ /* 0x000fe40000004100 */
[----:B------:R-:W-:Y:S01]  /*f2a0*/  HADD2.F32 R42, -RZ, R14.H0_H0 ;  /* 0x2000000eff2a7230 */ /* 0x000fe20000004100 */
[----:B--2---:R-:W-:Y:S01]  /*f2b0*/  IADD3 R9, R8, R9, R10 ;  /* 0x0000000908097210 */ /* 0x004fe20007ffe00a */
[----:B---3--:R-:W1:Y:S04]  /*f2c0*/  LDS.128 R4, [R46] ;  /* 0x000000002e047984 */ /* 0x008e680000000c00 */
[----:B------:R-:W-:-:S05]  /*f2d0*/  IMAD R21, R9, 0x2, R2 ;  /* 0x0000000209157824 */ /* 0x000fca00078e0202 */
[----:B------:R-:W2:Y:S01]  /*f2e0*/  LDS.128 R8, [R21+0x16400] ;  /* 0x0164000015087984 */ /* 0x000ea20000000c00 */
[----:B-1----:R-:W-:Y:S02]  /*f2f0*/  HADD2.F32 R26, -RZ, R4.H0_H0 ;  /* 0x20000004ff1a7230 */ /* 0x002fe40000004100 */
[--C-:B--2---:R-:W-:Y:S02]  /*f300*/  HADD2.F32 R31, -RZ, R8.reuse.H0_H0 ;  /* 0x20000008ff1f7230 */ /* 0x104fe40000004100 */
[----:B------:R-:W-:-:S03]  /*f310*/  HADD2.F32 R8, -RZ, R8.H1_H1 ;  /* 0x30000008ff087230 */ /* 0x000fc60000004100 */
[-C--:B------:R-:W-:Y:S01]  /*f320*/  FMUL.FTZ R35, R38, R31.reuse ;  /* 0x0000001f26237220 */ /* 0x080fe20000410000 */
[C---:B------:R-:W-:Y:S01]  /*f330*/  FMUL.FTZ R31, R36.reuse, R31 ;  /* 0x0000001f241f7220 */ /* 0x040fe20000410000 */
[----:B------:R-:W-:Y:S02]  /*f340*/  HADD2.F32 R4, -RZ, R4.H1_H1 ;  /* 0x30000004ff047230 */ /* 0x000fe40000004100 */
[----:B------:R-:W-:Y:S01]  /*f350*/  FFMA.FTZ R35, R36, R26, -R35 ;  /* 0x0000001a24237223 */ /* 0x000fe20000010823 */
[----:B------:R-:W-:Y:S02]  /*f360*/  HADD2.F32 R36, -RZ, R12.H0_H0 ;  /* 0x2000000cff247230 */ /* 0x000fe40000004100 */
[----:B------:R-:W-:Y:S01]  /*f370*/  FMUL.FTZ R37, R40, R8 ;  /* 0x0000000828257220 */ /* 0x000fe20000410000 */
[----:B------:R-:W-:Y:S02]  /*f380*/  HADD2.F32 R32, -RZ, R9.H0_H0 ;  /* 0x20000009ff207230 */ /* 0x000fe40000004100 */
[----:B0-----:R-:W-:-:S02]  /*f390*/  HADD2.F32 R27, -RZ, R5.H0_H0 ;  /* 0x20000005ff1b7230 */ /* 0x001fc40000004100 */
[C---:B------:R-:W-:Y:S01]  /*f3a0*/  FMUL.FTZ R39, R36.reuse, R8 ;  /* 0x0000000824277220 */ /* 0x040fe20000410000 */
[----:B------:R-:W-:Y:S01]  /*f3b0*/  FFMA.FTZ R8, R36, R4, -R37 ;  /* 0x0000000424087223 */ /* 0x000fe20000010825 */
[----:B------:R-:W-:Y:S02]  /*f3c0*/  HADD2.F32 R9, -RZ, R9.H1_H1 ;  /* 0x30000009ff097230 */ /* 0x000fe40000004100 */
[----:B------:R-:W-:Y:S01]  /*f3d0*/  FMUL.FTZ R36, R43, R32 ;  /* 0x000000202b247220 */ /* 0x000fe20000410000 */
[----:B------:R-:W-:Y:S02]  /*f3e0*/  HADD2.F32 R37, -RZ, R12.H1_H1 ;  /* 0x3000000cff257230 */ /* 0x000fe40000004100 */
[----:B------:R-:W-:Y:S01]  /*f3f0*/  FFMA.FTZ R31, R38, R26, R31 ;  /* 0x0000001a261f7223 */ /* 0x000fe2000001001f */
[----:B------:R-:W-:Y:S02]  /*f400*/  HADD2.F32 R5, -RZ, R5.H1_H1 ;  /* 0x30000005ff057230 */ /* 0x000fe40000004100 */
[C---:B------:R-:W-:Y:S01]  /*f410*/  FMUL.FTZ R32, R41.reuse, R32 ;  /* 0x0000002029207220 */ /* 0x040fe20000410000 */
[----:B------:R-:W-:Y:S01]  /*f420*/  FFMA.FTZ R26, R40, R4, R39 ;  /* 0x00000004281a7223 */ /* 0x000fe20000010027 */
[----:B------:R-:W-:Y:S01]  /*f430*/  FFMA.FTZ R36, R41, R27, -R36 ;  /* 0x0000001b29247223 */ /* 0x000fe20000010824 */
[----:B------:R-:W-:-:S02]  /*f440*/  HADD2.F32 R33, -RZ, R10.H0_H0 ;  /* 0x2000000aff217230 */ /* 0x000fc40000004100 */
[-C--:B------:R-:W-:Y:S01]  /*f450*/  FMUL.FTZ R4, R45, R9.reuse ;  /* 0x000000092d047220 */ /* 0x080fe20000410000 */
[----:B------:R-:W-:Y:S02]  /*f460*/  HADD2.F32 R39, -RZ, R13.H0_H0 ;  /* 0x2000000dff277230 */ /* 0x000fe40000004100 */
[----:B------:R-:W-:Y:S02]  /*f470*/  HADD2.F32 R41, -RZ, R24.H0_H0 ;  /* 0x20000018ff297230 */ /* 0x000fe40000004100 */
[C---:B------:R-:W-:Y:S01]  /*f480*/  FMUL.FTZ R38, R37.reuse, R9 ;  /* 0x0000000925267220 */ /* 0x040fe20000410000 */
[----:B------:R-:W-:Y:S02]  /*f490*/  HADD2.F32 R10, -RZ, R10.H1_H1 ;  /* 0x3000000aff0a7230 */ /* 0x000fe40000004100 */
[----:B------:R-:W-:Y:S01]  /*f4a0*/  FFMA.FTZ R9, R37, R5, -R4 ;  /* 0x0000000525097223 */ /* 0x000fe20000010804 */
[--C-:B------:R-:W-:Y:S02]  /*f4b0*/  HADD2.F32 R29, -RZ, R6.reuse.H0_H0 ;  /* 0x20000006ff1d7230 */ /* 0x100fe40000004100 */
[----:B------:R-:W-:Y:S01]  /*f4c0*/  FFMA.FTZ R32, R43, R27, R32 ;  /* 0x0000001b2b207223 */ /* 0x000fe20000010020 */
[-C--:B------:R-:W-:Y:S01]  /*f4d0*/  FMUL.FTZ R4, R41, R33.reuse ;  /* 0x0000002129047220 */ /* 0x080fe20000410000 */
[----:B------:R-:W-:Y:S01]  /*f4e0*/  FMUL.FTZ R40, R39, R33 ;  /* 0x0000002127287220 */ /* 0x000fe20000410000 */
[----:B------:R-:W-:-:S02]  /*f4f0*/  HADD2.F32 R6, -RZ, R6.H1_H1 ;  /* 0x30000006ff067230 */ /* 0x000fc40000004100 */
[----:B------:R-:W-:Y:S01]  /*f500*/  FFMA.FTZ R27, R45, R5, R38 ;  /* 0x000000052d1b7223 */ /* 0x000fe20000010026 */
[-C--:B------:R-:W-:Y:S01]  /*f510*/  FMUL.FTZ R5, R44, R10.reuse ;  /* 0x0000000a2c057220 */ /* 0x080fe20000410000 */
[-C--:B------:R-:W-:Y:S01]  /*f520*/  FFMA.FTZ R33, R39, R29.reuse, -R4 ;  /* 0x0000001d27217223 */ /* 0x080fe20000010804 */
[----:B------:R-:W-:Y:S01]  /*f530*/  FFMA.FTZ R40, R41, R29, R40 ;  /* 0x0000001d29287223 */ /* 0x000fe20000010028 */
[C---:B------:R-:W-:Y:S01]  /*f540*/  FMUL.FTZ R29, R42.reuse, R10 ;  /* 0x0000000a2a1d7220 */ /* 0x040fe20000410000 */
[----:B------:R-:W-:Y:S01]  /*f550*/  FFMA.FTZ R10, R42, R6, -R5 ;  /* 0x000000062a0a7223 */ /* 0x000fe20000010805 */
[----:B------:R-:W-:Y:S02]  /*f560*/  HADD2.F32 R34, -RZ, R11.H0_H0 ;  /* 0x2000000bff227230 */ /* 0x000fe40000004100 */
[----:B------:R-:W-:Y:S02]  /*f570*/  HADD2.F32 R42, -RZ, R24.H1_H1 ;  /* 0x30000018ff2a7230 */ /* 0x000fe40000004100 */
[----:B------:R-:W-:-:S02]  /*f580*/  HADD2.F32 R38, -RZ, R13.H1_H1 ;  /* 0x3000000dff267230 */ /* 0x000fc40000004100 */
[----:B------:R-:W-:Y:S02]  /*f590*/  HADD2.F32 R11, -RZ, R11.H1_H1 ;  /* 0x3000000bff0b7230 */ /* 0x000fe40000004100 */
[----:B------:R-:W-:Y:S02]  /*f5a0*/  HADD2.F32 R41, -RZ, R25.H1_H1 ;  /* 0x30000019ff297230 */ /* 0x000fe40000004100 */
[----:B------:R-:W-:Y:S02]  /*f5b0*/  HADD2.F32 R39, -RZ, R14.H1_H1 ;  /* 0x3000000eff277230 */ /* 0x000fe40000004100 */
[-C--:B------:R-:W-:Y:S01]  /*f5c0*/  FMUL.FTZ R5, R42, R34.reuse ;  /* 0x000000222a057220 */ /* 0x080fe20000410000 */
[--C-:B------:R-:W-:Y:S02]  /*f5d0*/  HADD2.F32 R30, -RZ, R7.reuse.H0_H0 ;  /* 0x20000007ff1e7230 */ /* 0x100fe40000004100 */
[----:B------:R-:W-:Y:S01]  /*f5e0*/  FMUL.FTZ R37, R38, R34 ;  /* 0x0000002226257220 */ /* 0x000fe20000410000 */
[----:B------:R-:W-:-:S02]  /*f5f0*/  HADD2.F32 R7, -RZ, R7.H1_H1 ;  /* 0x30000007ff077230 */ /* 0x000fc40000004100 */
[----:B------:R-:W-:Y:S01]  /*f600*/  FFMA.FTZ R29, R44, R6, R29 ;  /* 0x000000062c1d7223 */ /* 0x000fe2000001001d */
[-C--:B------:R-:W-:Y:S01]  /*f610*/  FMUL.FTZ R4, R41, R11.reuse ;  /* 0x0000000b29047220 */ /* 0x080fe20000410000 */
[C---:B------:R-:W-:Y:S01]  /*f620*/  FMUL.FTZ R6, R39.reuse, R11 ;  /* 0x0000000b27067220 */ /* 0x040fe20000410000 */
[-C--:B------:R-:W-:Y:S01]  /*f630*/  FFMA.FTZ R11, R38, R30.reuse, -R5 ;  /* 0x0000001e260b7223 */ /* 0x080fe20000010805 */
[----:B------:R-:W-:Y:S01]  /*f640*/  FFMA.FTZ R37, R42, R30, R37 ;  /* 0x0000001e2a257223 */ /* 0x000fe20000010025 */
[-C--:B------:R-:W-:Y:S01]  /*f650*/  FFMA.FTZ R30, R39, R7.reuse, -R4 ;  /* 0x00000007271e7223 */ /* 0x080fe20000010804 */
[----:B------:R-:W-:Y:S01]  /*f660*/  FFMA.FTZ R34, R41, R7, R6 ;  /* 0x0000000729227223 */ /* 0x000fe20000010006 */
[----:B------:R-:W-:Y:S02]  /*f670*/  F2FP.F16.F32.PACK_AB R4, R8, R35 ;  /* 0x000000230804723e */ /* 0x000fe400000000ff */
[----:B------:R-:W-:Y:S02]  /*f680*/  F2FP.F16.F32.PACK_AB R5, R9, R36 ;  /* 0x000000240905723e */ /* 0x000fe400000000ff */
[----:B------:R-:W-:-:S02]  /*f690*/  F2FP.F16.F32.PACK_AB R6, R10, R33 ;  /* 0x000000210a06723e */ /* 0x000fc400000000ff */
[----:B------:R-:W-:Y:S02]  /*f6a0*/  F2FP.F16.F32.PACK_AB R7, R30, R11 ;  /* 0x0000000b1e07723e */ /* 0x000fe400000000ff */
[----:B------:R-:W-:Y:S02]  /*f6b0*/  F2FP.F16.F32.PACK_AB R8, R26, R31 ;  /* 0x0000001f1a08723e */ /* 0x000fe400000000ff */
[----:B------:R-:W-:Y:S02]  /*f6c0*/  F2FP.F16.F32.PACK_AB R9, R27, R32 ;  /* 0x000000201b09723e */ /* 0x000fe400000000ff */
[----:B------:R-:W-:Y:S02]  /*f6d0*/  F2FP.F16.F32.PACK_AB R10, R29, R40 ;  /* 0x000000281d0a723e */ /* 0x000fe400000000ff */
[----:B------:R-:W-:Y:S01]  /*f6e0*/  F2FP.F16.F32.PACK_AB R11, R34, R37 ;  /* 0x00000025220b723e */ /* 0x000fe200000000ff */
[----:B------:R2:W-:Y:S04]  /*f6f0*/  STS.128 [R46], R4 ;  /* 0x000000042e007388 */ /* 0x0005e80000000c00 */
[----:B------:R2:W-:Y:S02]  /*f700*/  STS.128 [R21+0x16400], R8 ;  /* 0x0164000815007388 */ /* 0x0005e40000000c00 */
.L_x_776:
[----:B------:R-:W-:Y:S05]  /*f710*/  BSYNC B1 ;  /* 0x0000000000017941 */ /* 0x000fea0003800000 */
.L_x_775:
[----:B------:R-:W-:Y:S04]  /*f720*/  BSSY B1, `(.L_x_777) ;  /* 0x0000067000017945 */ /* 0x000fe80003800000 */
[----:B------:R-:W-:Y:S05]  /*f730*/  @P1 BRA `(.L_x_778) ;  /* 0x0000000400941947 */ /* 0x000fea0003800000 */
[----:B-12---:R-:W2:Y:S04]  /*f740*/  LDL R10, [R1+0x48] ;  /* 0x00004800010a7983 */ /* 0x006ea80000100800 */
[----:B------:R-:W3:Y:S01]  /*f750*/  LDL R46, [R1+0x7c] ;  /* 0x00007c00012e7983 */ /* 0x000ee20000100800 */
[----:B------:R-:W1:Y:S01]  /*f760*/  S2R R5, SR_TID.X ;  /* 0x0000000000057919 */ /* 0x000e620000002100 */
[C---:B------:R-:W-:Y:S01]  /*f770*/  IADD3 R8, R22.reuse, 0x40, RZ ;  /* 0x0000004016087810 */ /* 0x040fe20007ffe0ff */
[----:B------:R-:W-:Y:S01]  /*f780*/  VIADD R6, R22, 0x40 ;  /* 0x0000004016067836 */ /* 0x000fe20000000000 */
[----:B-1----:R-:W-:-:S04]  /*f790*/  IADD3 R5, R5, -0x80, RZ ;  /* 0xffffff8005057810 */ /* 0x002fc80007ffe0ff */
[----:B------:R-:W-:-:S04]  /*f7a0*/  SHF.R.S32.HI R4, RZ, 0x1f, R5 ;  /* 0x0000001fff047819 */ /* 0x000fc80000011405 */
[----:B------:R-:W-:-:S04]  /*f7b0*/  LEA.HI R4, R4, R5, RZ, 0x3 ;  /* 0x0000000504047211 */ /* 0x000fc800078f18ff */
[----:B------:R-:W-:-:S05]  /*f7c0*/  LOP3.LUT R4, R4, 0xfffffff8, RZ, 0xc0, !PT ;  /* 0xfffffff804047812 */ /* 0x000fca00078ec0ff */
[----:B------:R-:W-:-:S05]  /*f7d0*/  IMAD.IADD R4, R5, 0x1, -R4 ;  /* 0x0000000105047824 */ /* 0x000fca00078e0a04 */
[----:B------:R-:W-:Y:S01]  /*f7e0*/  LEA.HI R4, R3, R4, RZ, 0x1d ;  /* 0x0000000403047211 */ /* 0x000fe200078fe8ff */
[----:B------:R-:W-:Y:S02]  /*f7f0*/  IMAD.SHL.U32 R6, R6, 0x40, RZ ;  /* 0x0000004006067824 */ /* 0x000fe400078e00ff */
[----:B------:R-:W-:Y:S01]  /*f800*/  IMAD.SHL.U32 R8, R8, 0x40, RZ ;  /* 0x0000004008087824 */ /* 0x000fe200078e00ff */
[----:B------:R-:W-:Y:S01]  /*f810*/  SHF.R.S32.HI R7, RZ, 0x1f, R4 ;  /* 0x0000001fff077819 */ /* 0x000fe20000011404 */
[----:B------:R-:W-:Y:S01]  /*f820*/  IMAD.SHL.U32 R5, R4, 0x8, RZ ;  /* 0x0000000804057824 */ /* 0x000fe200078e00ff */
[----:B------:R-:W-:Y:S02]  /*f830*/  LOP3.LUT R6, R6, 0x1c0, RZ, 0xc0, !PT ;  /* 0x000001c006067812 */ /* 0x000fe400078ec0ff */
[----:B------:R-:W-:Y:S02]  /*f840*/  LEA.HI R7, R7, R4, RZ, 0x3 ;  /* 0x0000000407077211 */ /* 0x000fe400078f18ff */
[----:B------:R-:W-:-:S02]  /*f850*/  LOP3.LUT R8, R8, 0x1c0, RZ, 0xc0, !PT ;  /* 0x000001c008087812 */ /* 0x000fc400078ec0ff */
[----:B------:R-:W-:Y:S01]  /*f860*/  SHF.R.U32.HI R6, RZ, 0x3, R6 ;  /* 0x00000003ff067819 */ /* 0x000fe20000011606 */
[----:B------:R-:W-:Y:S01]  /*f870*/  IMAD.SHL.U32 R7, R7, 0x400, RZ ;  /* 0x0000040007077824 */ /* 0x000fe200078e00ff */
[----:B------:R-:W-:-:S04]  /*f880*/  LOP3.LUT R4, R8, 0x38, R5, 0xf8, !PT ;  /* 0x0000003808047812 */ /* 0x000fc800078ef805 */
        /* <DEDUP_REMOVED lines=80> */
.L_x_778:
[----:B------:R-:W-:Y:S05]  /*fd90*/  BSYNC B1 ;  /* 0x0000000000017941 */ /* 0x000fea0003800000 */
.L_x_777:
[----:B------:R-:W-:Y:S05]  /*fda0*/  @P0 BRA `(.L_x_765) ;  /* 0x0000000400940947 */ /* 0x000fea0003800000 */
[----:B-123--:R-:W2:Y:S04]  /*fdb0*/  LDL R9, [R1+0x40] ;  /* 0x0000400001097983 */ /* 0x00eea80000100800 */
[----:B------:R-:W3:Y:S01]  /*fdc0*/  LDL R42, [R1+0x78] ;  /* 0x00007800012a7983 */ /* 0x000ee20000100800 */
[----:B------:R-:W1:Y:S01]  /*fdd0*/  S2R R5, SR_TID.X ;  /* 0x0000000000057919 */ /* 0x000e620000002100 */
[----:B------:R-:W-:Y:S02]  /*fde0*/  VIADD R7, R22, 0x60 ;  /* 0x0000006016077836 */ /* 0x000fe40000000000 */
[----:B-1----:R-:W-:-:S05]  /*fdf0*/  VIADD R5, R5, 0xffffff80 ;  /* 0xffffff8005057836 */ /* 0x002fca0000000000 */
[----:B------:R-:W-:-:S04]  /*fe00*/  SHF.R.S32.HI R4, RZ, 0x1f, R5 ;  /* 0x0000001fff047819 */ /* 0x000fc80000011405 */
[----:B------:R-:W-:-:S04]  /*fe10*/  LEA.HI R4, R4, R5, RZ, 0x3 ;  /* 0x0000000504047211 */ /* 0x000fc800078f18ff */
[----:B------:R-:W-:-:S04]  /*fe20*/  LOP3.LUT R4, R4, 0xfffffff8, RZ, 0xc0, !PT ;  /* 0xfffffff804047812 */ /* 0x000fc800078ec0ff */
[----:B------:R-:W-:Y:S01]  /*fe30*/  IADD3 R4, R5, -R4, RZ ;  /* 0x8000000405047210 */ /* 0x000fe20007ffe0ff */
[----:B------:R-:W-:-:S03]  /*fe40*/  VIADD R5, R22, 0x60 ;  /* 0x0000006016057836 */ /* 0x000fc60000000000 */
        /* <DEDUP_REMOVED lines=16> */
[----:B------:R-:W-:Y:S02]  /*ff50*/  HADD2.F32 R36, -RZ, R12.H0_H0 ;  /* 0x2000000cff247230 */ /* 0x000fe40000004100 */
[----:B------:R-:W-:-:S02]  /*ff60*/  HADD2.F32 R40, -RZ, R15.H1_H1 ;  /* 0x3000000fff287230 */ /* 0x000fc40000004100 */
[----:B------:R-:W-:Y:S02]  /*ff70*/  HADD2.F32 R0, -RZ, R0.H1_H1 ;  /* 0x30000000ff007230 */ /* 0x000fe40000004100 */
        /* <DEDUP_REMOVED lines=9> */
[----:B------:R-:W-:Y:S02]  /*10010*/  HADD2.F32 R8, -RZ, R8.H1_H1 ;  /* 0x30000008ff087230 */ /* 0x000fe40000004100 */
[----:B------:R-:W-:Y:S02]  /*10020*/  HADD2.F32 R31, -RZ, R9.H0_H0 ;  /* 0x20000009ff1f7230 */ /* 0x000fe40000004100 */
[-C--:B------:R-:W-:Y:S01]  /*10030*/  FMUL.FTZ R34, R37, R30.reuse ;  /* 0x0000001e25227220 */ /* 0x080fe20000410000 */
[----:B------:R-:W-:Y:S01]  /*10040*/  FMUL.FTZ R30, R35, R30 ;  /* 0x0000001e231e7220 */ /* 0x000fe20000410000 */
[----:B------:R-:W-:-:S02]  /*10050*/  HADD2.F32 R4, -RZ, R4.H1_H1 ;  /* 0x30000004ff047230 */ /* 0x000fc40000004100 */
[-C--:B------:R-:W-:Y:S01]  /*10060*/  FMUL.FTZ R15, R38, R8.reuse ;  /* 0x00000008260f7220 */ /* 0x080fe20000410000 */
[----:B------:R-:W-:Y:S02]  /*10070*/  HADD2.F32 R26, -RZ, R5.H0_H0 ;  /* 0x20000005ff1a7230 */ /* 0x000fe40000004100 */
[-C--:B------:R-:W-:Y:S01]  /*10080*/  FFMA.FTZ R34, R35, R21.reuse, -R34 ;  /* 0x0000001523227223 */ /* 0x080fe20000010822 */
[----:B------:R-:W-:Y:S01]  /*10090*/  FFMA.FTZ R30, R37, R21, R30 ;  /* 0x00000015251e7223 */ /* 0x000fe2000001001e */
[----:B------:R-:W-:Y:S02]  /*100a0*/  HADD2.F32 R9, -RZ, R9.H1_H1 ;  /* 0x30000009ff097230 */ /* 0x000fe40000004100 */
[----:B------:R-:W-:Y:S01]  /*100b0*/  FMUL.FTZ R21, R36, R8 ;  /* 0x0000000824157220 */ /* 0x000fe20000410000 */
[----:B------:R-:W-:Y:S01]  /*100c0*/  FMUL.FTZ R35, R40, R31 ;  /* 0x0000001f28237220 */ /* 0x000fe20000410000 */
[----:B------:R-:W-:Y:S02]  /*100d0*/  HADD2.F32 R37, -RZ, R12.H1_H1 ;  /* 0x3000000cff257230 */ /* 0x000fe40000004100 */
[----:B------:R-:W-:Y:S01]  /*100e0*/  FFMA.FTZ R15, R36, R4, -R15 ;  /* 0x00000004240f7223 */ /* 0x000fe2000001080f */
[----:B------:R-:W-:-:S02]  /*100f0*/  HADD2.F32 R32, -RZ, R10.H0_H0 ;  /* 0x2000000aff207230 */ /* 0x000fc40000004100 */
[----:B------:R-:W-:Y:S01]  /*10100*/  FMUL.FTZ R31, R0, R31 ;  /* 0x0000001f001f7220 */ /* 0x000fe20000410000 */
[----:B------:R-:W-:Y:S02]  /*10110*/  HADD2.F32 R5, -RZ, R5.H1_H1 ;  /* 0x30000005ff057230 */ /* 0x000fe40000004100 */
[----:B------:R-:W-:Y:S01]  /*10120*/  FFMA.FTZ R21, R38, R4, R21 ;  /* 0x0000000426157223 */ /* 0x000fe20000010015 */
[-C--:B------:R-:W-:Y:S01]  /*10130*/  FFMA.FTZ R35, R0, R26.reuse, -R35 ;  /* 0x0000001a00237223 */ /* 0x080fe20000010823 */
[----:B------:R-:W-:Y:S02]  /*10140*/  HADD2.F32 R10, -RZ, R10.H1_H1 ;  /* 0x3000000aff0a7230 */ /* 0x000fe40000004100 */
[-C--:B------:R-:W-:Y:S01]  /*10150*/  FMUL.FTZ R0, R41, R9.reuse ;  /* 0x0000000929007220 */ /* 0x080fe20000410000 */
[----:B------:R-:W-:Y:S01]  /*10160*/  FMUL.FTZ R4, R37, R9 ;  /* 0x0000000925047220 */ /* 0x000fe20000410000 */
[----:B------:R-:W-:Y:S02]  /*10170*/  HADD2.F32 R36, -RZ, R25.H0_H0 ;  /* 0x20000019ff247230 */ /* 0x000fe40000004100 */
[----:B------:R-:W-:Y:S01]  /*10180*/  FFMA.FTZ R31, R40, R26, R31 ;  /* 0x0000001a281f7223 */ /* 0x000fe2000001001f */
[----:B0-----:R-:W-:-:S02]  /*10190*/  HADD2.F32 R27, -RZ, R6.H0_H0 ;  /* 0x20000006ff1b7230 */ /* 0x001fc40000004100 */
[-C--:B------:R-:W-:Y:S01]  /*101a0*/  FMUL.FTZ R8, R43, R32.reuse ;  /* 0x000000202b087220 */ /* 0x080fe20000410000 */
[----:B------:R-:W-:Y:S02]  /*101b0*/  HADD2.F32 R6, -RZ, R6.H1_H1 ;  /* 0x30000006ff067230 */ /* 0x000fe40000004100 */
[-C--:B------:R-:W-:Y:S01]  /*101c0*/  FFMA.FTZ R0, R37, R5.reuse, -R0 ;  /* 0x0000000525007223 */ /* 0x080fe20000010800 */
[----:B------:R-:W-:Y:S02]  /*101d0*/  HADD2.F32 R26, -RZ, R14.H0_H0 ;  /* 0x2000000eff1a7230 */ /* 0x000fe40000004100 */
[----:B------:R-:W-:Y:S01]  /*101e0*/  FMUL.FTZ R32, R39, R32 ;  /* 0x0000002027207220 */ /* 0x000fe20000410000 */
[----:B------:R-:W-:Y:S01]  /*101f0*/  FFMA.FTZ R12, R41, R5, R4 ;  /* 0x00000005290c7223 */ /* 0x000fe20000010004 */
[----:B------:R-:W-:Y:S01]  /*10200*/  FMUL.FTZ R5, R36, R10 ;  /* 0x0000000a24057220 */ /* 0x000fe20000410000 */
[--C-:B------:R-:W-:Y:S02]  /*10210*/  HADD2.F32 R33, -RZ, R11.reuse.H0_H0 ;  /* 0x2000000bff217230 */ /* 0x100fe40000004100 */
[-C--:B------:R-:W-:Y:S01]  /*10220*/  FFMA.FTZ R20, R39, R27.reuse, -R8 ;  /* 0x0000001b27147223 */ /* 0x080fe20000010808 */
[----:B------:R-:W-:Y:S01]  /*10230*/  FFMA.FTZ R32, R43, R27, R32 ;  /* 0x0000001b2b207223 */ /* 0x000fe20000010020 */
[----:B------:R-:W-:-:S02]  /*10240*/  HADD2.F32 R11, -RZ, R11.H1_H1 ;  /* 0x3000000bff0b7230 */ /* 0x000fc40000004100 */
[C---:B------:R-:W-:Y:S01]  /*10250*/  FFMA.FTZ R27, R26.reuse, R6, -R5 ;  /* 0x000000061a1b7223 */ /* 0x040fe20000010805 */
[----:B------:R-:W-:Y:S02]  /*10260*/  HADD2.F32 R37, -RZ, R24.H1_H1 ;  /* 0x30000018ff257230 */ /* 0x000fe40000004100 */
[----:B------:R-:W-:Y:S01]  /*10270*/  FMUL.FTZ R9, R26, R10 ;  /* 0x0000000a1a097220 */ /* 0x000fe20000410000 */
[----:B------:R-:W-:Y:S02]  /*10280*/  HADD2.F32 R39, -RZ, R25.H1_H1 ;  /* 0x30000019ff277230 */ /* 0x000fe40000004100 */
[----:B------:R-:W-:Y:S02]  /*10290*/  HADD2.F32 R5, -RZ, R13.H1_H1 ;  /* 0x3000000dff057230 */ /* 0x000fe40000004100 */
[----:B------:R-:W-:Y:S02]  /*102a0*/  HADD2.F32 R25, -RZ, R14.H1_H1 ;  /* 0x3000000eff197230 */ /* 0x000fe40000004100 */
[----:B------:R-:W-:-:S02]  /*102b0*/  HADD2.F32 R29, -RZ, R7.H0_H0 ;  /* 0x20000007ff1d7230 */ /* 0x000fc40000004100 */
[----:B------:R-:W-:Y:S01]  /*102c0*/  FFMA.FTZ R13, R36, R6, R9 ;  /* 0x00000006240d7223 */ /* 0x000fe20000010009 */
[----:B------:R-:W-:Y:S02]  /*102d0*/  HADD2.F32 R7, -RZ, R7.H1_H1 ;  /* 0x30000007ff077230 */ /* 0x000fe40000004100 */
[----:B------:R-:W-:Y:S01]  /*102e0*/  FMUL.FTZ R4, R37, R33 ;  /* 0x0000002125047220 */ /* 0x000fe20000410000 */
[----:B------:R-:W-:Y:S01]  /*102f0*/  FMUL.FTZ R8, R39, R11 ;  /* 0x0000000b27087220 */ /* 0x000fe20000410000 */
[----:B------:R-:W-:Y:S01]  /*10300*/  FMUL.FTZ R6, R5, R33 ;  /* 0x0000002105067220 */ /* 0x000fe20000410000 */
[----:B------:R-:W-:Y:S01]  /*10310*/  FMUL.FTZ R10, R25, R11 ;  /* 0x0000000b190a7220 */ /* 0x000fe20000410000 */
[----:B------:R-:W-:Y:S01]  /*10320*/  FFMA.FTZ R11, R5, R29, -R4 ;  /* 0x0000001d050b7223 */ /* 0x000fe20000010804 */
[----:B------:R-:W-:Y:S01]  /*10330*/  FFMA.FTZ R14, R25, R7, -R8 ;  /* 0x00000007190e7223 */ /* 0x000fe20000010808 */
[----:B------:R-:W-:Y:S01]  /*10340*/  FFMA.FTZ R29, R37, R29, R6 ;  /* 0x0000001d251d7223 */ /* 0x000fe20000010006 */
[----:B------:R-:W-:Y:S01]  /*10350*/  FFMA.FTZ R24, R39, R7, R10 ;  /* 0x0000000727187223 */ /* 0x000fe2000001000a */
        /* <DEDUP_REMOVED lines=8> */
[----:B------:R4:W-:Y:S04]  /*103e0*/  STS.128 [R42], R4 ;  /* 0x000000042a007388 */ /* 0x0009e80000000c00 */
[----:B------:R4:W-:Y:S02]  /*103f0*/  STS.128 [R3+0x16400], R8 ;  /* 0x0164000803007388 */ /* 0x0009e40000000c00 */
.L_x_765:
[----:B------:R-:W-:Y:S05]  /*10400*/  BSYNC B0 ;  /* 0x0000000000007941 */ /* 0x000fea0003800000 */
.L_x_746:
[----:B------:R-:W-:Y:S01]  /*10410*/  @!PT LDS RZ, [RZ] ;  /* 0x00000000fffff984 */ /* 0x000fe20000000800 */
[----:B------:R-:W-:Y:S01]  /*10420*/  @!PT LDS RZ, [RZ] ;  /* 0x00000000fffff984 */ /* 0x000fe20000000800 */
[----:B------:R-:W-:Y:S01]  /*10430*/  @!PT LDS RZ, [RZ] ;  /* 0x00000000fffff984 */ /* 0x000fe20000000800 */
[----:B------:R-:W-:Y:S01]  /*10440*/  @!PT LDS RZ, [RZ] ;  /* 0x00000000fffff984 */ /* 0x000fe20000000800 */
[----:B------:R5:W-:Y:S06]  /*10450*/  MEMBAR.ALL.CTA ;  /* 0x0000000000007992 */ /* 0x000bec0000008000 */
[----:B-----5:R-:W5:Y:S01]  /*10460*/  FENCE.VIEW.ASYNC.S ;  /* 0x00000000000073c6 */ /* 0x020f620000000000 */
[----:B------:R-:W-:Y:S05]  /*10470*/  WARPSYNC.ALL ;  /* 0x0000000000007948 */ /* 0x000fea0003800000 */
[----:B-----5:R-:W-:Y:S06]  /*10480*/  BAR.SYNC.DEFER_BLOCKING 0xd, 0x100 ;  /* 0x0344000000007b1d */ /* 0x020fec0000010000 */
.L_x_744:
[----:B------:R-:W-:-:S13]  /*10490*/  ISETP.NE.AND P0, PT, R224, 0x3, PT ;  /* 0x00000003e000780c */ /* 0x000fda0003f05270 */
[----:B------:R-:W-:Y:S05]  /*104a0*/  @!P0 BRA `(.L_x_779) ;  /* 0x0000000000048947 */ /* 0x000fea0003800000 */
[----:B------:R-:W-:Y:S01]  /*104b0*/  BPT.TRAP 0x1 ;  /* 0x000000040000795c */ /* 0x000fe20000300000 */
.L_x_779:
[----:B------:R-:W-:Y:S01]  /*104c0*/  IMAD R0, R222, 0x8, R2 ;  /* 0x00000008de007824 */ /* 0x000fe200078e0202 */
[----:B0-2-4-:R-:W-:-:S04]  /*104d0*/  SHF.L.U32 R3, R233, 0x1f, RZ ;  /* 0x0000001fe9037819 */ /* 0x015fc800000006ff */
[----:B------:R0:W2:Y:S01]  /*104e0*/  SYNCS.PHASECHK.TRANS64.TRYWAIT P2, [R0+URZ+0x34830], R3 ;  /* 0x03483003000075a7 */ /* 0x0000a2000804017f */
[----:B------:R-:W-:Y:S05]  /*104f0*/  @!P0 BRA `(.L_x_780) ;  /* 0x0000000000048947 */ /* 0x000fea0003800000 */
[----:B------:R-:W-:Y:S01]  /*10500*/  BPT.TRAP 0x1 ;  /* 0x000000040000795c */ /* 0x000fe20000300000 */
.L_x_780:
[----:B-1-3--:R-:W1:Y:S01]  /*10510*/  S2R R4, SR_TID.X ;  /* 0x0000000000047919 */ /* 0x00ae620000002100 */
[----:B------:R-:W-:Y:S01]  /*10520*/  IMAD.MOV.U32 R87, RZ, RZ, RZ ;  /* 0x000000ffff577224 */ /* 0x000fe200078e00ff */
[----:B-1----:R-:W-:-:S04]  /*10530*/  LOP3.LUT R4, R4, 0x7f, RZ, 0xc0, !PT ;  /* 0x0000007f04047812 */ /* 0x002fc800078ec0ff */
[----:B------:R-:W-:Y:S01]  /*10540*/  ISETP.NE.AND P1, PT, R4, RZ, PT ;  /* 0x000000ff0400720c */ /* 0x000fe20003f25270 */
[----:B--2---:R-:W-:-:S12]  /*10550*/  @P2 BRA `(.L_x_781) ;  /* 0x0000000000082947 */ /* 0x004fd80003800000 */
[----:B------:R-:W1:Y:S02]  /*10560*/  SYNCS.PHASECHK.TRANS64.TRYWAIT P2, [R0+URZ+0x34830], R3 ;  /* 0x03483003000075a7 */ /* 0x000e64000804017f */
[----:B-1----:R-:W-:Y:S05]  /*10570*/  @!P2 BRA `(.L_x_782) ;  /* 0x00000160000ca947 */ /* 0x002fea0003800000 */
.L_x_781:
[----:B------:R-:W-:Y:S05]  /*10580*/  WARPSYNC.ALL ;  /* 0x0000000000007948 */ /* 0x000fea0003800000 */
[----:B01----:R-:W-:Y:S01]  /*10590*/  IADD3 R3, R2, 0x1e400, RZ ;  /* 0x0001e40002037810 */ /* 0x003fe20007ffe0ff */
[----:B------:R-:W-:Y:S01]  /*105a0*/  IMAD.MOV.U32 R5, RZ, RZ, 0x40000040 ;  /* 0x40000040ff057424 */ /* 0x000fe200078e00ff */
[----:B------:R-:W-:Y:S01]  /*105b0*/  R2UR UR56, R28 ;  /* 0x000000001c3872ca */ /* 0x000fe200000e0000 */
[----:B------:R-:W-:Y:S01]  /*105c0*/  WARPGROUP.ARRIVE ;  /* 0x00000000000079c5 */ /* 0x000fe20000000000 */
[----:B------:R-:W-:Y:S01]  /*105d0*/  SHF.R.U32.HI R3, RZ, 0x4, R3 ;  /* 0x00000004ff037819 */ /* 0x000fe20000011603 */
[----:B------:R-:W-:Y:S01]  /*105e0*/  UMOV UR9, 0x40000040 ;  /* 0x4000004000097882 */ /* 0x000fe20000000000 */
[----:B------:R-:W-:Y:S01]  /*105f0*/  R2UR UR11, R5 ;  /* 0x00000000050b72ca */ /* 0x000fe200000e0000 */
[----:B------:R-:W-:Y:S01]  /*10600*/  IMAD.MOV.U32 R21, RZ, RZ, 0x40000040 ;  /* 0x40000040ff157424 */ /* 0x000fe200078e00ff */
[----:B------:R-:W-:Y:S01]  /*10610*/  LOP3.LUT R3, R3, 0x3fff, RZ, 0xc0, !PT ;  /* 0x00003fff03037812 */ /* 0x000fe200078ec0ff */
[----:B------:R-:W-:Y:S01]  /*10620*/  IMAD.MOV.U32 R25, RZ, RZ, 0x40000040 ;  /* 0x40000040ff197424 */ /* 0x000fe200078e00ff */
[----:B------:R-:W-:Y:S01]  /*10630*/  MOV R15, 0x40000040 ;  /* 0x40000040000f7802 */ /* 0x000fe20000000f00 */
[----:B------:R-:W-:Y:S01]  /*10640*/  IMAD.U32 R27, RZ, RZ, UR9 ;  /* 0x00000009ff1b7e24 */ /* 0x000fe2000f8e00ff */
[----:B------:R-:W-:Y:S01]  /*10650*/  LOP3.LUT R4, R3, 0x10000, RZ, 0xfc, !PT ;  /* 0x0001000003047812 */ /* 0x000fe200078efcff */
[----:B------:R-:W-:Y:S01]  /*10660*/  IMAD.MOV.U32 R81, RZ, RZ, 0x40000040 ;  /* 0x40000040ff517424 */ /* 0x000fe200078e00ff */
[----:B------:R-:W-:Y:S01]  /*10670*/  R2UR UR15, R15 ;  /* 0x000000000f0f72ca */ /* 0x000fe200000e0000 */
[----:B------:R-:W-:Y:S01]  /*10680*/  ULOP3.LUT UR56, UR56, 0x10000, URZ, 0xfc, !UPT ;  /* 0x0001000038387892 */ /* 0x000fe2000f8efc3f */
[----:B------:R-:W-:Y:S01]  /*10690*/  MOV R8, UR37 ;  /* 0x0000002500087c02 */ /* 0x000fe20008000f00 */
[----:B------:R0:W-:Y:S01]  /*106a0*/  STL [R1+0x28], R4 ;  /* 0x0000280401007387 */ /* 0x0001e20000100800 */
[----:B------:R-:W-:Y:S01]  /*106b0*/  MOV R9, UR36 ;  /* 0x0000002400097c02 */ /* 0x000fe20008000f00 */
[----:B------:R-:W-:Y:S01]  /*106c0*/  UMOV UR37, UR9 ;  /* 0x0000000900257c82 */ /* 0x000fe20008000000 */
[----:B------:R-:W-:Y:S01]  /*106d0*/  R2UR UR23, R21 ;  /* 0x00000000151772ca */ /* 0x000fe200000e0000 */
[----:B------:R-:W-:Y:S01]  /*106e0*/  UMOV UR13, UR37 ;  /* 0x00000025000d7c82 */ /* 0x000fe20008000000 */
[----:B------:R-:W-:Y:S01]  /*106f0*/  UMOV UR8, UR56 ;  /* 0x0000003800087c82 */ /* 0x000fe20008000000 */
[----:B------:R-:W-:Y:S01]  /*10700*/  UMOV UR21, UR37 ;  /* 0x0000002500157c82 */ /* 0x000fe20008000000 */
[----:B------:R-:W-:Y:S01]  /*10710*/  UMOV UR36, UR8 ;  /* 0x0000000800247c82 */ /* 0x000fe20008000000 */
[----:B------:R-:W-:Y:S01]  /*10720*/  R2UR UR55, R25 ;  /* 0x00000000193772ca */ /* 0x000fe200000e0000 */
[----:B------:R-:W-:Y:S01]  /*10730*/  UMOV UR12, UR36 ;  /* 0x00000024000c7c82 */ /* 0x000fe20008000000 */
[----:B0-----:R-:W-:Y:S01]  /*10740*/  IMAD R4, R222, 0xb00, R4 ;  /* 0x00000b00de047824 */ /* 0x001fe200078e0204 */
[----:B------:R-:W-:Y:S01]  /*10750*/  UMOV UR20, UR36 ;  /* 0x0000002400147c82 */ /* 0x000fe20008000000 */
[----:B------:R-:W-:Y:S01]  /*10760*/  UMOV UR52, UR36 ;  /* 0x0000002400347c82 */ /* 0x000fe20008000000 */
[----:B------:R-:W-:Y:S01]  /*10770*/  UMOV UR53, UR37 ;  /* 0x0000002500357c82 */ /* 0x000fe20008000000 */
[C---:B------:R-:W-:Y:S01]  /*10780*/  VIADD R14, R4.reuse, 0x80 ;  /* 0x00000080040e7836 */ /* 0x040fe20000000000 */
[C---:B------:R-:W-:Y:S01]  /*10790*/  R2UR UR10, R4.reuse ;  /* 0x00000000040a72ca */ /* 0x040fe200000e0000 */
[C---:B------:R-:W-:Y:S01]  /*107a0*/  VIADD R20, R4.reuse, 0x100 ;  /* 0x0000010004147836 */ /* 0x040fe20000000000 */
[----:B------:R-:W-:Y:S01]  /*107b0*/  R2UR UR35, R15 ;  /* 0x000000000f2372ca */ /* 0x000fe200000e0000 */
[----:B------:R-:W-:Y:S01]  /*107c0*/  VIADD R24, R4, 0x180 ;  /* 0x0000018004187836 */ /* 0x000fe20000000000 */
[----:B------:R-:W-:Y:S01]  /*107d0*/  R2UR UR14, R14 ;  /* 0x000000000e0e72ca */ /* 0x000fe200000e0000 */
[----:B------:R-:W-:Y:S01]  /*107e0*/  VIADD R14, R4, 0x200 ;  /* 0x00000200040e7836 */ /* 0x000fe20000000000 */
[----:B------:R-:W-:Y:S01]  /*107f0*/  R2UR UR22, R20 ;  /* 0x00000000141672ca */ /* 0x000fe200000e0000 */
[----:B------:R-:W-:Y:S01]  /*10800*/  UMOV UR32, UR36 ;  /* 0x0000002400207c82 */ /* 0x000fe20008000000 */
[----:B------:R-:W-:Y:S01]  /*10810*/  R2UR UR54, R24 ;  /* 0x00000000183672ca */ /* 0x000fe200000e0000 */
[----:B------:R-:W-:Y:S01]  /*10820*/  UMOV UR33, UR37 ;  /* 0x0000002500217c82 */ /* 0x000fe20008000000 */
[----:B------:R-:W-:Y:S01]  /*10830*/  R2UR UR34, R14 ;  /* 0x000000000e2272ca */ /* 0x000fe200000e0000 */
[----:B------:R-:W-:Y:S01]  /*10840*/  VIADD R20, R4, 0x280 ;  /* 0x0000028004147836 */ /* 0x000fe20000000000 */
[----:B------:R-:W-:Y:S01]  /*10850*/  R2UR UR31, R21 ;  /* 0x00000000151f72ca */ /* 0x000fe200000e0000 */
[----:B------:R-:W-:Y:S01]  /*10860*/  HGMMA.64x16x16.F32 R112, gdesc[UR8], RZ, !UPT, gsb0 ;  /* 0x00200000087079f0 */ /* 0x000fe2000c0008ff */
[----:B------:R-:W-:Y:S01]  /*10870*/  UMOV UR28, UR36 ;  /* 0x00000024001c7c82 */ /* 0x000fe20008000000 */
[----:B------:R-:W-:Y:S01]  /*10880*/  UMOV UR29, UR37 ;  /* 0x00000025001d7c82 */ /* 0x000fe20008000000 */
[----:B------:R-:W-:Y:S01]  /*10890*/  R2UR UR30, R20 ;  /* 0x00000000141e72ca */ /* 0x000fe200000e0000 */
[----:B------:R-:W-:Y:S01]  /*108a0*/  UMOV UR44, UR36 ;  /* 0x00000024002c7c82 */ /* 0x000fe20008000000 */
[C---:B------:R-:W-:Y:S01]  /*108b0*/  IADD3 R24, R4.reuse, 0x300, RZ ;  /* 0x0000030004187810 */ /* 0x040fe20007ffe0ff */
[----:B------:R-:W-:Y:S01]  /*108c0*/  UMOV UR45, UR37 ;  /* 0x00000025002d7c82 */ /* 0x000fe20008000000 */
[----:B------:R-:W-:Y:S01]  /*108d0*/  R2UR UR47, R25 ;  /* 0x00000000192f72ca */ /* 0x000fe200000e0000 */
[----:B------:R-:W-:Y:S01]  /*108e0*/  VIADD R14, R4, 0x380 ;  /* 0x00000380040e7836 */ /* 0x000fe20000000000 */
[----:B------:R-:W-:Y:S01]  /*108f0*/  R2UR UR46, R24 ;  /* 0x00000000182e72ca */ /* 0x000fe200000e0000 */
[----:B------:R-:W-:Y:S01]  /*10900*/  UMOV UR24, UR36 ;  /* 0x0000002400187c82 */ /* 0x000fe20008000000 */
[----:B------:R-:W-:Y:S01]  /*10910*/  R2UR UR27, R15 ;  /* 0x000000000f1b72ca */ /* 0x000fe200000e0000 */
[----:B------:R-:W-:Y:S01]  /*10920*/  UMOV UR25, UR37 ;  /* 0x0000002500197c82 */ /* 0x000fe20008000000 */
[----:B------:R-:W-:Y:S01]  /*10930*/  R2UR UR26, R14 ;  /* 0x000000000e1a72ca */ /* 0x000fe200000e0000 */
[C---:B------:R-:W-:Y:S01]  /*10940*/  VIADD R20, R4.reuse, 0x400 ;  /* 0x0000040004147836 */ /* 0x040fe20000000000 */
[----:B------:R-:W-:Y:S01]  /*10950*/  R2UR UR19, R21 ;  /* 0x00000000151372ca */ /* 0x000fe200000e0000 */
[----:B------:R-:W-:Y:S01]  /*10960*/  UMOV UR16, UR36 ;  /* 0x0000002400107c82 */ /* 0x000fe20008000000 */
[----:B------:R-:W-:Y:S01]  /*10970*/  UMOV UR17, UR37 ;  /* 0x0000002500117c82 */ /* 0x000fe20008000000 */
        /* <DEDUP_REMOVED lines=8> */
[----:B------:R-:W-:Y:S01]  /*10a00*/  VIADD R24, R4, 0x82 ;  /* 0x0000008204187836 */ /* 0x000fe20000000000 */
[----:B------:R-:W-:Y:S01]  /*10a10*/  UMOV UR40, UR36 ;  /* 0x0000002400287c82 */ /* 0x000fe20008000000 */
[----:B------:R-:W-:Y:S01]  /*10a20*/  IMAD.U32 R26, RZ, RZ, UR8 ;  /* 0x00000008ff1a7e24 */ /* 0x000fe2000f8e00ff */
[----:B------:R-:W-:Y:S01]  /*10a30*/  R2UR UR42, R20 ;  /* 0x00000000142a72ca */ /* 0x000fe200000e0000 */
[----:B------:R-:W-:Y:S01]  /*10a40*/  IMAD.MOV.U32 R25, RZ, RZ, 0x40000040 ;  /* 0x40000040ff197424 */ /* 0x000fe200078e00ff */
[----:B------:R-:W-:Y:S01]  /*10a50*/  R2UR UR10, R24 ;  /* 0x00000000180a72ca */ /* 0x000fe200000e0000 */
[----:B------:R-:W-:Y:S01]  /*10a60*/  UMOV UR41, UR37 ;  /* 0x0000002500297c82 */ /* 0x000fe20008000000 */
[----:B------:R-:W-:Y:S01]  /*10a70*/  STL.64 [R1+0x20], R26 ;  /* 0x0000201a01007387 */ /* 0x000fe20000100a00 */
[C---:B------:R-:W-:Y:S01]  /*10a80*/  IADD3 R14, R4.reuse, 0x2, RZ ;  /* 0x00000002040e7810 */ /* 0x040fe20007ffe0ff */
[----:B------:R-:W-:Y:S01]  /*10a90*/  UIADD3 UR8, UR56, 0x2, URZ ;  /* 0x0000000238087890 */ /* 0x000fe2000fffe03f */
[----:B------:R-:W-:Y:S01]  /*10aa0*/  R2UR UR11, R25 ;  /* 0x00000000190b72ca */ /* 0x000fe200000e0000 */
[----:B------:R-:W-:Y:S01]  /*10ab0*/  UMOV UR37, 0x40000040 ;  /* 0x4000004000257882 */ /* 0x000fe20000000000 */
[----:B------:R-:W-:Y:S01]  /*10ac0*/  MOV R15, 0x40000040 ;  /* 0x40000040000f7802 */ /* 0x000fe20000000f00 */
[----:B------:R-:W-:Y:S01]  /*10ad0*/  VIADD R20, R4, 0x102 ;  /* 0x0000010204147836 */ /* 0x000fe20000000000 */
[----:B------:R-:W-:Y:S01]  /*10ae0*/  MOV R6, UR39 ;  /* 0x0000002700067c02 */ /* 0x000fe20008000f00 */
[----:B------:R-:W-:Y:S01]  /*10af0*/  IMAD.MOV.U32 R21, RZ, RZ, 0x40000040 ;  /* 0x40000040ff157424 */ /* 0x000fe200078e00ff */
[----:B------:R-:W-:Y:S01]  /*10b00*/  MOV R7, UR38 ;  /* 0x0000002600077c02 */ /* 0x000fe20008000f00 */
[----:B------:R-:W-:Y:S01]  /*10b10*/  UMOV UR36, UR8 ;  /* 0x0000000800247c82 */ /* 0x000fe20008000000 */
[----:B------:R-:W-:Y:S01]  /*10b20*/  R2UR UR38, R14 ;  /* 0x000000000e2672ca */ /* 0x000fe200000e0000 */
[C---:B------:R-:W-:Y:S01]  /*10b30*/  VIADD R14, R4.reuse, 0x182 ;  /* 0x00000182040e7836 */ /* 0x040fe20000000000 */
[----:B------:R-:W-:Y:S01]  /*10b40*/  R2UR UR39, R15 ;  /* 0x000000000f2772ca */ /* 0x000fe200000e0000 */
[----:B------:R-:W-:Y:S01]  /*10b50*/  VIADD R80, R4, 0x4 ;  /* 0x0000000404507836 */ /* 0x000fe20000000000 */
[----:B------:R-:W-:Y:S01]  /*10b60*/  R2UR UR50, R20 ;  /* 0x00000000143272ca */ /* 0x000fe200000e0000 */
[----:B------:R-:W-:Y:S01]  /*10b70*/  VIADD R20, R4, 0x202 ;  /* 0x0000020204147836 */ /* 0x000fe20000000000 */
[----:B------:R-:W-:Y:S01]  /*10b80*/  R2UR UR51, R21 ;  /* 0x00000000153372ca */ /* 0x000fe200000e0000 */
[----:B------:R-:W-:Y:S01]  /*10b90*/  IMAD.MOV.U32 R21, RZ, RZ, 0x40000040 ;  /* 0x40000040ff157424 */ /* 0x000fe200078e00ff */
[----:B------:R-:W-:-:S02]  /*10ba0*/  WARPGROUP.DEPBAR.LE gsb0, 0x0 ;  /* 0x00008000000079c5 */ /* 0x000fc40000010000 */
[----:B------:R-:W-:Y:S01]  /*10bb0*/  WARPGROUP.ARRIVE ;  /* 0x00000000000079c5 */ /* 0x000fe20000000000 */
[----:B------:R-:W-:Y:S01]  /*10bc0*/  MOV R15, 0x40000040 ;  /* 0x40000040000f7802 */ /* 0x000fe20000000f00 */
[----:B------:R-:W-:Y:S01]  /*10bd0*/  IMAD.U32 R82, RZ, RZ, UR36 ;  /* 0x00000024ff527e24 */ /* 0x000fe2000f8e00ff */
[----:B------:R-:W-:Y:S01]  /*10be0*/  P2R R11, PR, RZ, 0x2 ;  /* 0x00000002ff0b7803 */ /* 0x000fe20000000000 */
[----:B------:R-:W-:Y:S01]  /*10bf0*/  IMAD.U32 R83, RZ, RZ, UR37 ;  /* 0x00000025ff537e24 */ /* 0x000fe2000f8e00ff */
[----:B------:R-:W-:Y:S01]  /*10c00*/  P2R R13, PR, RZ, 0x1 ;  /* 0x00000001ff0d7803 */ /* 0x000fe20000000000 */
[----:B------:R-:W-:Y:S01]  /*10c10*/  HGMMA.64x16x16.F32 R104, gdesc[UR12], RZ, !UPT, gsb0 ;  /* 0x002000000c6879f0 */ /* 0x000fe2000c0008ff */
[----:B------:R-:W-:Y:S01]  /*10c20*/  R2UR UR14, R14 ;  /* 0x000000000e0e72ca */ /* 0x000fe200000e0000 */
[----:B------:R-:W-:Y:S01]  /*10c30*/  VIADD R14, R4, 0x282 ;  /* 0x00000282040e7836 */ /* 0x000fe20000000000 */
[----:B------:R-:W-:Y:S01]  /*10c40*/  R2UR UR15, R15 ;  /* 0x000000000f0f72ca */ /* 0x000fe200000e0000 */
[----:B------:R-:W-:Y:S01]  /*10c50*/  IMAD.MOV.U32 R15, RZ, RZ, 0x40000040 ;  /* 0x40000040ff0f7424 */ /* 0x000fe200078e00ff */
[----:B------:R0:W-:Y:S01]  /*10c60*/  STL.64 [R1+0x18], R82 ;  /* 0x0000185201007387 */ /* 0x0001e20000100a00 */
[----:B------:R-:W-:Y:S01]  /*10c70*/  ULDC UR61, c[0x0][0x988] ;  /* 0x00026200003d7ab9 */ /* 0x000fe20000000800 */
[----:B------:R-:W-:-:S02]  /*10c80*/  WARPGROUP.DEPBAR.LE gsb0, 0x0 ;  /* 0x00008000000079c5 */ /* 0x000fc40000010000 */
[----:B------:R-:W-:-:S06]  /*10c90*/  WARPGROUP.ARRIVE ;  /* 0x00000000000079c5 */ /* 0x000fcc0000000000 */
[----:B------:R-:W-:Y:S01]  /*10ca0*/  HGMMA.64x16x16.F32 R96, gdesc[UR20], RZ, !UPT, gsb0 ;  /* 0x00200000146079f0 */ /* 0x000fe2000c0008ff */
[----:B------:R-:W-:Y:S01]  /*10cb0*/  R2UR UR22, R20 ;  /* 0x00000000141672ca */ /* 0x000fe200000e0000 */
[----:B------:R-:W-:Y:S01]  /*10cc0*/  VIADD R20, R4, 0x302 ;  /* 0x0000030204147836 */ /* 0x000fe20000000000 */
[----:B------:R-:W-:Y:S02]  /*10cd0*/  R2UR UR23, R21 ;  /* 0x00000000151772ca */ /* 0x000fe400000e0000 */
[----:B------:R-:W-:Y:S01]  /*10ce0*/  MOV R21, 0x40000040 ;  /* 0x4000004000157802 */ /* 0x000fe20000000f00 */
[----:B------:R-:W-:Y:S02]  /*10cf0*/  WARPGROUP.DEPBAR.LE gsb0, 0x0 ;  /* 0x00008000000079c5 */ /* 0x000fe40000010000 */
[----:B------:R-:W-:-:S06]  /*10d00*/  WARPGROUP.ARRIVE ;  /* 0x00000000000079c5 */ /* 0x000fcc0000000000 */
[----:B------:R-:W-:Y:S01]  /*10d10*/  HGMMA.64x16x16.F32 R88, gdesc[UR52], RZ, !UPT, gsb0 ;  /* 0x00200000345879f0 */ /* 0x000fe2000c0008ff */
[----:B------:R-:W-:Y:S01]  /*10d20*/  R2UR UR54, R80 ;  /* 0x00000000503672ca */ /* 0x000fe200000e0000 */
[----:B------:R-:W-:Y:S01]  /*10d30*/  UMOV UR53, 0x40000040 ;  /* 0x4000004000357882 */ /* 0x000fe20000000000 */
[----:B------:R-:W-:Y:S02]  /*10d40*/  R2UR UR55, R81 ;  /* 0x00000000513772ca */ /* 0x000fe400000e0000 */
[----:B0-----:R-:W-:Y:S01]  /*10d50*/  MOV R83, UR53 ;  /* 0x0000003500537c02 */ /* 0x001fe20008000f00 */
[----:B------:R-:W-:Y:S02]  /*10d60*/  WARPGROUP.DEPBAR.LE gsb0, 0x0 ;  /* 0x00008000000079c5 */ /* 0x000fe40000010000 */
[----:B------:R-:W-:-:S06]  /*10d70*/  WARPGROUP.ARRIVE ;  /* 0x00000000000079c5 */ /* 0x000fcc0000000000 */
[----:B------:R-:W-:Y:S01]  /*10d80*/  HGMMA.64x16x16.F32 R72, gdesc[UR32], RZ, !UPT, gsb0 ;  /* 0x00200000204879f0 */ /* 0x000fe2000c0008ff */
[----:B------:R-:W-:Y:S01]  /*10d90*/  R2UR UR34, R14 ;  /* 0x000000000e2272ca */ /* 0x000fe200000e0000 */
[----:B------:R-:W-:Y:S01]  /*10da0*/  VIADD R14, R4, 0x382 ;  /* 0x00000382040e7836 */ /* 0x000fe20000000000 */
[----:B------:R-:W-:Y:S01]  /*10db0*/  R2UR UR35, R15 ;  /* 0x000000000f2372ca */ /* 0x000fe200000e0000 */
[----:B------:R-:W-:Y:S01]  /*10dc0*/  IMAD.MOV.U32 R15, RZ, RZ, 0x40000040 ;  /* 0x40000040ff0f7424 */ /* 0x000fe200078e00ff */
        /* <DEDUP_REMOVED lines=26> */
[----:B------:R-:W-:Y:S01]  /*10f70*/  HGMMA.64x16x16.F32 R48, gdesc[UR24], RZ, !UPT, gsb0 ;  /* 0x00200000183079f0 */ /* 0x000fe2000c0008ff */
[----:B------:R-:W-:Y:S01]  /*10f80*/  R2UR UR26, R14 ;  /* 0x000000000e1a72ca */ /* 0x000fe200000e0000 */
[----:B------:R-:W-:Y:S01]  /*10f90*/  UMOV UR24, UR44 ;  /* 0x0000002c00187c82 */ /* 0x000fe20008000000 */
[----:B------:R-:W-:Y:S01]  /*10fa0*/  R2UR UR27, R15 ;  /* 0x000000000f1b72ca */ /* 0x000fe200000e0000 */
[----:B------:R-:W-:Y:S01]  /*10fb0*/  UMOV UR25, UR45 ;  /* 0x0000002d00197c82 */ /* 0x000fe20008000000 */
[----:B------:R-:W-:Y:S02]  /*10fc0*/  IADD3 R14, R4, 0x482, RZ ;  /* 0x00000482040e7810 */ /* 0x000fe40007ffe0ff */
[----:B------:R-:W-:Y:S01]  /*10fd0*/  MOV R15, 0x40000040 ;  /* 0x40000040000f7802 */ /* 0x000fe20000000f00 */
[----:B------:R-:W-:Y:S02]  /*10fe0*/  WARPGROUP.DEPBAR.LE gsb0, 0x0 ;  /* 0x00008000000079c5 */ /* 0x000fe40000010000 */
[----:B------:R-:W-:-:S06]  /*10ff0*/  WARPGROUP.ARRIVE ;  /* 0x00000000000079c5 */ /* 0x000fcc0000000000 */
[----:B------:R-:W-:Y:S01]  /*11000*/  HGMMA.64x16x16.F32 R40, gdesc[UR16], RZ, !UPT, gsb0 ;  /* 0x00200000102879f0 */ /* 0x000fe2000c0008ff */
[----:B------:R-:W-:Y:S01]  /*11010*/  R2UR UR18, R20 ;  /* 0x00000000141272ca */ /* 0x000fe200000e0000 */
[----:B------:R-:W-:Y:S01]  /*11020*/  UMOV UR16, UR44 ;  /* 0x0000002c00107c82 */ /* 0x000fe20008000000 */
[----:B------:R-:W-:Y:S01]  /*11030*/  R2UR UR19, R21 ;  /* 0x00000000151372ca */ /* 0x000fe200000e0000 */
[----:B------:R-:W-:Y:S01]  /*11040*/  UMOV UR17, UR45 ;  /* 0x0000002d00117c82 */ /* 0x000fe20008000000 */
[----:B------:R-:W-:Y:S02]  /*11050*/  VIADD R20, R4, 0x502 ;  /* 0x0000050204147836 */ /* 0x000fe40000000000 */
[----:B------:R-:W-:-:S03]  /*11060*/  IMAD.MOV.U32 R21, RZ, RZ, 0x40000040 ;  /* 0x40000040ff157424 */ /* 0x000fc600078e00ff */
[----:B------:R-:W-:Y:S02]  /*11070*/  R2UR UR46, R20 ;  /* 0x00000000142e72ca */ /* 0x000fe400000e0000 */
[----:B------:R-:W-:Y:S01]  /*11080*/  R2UR UR47, R21 ;  /* 0x00000000152f72ca */ /* 0x000fe200000e0000 */
[----:B------:R-:W-:Y:S02]  /*11090*/  WARPGROUP.DEPBAR.LE gsb0, 0x0 ;  /* 0x00008000000079c5 */ /* 0x000fe40000010000 */
[----:B------:R-:W-:-:S06]  /*110a0*/  WARPGROUP.ARRIVE ;  /* 0x00000000000079c5 */ /* 0x000fcc0000000000 */
[----:B------:R-:W-:Y:S01]  /*110b0*/  HGMMA.64x16x16.F32 R32, gdesc[UR4], RZ, !UPT, gsb0 ;  /* 0x00200000042079f0 */ /* 0x000fe2000c0008ff */
[----:B------:R-:W-:-:S07]  /*110c0*/  UIADD3 UR4, UR56, 0x4, URZ ;  /* 0x0000000438047890 */ /* 0x000fce000fffe03f */
[----:B------:R-:W-:Y:S02]  /*110d0*/  UMOV UR52, UR4 ;  /* 0x0000000400347c82 */ /* 0x000fe40008000000 */
[----:B------:R-:W-:-:S05]  /*110e0*/  IMAD.U32 R82, RZ, RZ, UR52 ;  /* 0x00000034ff527e24 */ /* 0x000fca000f8e00ff */
[----:B------:R0:W-:Y:S04]  /*110f0*/  STL.64 [R1+0x10], R82 ;  /* 0x0000105201007387 */ /* 0x0001e80000100a00 */
[----:B------:R-:W2:Y:S01]  /*11100*/  LDL R3, [R1+0x88] ;  /* 0x0000880001037983 */ /* 0x000ea20000100800 */
[----:B------:R-:W-:Y:S02]  /*11110*/  WARPGROUP.DEPBAR.LE gsb0, 0x0 ;  /* 0x00008000000079c5 */ /* 0x000fe40000010000 */
[----:B------:R-:W-:-:S06]  /*11120*/  WARPGROUP.ARRIVE ;  /* 0x00000000000079c5 */ /* 0x000fcc0000000000 */
[----:B------:R-:W-:Y:S01]  /*11130*/  HGMMA.64x16x16.F32 R24, gdesc[UR40], RZ, !UPT, gsb0 ;  /* 0x00200000281879f0 */ /* 0x000fe2000c0008ff */
[----:B------:R-:W-:Y:S01]  /*11140*/  R2UR UR42, R14 ;  /* 0x000000000e2a72ca */ /* 0x000fe200000e0000 */
[----:B------:R-:W-:Y:S01]  /*11150*/  UMOV UR40, UR44 ;  /* 0x0000002c00287c82 */ /* 0x000fe20008000000 */
[----:B------:R-:W-:Y:S01]  /*11160*/  R2UR UR43, R15 ;  /* 0x000000000f2b72ca */ /* 0x000fe200000e0000 */
[----:B------:R-:W-:Y:S01]  /*11170*/  UMOV UR41, UR45 ;  /* 0x0000002d00297c82 */ /* 0x000fe20008000000 */
[----:B------:R-:W-:Y:S01]  /*11180*/  VIADD R14, R4, 0x504 ;  /* 0x00000504040e7836 */ /* 0x000fe20000000000 */
[----:B------:R-:W-:Y:S01]  /*11190*/  MOV R15, 0x40000040 ;  /* 0x40000040000f7802 */ /* 0x000fe20000000f00 */
[----:B------:R-:W-:Y:S02]  /*111a0*/  WARPGROUP.DEPBAR.LE gsb0, 0x0 ;  /* 0x00008000000079c5 */ /* 0x000fe40000010000 */
[----:B------:R-:W-:-:S06]  /*111b0*/  WARPGROUP.ARRIVE ;  /* 0x00000000000079c5 */ /* 0x000fcc0000000000 */
[----:B------:R-:W-:Y:S01]  /*111c0*/  HGMMA.64x16x16.F32 R112, gdesc[UR36], R112, gsb0 ;  /* 0x00200000247079f0 */ /* 0x000fe20008000870 */
[----:B------:R-:W-:Y:S01]  /*111d0*/  R2UR UR39, R6 ;  /* 0x00000000062772ca */ /* 0x000fe200000e0000 */
[----:B------:R-:W-:Y:S01]  /*111e0*/  VIADD R6, R4, 0x84 ;  /* 0x0000008404067836 */ /* 0x000fe20000000000 */
[----:B------:R-:W-:Y:S02]  /*111f0*/  R2UR UR38, R7 ;  /* 0x00000000072672ca */ /* 0x000fe400000e0000 */
[----:B------:R-:W-:Y:S02]  /*11200*/  MOV R7, 0x40000040 ;  /* 0x4000004000077802 */ /* 0x000fe40000000f00 */
[----:B------:R-:W-:Y:S01]  /*11210*/  R2UR UR6, R6 ;  /* 0x00000000060672ca */ /* 0x000fe200000e0000 */
[----:B------:R-:W-:Y:S01]  /*11220*/  VIADD R6, R4, 0x184 ;  /* 0x0000018404067836 */ /* 0x000fe20000000000 */
[----:B------:R-:W-:Y:S01]  /*11230*/  R2UR UR7, R7 ;  /* 0x00000000070772ca */ /* 0x000fe200000e0000 */
[----:B------:R-:W-:Y:S01]  /*11240*/  IMAD.MOV.U32 R7, RZ, RZ, 0x40000040 ;  /* 0x40000040ff077424 */ /* 0x000fe200078e00ff */
[----:B------:R-:W-:Y:S01]  /*11250*/  R2UR UR37, R8 ;  /* 0x00000000082572ca */ /* 0x000fe200000e0000 */
[----:B------:R-:W-:Y:S01]  /*11260*/  VIADD R8, R4, 0x104 ;  /* 0x0000010404087836 */ /* 0x000fe20000000000 */
[----:B------:R-:W-:Y:S01]  /*11270*/  R2UR UR36, R9 ;  /* 0x00000000092472ca */ /* 0x000fe200000e0000 */
[----:B------:R-:W-:Y:S01]  /*11280*/  IMAD.MOV.U32 R9, RZ, RZ, 0x40000040 ;  /* 0x40000040ff097424 */ /* 0x000fe200078e00ff */
[----:B------:R-:W-:-:S02]  /*11290*/  WARPGROUP.DEPBAR.LE gsb0, 0x0 ;  /* 0x00008000000079c5 */ /* 0x000fc40000010000 */
[----:B------:R-:W-:-:S06]  /*112a0*/  WARPGROUP.ARRIVE ;  /* 0x00000000000079c5 */ /* 0x000fcc0000000000 */
[----:B------:R-:W-:Y:S01]  /*112b0*/  HGMMA.64x16x16.F32 R104, gdesc[UR8], R104, gsb0 ;  /* 0x00200000086879f0 */ /* 0x000fe20008000868 */
[----:B------:R-:W-:Y:S01]  /*112c0*/  R2UR UR10, R8 ;  /* 0x00000000080a72ca */ /* 0x000fe200000e0000 */
[----:B------:R-:W-:Y:S01]  /*112d0*/  VIADD R8, R4, 0x204 ;  /* 0x0000020404087836 */ /* 0x000fe20000000000 */
[----:B------:R-:W-:Y:S01]  /*112e0*/  R2UR UR11, R9 ;  /* 0x00000000090b72ca */ /* 0x000fe200000e0000 */
[----:B------:R-:W-:Y:S01]  /*112f0*/  IMAD.MOV.U32 R9, RZ, RZ, 0x40000040 ;  /* 0x40000040ff097424 */ /* 0x000fe200078e00ff */
[----:B------:R-:W-:Y:S02]  /*11300*/  WARPGROUP.DEPBAR.LE gsb0, 0x0 ;  /* 0x00008000000079c5 */ /* 0x000fe40000010000 */
[----:B------:R-:W-:-:S06]  /*11310*/  WARPGROUP.ARRIVE ;  /* 0x00000000000079c5 */ /* 0x000fcc0000000000 */
[----:B------:R-:W-:Y:S01]  /*11320*/  HGMMA.64x16x16.F32 R96, gdesc[UR48], R96, gsb0 ;  /* 0x00200000306079f0 */ /* 0x000fe20008000860 */
[----:B------:R-:W-:Y:S01]  /*11330*/  UMOV UR49, 0x40000040 ;  /* 0x4000004000317882 */ /* 0x000fe20000000000 */
[----:B------:R-:W-:Y:S01]  /*11340*/  IMAD.MOV.U32 R21, RZ, RZ, 0x40000040 ;  /* 0x40000040ff157424 */ /* 0x000fe200078e00ff */
[C---:B------:R-:W-:Y:S01]  /*11350*/  IADD3 R20, R4.reuse, 0x806, RZ ;  /* 0x0000080604147810 */ /* 0x040fe20007ffe0ff */
[----:B------:R-:W-:Y:S02]  /*11360*/  VIADD R80, R4, 0x886 ;  /* 0x0000088604507836 */ /* 0x000fe40000000000 */
[----:B------:R-:W-:Y:S02]  /*11370*/  IMAD.MOV.U32 R81, RZ, RZ, 0x40000040 ;  /* 0x40000040ff517424 */ /* 0x000fe400078e00ff */
[----:B0-----:R-:W-:Y:S01]  /*11380*/  IMAD.U32 R83, RZ, RZ, UR49 ;  /* 0x00000031ff537e24 */ /* 0x001fe2000f8e00ff */
[----:B------:R-:W-:Y:S02]  /*11390*/  WARPGROUP.DEPBAR.LE gsb0, 0x0 ;  /* 0x00008000000079c5 */ /* 0x000fe40000010000 */
[----:B------:R-:W-:-:S06]  /*113a0*/  WARPGROUP.ARRIVE ;  /* 0x00000000000079c5 */ /* 0x000fcc0000000000 */
[----:B------:R-:W-:Y:S01]  /*113b0*/  HGMMA.64x16x16.F32 R88, gdesc[UR12], R88, gsb0 ;  /* 0x002000000c5879f0 */ /* 0x000fe20008000858 */
[----:B------:R-:W-:Y:S02]  /*113c0*/  R2UR UR14, R6 ;  /* 0x00000000060e72ca */ /* 0x000fe400000e0000 */
[----:B------:R-:W-:Y:S01]  /*113d0*/  R2UR UR15, R7 ;  /* 0x00000000070f72ca */ /* 0x000fe200000e0000 */
[----:B------:R-:W-:Y:S01]  /*113e0*/  IMAD.MOV.U32 R7, RZ, RZ, 0x40000040 ;  /* 0x40000040ff077424 */ /* 0x000fe200078e00ff */
[----:B------:R-:W-:Y:S01]  /*113f0*/  IADD3 R6, R4, 0x284, RZ ;  /* 0x0000028404067810 */ /* 0x000fe20007ffe0ff */
[----:B------:R-:W-:Y:S02]  /*11400*/  WARPGROUP.DEPBAR.LE gsb0, 0x0 ;  /* 0x00008000000079c5 */ /* 0x000fe40000010000 */
        /* <DEDUP_REMOVED lines=8> */
[----:B------:R-:W-:Y:S03]  /*11490*/  HGMMA.64x16x16.F32 R64, gdesc[UR32], R64, gsb0 ;  /* 0x00200000204079f0 */ /* 0x000fe60008000840 */
[----:B------:R-:W-:Y:S02]  /*114a0*/  WARPGROUP.DEPBAR.LE gsb0, 0x0 ;  /* 0x00008000000079c5 */ /* 0x000fe40000010000 */
[----:B------:R-:W-:-:S06]  /*114b0*/  WARPGROUP.ARRIVE ;  /* 0x00000000000079c5 */ /* 0x000fcc0000000000 */
[----:B------:R-:W-:Y:S01]  /*114c0*/  HGMMA.64x16x16.F32 R56, gdesc[UR28], R56, gsb0 ;  /* 0x002000001c3879f0 */ /* 0x000fe20008000838 */
[----:B------:R-:W-:Y:S01]  /*114d0*/  R2UR UR30, R6 ;  /* 0x00000000061e72ca */ /* 0x000fe200000e0000 */
[----:B------:R-:W-:Y:S01]  /*114e0*/  VIADD R6, R4, 0x304 ;  /* 0x0000030404067836 */ /* 0x000fe20000000000 */
[----:B------:R-:W-:Y:S02]  /*114f0*/  R2UR UR31, R7 ;  /* 0x00000000071f72ca */ /* 0x000fe400000e0000 */
[----:B------:R-:W-:Y:S01]  /*11500*/  MOV R7, 0x40000040 ;  /* 0x4000004000077802 */ /* 0x000fe20000000f00 */
[----:B------:R-:W-:Y:S02]  /*11510*/  WARPGROUP.DEPBAR.LE gsb0, 0x0 ;  /* 0x00008000000079c5 */ /* 0x000fe40000010000 */
[----:B------:R-:W-:-:S06]  /*11520*/  WARPGROUP.ARRIVE ;  /* 0x00000000000079c5 */ /* 0x000fcc0000000000 */
[----:B------:R-:W-:Y:S01]  /*11530*/  HGMMA.64x16x16.F32 R48, gdesc[UR24], R48, gsb0 ;  /* 0x00200000183079f0 */ /* 0x000fe20008000830 */
[----:B------:R-:W-:Y:S01]  /*11540*/  R2UR UR26, R8 ;  /* 0x00000000081a72ca */ /* 0x000fe200000e0000 */
[----:B------:R-:W-:Y:S01]  /*11550*/  VIADD R8, R4, 0x484 ;  /* 0x0000048404087836 */ /* 0x000fe20000000000 */
[----:B------:R-:W-:Y:S01]  /*11560*/  R2UR UR27, R9 ;  /* 0x00000000091b72ca */ /* 0x000fe200000e0000 */
[----:B------:R-:W-:-:S03]  /*11570*/  IMAD.MOV.U32 R9, RZ, RZ, 0x40000040 ;  /* 0x40000040ff097424 */ /* 0x000fc600078e00ff */
[----:B------:R-:W-:Y:S01]  /*11580*/  R2UR UR34, R8 ;  /* 0x00000000082272ca */ /* 0x000fe200000e0000 */
[----:B------:R-:W-:Y:S01]  /*11590*/  VIADD R8, R4, 0x106 ;  /* 0x0000010604087836 */ /* 0x000fe20000000000 */
[----:B------:R-:W-:Y:S01]  /*115a0*/  R2UR UR35, R9 ;  /* 0x00000000092372ca */ /* 0x000fe200000e0000 */
[----:B------:R-:W-:Y:S01]  /*115b0*/  IMAD.MOV.U32 R9, RZ, RZ, 0x40000040 ;  /* 0x40000040ff097424 */ /* 0x000fe200078e00ff */
        /* <DEDUP_REMOVED lines=28> */
[----:B------:R-:W-:Y:S01]  /*11780*/  R2UR UR42, R14 ;  /* 0x000000000e2a72ca */ /* 0x000fe200000e0000 */
[----:B------:R-:W-:Y:S01]  /*11790*/  VIADD R14, R4, 0x406 ;  /* 0x00000406040e7836 */ /* 0x000fe20000000000 */
[----:B------:R-:W-:Y:S01]  /*117a0*/  R2UR UR43, R15 ;  /* 0x000000000f2b72ca */ /* 0x000fe200000e0000 */
[----:B------:R-:W-:-:S02]  /*117b0*/  WARPGROUP.DEPBAR.LE gsb0, 0x0 ;  /* 0x00008000000079c5 */ /* 0x000fc40000010000 */
[----:B------:R-:W-:-:S06]  /*117c0*/  WARPGROUP.ARRIVE ;  /* 0x00000000000079c5 */ /* 0x000fcc0000000000 */
[----:B------:R-:W-:Y:S01]  /*117d0*/  HGMMA.64x16x16.F32 R24, gdesc[UR44], R24, gsb0 ;  /* 0x002000002c1879f0 */ /* 0x000fe20008000818 */
[----:B------:R-:W-:Y:S01]  /*117e0*/  R2UR UR46, R6 ;  /* 0x00000000062e72ca */ /* 0x000fe200000e0000 */
[----:B------:R-:W-:Y:S01]  /*117f0*/  UMOV UR44, UR40 ;  /* 0x00000028002c7c82 */ /* 0x000fe20008000000 */
[----:B------:R-:W-:Y:S01]  /*11800*/  R2UR UR47, R7 ;  /* 0x00000000072f72ca */ /* 0x000fe200000e0000 */
[----:B------:R-:W-:Y:S01]  /*11810*/  UMOV UR45, UR41 ;  /* 0x00000029002d7c82 */ /* 0x000fe20008000000 */
[----:B------:R-:W-:Y:S02]  /*11820*/  VIADD R6, R4, 0x6 ;  /* 0x0000000604067836 */ /* 0x000fe40000000000 */
[----:B------:R-:W-:-:S03]  /*11830*/  IMAD.MOV.U32 R7, RZ, RZ, 0x40000040 ;  /* 0x40000040ff077424 */ /* 0x000fc600078e00ff */
        /* <DEDUP_REMOVED lines=10> */
[----:B------:R-:W-:Y:S01]  /*118e0*/  UIADD3 UR4, UR56, 0x6, URZ ;  /* 0x0000000638047890 */ /* 0x000fe2000fffe03f */
[----:B------:R-:W-:Y:S02]  /*118f0*/  R2UR UR6, R6 ;  /* 0x00000000060672ca */ /* 0x000fe400000e0000 */
[----:B------:R-:W-:Y:S01]  /*11900*/  R2UR UR7, R7 ;  /* 0x00000000070772ca */ /* 0x000fe200000e0000 */
[----:B------:R-:W-:Y:S01]  /*11910*/  IMAD.MOV.U32 R7, RZ, RZ, 0x40000040 ;  /* 0x40000040ff077424 */ /* 0x000fe200078e00ff */
[----:B------:R-:W-:Y:S02]  /*11920*/  IADD3 R6, R4, 0x186, RZ ;  /* 0x0000018604067810 */ /* 0x000fe40007ffe0ff */
[----:B------:R-:W-:Y:S01]  /*11930*/  UMOV UR48, UR4 ;  /* 0x0000000400307c82 */ /* 0x000fe20008000000 */
[----:B------:R-:W-:Y:S02]  /*11940*/  MOV R15, 0x40000040 ;  /* 0x40000040000f7802 */ /* 0x000fe40000000f00 */
[----:B------:R-:W-:Y:S01]  /*11950*/  MOV R82, UR48 ;  /* 0x0000003000527c02 */ /* 0x000fe20008000f00 */
[----:B------:R-:W-:-:S02]  /*11960*/  WARPGROUP.DEPBAR.LE gsb0, 0x0 ;  /* 0x00008000000079c5 */ /* 0x000fc40000010000 */
        /* <DEDUP_REMOVED lines=46> */
[----:B------:R-:W-:Y:S01]  /*11c50*/  UMOV UR5, UR45 ;  /* 0x0000002d00057c82 */ /* 0x000fe20008000000 */
[----:B------:R-:W-:Y:S02]  /*11c60*/  WARPGROUP.DEPBAR.LE gsb0, 0x0 ;  /* 0x00008000000079c5 */ /* 0x000fe40000010000 */
[----:B------:R-:W-:-:S06]  /*11c70*/  WARPGROUP.ARRIVE ;  /* 0x00000000000079c5 */ /* 0x000fcc0000000000 */
[----:B------:R-:W-:Y:S01]  /*11c80*/  HGMMA.64x16x16.F32 R104, gdesc[UR4], R104, gsb0 ;  /* 0x00200000046879f0 */ /* 0x000fe20008000868 */
        /* <DEDUP_REMOVED lines=17> */
[----:B------:R-:W-:Y:S01]  /*11da0*/  IMAD.MOV.U32 R7, RZ, RZ, 0x40000040 ;  /* 0x40000040ff077424 */ /* 0x000fe200078e00ff */
[----:B------:R-:W-:Y:S02]  /*11db0*/  WARPGROUP.DEPBAR.LE gsb0, 0x0 ;  /* 0x00008000000079c5 */ /* 0x000fe40000010000 */
[----:B------:R-:W-:-:S06]  /*11dc0*/  WARPGROUP.ARRIVE ;  /* 0x00000000000079c5 */ /* 0x000fcc0000000000 */
[----:B------:R-:W-:Y:S01]  /*11dd0*/  HGMMA.64x16x16.F32 R64, gdesc[UR20], R64, gsb0 ;  /* 0x00200000144079f0 */ /* 0x000fe20008000840 */
[----:B------:R-:W-:Y:S02]  /*11de0*/  R2UR UR42, R6 ;  /* 0x00000000062a72ca */ /* 0x000fe400000e0000 */
[----:B------:R-:W-:Y:S01]  /*11df0*/  R2UR UR43, R7 ;  /* 0x00000000072b72ca */ /* 0x000fe200000e0000 */
[----:B------:R-:W-:Y:S01]  /*11e00*/  UMOV UR40, UR44 ;  /* 0x0000002c00287c82 */ /* 0x000fe20008000000 */
[----:B------:R-:W-:Y:S01]  /*11e10*/  UMOV UR41, UR45 ;  /* 0x0000002d00297c82 */ /* 0x000fe20008000000 */
[----:B------:R-:W-:Y:S02]  /*11e20*/  WARPGROUP.DEPBAR.LE gsb0, 0x0 ;  /* 0x00008000000079c5 */ /* 0x000fe40000010000 */
[----:B------:R-:W-:-:S08]  /*11e30*/  WARPGROUP.ARRIVE ;  /* 0x00000000000079c5 */ /* 0x000fd00000000000 */
[----:B------:R-:W-:Y:S01]  /*11e40*/  HGMMA.64x16x16.F32 R56, gdesc[UR40], R56, gsb0 ;  /* 0x00200000283879f0 */ /* 0x000fe20008000838 */
[----:B------:R-:W-:Y:S01]  /*11e50*/  IMAD.MOV.U32 R9, RZ, RZ, 0x40000040 ;  /* 0x40000040ff097424 */ /* 0x000fe200078e00ff */
[----:B------:R-:W-:-:S04]  /*11e60*/  R2UR UR26, R8 ;  /* 0x00000000081a72ca */ /* 0x000fc800000e0000 */
[----:B------:R-:W-:Y:S01]  /*11e70*/  R2UR UR27, R9 ;  /* 0x00000000091b72ca */ /* 0x000fe200000e0000 */
[----:B------:R-:W-:Y:S01]  /*11e80*/  UMOV UR24, UR44 ;  /* 0x0000002c00187c82 */ /* 0x000fe20008000000 */
[----:B------:R-:W-:Y:S01]  /*11e90*/  UMOV UR25, UR45 ;  /* 0x0000002d00197c82 */ /* 0x000fe20008000000 */
[----:B------:R-:W-:Y:S02]  /*11ea0*/  WARPGROUP.DEPBAR.LE gsb0, 0x0 ;  /* 0x00008000000079c5 */ /* 0x000fe40000010000 */
[----:B------:R-:W-:-:S08]  /*11eb0*/  WARPGROUP.ARRIVE ;  /* 0x00000000000079c5 */ /* 0x000fd00000000000 */
        /* <DEDUP_REMOVED lines=8> */
[----:B------:R-:W-:Y:S02]  /*11f40*/  VIADD R6, R4, 0x486 ;  /* 0x0000048604067836 */ /* 0x000fe40000000000 */
[----:B------:R-:W-:-:S03]  /*11f50*/  IMAD.MOV.U32 R7, RZ, RZ, 0x40000040 ;  /* 0x40000040ff077424 */ /* 0x000fc600078e00ff */
        /* <DEDUP_REMOVED lines=16> */
[----:B------:R-:W-:Y:S01]  /*12060*/  VIADD R8, R4, 0x580 ;  /* 0x0000058004087836 */ /* 0x000fe20000000000 */
[----:B------:R-:W-:-:S04]  /*12070*/  MOV R9, 0x40000040 ;  /* 0x4000004000097802 */ /* 0x000fc80000000f00 */
[----:B------:R-:W-:Y:S02]  /*12080*/  R2UR UR46, R8 ;  /* 0x00000000082e72ca */ /* 0x000fe400000e0000 */
[----:B------:R-:W-:Y:S01]  /*12090*/  R2UR UR47, R9 ;  /* 0x00000000092f72ca */ /* 0x000fe200000e0000 */
[----:B------:R-:W-:Y:S01]  /*120a0*/  UIADD3 UR8, UR56, 0x400, URZ ;  /* 0x0000040038087890 */ /* 0x000fe2000fffe03f */
[----:B------:R-:W-:-:S06]  /*120b0*/  UMOV UR45, 0x40000040 ;  /* 0x40000040002d7882 */ /* 0x000fcc0000000000 */
[----:B------:R-:W-:Y:S01]  /*120c0*/  UMOV UR44, UR8 ;  /* 0x00000008002c7c82 */ /* 0x000fe20008000000 */
[----:B------:R-:W-:Y:S02]  /*120d0*/  WARPGROUP.DEPBAR.LE gsb0, 0x0 ;  /* 0x00008000000079c5 */ /* 0x000fe40000010000 */
[----:B------:R-:W-:-:S06]  /*120e0*/  WARPGROUP.ARRIVE ;  /* 0x00000000000079c5 */ /* 0x000fcc0000000000 */
[----:B------:R-:W-:Y:S01]  /*120f0*/  HGMMA.64x16x16.F32 R112, gdesc[UR44], R112, gsb0 ;  /* 0x002000002c7079f0 */ /* 0x000fe20008000870 */
[----:B------:R-:W-:Y:S02]  /*12100*/  VIADD R6, R4, 0x600 ;  /* 0x0000060004067836 */ /* 0x000fe40000000000 */
[----:B------:R-:W-:-:S03]  /*12110*/  IMAD.MOV.U32 R7, RZ, RZ, 0x40000040 ;  /* 0x40000040ff077424 */ /* 0x000fc600078e00ff */
[----:B------:R-:W-:Y:S02]  /*12120*/  R2UR UR10, R6 ;  /* 0x00000000060a72ca */ /* 0x000fe400000e0000 */
[----:B------:R-:W-:Y:S01]  /*12130*/  R2UR UR11, R7 ;  /* 0x00000000070b72ca */ /* 0x000fe200000e0000 */
[----:B------:R-:W-:Y:S01]  /*12140*/  UMOV UR40, UR44 ;  /* 0x0000002c00287c82 */ /* 0x000fe20008000000 */
[----:B------:R-:W-:Y:S01]  /*12150*/  UMOV UR41, UR45 ;  /* 0x0000002d00297c82 */ /* 0x000fe20008000000 */
[----:B------:R-:W-:Y:S01]  /*12160*/  UMOV UR8, UR40 ;  /* 0x0000002800087c82 */ /* 0x000fe20008000000 */
        /* <DEDUP_REMOVED lines=14> */
[----:B------:R-:W-:-:S04]  /*12250*/  IADD3 R6, R4, 0x700, RZ ;  /* 0x0000070004067810 */ /* 0x000fc80007ffe0ff */
        /* <DEDUP_REMOVED lines=25> */
[----:B------:R-:W-:Y:S02]  /*123f0*/  IADD3 R8, R4, 0x880, RZ ;  /* 0x0000088004087810 */ /* 0x000fe40007ffe0ff */
[----:B------:R-:W-:Y:S02]  /*12400*/  MOV R9, 0x40000040 ;  /* 0x4000004000097802 */ /* 0x000fe40000000f00 */
[----:B------:R-:W-:Y:S02]  /*12410*/  R2UR UR6, R8 ;  /* 0x00000000080672ca */ /* 0x000fe400000e0000 */
[----:B------:R-:W-:Y:S01]  /*12420*/  R2UR UR7, R9 ;  /* 0x00000000090772ca */ /* 0x000fe200000e0000 */
[----:B------:R-:W-:Y:S01]  /*12430*/  UMOV UR4, UR40 ;  /* 0x0000002800047c82 */ /* 0x000fe20008000000 */
[----:B------:R-:W-:Y:S01]  /*12440*/  UMOV UR5, UR41 ;  /* 0x0000002900057c82 */ /* 0x000fe20008000000 */
[----:B------:R-:W-:-:S02]  /*12450*/  WARPGROUP.DEPBAR.LE gsb0, 0x0 ;  /* 0x00008000000079c5 */ /* 0x000fc40000010000 */
        /* <DEDUP_REMOVED lines=144> */
[----:B------:R-:W-:Y:S01]  /*12d60*/  UIADD3 UR4, UR56, 0x404, URZ ;  /* 0x0000040438047890 */ /* 0x000fe2000fffe03f */
[----:B------:R-:W-:Y:S01]  /*12d70*/  UMOV UR5, 0x40000040 ;  /* 0x4000004000057882 */ /* 0x000fe20000000000 */
        /* <DEDUP_REMOVED lines=61> */
[----:B------:R-:W-:Y:S02]  /*13150*/  WARPGROUP.DEPBAR.LE gsb0, 0x0 ;  /* 0x00008000000079c5 */ /* 0x000fe40000010000 */
[----:B------:R-:W-:-:S10]  /*13160*/  WARPGROUP.ARRIVE ;  /* 0x00000000000079c5 */ /* 0x000fd40000000000 */
[----:B------:R-:W-:Y:S01]  /*13170*/  HGMMA.64x16x16.F32 R48, gdesc[UR4], R48, gsb0 ;  /* 0x00200000043079f0 */ /* 0x000fe20008000830 */
[C---:B------:R-:W-:Y:S01]  /*13180*/  VIADD R6, R4.reuse, 0x984 ;  /* 0x0000098404067836 */ /* 0x040fe20000000000 */
[----:B------:R-:W-:Y:S01]  /*13190*/  MOV R7, 0x40000040 ;  /* 0x4000004000077802 */ /* 0x000fe20000000f00 */
[----:B------:R-:W-:Y:S01]  /*131a0*/  UMOV UR8, UR4 ;  /* 0x0000000400087c82 */ /* 0x000fe20008000000 */
[----:B------:R-:W-:Y:S01]  /*131b0*/  UMOV UR9, UR5 ;  /* 0x0000000500097c82 */ /* 0x000fe20008000000 */
[----:B------:R-:W-:Y:S01]  /*131c0*/  VIADD R8, R4, 0xa04 ;  /* 0x00000a0404087836 */ /* 0x000fe20000000000 */
[----:B------:R-:W-:Y:S01]  /*131d0*/  R2UR UR10, R6 ;  /* 0x00000000060a72ca */ /* 0x000fe200000e0000 */
[----:B------:R-:W-:Y:S01]  /*131e0*/  IMAD.MOV.U32 R9, RZ, RZ, 0x40000040 ;  /* 0x40000040ff097424 */ /* 0x000fe200078e00ff */
[----:B------:R-:W-:Y:S01]  /*131f0*/  R2UR UR11, R7 ;  /* 0x00000000070b72ca */ /* 0x000fe200000e0000 */
[----:B------:R-:W-:Y:S01]  /*13200*/  UMOV UR12, UR4 ;  /* 0x00000004000c7c82 */ /* 0x000fe20008000000 */
[----:B------:R-:W-:Y:S01]  /*13210*/  UMOV UR13, UR5 ;  /* 0x00000005000d7c82 */ /* 0x000fe20008000000 */
[----:B------:R-:W-:Y:S01]  /*13220*/  UMOV UR16, UR4 ;  /* 0x0000000400107c82 */ /* 0x000fe20008000000 */
[----:B------:R-:W-:Y:S01]  /*13230*/  UMOV UR17, UR5 ;  /* 0x0000000500117c82 */ /* 0x000fe20008000000 */
[----:B------:R-:W-:Y:S01]  /*13240*/  UIADD3 UR20, UR56, 0x406, URZ ;  /* 0x0000040638147890 */ /* 0x000fe2000fffe03f */
[----:B------:R-:W-:Y:S01]  /*13250*/  UMOV UR21, 0x40000040 ;  /* 0x4000004000157882 */ /* 0x000fe20000000000 */
[----:B------:R0:W-:Y:S01]  /*13260*/  STL.64 [R1+0x8], R82 ;  /* 0x0000085201007387 */ /* 0x0001e20000100a00 */
[----:B------:R-:W-:Y:S01]  /*13270*/  ULDC UR6, c[0x0][0x988] ;  /* 0x0002620000067ab9 */ /* 0x000fe20000000800 */
[----:B------:R-:W-:-:S02]  /*13280*/  WARPGROUP.DEPBAR.LE gsb0, 0x0 ;  /* 0x00008000000079c5 */ /* 0x000fc40000010000 */
[----:B------:R-:W-:-:S06]  /*13290*/  WARPGROUP.ARRIVE ;  /* 0x00000000000079c5 */ /* 0x000fcc0000000000 */
[----:B------:R-:W-:Y:S01]  /*132a0*/  HGMMA.64x16x16.F32 R40, gdesc[UR8], R40, gsb0 ;  /* 0x00200000082879f0 */ /* 0x000fe20008000828 */
[----:B------:R-:W-:Y:S02]  /*132b0*/  R2UR UR14, R8 ;  /* 0x00000000080e72ca */ /* 0x000fe400000e0000 */
[----:B------:R-:W-:Y:S01]  /*132c0*/  R2UR UR15, R9 ;  /* 0x00000000090f72ca */ /* 0x000fe200000e0000 */
[----:B------:R-:W-:Y:S01]  /*132d0*/  VIADD R6, R4, 0xa84 ;  /* 0x00000a8404067836 */ /* 0x000fe20000000000 */
[----:B------:R-:W-:Y:S02]  /*132e0*/  WARPGROUP.DEPBAR.LE gsb0, 0x0 ;  /* 0x00008000000079c5 */ /* 0x000fe40000010000 */
[----:B------:R-:W-:-:S09]  /*132f0*/  WARPGROUP.ARRIVE ;  /* 0x00000000000079c5 */ /* 0x000fd20000000000 */
[----:B------:R-:W-:Y:S01]  /*13300*/  HGMMA.64x16x16.F32 R32, gdesc[UR12], R32, gsb0 ;  /* 0x002000000c2079f0 */ /* 0x000fe20008000820 */
[----:B------:R-:W-:Y:S01]  /*13310*/  IMAD.MOV.U32 R7, RZ, RZ, 0x40000040 ;  /* 0x40000040ff077424 */ /* 0x000fe200078e00ff */
[----:B------:R-:W-:-:S04]  /*13320*/  R2UR UR18, R6 ;  /* 0x00000000061272ca */ /* 0x000fc800000e0000 */
[----:B------:R-:W-:Y:S01]  /*13330*/  R2UR UR19, R7 ;  /* 0x00000000071372ca */ /* 0x000fe200000e0000 */
[----:B------:R-:W-:Y:S02]  /*13340*/  WARPGROUP.DEPBAR.LE gsb0, 0x0 ;  /* 0x00008000000079c5 */ /* 0x000fe40000010000 */
[----:B------:R-:W-:-:S10]  /*13350*/  WARPGROUP.ARRIVE ;  /* 0x00000000000079c5 */ /* 0x000fd40000000000 */
[----:B------:R-:W-:Y:S01]  /*13360*/  HGMMA.64x16x16.F32 R24, gdesc[UR16], R24, gsb0 ;  /* 0x00200000101879f0 */ /* 0x000fe20008000818 */
[----:B------:R-:W-:Y:S01]  /*13370*/  VIADD R8, R4, 0x586 ;  /* 0x0000058604087836 */ /* 0x000fe20000000000 */
[----:B------:R-:W-:-:S04]  /*13380*/  MOV R9, 0x40000040 ;  /* 0x4000004000097802 */ /* 0x000fc80000000f00 */
[----:B------:R-:W-:Y:S02]  /*13390*/  R2UR UR22, R8 ;  /* 0x00000000081672ca */ /* 0x000fe400000e0000 */
[----:B------:R-:W-:Y:S01]  /*133a0*/  R2UR UR23, R9 ;  /* 0x00000000091772ca */ /* 0x000fe200000e0000 */
[----:B------:R-:W-:Y:S02]  /*133b0*/  WARPGROUP.DEPBAR.LE gsb0, 0x0 ;  /* 0x00008000000079c5 */ /* 0x000fe40000010000 */
[----:B------:R-:W-:-:S10]  /*133c0*/  WARPGROUP.ARRIVE ;  /* 0x00000000000079c5 */ /* 0x000fd40000000000 */
        /* <DEDUP_REMOVED lines=15> */
[----:B------:R-:W-:Y:S01]  /*134c0*/  IMAD.MOV.U32 R9, RZ, RZ, 0x40000040 ;  /* 0x40000040ff097424 */ /* 0x000fe200078e00ff */
[----:B------:R-:W-:-:S04]  /*134d0*/  IADD3 R8, R4, 0x706, RZ ;  /* 0x0000070604087810 */ /* 0x000fc80007ffe0ff */
        /* <DEDUP_REMOVED lines=28> */
[----:B------:R-:W-:Y:S01]  /*136a0*/  UMOV UR12, UR20 ;  /* 0x00000014000c7c82 */ /* 0x000fe20008000000 */
[----:B------:R-:W-:Y:S01]  /*136b0*/  UMOV UR13, UR21 ;  /* 0x00000015000d7c82 */ /* 0x000fe20008000000 */
[----:B--2---:R-:W-:-:S04]  /*136c0*/  IMAD.IADD R6, R3, 0x1, R161 ;  /* 0x0000000103067824 */ /* 0x004fc800078e02a1 */
[----:B------:R-:W-:-:S05]  /*136d0*/  IMAD R3, R163, -0xb0, R6 ;  /* 0xffffff50a3037824 */ /* 0x000fca00078e0206 */
[C---:B------:R-:W-:Y:S02]  /*136e0*/  ISETP.GT.AND P3, PT, R3.reuse, 0x1, PT ;  /* 0x000000010300780c */ /* 0x040fe40003f64270 */
[----:B------:R-:W-:Y:S01]  /*136f0*/  ISETP.GT.AND P2, PT, R3, RZ, PT ;  /* 0x000000ff0300720c */ /* 0x000fe20003f44270 */
[----:B------:R-:W-:Y:S02]  /*13700*/  WARPGROUP.DEPBAR.LE gsb0, 0x0 ;  /* 0x00008000000079c5 */ /* 0x000fe40000010000 */
[----:B------:R-:W-:-:S06]  /*13710*/  WARPGROUP.ARRIVE ;  /* 0x00000000000079c5 */ /* 0x000fcc0000000000 */
[----:B------:R-:W-:Y:S01]  /*13720*/  HGMMA.64x16x16.F32 R48, gdesc[UR12], R48, gsb0 ;  /* 0x002000000c3079f0 */ /* 0x000fe20008000830 */
[----:B------:R-:W-:Y:S02]  /*13730*/  FSEL R115, R115, -INF , P3 ;  /* 0xff80000073737808 */ /* 0x000fe40001800000 */
[----:B------:R-:W-:Y:S02]  /*13740*/  FSEL R113, R113, -INF , P3 ;  /* 0xff80000071717808 */ /* 0x000fe40001800000 */
[----:B------:R-:W-:Y:S02]  /*13750*/  FSEL R114, R114, -INF , P2 ;  /* 0xff80000072727808 */ /* 0x000fe40001000000 */
[----:B------:R-:W-:Y:S02]  /*13760*/  FSEL R112, R112, -INF , P2 ;  /* 0xff80000070707808 */ /* 0x000fe40001000000 */
[C---:B------:R-:W-:Y:S02]  /*13770*/  ISETP.GT.AND P3, PT, R3.reuse, 0x11, PT ;  /* 0x000000110300780c */ /* 0x040fe40003f64270 */
[----:B------:R-:W-:-:S02]  /*13780*/  ISETP.GT.AND P2, PT, R3, 0x10, PT ;  /* 0x000000100300780c */ /* 0x000fc40003f44270 */
        /* <DEDUP_REMOVED lines=12> */
[----:B------:R-:W-:Y:S01]  /*13850*/  FSEL R128, R89, -INF , P3 ;  /* 0xff80000059807808 */ /* 0x000fe20001800000 */
[----:B------:R-:W-:Y:S01]  /*13860*/  IMAD.MOV.U32 R89, RZ, RZ, 0x40000040 ;  /* 0x40000040ff597424 */ /* 0x000fe200078e00ff */
[----:B------:R-:W-:Y:S02]  /*13870*/  FSEL R126, R88, -INF , P2 ;  /* 0xff800000587e7808 */ /* 0x000fe40001000000 */
[----:B------:R-:W-:Y:S02]  /*13880*/  IADD3 R88, R4, 0x986, RZ ;  /* 0x0000098604587810 */ /* 0x000fe40007ffe0ff */
[----:B------:R-:W-:Y:S02]  /*13890*/  R2UR UR11, R89 ;  /* 0x00000000590b72ca */ /* 0x000fe400000e0000 */
[----:B------:R-:W-:Y:S01]  /*138a0*/  R2UR UR10, R88 ;  /* 0x00000000580a72ca */ /* 0x000fe200000e0000 */
[----:B------:R-:W-:Y:S01]  /*138b0*/  UMOV UR8, UR20 ;  /* 0x0000001400087c82 */ /* 0x000fe20008000000 */
[----:B------:R-:W-:Y:S01]  /*138c0*/  UMOV UR9, UR21 ;  /* 0x0000001500097c82 */ /* 0x000fe20008000000 */
[----:B------:R-:W-:-:S02]  /*138d0*/  WARPGROUP.DEPBAR.LE gsb0, 0x0 ;  /* 0x00008000000079c5 */ /* 0x000fc40000010000 */
[----:B------:R-:W-:-:S08]  /*138e0*/  WARPGROUP.ARRIVE ;  /* 0x00000000000079c5 */ /* 0x000fd00000000000 */
[----:B------:R-:W-:Y:S01]  /*138f0*/  HGMMA.64x16x16.F32 R40, gdesc[UR8], R40, gsb0 ;  /* 0x00200000082879f0 */ /* 0x000fe20008000828 */
[C---:B------:R-:W-:Y:S02]  /*13900*/  ISETP.GT.AND P4, PT, R3.reuse, 0x8, PT ;  /* 0x000000080300780c */ /* 0x040fe40003f84270 */
[----:B------:R-:W-:Y:S02]  /*13910*/  ISETP.GT.AND P5, PT, R3, 0x9, PT ;  /* 0x000000090300780c */ /* 0x000fe40003fa4270 */
[----:B------:R-:W-:Y:S02]  /*13920*/  FSEL R116, R116, -INF , P4 ;  /* 0xff80000074747808 */ /* 0x000fe40002000000 */
[----:B------:R-:W-:Y:S02]  /*13930*/  FMNMX.FTZ R5, R112, R113, !PT ;  /* 0x0000007170057209 */ /* 0x000fe40007810000 */
[----:B0-----:R-:W-:Y:S02]  /*13940*/  FSEL R82, R117, -INF , P5 ;  /* 0xff80000075527808 */ /* 0x001fe40002800000 */
[----:B------:R-:W-:-:S04]  /*13950*/  FMNMX.FTZ R5, R116, R5, !PT ;  /* 0x0000000574057209 */ /* 0x000fc80007810000 */
[----:B------:R-:W-:Y:S02]  /*13960*/  FMNMX.FTZ R5, R82, R5, !PT ;  /* 0x0000000552057209 */ /* 0x000fe40007810000 */
[----:B------:R-:W-:Y:S02]  /*13970*/  FSEL R118, R118, -INF , P4 ;  /* 0xff80000076767808 */ /* 0x000fe40002000000 */
[----:B------:R-:W-:Y:S02]  /*13980*/  ISETP.GT.AND P4, PT, R3, 0x18, PT ;  /* 0x000000180300780c */ /* 0x000fe40003f84270 */
[----:B------:R-:W-:Y:S02]  /*13990*/  FMNMX.FTZ R5, R104, R5, !PT ;  /* 0x0000000568057209 */ /* 0x000fe40007810000 */
[----:B------:R-:W-:Y:S02]  /*139a0*/  FSEL R6, R119, -INF , P5 ;  /* 0xff80000077067808 */ /* 0x000fe40002800000 */
[----:B------:R-:W-:-:S02]  /*139b0*/  ISETP.GT.AND P5, PT, R3, 0x19, PT ;  /* 0x000000190300780c */ /* 0x000fc40003fa4270 */
[----:B------:R-:W-:Y:S02]  /*139c0*/  FSEL R108, R108, -INF , P4 ;  /* 0xff8000006c6c7808 */ /* 0x000fe40002000000 */
[----:B------:R-:W-:Y:S02]  /*139d0*/  FMNMX.FTZ R5, R84, R5, !PT ;  /* 0x0000000554057209 */ /* 0x000fe40007810000 */
[----:B------:R-:W-:Y:S02]  /*139e0*/  FSEL R86, R109, -INF , P5 ;  /* 0xff8000006d567808 */ /* 0x000fe40002800000 */
[----:B------:R-:W-:Y:S01]  /*139f0*/  FMNMX.FTZ R5, R108, R5, !PT ;  /* 0x000000056c057209 */ /* 0x000fe20007810000 */
[----:B------:R-:W-:Y:S02]  /*13a00*/  VIADD R80, R4, 0xa06 ;  /* 0x00000a0604507836 */ /* 0x000fe40000000000 */
[----:B------:R-:W-:Y:S01]  /*13a10*/  IMAD.MOV.U32 R81, RZ, RZ, 0x40000040 ;  /* 0x40000040ff517424 */ /* 0x000fe200078e00ff */
[----:B------:R-:W-:-:S02]  /*13a20*/  FMNMX.FTZ R5, R86, R5, !PT ;  /* 0x0000000556057209 */ /* 0x000fc40007810000 */
[----:B------:R-:W-:Y:S02]  /*13a30*/  FSEL R110, R110, -INF , P4 ;  /* 0xff8000006e6e7808 */ /* 0x000fe40002000000 */
[----:B------:R-:W-:Y:S02]  /*13a40*/  ISETP.GT.AND P4, PT, R3, 0x28, PT ;  /* 0x000000280300780c */ /* 0x000fe40003f84270 */
[----:B------:R-:W-:Y:S02]  /*13a50*/  FMNMX.FTZ R5, R120, R5, !PT ;  /* 0x0000000578057209 */ /* 0x000fe40007810000 */
[----:B------:R-:W-:Y:S02]  /*13a60*/  R2UR UR22, R80 ;  /* 0x00000000501672ca */ /* 0x000fe400000e0000 */
[----:B------:R-:W-:Y:S02]  /*13a70*/  R2UR UR23, R81 ;  /* 0x00000000511772ca */ /* 0x000fe400000e0000 */
[----:B------:R-:W-:-:S02]  /*13a80*/  FSEL R10, R111, -INF , P5 ;  /* 0xff8000006f0a7808 */ /* 0x000fc40002800000 */
[----:B------:R-:W-:Y:S02]  /*13a90*/  ISETP.GT.AND P5, PT, R3, 0x29, PT ;  /* 0x000000290300780c */ /* 0x000fe40003fa4270 */
[----:B------:R-:W-:Y:S02]  /*13aa0*/  FSEL R100, R100, -INF , P4 ;  /* 0xff80000064647808 */ /* 0x000fe40002000000 */
[----:B------:R-:W-:Y:S01]  /*13ab0*/  FMNMX.FTZ R5, R122, R5, !PT ;  /* 0x000000057a057209 */ /* 0x000fe20007810000 */
[----:B------:R-:W-:Y:S02]  /*13ac0*/  WARPGROUP.DEPBAR.LE gsb0, 0x0 ;  /* 0x00008000000079c5 */ /* 0x000fe40000010000 */
[----:B------:R-:W-:Y:S01]  /*13ad0*/  WARPGROUP.ARRIVE ;  /* 0x00000000000079c5 */ /* 0x000fe20000000000 */
[----:B------:R-:W-:Y:S02]  /*13ae0*/  FSEL R124, R101, -INF , P5 ;  /* 0xff800000657c7808 */ /* 0x000fe40002800000 */
[----:B------:R-:W-:-:S03]  /*13af0*/  FMNMX.FTZ R5, R100, R5, !PT ;  /* 0x0000000564057209 */ /* 0x000fc60007810000 */
[----:B------:R-:W-:Y:S01]  /*13b00*/  HGMMA.64x16x16.F32 R32, gdesc[UR20], R32, gsb0 ;  /* 0x00200000142079f0 */ /* 0x000fe20008000820 */
        /* <DEDUP_REMOVED lines=9> */
[----:B------:R-:W-:Y:S02]  /*13ba0*/  FSEL R130, R93, -INF , P5 ;  /* 0xff8000005d827808 */ /* 0x000fe40002800000 */
[----:B------:R-:W-:Y:S02]  /*13bb0*/  ISETP.GT.AND P2, PT, R3, 0x40, PT ;  /* 0x000000400300780c */ /* 0x000fe40003f44270 */
        /* <DEDUP_REMOVED lines=28> */
[----:B------:R-:W-:Y:S01]  /*13d80*/  FMNMX.FTZ R7, R138, R5, !PT ;  /* 0x000000058a077209 */ /* 0x000fe20007810000 */
[----:B------:R-:W-:Y:S01]  /*13d90*/  IMAD.MOV.U32 R5, RZ, RZ, 0x40000040 ;  /* 0x40000040ff057424 */ /* 0x000fe200078e00ff */
[----:B------:R-:W-:Y:S02]  /*13da0*/  IADD3 R4, R4, 0xa86, RZ ;  /* 0x00000a8604047810 */ /* 0x000fe40007ffe0ff */
[----:B------:R-:W-:-:S02]  /*13db0*/  FSEL R68, R71, -INF , P5 ;  /* 0xff80000047447808 */ /* 0x000fc40002800000 */
[----:B------:R-:W-:Y:S02]  /*13dc0*/  FSEL R142, R69, -INF , P5 ;  /* 0xff800000458e7808 */ /* 0x000fe40002800000 */
[----:B------:R-:W-:Y:S02]  /*13dd0*/  ISETP.GT.AND P5, PT, R3, 0x60, PT ;  /* 0x000000600300780c */ /* 0x000fe40003fa4270 */
[----:B------:R-:W-:Y:S02]  /*13de0*/  FMNMX.FTZ R7, R140, R7, !PT ;  /* 0x000000078c077209 */ /* 0x000fe40007810000 */
[----:B------:R-:W-:Y:S02]  /*13df0*/  FSEL R70, R70, -INF , P4 ;  /* 0xff80000046467808 */ /* 0x000fe40002000000 */
[----:B------:R-:W-:Y:S02]  /*13e00*/  R2UR UR22, R4 ;  /* 0x00000000041672ca */ /* 0x000fe400000e0000 */
[----:B------:R-:W-:-:S02]  /*13e10*/  R2UR UR23, R5 ;  /* 0x00000000051772ca */ /* 0x000fc400000e0000 */
[----:B------:R-:W-:Y:S02]  /*13e20*/  ISETP.GT.AND P4, PT, R3, 0x61, PT ;  /* 0x000000610300780c */ /* 0x000fe40003f84270 */
[----:B------:R-:W-:Y:S02]  /*13e30*/  FSEL R146, R56, -INF , P5 ;  /* 0xff80000038927808 */ /* 0x000fe40002800000 */
[----:B------:R-:W-:Y:S02]  /*13e40*/  FMNMX.FTZ R7, R142, R7, !PT ;  /* 0x000000078e077209 */ /* 0x000fe40007810000 */
[----:B------:R-:W-:Y:S01]  /*13e50*/  FSEL R64, R67, -INF , P3 ;  /* 0xff80000043407808 */ /* 0x000fe20001800000 */
[----:B------:R-:W-:Y:S02]  /*13e60*/  WARPGROUP.DEPBAR.LE gsb0, 0x0 ;  /* 0x00008000000079c5 */ /* 0x000fe40000010000 */
[----:B------:R-:W-:Y:S02]  /*13e70*/  ISETP.GT.AND P3, PT, R3, 0x68, PT ;  /* 0x000000680300780c */ /* 0x000fe40003f64270 */
[----:B------:R-:W-:-:S02]  /*13e80*/  FSEL R144, R57, -INF , P4 ;  /* 0xff80000039907808 */ /* 0x000fc40002000000 */
[----:B------:R-:W-:Y:S01]  /*13e90*/  FMNMX.FTZ R7, R146, R7, !PT ;  /* 0x0000000792077209 */ /* 0x000fe20007810000 */
[----:B------:R-:W-:Y:S01]  /*13ea0*/  WARPGROUP.ARRIVE ;  /* 0x00000000000079c5 */ /* 0x000fe20000000000 */
[----:B------:R-:W-:Y:S02]  /*13eb0*/  FSEL R66, R66, -INF , P2 ;  /* 0xff80000042427808 */ /* 0x000fe40001000000 */
[----:B------:R-:W-:Y:S02]  /*13ec0*/  ISETP.GT.AND P2, PT, R3, 0x69, PT ;  /* 0x000000690300780c */ /* 0x000fe40003f44270 */
[----:B------:R-:W-:Y:S01]  /*13ed0*/  FSEL R152, R60, -INF , P3 ;  /* 0xff8000003c987808 */ /* 0x000fe20001800000 */
[----:B------:R-:W-:Y:S01]  /*13ee0*/  HGMMA.64x16x16.F32 R24, gdesc[UR20], R24, gsb0 ;  /* 0x00200000141879f0 */ /* 0x000fe20008000818 */
[----:B------:R-:W-:Y:S02]  /*13ef0*/  FMNMX.FTZ R7, R144, R7, !PT ;  /* 0x0000000790077209 */ /* 0x000fe40007810000 */
[----:B------:R-:W-:-:S02]  /*13f00*/  FSEL R58, R58, -INF , P5 ;  /* 0xff8000003a3a7808 */ /* 0x000fc40002800000 */
[----:B------:R-:W-:Y:S02]  /*13f10*/  ISETP.GT.AND P5, PT, R3, 0x70, PT ;  /* 0x000000700300780c */ /* 0x000fe40003fa4270 */
[----:B------:R-:W-:Y:S02]  /*13f20*/  FSEL R154, R61, -INF , P2 ;  /* 0xff8000003d9a7808 */ /* 0x000fe40001000000 */
[----:B------:R-:W-:Y:S02]  /*13f30*/  FMNMX.FTZ R7, R152, R7, !PT ;  /* 0x0000000798077209 */ /* 0x000fe40007810000 */
[----:B------:R-:W-:Y:S02]  /*13f40*/  FSEL R4, R59, -INF , P4 ;  /* 0xff8000003b047808 */ /* 0x000fe40002000000 */
[----:B------:R-:W-:Y:S02]  /*13f50*/  ISETP.GT.AND P4, PT, R3, 0x71, PT ;  /* 0x000000710300780c */ /* 0x000fe40003f84270 */
[----:B-----5:R-:W-:-:S02]  /*13f60*/  FSEL R148, R48, -INF , P5 ;  /* 0xff80000030947808 */ /* 0x020fc40002800000 */
[----:B------:R-:W-:Y:S02]  /*13f70*/  FMNMX.FTZ R7, R154, R7, !PT ;  /* 0x000000079a077209 */ /* 0x000fe40007810000 */
[----:B------:R-:W-:Y:S02]  /*13f80*/  FSEL R62, R62, -INF , P3 ;  /* 0xff8000003e3e7808 */ /* 0x000fe40001800000 */
[----:B------:R-:W-:Y:S02]  /*13f90*/  ISETP.GT.AND P3, PT, R3, 0x78, PT ;  /* 0x000000780300780c */ /* 0x000fe40003f64270 */
[----:B------:R-:W-:Y:S02]  /*13fa0*/  FSEL R60, R49, -INF , P4 ;  /* 0xff800000313c7808 */ /* 0x000fe40002000000 */
[----:B------:R-:W-:Y:S02]  /*13fb0*/  FMNMX.FTZ R7, R148, R7, !PT ;  /* 0x0000000794077209 */ /* 0x000fe40007810000 */
[----:B------:R-:W-:-:S02]  /*13fc0*/  FSEL R48, R63, -INF , P2 ;  /* 0xff8000003f307808 */ /* 0x000fc40001000000 */
[C---:B------:R-:W-:Y:S02]  /*13fd0*/  ISETP.GT.AND P2, PT, R3.reuse, 0x79, PT ;  /* 0x000000790300780c */ /* 0x040fe40003f44270 */
[----:B------:R-:W-:Y:S02]  /*13fe0*/  FSEL R56, R52, -INF , P3 ;  /* 0xff80000034387808 */ /* 0x000fe40001800000 */
[----:B------:R-:W-:Y:S02]  /*13ff0*/  FMNMX.FTZ R7, R60, R7, !PT ;  /* 0x000000073c077209 */ /* 0x000fe40007810000 */
[----:B------:R-:W-:Y:S02]  /*14000*/  FSEL R50, R50, -INF , P5 ;  /* 0xff80000032327808 */ /* 0x000fe40002800000 */
[----:B------:R-:W-:Y:S02]  /*14010*/  ISETP.GT.AND P5, PT, R3, 0x80, PT ;  /* 0x000000800300780c */ /* 0x000fe40003fa4270 */
[----:B------:R-:W-:-:S02]  /*14020*/  FSEL R150, R53, -INF , P2 ;  /* 0xff80000035967808 */ /* 0x000fc40001000000 */
[----:B------:R-:W-:Y:S02]  /*14030*/  FMNMX.FTZ R7, R56, R7, !PT ;  /* 0x0000000738077209 */ /* 0x000fe40007810000 */
[----:B------:R-:W-:Y:S02]  /*14040*/  FSEL R52, R51, -INF , P4 ;  /* 0xff80000033347808 */ /* 0x000fe40002000000 */
[----:B------:R-:W-:Y:S02]  /*14050*/  ISETP.GT.AND P4, PT, R3, 0x81, PT ;  /* 0x000000810300780c */ /* 0x000fe40003f84270 */
[----:B------:R-:W-:Y:S02]  /*14060*/  FSEL R156, R40, -INF , P5 ;  /* 0xff800000289c7808 */ /* 0x000fe40002800000 */
[----:B------:R-:W-:Y:S02]  /*14070*/  FMNMX.FTZ R7, R150, R7, !PT ;  /* 0x0000000796077209 */ /* 0x000fe40007810000 */
[----:B------:R-:W-:-:S02]  /*14080*/  FSEL R54, R54, -INF , P3 ;  /* 0xff80000036367808 */ /* 0x000fc40001800000 */
[----:B------:R-:W-:Y:S02]  /*14090*/  ISETP.GT.AND P3, PT, R3, 0x88, PT ;  /* 0x000000880300780c */ /* 0x000fe40003f64270 */
[----:B------:R-:W-:Y:S02]  /*140a0*/  FSEL R158, R41, -INF , P4 ;  /* 0xff800000299e7808 */ /* 0x000fe40002000000 */
[----:B------:R-:W-:Y:S02]  /*140b0*/  FMNMX.FTZ R7, R156, R7, !PT ;  /* 0x000000079c077209 */ /* 0x000fe40007810000 */
[----:B------:R-:W-:Y:S02]  /*140c0*/  FSEL R40, R55, -INF , P2 ;  /* 0xff80000037287808 */ /* 0x000fe40001000000 */
[----:B------:R-:W-:Y:S02]  /*140d0*/  ISETP.GT.AND P2, PT, R3, 0x89, PT ;  /* 0x000000890300780c */ /* 0x000fe40003f44270 */
[----:B------:R-:W-:-:S02]  /*140e0*/  FSEL R160, R44, -INF , P3 ;  /* 0xff8000002ca07808 */ /* 0x000fc40001800000 */
[----:B------:R-:W-:Y:S02]  /*140f0*/  FMNMX.FTZ R7, R158, R7, !PT ;  /* 0x000000079e077209 */ /* 0x000fe40007810000 */
[----:B------:R-:W-:Y:S02]  /*14100*/  ISETP.GT.AND P6, PT, R3, 0x90, PT ;  /* 0x000000900300780c */ /* 0x000fe40003fc4270 */
[----:B------:R-:W-:Y:S02]  /*14110*/  FSEL R162, R45, -INF , P2 ;  /* 0xff8000002da27808 */ /* 0x000fe40001000000 */
[----:B------:R-:W-:Y:S02]  /*14120*/  FMNMX.FTZ R7, R160, R7, !PT ;  /* 0x00000007a0077209 */ /* 0x000fe40007810000 */
[----:B------:R-:W-:Y:S02]  /*14130*/  ISETP.GT.AND P1, PT, R3, 0x91, PT ;  /* 0x000000910300780c */ /* 0x000fe40003f24270 */
[----:B------:R-:W-:-:S02]  /*14140*/  FSEL R164, R32, -INF , P6 ;  /* 0xff80000020a47808 */ /* 0x000fc40003000000 */
[----:B------:R-:W-:Y:S02]  /*14150*/  FMNMX.FTZ R7, R162, R7, !PT ;  /* 0x00000007a2077209 */ /* 0x000fe40007810000 */
        /* <DEDUP_REMOVED lines=8> */
[----:B------:R-:W-:Y:S02]  /*141e0*/  FSEL R202, R37, -INF , P2 ;  /* 0xff80000025ca7808 */ /* 0x000fe40001000000 */
[----:B------:R-:W-:Y:S02]  /*141f0*/  FMNMX.FTZ R7, R172, R7, !PT ;  /* 0x00000007ac077209 */ /* 0x000fe40007810000 */
[----:B------:R-:W-:Y:S01]  /*14200*/  ISETP.GT.AND P3, PT, R3, 0xa0, PT ;  /* 0x000000a00300780c */ /* 0x000fe20003f64270 */
[----:B------:R-:W-:-:S02]  /*14210*/  WARPGROUP.DEPBAR.LE gsb0, 0x0 ;  /* 0x00008000000079c5 */ /* 0x000fc40000010000 */
[----:B------:R-:W-:Y:S02]  /*14220*/  FSEL R44, R43, -INF , P4 ;  /* 0xff8000002b2c7808 */ /* 0x000fe40002000000 */
[----:B------:R-:W-:Y:S02]  /*14230*/  FSEL R170, R24, -INF , P3 ;  /* 0xff80000018aa7808 */ /* 0x000fe40001800000 */
[----:B------:R-:W-:Y:S02]  /*14240*/  FMNMX.FTZ R7, R202, R7, !PT ;  /* 0x00000007ca077209 */ /* 0x000fe40007810000 */
[----:B------:R-:W-:Y:S02]  /*14250*/  ISETP.GT.AND P4, PT, R3, 0xa1, PT ;  /* 0x000000a10300780c */ /* 0x000fe40003f84270 */
[----:B------:R-:W-:Y:S02]  /*14260*/  FSEL R42, R42, -INF , P5 ;  /* 0xff8000002a2a7808 */ /* 0x000fe40002800000 */
[----:B------:R-:W-:-:S02]  /*14270*/  FSEL R174, R25, -INF , P4 ;  /* 0xff80000019ae7808 */ /* 0x000fc40002000000 */
[----:B------:R-:W-:Y:S02]  /*14280*/  FMNMX.FTZ R7, R170, R7, !PT ;  /* 0x00000007aa077209 */ /* 0x000fe40007810000 */
[C---:B------:R-:W-:Y:S02]  /*14290*/  ISETP.GT.AND P5, PT, R3.reuse, 0xa8, PT ;  /* 0x000000a80300780c */ /* 0x040fe40003fa4270 */
[----:B------:R-:W-:Y:S02]  /*142a0*/  FMNMX.FTZ R7, R174, R7, !PT ;  /* 0x00000007ae077209 */ /* 0x000fe40007810000 */
[----:B------:R-:W-:Y:S02]  /*142b0*/  FSEL R168, R28, -INF , P5 ;  /* 0xff8000001ca87808 */ /* 0x000fe40002800000 */
[----:B------:R-:W-:Y:S02]  /*142c0*/  ISETP.GT.AND P6, PT, R3, 0xa9, PT ;  /* 0x000000a90300780c */ /* 0x000fe40003fc4270 */
[----:B------:R-:W-:-:S02]  /*142d0*/  FMNMX.FTZ R7, R168, R7, !PT ;  /* 0x00000007a8077209 */ /* 0x000fc40007810000 */
[----:B------:R-:W-:-:S04]  /*142e0*/  FSEL R36, R29, -INF , P6 ;  /* 0xff8000001d247808 */ /* 0x000fc80003000000 */
[----:B------:R-:W-:-:S05]  /*142f0*/  FMNMX.FTZ R5, R36, R7, !PT ;  /* 0x0000000724057209 */ /* 0x000fca0007810000 */
[----:B------:R-:W0:Y:S02]  /*14300*/  SHFL.BFLY PT, R24, R5, 0x2, 0x1f ;  /* 0x0c401f0005187f89 */ /* 0x000e2400000e0000 */
[----:B0-----:R-:W-:-:S05]  /*14310*/  FMNMX.FTZ R15, R5, R24, !PT ;  /* 0x00000018050f7209 */ /* 0x001fca0007810000 */
[----:B------:R-:W0:Y:S01]  /*14320*/  SHFL.BFLY PT, R24, R15, 0x1, 0x1f ;  /* 0x0c201f000f187f89 */ /* 0x000e2200000e0000 */
[----:B------:R-:W-:Y:S01]  /*14330*/  IMAD.U32 R9, RZ, RZ, UR6 ;  /* 0x00000006ff097e24 */ /* 0x000fe2000f8e00ff */
[----:B------:R-:W-:Y:S02]  /*14340*/  P2R R21, PR, RZ, 0x1 ;  /* 0x00000001ff157803 */ /* 0x000fe40000000000 */
[----:B0-----:R-:W-:-:S04]  /*14350*/  FMNMX.FTZ R7, R15, R24, !PT ;  /* 0x000000180f077209 */ /* 0x001fc80007810000 */
[C---:B------:R-:W-:Y:S01]  /*14360*/  FSETP.NEU.FTZ.AND P0, PT, R7.reuse, -INF , PT ;  /* 0xff8000000700780b */ /* 0x040fe20003f1d000 */
[----:B------:R-:W-:-:S05]  /*14370*/  FMUL.FTZ R41, R7, R9 ;  /* 0x0000000907297220 */ /* 0x000fca0000410000 */
[----:B------:R-:W-:Y:S02]  /*14380*/  FSEL R41, R41, RZ, P0 ;  /* 0x000000ff29297208 */ /* 0x000fe40000000000 */
[----:B------:R-:W-:Y:S02]  /*14390*/  ISETP.NE.AND P0, PT, R21, RZ, PT ;  /* 0x000000ff1500720c */ /* 0x000fe40003f05270 */
        /* <DEDUP_REMOVED lines=10> */
[----:B------:R-:W-:Y:S02]  /*14440*/  P2R R33, PR, RZ, 0x2 ;  /* 0x00000002ff217803 */ /* 0x000fe40000000000 */
[----:B------:R-:W-:Y:S02]  /*14450*/  FMNMX.FTZ R29, R14, R29, !PT ;  /* 0x0000001d0e1d7209 */ /* 0x000fe40007810000 */
[----:B------:R-:W-:Y:S02]  /*14460*/  ISETP.GT.AND P1, PT, R3, 0x90, PT ;  /* 0x000000900300780c */ /* 0x000fe40003f24270 */
[----:B------:R-:W-:Y:S02]  /*14470*/  FMNMX.FTZ R29, R90, R29, !PT ;  /* 0x0000001d5a1d7209 */ /* 0x000fe40007810000 */
[----:B------:R-:W-:-:S02]  /*14480*/  FSEL R34, R34, -INF , P1 ;  /* 0xff80000022227808 */ /* 0x000fc40000800000 */
[----:B------:R-:W-:Y:S02]  /*14490*/  ISETP.NE.AND P1, PT, R33, RZ, PT ;  /* 0x000000ff2100720c */ /* 0x000fe40003f25270 */
[----:B------:R-:W-:-:S04]  /*144a0*/  FMNMX.FTZ R33, R20, R29, !PT ;  /* 0x0000001d14217209 */ /* 0x000fc80007810000 */
[----:B------:R-:W-:-:S04]  /*144b0*/  FMNMX.FTZ R33, R94, R33, !PT ;  /* 0x000000215e217209 */ /* 0x000fc80007810000 */
[----:B------:R-:W-:-:S04]  /*144c0*/  FMNMX.FTZ R33, R96, R33, !PT ;  /* 0x0000002160217209 */ /* 0x000fc80007810000 */
[----:B------:R-:W-:Y:S02]  /*144d0*/  FMNMX.FTZ R33, R74, R33, !PT ;  /* 0x000000214a217209 */ /* 0x000fe40007810000 */
[----:B------:R-:W-:Y:S02]  /*144e0*/  FSEL R24, R35, -INF , P1 ;  /* 0xff80000023187808 */ /* 0x000fe40000800000 */
        /* <DEDUP_REMOVED lines=23> */
[----:B------:R-:W-:Y:S02]  /*14660*/  FMNMX.FTZ R47, R38, R47, !PT ;  /* 0x0000002f262f7209 */ /* 0x000fe40007810000 */
[----:B------:R-:W-:Y:S02]  /*14670*/  FSEL R26, R26, -INF , P3 ;  /* 0xff8000001a1a7808 */ /* 0x000fe40001800000 */
[----:B------:R-:W-:Y:S01]  /*14680*/  FMNMX.FTZ R47, R28, R47, !PT ;  /* 0x0000002f1c2f7209 */ /* 0x000fe20007810000 */
[----:B------:R-:W-:Y:S01]  /*14690*/  FFMA.FTZ R5, R82, R9, -R41 ;  /* 0x0000000952057223 */ /* 0x000fe20000010829 */
[----:B------:R-:W-:Y:S02]  /*146a0*/  FSEL R82, R27, -INF , P4 ;  /* 0xff8000001b527808 */ /* 0x000fe40002000000 */
[----:B------:R-:W-:Y:S02]  /*146b0*/  FMNMX.FTZ R47, R26, R47, !PT ;  /* 0x0000002f1a2f7209 */ /* 0x000fe40007810000 */
[----:B------:R-:W-:-:S02]  /*146c0*/  FSEL R30, R30, -INF , P5 ;  /* 0xff8000001e1e7808 */ /* 0x000fc40002800000 */
[----:B------:R-:W-:Y:S01]  /*146d0*/  FMNMX.FTZ R47, R82, R47, !PT ;  /* 0x0000002f522f7209 */ /* 0x000fe20007810000 */
[----:B------:R-:W-:Y:S01]  /*146e0*/  FFMA.FTZ R27, R60, R9, -R41 ;  /* 0x000000093c1b7223 */ /* 0x000fe20000010829 */
[----:B------:R-:W-:Y:S02]  /*146f0*/  FSEL R60, R31, -INF , P6 ;  /* 0xff8000001f3c7808 */ /* 0x000fe40003000000 */
[----:B------:R-:W-:-:S04]  /*14700*/  FMNMX.FTZ R47, R30, R47, !PT ;  /* 0x0000002f1e2f7209 */ /* 0x000fc80007810000 */
[----:B------:R-:W-:Y:S01]  /*14710*/  FMNMX.FTZ R51, R60, R47, !PT ;  /* 0x0000002f3c337209 */ /* 0x000fe20007810000 */
[----:B------:R-:W-:-:S04]  /*14720*/  FFMA.FTZ R206, R56, R9, -R41 ;  /* 0x0000000938ce7223 */ /* 0x000fc80000010829 */
[----:B------:R-:W0:Y:S01]  /*14730*/  SHFL.BFLY PT, R56, R51, 0x2, 0x1f ;  /* 0x0c401f0033387f89 */ /* 0x000e2200000e0000 */
[-CC-:B------:R-:W-:Y:S01]  /*14740*/  FFMA.FTZ R176, R112, R9.reuse, -R41.reuse ;  /* 0x0000000970b07223 */ /* 0x180fe20000010829 */
[----:B------:R-:W-:Y:S01]  /*14750*/  FFMA.FTZ R3, R113, R9, -R41 ;  /* 0x0000000971037223 */ /* 0x000fe20000010829 */
[----:B0-----:R-:W-:-:S05]  /*14760*/  FMNMX.FTZ R56, R51, R56, !PT ;  /* 0x0000003833387209 */ /* 0x001fca0007810000 */
[----:B------:R-:W0:Y:S01]  /*14770*/  SHFL.BFLY PT, R55, R56, 0x1, 0x1f ;  /* 0x0c201f0038377f89 */ /* 0x000e2200000e0000 */
[-CC-:B------:R-:W-:Y:S01]  /*14780*/  FFMA.FTZ R178, R116, R9.reuse, -R41.reuse ;  /* 0x0000000974b27223 */ /* 0x180fe20000010829 */
[----:B------:R-:W-:Y:S01]  /*14790*/  MUFU.EX2 R176, R176 ;  /* 0x000000b000b07308 */ /* 0x000fe20000000800 */
[-CC-:B------:R-:W-:Y:S01]  /*147a0*/  FFMA.FTZ R190, R92, R9.reuse, -R41.reuse ;  /* 0x000000095cbe7223 */ /* 0x180fe20000010829 */
[----:B------:R-:W-:-:S06]  /*147b0*/  FFMA.FTZ R180, R104, R9, -R41 ;  /* 0x0000000968b47223 */ /* 0x000fcc0000010829 */
[----:B------:R-:W1:Y:S01]  /*147c0*/  MUFU.EX2 R3, R3 ;  /* 0x0000000300037308 */ /* 0x000e620000000800 */
[----:B------:R-:W-:Y:S01]  /*147d0*/  ISETP.NE.AND P1, PT, R11, RZ, PT ;  /* 0x000000ff0b00720c */ /* 0x000fe20003f25270 */
[----:B------:R-:W-:-:S06]  /*147e0*/  FFMA.FTZ R11, R84, R9, -R41 ;  /* 0x00000009540b7223 */ /* 0x000fcc0000010829 */
[----:B------:R-:W2:Y:S01]  /*147f0*/  MUFU.EX2 R178, R178 ;  /* 0x000000b200b27308 */ /* 0x000ea20000000800 */
[----:B0-----:R-:W-:-:S07]  /*14800*/  FMNMX.FTZ R92, R56, R55, !PT ;  /* 0x00000037385c7209 */ /* 0x001fce0007810000 */
[----:B------:R-:W0:Y:S01]  /*14810*/  MUFU.EX2 R5, R5 ;  /* 0x0000000500057308 */ /* 0x000e220000000800 */
[C---:B------:R-:W-:Y:S01]  /*14820*/  FSETP.NEU.FTZ.AND P2, PT, R92.reuse, -INF , PT ;  /* 0xff8000005c00780b */ /* 0x040fe20003f5d000 */
[-C--:B------:R-:W-:Y:S01]  /*14830*/  FMUL.FTZ R57, R92, R9.reuse ;  /* 0x000000095c397220 */ /* 0x080fe20000410000 */
[----:B------:R-:W-:-:S05]  /*14840*/  FFMA.FTZ R182, R108, R9, -R41 ;  /* 0x000000096cb67223 */ /* 0x000fca0000010829 */
[----:B------:R-:W3:Y:S01]  /*14850*/  MUFU.EX2 R180, R180 ;  /* 0x000000b400b47308 */ /* 0x000ee20000000800 */
[----:B------:R-:W-:Y:S01]  /*14860*/  FSEL R57, R57, RZ, P2 ;  /* 0x000000ff39397208 */ /* 0x000fe20001000000 */
[----:B-1----:R-:W-:Y:S01]  /*14870*/  FADD.FTZ R59, R176, R3 ;  /* 0x00000003b03b7221 */ /* 0x002fe20000010000 */
[----:B------:R-:W-:Y:S01]  /*14880*/  ISETP.NE.AND P0, PT, R13, RZ, PT ;  /* 0x000000ff0d00720c */ /* 0x000fe20003f05270 */
[----:B------:R-:W-:-:S04]  /*14890*/  FFMA.FTZ R13, R86, R9, -R41 ;  /* 0x00000009560d7223 */ /* 0x000fc80000010829 */
[----:B------:R-:W1:Y:S01]  /*148a0*/  MUFU.EX2 R11, R11 ;  /* 0x0000000b000b7308 */ /* 0x000e620000000800 */
[-C--:B------:R-:W-:Y:S01]  /*148b0*/  FFMA.FTZ R196, R80, R9.reuse, -R41 ;  /* 0x0000000950c47223 */ /* 0x080fe20000010829 */
[-C--:B------:R-:W-:Y:S01]  /*148c0*/  FFMA.FTZ R197, R66, R9.reuse, -R57 ;  /* 0x0000000942c57223 */ /* 0x080fe20000010839 */
[-CC-:B------:R-:W-:Y:S01]  /*148d0*/  FFMA.FTZ R184, R120, R9.reuse, -R41.reuse ;  /* 0x0000000978b87223 */ /* 0x180fe20000010829 */
[-CC-:B------:R-:W-:Y:S01]  /*148e0*/  FFMA.FTZ R15, R122, R9.reuse, -R41.reuse ;  /* 0x000000097a0f7223 */ /* 0x180fe20000010829 */
[-CC-:B------:R-:W-:Y:S01]  /*148f0*/  FFMA.FTZ R186, R100, R9.reuse, -R41.reuse ;  /* 0x0000000964ba7223 */ /* 0x180fe20000010829 */
[-CC-:B------:R-:W-:Y:S01]  /*14900*/  FFMA.FTZ R124, R124, R9.reuse, -R41.reuse ;  /* 0x000000097c7c7223 */ /* 0x180fe20000010829 */
[-CC-:B------:R-:W-:Y:S01]  /*14910*/  FFMA.FTZ R188, R126, R9.reuse, -R41.reuse ;  /* 0x000000097ebc7223 */ /* 0x180fe20000010829 */
[----:B------:R-:W4:Y:S01]  /*14920*/  MUFU.EX2 R182, R182 ;  /* 0x000000b600b67308 */ /* 0x000f220000000800 */
        /* <DEDUP_REMOVED lines=26> */
[----:B--2---:R-:W-:Y:S01]  /*14ad0*/  FADD.FTZ R66, R178, R59 ;  /* 0x0000003bb2427221 */ /* 0x004fe20000010000 */
[-C--:B------:R-:W-:Y:S01]  /*14ae0*/  FFMA.FTZ R41, R36, R9.reuse, -R41 ;  /* 0x0000000924297223 */ /* 0x080fe20000010829 */
[-CC-:B------:R-:W-:Y:S01]  /*14af0*/  FFMA.FTZ R177, R114, R9.reuse, -R57.reuse ;  /* 0x0000000972b17223 */ /* 0x180fe20000010839 */
[-CC-:B------:R-:W-:Y:S01]  /*14b00*/  FFMA.FTZ R36, R115, R9.reuse, -R57.reuse ;  /* 0x0000000973247223 */ /* 0x180fe20000010839 */
[----:B------:R-:W2:Y:S01]  /*14b10*/  MUFU.EX2 R13, R13 ;  /* 0x0000000d000d7308 */ /* 0x000ea20000000800 */
[----:B0-----:R-:W-:Y:S01]  /*14b20*/  FADD.FTZ R59, R5, R66 ;  /* 0x00000042053b7221 */ /* 0x001fe20000010000 */
[-CC-:B------:R-:W-:Y:S01]  /*14b30*/  FFMA.FTZ R179, R118, R9.reuse, -R57.reuse ;  /* 0x0000000976b37223 */ /* 0x180fe20000010839 */
[----:B------:R-:W-:-:S02]  /*14b40*/  FFMA.FTZ R6, R6, R9, -R57 ;  /* 0x0000000906067223 */ /* 0x000fc40000010839 */
[----:B---3--:R-:W-:-:S03]  /*14b50*/  FADD.FTZ R66, R180, R59 ;  /* 0x0000003bb4427221 */ /* 0x008fc60000010000 */
[----:B------:R-:W0:Y:S01]  /*14b60*/  MUFU.EX2 R184, R184 ;  /* 0x000000b800b87308 */ /* 0x000e220000000800 */
[----:B-1----:R-:W-:Y:S01]  /*14b70*/  FADD.FTZ R59, R11, R66 ;  /* 0x000000420b3b7221 */ /* 0x002fe20000010000 */
[----:B------:R-:W-:-:S06]  /*14b80*/  FFMA.FTZ R181, R106, R9, -R57 ;  /* 0x000000096ab57223 */ /* 0x000fcc0000010839 */
[----:B------:R-:W-:Y:S01]  /*14b90*/  MUFU.EX2 R177, R177 ;  /* 0x000000b100b17308 */ /* 0x000fe20000000800 */
[----:B------:R-:W-:-:S07]  /*14ba0*/  FFMA.FTZ R66, R68, R9, -R57 ;  /* 0x0000000944427223 */ /* 0x000fce0000010839 */
[----:B------:R-:W1:Y:S01]  /*14bb0*/  MUFU.EX2 R36, R36 ;  /* 0x0000002400247308 */ /* 0x000e620000000800 */
[----:B----4-:R-:W-:-:S07]  /*14bc0*/  FADD.FTZ R68, R182, R59 ;  /* 0x0000003bb6447221 */ /* 0x010fce0000010000 */
[----:B------:R-:W3:Y:S01]  /*14bd0*/  MUFU.EX2 R15, R15 ;  /* 0x0000000f000f7308 */ /* 0x000ee20000000800 */
[----:B------:R-:W-:-:S07]  /*14be0*/  FFMA.FTZ R8, R8, R9, -R57 ;  /* 0x0000000908087223 */ /* 0x000fce0000010839 */
[----:B------:R-:W4:Y:S01]  /*14bf0*/  MUFU.EX2 R179, R179 ;  /* 0x000000b300b37308 */ /* 0x000f220000000800 */
[----:B--2---:R-:W-:-:S07]  /*14c00*/  FADD.FTZ R59, R13, R68 ;  /* 0x000000440d3b7221 */ /* 0x004fce0000010000 */
[----:B------:R-:W2:Y:S01]  /*14c10*/  MUFU.EX2 R186, R186 ;  /* 0x000000ba00ba7308 */ /* 0x000ea20000000800 */
[----:B------:R-:W-:-:S07]  /*14c20*/  FFMA.FTZ R183, R110, R9, -R57 ;  /* 0x000000096eb77223 */ /* 0x000fce0000010839 */
[----:B------:R-:W2:Y:S01]  /*14c30*/  MUFU.EX2 R6, R6 ;  /* 0x0000000600067308 */ /* 0x000ea20000000800 */
[----:B------:R-:W-:Y:S01]  /*14c40*/  FFMA.FTZ R201, R58, R9, -R57 ;  /* 0x000000093ac97223 */ /* 0x000fe20000010839 */
[----:B0-----:R-:W-:-:S06]  /*14c50*/  FADD.FTZ R68, R184, R59 ;  /* 0x0000003bb8447221 */ /* 0x001fcc0000010000 */
[----:B------:R-:W0:Y:S01]  /*14c60*/  MUFU.EX2 R21, R124 ;  /* 0x0000007c00157308 */ /* 0x000e220000000800 */
[----:B-1----:R-:W-:Y:S01]  /*14c70*/  FADD.FTZ R58, R177, R36 ;  /* 0x00000024b13a7221 */ /* 0x002fe20000010000 */
[----:B------:R-:W-:-:S06]  /*14c80*/  FFMA.FTZ R10, R10, R9, -R57 ;  /* 0x000000090a0a7223 */ /* 0x000fcc0000010839 */
[----:B------:R-:W1:Y:S01]  /*14c90*/  MUFU.EX2 R181, R181 ;  /* 0x000000b500b57308 */ /* 0x000e620000000800 */
[----:B---3--:R-:W-:Y:S01]  /*14ca0*/  FADD.FTZ R61, R15, R68 ;  /* 0x000000440f3d7221 */ /* 0x008fe20000010000 */
[----:B----4-:R-:W-:-:S06]  /*14cb0*/  FADD.FTZ R59, R179, R58 ;  /* 0x0000003ab33b7221 */ /* 0x010fcc0000010000 */
[----:B------:R-:W3:Y:S01]  /*14cc0*/  MUFU.EX2 R188, R188 ;  /* 0x000000bc00bc7308 */ /* 0x000ee20000000800 */
[----:B------:R-:W-:-:S07]  /*14cd0*/  FFMA.FTZ R185, R98, R9, -R57 ;  /* 0x0000000962b97223 */ /* 0x000fce0000010839 */
[----:B------:R-:W4:Y:S01]  /*14ce0*/  MUFU.EX2 R8, R8 ;  /* 0x0000000800087308 */ /* 0x000f220000000800 */
[----:B--2---:R-:W-:Y:S01]  /*14cf0*/  FADD.FTZ R68, R186, R61 ;  /* 0x0000003dba447221 */ /* 0x004fe20000010000 */
[----:B------:R-:W-:-:S06]  /*14d00*/  FADD.FTZ R58, R6, R59 ;  /* 0x0000003b063a7221 */ /* 0x000fcc0000010000 */
[----:B------:R-:W2:Y:S01]  /*14d10*/  MUFU.EX2 R25, R128 ;  /* 0x0000008000197308 */ /* 0x000ea20000000800 */
[----:B------:R-:W-:-:S07]  /*14d20*/  FFMA.FTZ R12, R12, R9, -R57 ;  /* 0x000000090c0c7223 */ /* 0x000fce0000010839 */
[----:B------:R-:W2:Y:S01]  /*14d30*/  MUFU.EX2 R183, R183 ;  /* 0x000000b700b77308 */ /* 0x000ea20000000800 */
[----:B0-----:R-:W-:Y:S01]  /*14d40*/  FADD.FTZ R61, R21, R68 ;  /* 0x00000044153d7221 */ /* 0x001fe20000010000 */
[----:B-1----:R-:W-:-:S06]  /*14d50*/  FADD.FTZ R59, R181, R58 ;  /* 0x0000003ab53b7221 */ /* 0x002fcc0000010000 */
[----:B------:R-:W0:Y:S01]  /*14d60*/  MUFU.EX2 R190, R190 ;  /* 0x000000be00be7308 */ /* 0x000e220000000800 */
[----:B------:R-:W-:-:S07]  /*14d70*/  FFMA.FTZ R187, R102, R9, -R57 ;  /* 0x0000000966bb7223 */ /* 0x000fce0000010839 */
[----:B------:R-:W1:Y:S01]  /*14d80*/  MUFU.EX2 R10, R10 ;  /* 0x0000000a000a7308 */ /* 0x000e620000000800 */
[----:B------:R-:W-:Y:S01]  /*14d90*/  FFMA.FTZ R203, R62, R9, -R57 ;  /* 0x000000093ecb7223 */ /* 0x000fe20000010839 */
[----:B---3--:R-:W-:-:S06]  /*14da0*/  FADD.FTZ R62, R188, R61 ;  /* 0x0000003dbc3e7221 */ /* 0x008fcc0000010000 */
[----:B------:R-:W3:Y:S01]  /*14db0*/  MUFU.EX2 R29, R130 ;  /* 0x00000082001d7308 */ /* 0x000ee20000000800 */
[----:B----4-:R-:W-:Y:S01]  /*14dc0*/  FADD.FTZ R58, R8, R59 ;  /* 0x0000003b083a7221 */ /* 0x010fe20000010000 */
[----:B------:R-:W-:-:S06]  /*14dd0*/  FFMA.FTZ R14, R14, R9, -R57 ;  /* 0x000000090e0e7223 */ /* 0x000fcc0000010839 */
        /* <DEDUP_REMOVED lines=11> */
[----:B---3--:R-:W-:Y:S01]  /*14e90*/  FADD.FTZ R61, R29, R62 ;  /* 0x0000003e1d3d7221 */ /* 0x008fe20000010000 */
[----:B----4-:R-:W-:-:S06]  /*14ea0*/  FADD.FTZ R59, R185, R58 ;  /* 0x0000003ab93b7221 */ /* 0x010fcc0000010000 */
[----:B------:R-:W3:Y:S01]  /*14eb0*/  MUFU.EX2 R194, R194 ;  /* 0x000000c200c27308 */ /* 0x000ee20000000800 */
[----:B------:R-:W-:-:S07]  /*14ec0*/  FFMA.FTZ R191, R94, R9, -R57 ;  /* 0x000000095ebf7223 */ /* 0x000fce0000010839 */
[----:B------:R-:W4:Y:S01]  /*14ed0*/  MUFU.EX2 R14, R14 ;  /* 0x0000000e000e7308 */ /* 0x000f220000000800 */
[----:B------:R-:W-:Y:S01]  /*14ee0*/  FFMA.FTZ R205, R50, R9, -R57 ;  /* 0x0000000932cd7223 */ /* 0x000fe20000010839 */
[----:B--2---:R-:W-:-:S06]  /*14ef0*/  FADD.FTZ R58, R192, R61 ;  /* 0x0000003dc03a7221 */ /* 0x004fcc0000010000 */
[----:B------:R-:W2:Y:S01]  /*14f00*/  MUFU.EX2 R35, R136 ;  /* 0x0000008800237308 */ /* 0x000ea20000000800 */
[----:B------:R-:W-:Y:S01]  /*14f10*/  FADD.FTZ R50, R12, R59 ;  /* 0x0000003b0c327221 */ /* 0x000fe20000010000 */
[----:B------:R-:W-:-:S06]  /*14f20*/  FFMA.FTZ R56, R96, R9, -R57 ;  /* 0x0000000960387223 */ /* 0x000fcc0000010839 */
[----:B------:R-:W2:Y:S01]  /*14f30*/  MUFU.EX2 R189, R189 ;  /* 0x000000bd00bd7308 */ /* 0x000ea20000000800 */
[----:B0-----:R-:W-:Y:S01]  /*14f40*/  FADD.FTZ R61, R33, R58 ;  /* 0x0000003a213d7221 */ /* 0x001fe20000010000 */
[----:B-1----:R-:W-:-:S06]  /*14f50*/  FADD.FTZ R59, R187, R50 ;  /* 0x00000032bb3b7221 */ /* 0x002fcc0000010000 */
[----:B------:R-:W0:Y:S01]  /*14f60*/  MUFU.EX2 R196, R196 ;  /* 0x000000c400c47308 */ /* 0x000e220000000800 */
[----:B------:R-:W-:-:S07]  /*14f70*/  FFMA.FTZ R193, R74, R9, -R57 ;  /* 0x000000094ac17223 */ /* 0x000fce0000010839 */
[----:B------:R-:W1:Y:S01]  /*14f80*/  MUFU.EX2 R20, R20 ;  /* 0x0000001400147308 */ /* 0x000e620000000800 */
[----:B------:R-:W-:Y:S02]  /*14f90*/  @!P1 VIADD R0, R0, 0x34840 ;  /* 0x0003484000009836 */ /* 0x000fe40000000000 */
[----:B---3--:R-:W-:-:S05]  /*14fa0*/  FADD.FTZ R62, R194, R61 ;  /* 0x0000003dc23e7221 */ /* 0x008fca0000010000 */
[----:B------:R-:W3:Y:S01]  /*14fb0*/  MUFU.EX2 R37, R138 ;  /* 0x0000008a00257308 */ /* 0x000ee20000000800 */
[----:B----4-:R-:W-:Y:S01]  /*14fc0*/  FADD.FTZ R58, R14, R59 ;  /* 0x0000003b0e3a7221 */ /* 0x010fe20000010000 */
[----:B------:R-:W-:-:S06]  /*14fd0*/  FFMA.FTZ R72, R72, R9, -R57 ;  /* 0x0000000948487223 */ /* 0x000fcc0000010839 */
[----:B------:R-:W4:Y:S01]  /*14fe0*/  MUFU.EX2 R191, R191 ;  /* 0x000000bf00bf7308 */ /* 0x000f220000000800 */
[----:B------:R-:W-:Y:S01]  /*14ff0*/  @!P1 PRMT R50, RZ, 0x654, R0 ;  /* 0x00000654ff329816 */ /* 0x000fe20000000000 */
[----:B--2---:R-:W-:-:S06]  /*15000*/  FADD.FTZ R61, R35, R62 ;  /* 0x0000003e233d7221 */ /* 0x004fcc0000010000 */
[----:B------:R-:W2:Y:S01]  /*15010*/  MUFU.EX2 R198, R198 ;  /* 0x000000c600c67308 */ /* 0x000ea20000000800 */
[----:B------:R-:W-:Y:S01]  /*15020*/  FADD.FTZ R59, R189, R58 ;  /* 0x0000003abd3b7221 */ /* 0x000fe20000010000 */
[-CC-:B------:R-:W-:Y:S01]  /*15030*/  FFMA.FTZ R195, R78, R9.reuse, -R57.reuse ;  /* 0x000000094ec37223 */ /* 0x180fe20000010839 */
[----:B------:R-:W-:Y:S01]  /*15040*/  FFMA.FTZ R207, R54, R9, -R57 ;  /* 0x0000000936cf7223 */ /* 0x000fe20000010839 */
[----:B------:R1:W-:Y:S04]  /*15050*/  @!P1 SYNCS.ARRIVE.TRANS64.RED.A1T0 RZ, [R50+URZ], RZ ;  /* 0x000000ff32ff99a7 */ /* 0x0003e8000810043f */
[----:B------:R-:W2:Y:S01]  /*15060*/  MUFU.EX2 R56, R56 ;  /* 0x0000003800387308 */ /* 0x000ea20000000800 */
[----:B0-----:R-:W-:-:S07]  /*15070*/  FADD.FTZ R54, R196, R61 ;  /* 0x0000003dc4367221 */ /* 0x001fce0000010000 */
[----:B------:R-:W0:Y:S01]  /*15080*/  MUFU.EX2 R39, R142 ;  /* 0x0000008e00277308 */ /* 0x000e220000000800 */
[----:B-1----:R-:W-:Y:S01]  /*15090*/  FADD.FTZ R50, R20, R59 ;  /* 0x0000003b14327221 */ /* 0x002fe20000010000 */
[----:B------:R-:W-:-:S06]  /*150a0*/  FFMA.FTZ R74, R76, R9, -R57 ;  /* 0x000000094c4a7223 */ /* 0x000fcc0000010839 */
[----:B------:R-:W1:Y:S01]  /*150b0*/  MUFU.EX2 R193, R193 ;  /* 0x000000c100c17308 */ /* 0x000e620000000800 */
[----:B---3--:R-:W-:Y:S01]  /*150c0*/  FADD.FTZ R61, R37, R54 ;  /* 0x00000036253d7221 */ /* 0x008fe20000010000 */
[----:B----4-:R-:W-:-:S06]  /*150d0*/  FADD.FTZ R59, R191, R50 ;  /* 0x00000032bf3b7221 */ /* 0x010fcc0000010000 */
[----:B------:R-:W3:Y:S08]  /*150e0*/  MUFU.EX2 R200, R200 ;  /* 0x000000c800c87308 */ /* 0x000ef00000000800 */
        /* <DEDUP_REMOVED lines=12> */
[-C--:B------:R-:W-:Y:S01]  /*151b0*/  FFMA.FTZ R211, R46, R9.reuse, -R57 ;  /* 0x000000092ed37223 */ /* 0x080fe20000010839 */
[----:B---3--:R-:W-:Y:S01]  /*151c0*/  FADD.FTZ R46, R200, R61 ;  /* 0x0000003dc82e7221 */ /* 0x008fe20000010000 */
[----:B------:R-:W-:-:S05]  /*151d0*/  FFMA.FTZ R42, R24, R9, -R57 ;  /* 0x00000009182a7223 */ /* 0x000fca0000010839 */
[----:B------:R-:W3:Y:S01]  /*151e0*/  MUFU.EX2 R197, R197 ;  /* 0x000000c500c57308 */ /* 0x000ee20000000800 */
[----:B----4-:R-:W-:Y:S01]  /*151f0*/  FADD.FTZ R24, R72, R59 ;  /* 0x0000003b48187221 */ /* 0x010fe20000010000 */
[----:B--2---:R-:W-:-:S06]  /*15200*/  FADD.FTZ R46, R43, R46 ;  /* 0x0000002e2b2e7221 */ /* 0x004fcc0000010000 */
[----:B------:R-:W2:Y:S01]  /*15210*/  MUFU.EX2 R64, R64 ;  /* 0x0000004000407308 */ /* 0x000ea20000000800 */
[----:B------:R-:W-:Y:S01]  /*15220*/  FADD.FTZ R59, R195, R24 ;  /* 0x00000018c33b7221 */ /* 0x000fe20000010000 */
[----:B0-----:R-:W-:-:S06]  /*15230*/  FADD.FTZ R61, R45, R46 ;  /* 0x0000002e2d3d7221 */ /* 0x001fcc0000010000 */
[----:B------:R-:W0:Y:S01]  /*15240*/  MUFU.EX2 R199, R199 ;  /* 0x000000c700c77308 */ /* 0x000e220000000800 */
[----:B-1----:R-:W-:Y:S01]  /*15250*/  FADD.FTZ R46, R74, R59 ;  /* 0x0000003b4a2e7221 */ /* 0x002fe20000010000 */
[----:B------:R-:W-:-:S06]  /*15260*/  FFMA.FTZ R4, R4, R9, -R57 ;  /* 0x0000000904047223 */ /* 0x000fcc0000010839 */
[----:B------:R-:W1:Y:S01]  /*15270*/  MUFU.EX2 R66, R66 ;  /* 0x0000004200427308 */ /* 0x000e620000000800 */
[----:B---3--:R-:W-:Y:S01]  /*15280*/  FADD.FTZ R59, R197, R46 ;  /* 0x0000002ec53b7221 */ /* 0x008fe20000010000 */
[----:B------:R-:W-:-:S06]  /*15290*/  FFMA.FTZ R48, R48, R9, -R57 ;  /* 0x0000000930307223 */ /* 0x000fcc0000010839 */
[----:B------:R-:W3:Y:S01]  /*152a0*/  MUFU.EX2 R201, R201 ;  /* 0x000000c900c97308 */ /* 0x000ee20000000800 */
[----:B--2---:R-:W-:Y:S01]  /*152b0*/  FADD.FTZ R46, R64, R59 ;  /* 0x0000003b402e7221 */ /* 0x004fe20000010000 */
[----:B------:R-:W-:Y:S01]  /*152c0*/  FFMA.FTZ R44, R44, R9, -R57 ;  /* 0x000000092c2c7223 */ /* 0x000fe20000010839 */
[----:B------:R-:W-:-:S05]  /*152d0*/  F2FP.F16.F32.PACK_AB R176, R3, R176 ;  /* 0x000000b003b0723e */ /* 0x000fca00000000ff */
[----:B------:R-:W2:Y:S01]  /*152e0*/  MUFU.EX2 R4, R4 ;  /* 0x0000000400047308 */ /* 0x000ea20000000800 */
[----:B0-----:R-:W-:-:S07]  /*152f0*/  FADD.FTZ R3, R199, R46 ;  /* 0x0000002ec7037221 */ /* 0x001fce0000010000 */
[----:B------:R-:W0:Y:S01]  /*15300*/  MUFU.EX2 R203, R203 ;  /* 0x000000cb00cb7308 */ /* 0x000e220000000800 */
[----:B------:R-:W-:-:S07]  /*15310*/  FFMA.FTZ R52, R52, R9, -R57 ;  /* 0x0000000934347223 */ /* 0x000fce0000010839 */
[----:B------:R-:W4:Y:S08]  /*15320*/  MUFU.EX2 R80, R80 ;  /* 0x0000005000507308 */ /* 0x000f300000000800 */
[----:B------:R-:W4:Y:S08]  /*15330*/  MUFU.EX2 R48, R48 ;  /* 0x0000003000307308 */ /* 0x000f300000000800 */
[----:B------:R1:W-:Y:S02]  /*15340*/  MUFU.EX2 R24, R44 ;  /* 0x0000002c00187308 */ /* 0x0003e40000000800 */
[----:B-1----:R-:W-:-:S06]  /*15350*/  FADD.FTZ R44, R66, R3 ;  /* 0x00000003422c7221 */ /* 0x002fcc0000010000 */
[----:B------:R-:W1:Y:S01]  /*15360*/  MUFU.EX2 R204, R204 ;  /* 0x000000cc00cc7308 */ /* 0x000e620000000800 */
[----:B---3--:R-:W-:-:S07]  /*15370*/  FADD.FTZ R3, R201, R44 ;  /* 0x0000002cc9037221 */ /* 0x008fce0000010000 */
[----:B------:R-:W3:Y:S01]  /*15380*/  MUFU.EX2 R205, R205 ;  /* 0x000000cd00cd7308 */ /* 0x000ee20000000800 */
[----:B--2---:R-:W-:Y:S01]  /*15390*/  FADD.FTZ R44, R4, R3 ;  /* 0x00000003042c7221 */ /* 0x004fe20000010000 */
[----:B------:R-:W-:-:S06]  /*153a0*/  FFMA.FTZ R40, R40, R9, -R57 ;  /* 0x0000000928287223 */ /* 0x000fcc0000010839 */
[----:B------:R-:W2:Y:S01]  /*153b0*/  MUFU.EX2 R27, R27 ;  /* 0x0000001b001b7308 */ /* 0x000ea20000000800 */
[----:B0-----:R-:W-:-:S07]  /*153c0*/  FADD.FTZ R3, R203, R44 ;  /* 0x0000002ccb037221 */ /* 0x001fce0000010000 */
[----:B------:R-:W0:Y:S01]  /*153d0*/  MUFU.EX2 R0, R52 ;  /* 0x0000003400007308 */ /* 0x000e220000000800 */
[----:B----4-:R-:W-:Y:S01]  /*153e0*/  FADD.FTZ R61, R80, R61 ;  /* 0x0000003d503d7221 */ /* 0x010fe20000010000 */
[----:B------:R-:W-:-:S06]  /*153f0*/  FADD.FTZ R44, R48, R3 ;  /* 0x00000003302c7221 */ /* 0x000fcc0000010000 */
[----:B------:R-:W4:Y:S08]  /*15400*/  MUFU.EX2 R206, R206 ;  /* 0x000000ce00ce7308 */ /* 0x000f300000000800 */
[----:B------:R-:W4:Y:S01]  /*15410*/  MUFU.EX2 R207, R207 ;  /* 0x000000cf00cf7308 */ /* 0x000f220000000800 */
[----:B-1----:R-:W-:Y:S01]  /*15420*/  FADD.FTZ R50, R204, R61 ;  /* 0x0000003dcc327221 */ /* 0x002fe20000010000 */
[----:B---3--:R-:W-:-:S06]  /*15430*/  FADD.FTZ R3, R205, R44 ;  /* 0x0000002ccd037221 */ /* 0x008fcc0000010000 */
[----:B------:R-:W1:Y:S08]  /*15440*/  MUFU.EX2 R31, R31 ;  /* 0x0000001f001f7308 */ /* 0x000e700000000800 */
[----:B------:R-:W-:Y:S01]  /*15450*/  MUFU.EX2 R40, R40 ;  /* 0x0000002800287308 */ /* 0x000fe20000000800 */
[----:B--2---:R-:W-:Y:S01]  /*15460*/  FADD.FTZ R59, R27, R50 ;  /* 0x000000321b3b7221 */ /* 0x004fe20000010000 */
[----:B0-----:R-:W-:-:S06]  /*15470*/  FADD.FTZ R44, R0, R3 ;  /* 0x00000003002c7221 */ /* 0x001fcc0000010000 */
[----:B------:R-:W0:Y:S01]  /*15480*/  MUFU.EX2 R208, R208 ;  /* 0x000000d000d07308 */ /* 0x000e220000000800 */
[----:B------:R-:W-:-:S07]  /*15490*/  FFMA.FTZ R32, R32, R9, -R57 ;  /* 0x0000000920207223 */ /* 0x000fce0000010839 */
[----:B------:R-:W-:Y:S01]  /*154a0*/  MUFU.EX2 R209, R209 ;  /* 0x000000d100d17308 */ /* 0x000fe20000000800 */
[----:B----4-:R-:W-:Y:S01]  /*154b0*/  FADD.FTZ R46, R206, R59 ;  /* 0x0000003bce2e7221 */ /* 0x010fe20000010000 */
[----:B------:R-:W-:-:S06]  /*154c0*/  FADD.FTZ R3, R207, R44 ;  /* 0x0000002ccf037221 */ /* 0x000fcc0000010000 */
[----:B------:R-:W2:Y:S01]  /*154d0*/  MUFU.EX2 R47, R47 ;  /* 0x0000002f002f7308 */ /* 0x000ea20000000800 */
[----:B------:R-:W-:Y:S01]  /*154e0*/  FFMA.FTZ R34, R34, R9, -R57 ;  /* 0x0000000922227223 */ /* 0x000fe20000010839 */
[----:B------:R-:W-:Y:S01]  /*154f0*/  F2FP.F16.F32.PACK_AB R178, R5, R178 ;  /* 0x000000b205b2723e */ /* 0x000fe200000000ff */
[----:B-1----:R-:W-:-:S05]  /*15500*/  FADD.FTZ R5, R31, R46 ;  /* 0x0000002e1f057221 */ /* 0x002fca0000010000 */
[----:B------:R-:W1:Y:S08]  /*15510*/  MUFU.EX2 R210, R210 ;  /* 0x000000d200d27308 */ /* 0x000e700000000800 */
[----:B------:R-:W3:Y:S01]  /*15520*/  MUFU.EX2 R211, R211 ;  /* 0x000000d300d37308 */ /* 0x000ee20000000800 */
[----:B0-----:R-:W-:Y:S01]  /*15530*/  FADD.FTZ R46, R208, R5 ;  /* 0x00000005d02e7221 */ /* 0x001fe20000010000 */
[----:B------:R-:W-:-:S06]  /*15540*/  FFMA.FTZ R38, R38, R9, -R57 ;  /* 0x0000000926267223 */ /* 0x000fcc0000010839 */
[----:B------:R-:W0:Y:S08]  /*15550*/  MUFU.EX2 R49, R49 ;  /* 0x0000003100317308 */ /* 0x000e300000000800 */
[----:B------:R-:W4:Y:S08]  /*15560*/  MUFU.EX2 R32, R32 ;  /* 0x0000002000207308 */ /* 0x000f300000000800 */
[----:B------:R1:W-:Y:S01]  /*15570*/  MUFU.EX2 R213, R42 ;  /* 0x0000002a00d57308 */ /* 0x0003e20000000800 */
[----:B--2---:R-:W-:Y:S01]  /*15580*/  FADD.FTZ R5, R47, R46 ;  /* 0x0000002e2f057221 */ /* 0x004fe20000010000 */
[----:B-1----:R-:W-:-:S06]  /*15590*/  FADD.FTZ R42, R40, R3 ;  /* 0x00000003282a7221 */ /* 0x002fcc0000010000 */
[----:B------:R-:W1:Y:S01]  /*155a0*/  MUFU.EX2 R212, R212 ;  /* 0x000000d400d47308 */ /* 0x000e620000000800 */
[----:B------:R-:W-:-:S07]  /*155b0*/  FADD.FTZ R3, R209, R42 ;  /* 0x0000002ad1037221 */ /* 0x000fce0000010000 */
[----:B------:R-:W2:Y:S01]  /*155c0*/  MUFU.EX2 R34, R34 ;  /* 0x0000002200227308 */ /* 0x000ea20000000800 */
[----:B------:R-:W-:Y:S01]  /*155d0*/  FADD.FTZ R42, R24, R3 ;  /* 0x00000003182a7221 */ /* 0x000fe20000010000 */
[----:B------:R-:W-:Y:S01]  /*155e0*/  FFMA.FTZ R28, R28, R9, -R57 ;  /* 0x000000091c1c7223 */ /* 0x000fe20000010839 */
[----:B------:R-:W-:-:S05]  /*155f0*/  FADD.FTZ R46, R210, R5 ;  /* 0x00000005d22e7221 */ /* 0x000fca0000010000 */
[----:B------:R-:W2:Y:S01]  /*15600*/  MUFU.EX2 R51, R51 ;  /* 0x0000003300337308 */ /* 0x000ea20000000800 */
[----:B---3--:R-:W-:Y:S01]  /*15610*/  FADD.FTZ R3, R211, R42 ;  /* 0x0000002ad3037221 */ /* 0x008fe20000010000 */
[----:B------:R-:W-:Y:S01]  /*15620*/  FFMA.FTZ R26, R26, R9, -R57 ;  /* 0x000000091a1a7223 */ /* 0x000fe20000010839 */
[----:B0-----:R-:W-:-:S05]  /*15630*/  FADD.FTZ R5, R49, R46 ;  /* 0x0000002e31057221 */ /* 0x001fca0000010000 */
[----:B------:R-:W0:Y:S01]  /*15640*/  MUFU.EX2 R214, R214 ;  /* 0x000000d600d67308 */ /* 0x000e220000000800 */
[----:B----4-:R-:W-:-:S07]  /*15650*/  FADD.FTZ R3, R32, R3 ;  /* 0x0000000320037221 */ /* 0x010fce0000010000 */
[----:B------:R-:W3:Y:S01]  /*15660*/  MUFU.EX2 R38, R38 ;  /* 0x0000002600267308 */ /* 0x000ee20000000800 */
[----:B------:R-:W-:Y:S01]  /*15670*/  FFMA.FTZ R82, R82, R9, -R57 ;  /* 0x0000000952527223 */ /* 0x000fe20000010839 */
[----:B------:R-:W-:Y:S01]  /*15680*/  F2FP.F16.F32.PACK_AB R179, R6, R179 ;  /* 0x000000b306b3723e */ /* 0x000fe200000000ff */
[----:B-1----:R-:W-:-:S05]  /*15690*/  FADD.FTZ R46, R212, R5 ;  /* 0x00000005d42e7221 */ /* 0x002fca0000010000 */
[----:B------:R-:W1:Y:S01]  /*156a0*/  MUFU.EX2 R53, R53 ;  /* 0x0000003500357308 */ /* 0x000e620000000800 */
[----:B--2---:R-:W-:Y:S01]  /*156b0*/  FADD.FTZ R6, R34, R3 ;  /* 0x0000000322067221 */ /* 0x004fe20000010000 */
[----:B------:R-:W-:-:S06]  /*156c0*/  FFMA.FTZ R30, R30, R9, -R57 ;  /* 0x000000091e1e7223 */ /* 0x000fcc0000010839 */
[----:B------:R-:W2:Y:S01]  /*156d0*/  MUFU.EX2 R215, R28 ;  /* 0x0000001c00d77308 */ /* 0x000ea20000000800 */
[----:B------:R-:W-:Y:S01]  /*156e0*/  FADD.FTZ R5, R51, R46 ;  /* 0x0000002e33057221 */ /* 0x000fe20000010000 */
[----:B------:R-:W-:-:S06]  /*156f0*/  FADD.FTZ R3, R213, R6 ;  /* 0x00000006d5037221 */ /* 0x000fcc0000010000 */
[----:B------:R-:W4:Y:S01]  /*15700*/  MUFU.EX2 R216, R216 ;  /* 0x000000d800d87308 */ /* 0x000f220000000800 */
[----:B------:R-:W-:-:S07]  /*15710*/  FFMA.FTZ R57, R60, R9, -R57 ;  /* 0x000000093c397223 */ /* 0x000fce0000010839 */
[----:B------:R-:W4:Y:S01]  /*15720*/  MUFU.EX2 R26, R26 ;  /* 0x0000001a001a7308 */ /* 0x000f220000000800 */
[----:B0-----:R-:W-:Y:S01]  /*15730*/  FADD.FTZ R44, R214, R5 ;  /* 0x00000005d62c7221 */ /* 0x001fe20000010000 */
[----:B---3--:R-:W-:-:S06]  /*15740*/  FADD.FTZ R6, R38, R3 ;  /* 0x0000000326067221 */ /* 0x008fcc0000010000 */
[----:B------:R-:W0:Y:S08]  /*15750*/  MUFU.EX2 R55, R174 ;  /* 0x000000ae00377308 */ /* 0x000e300000000800 */
[----:B------:R-:W3:Y:S01]  /*15760*/  MUFU.EX2 R217, R82 ;  /* 0x0000005200d97308 */ /* 0x000ee20000000800 */
[----:B-1----:R-:W-:Y:S01]  /*15770*/  FADD.FTZ R5, R53, R44 ;  /* 0x0000002c35057221 */ /* 0x002fe20000010000 */
[----:B--2---:R-:W-:-:S06]  /*15780*/  FADD.FTZ R3, R215, R6 ;  /* 0x00000006d7037221 */ /* 0x004fcc0000010000 */
[----:B------:R-:W1:Y:S01]  /*15790*/  MUFU.EX2 R218, R218 ;  /* 0x000000da00da7308 */ /* 0x000e620000000800 */
[----:B------:R-:W-:-:S07]  /*157a0*/  ISETP.GE.AND P2, PT, R161, 0xb1, PT ;  /* 0x000000b1a100780c */ /* 0x000fce0003f46270 */
[----:B------:R-:W2:Y:S01]  /*157b0*/  MUFU.EX2 R30, R30 ;  /* 0x0000001e001e7308 */ /* 0x000ea20000000800 */
[----:B----4-:R-:W-:Y:S01]  /*157c0*/  FADD.FTZ R44, R216, R5 ;  /* 0x00000005d82c7221 */ /* 0x010fe20000010000 */
[----:B------:R-:W-:-:S06]  /*157d0*/  FADD.FTZ R6, R26, R3 ;  /* 0x000000031a067221 */ /* 0x000fcc0000010000 */
[----:B------:R-:W4:Y:S08]  /*157e0*/  MUFU.EX2 R41, R41 ;  /* 0x0000002900297308 */ /* 0x000f300000000800 */
[----:B------:R-:W4:Y:S01]  /*157f0*/  MUFU.EX2 R57, R57 ;  /* 0x0000003900397308 */ /* 0x000f220000000800 */
[----:B0-----:R-:W-:Y:S01]  /*15800*/  FADD.FTZ R5, R55, R44 ;  /* 0x0000002c37057221 */ /* 0x001fe20000010000 */
[----:B---3--:R-:W-:Y:S01]  /*15810*/  FADD.FTZ R3, R217, R6 ;  /* 0x00000006d9037221 */ /* 0x008fe20000010000 */
[----:B------:R-:W-:-:S02]  /*15820*/  F2FP.F16.F32.PACK_AB R205, R0, R205 ;  /* 0x000000cd00cd723e */ /* 0x000fc400000000ff */
[----:B-1----:R-:W-:Y:S01]  /*15830*/  FADD.FTZ R226, R218, R5 ;  /* 0x00000005dae27221 */ /* 0x002fe20000010000 */
[----:B--2---:R-:W-:Y:S01]  /*15840*/  FADD.FTZ R0, R30, R3 ;  /* 0x000000031e007221 */ /* 0x004fe20000010000 */
[----:B------:R-:W-:Y:S02]  /*15850*/  IMAD.U32 R236, RZ, RZ, UR44 ;  /* 0x0000002cffec7e24 */ /* 0x000fe4000f8e00ff */
[----:B------:R-:W-:Y:S02]  /*15860*/  IMAD.U32 R237, RZ, RZ, UR45 ;  /* 0x0000002dffed7e24 */ /* 0x000fe4000f8e00ff */
[----:B------:R-:W-:Y:S02]  /*15870*/  IMAD.U32 R234, RZ, RZ, UR40 ;  /* 0x00000028ffea7e24 */ /* 0x000fe4000f8e00ff */
[----:B------:R-:W-:Y:S01]  /*15880*/  IMAD.U32 R235, RZ, RZ, UR41 ;  /* 0x00000029ffeb7e24 */ /* 0x000fe2000f8e00ff */
[----:B------:R-:W-:Y:S01]  /*15890*/  F2FP.F16.F32.PACK_AB R188, R25, R188 ;  /* 0x000000bc19bc723e */ /* 0x000fe200000000ff */
[----:B----4-:R-:W-:Y:S01]  /*158a0*/  FADD.FTZ R226, R41, R226 ;  /* 0x000000e229e27221 */ /* 0x010fe20000010000 */
[----:B------:R-:W-:Y:S01]  /*158b0*/  F2FP.F16.F32.PACK_AB R190, R29, R190 ;  /* 0x000000be1dbe723e */ /* 0x000fe200000000ff */
[----:B------:R-:W-:Y:S01]  /*158c0*/  FADD.FTZ R225, R57, R0 ;  /* 0x0000000039e17221 */ /* 0x000fe20000010000 */
[----:B------:R-:W-:Y:S01]  /*158d0*/  F2FP.F16.F32.PACK_AB R192, R33, R192 ;  /* 0x000000c021c0723e */ /* 0x000fe200000000ff */
[--C-:B------:R-:W-:Y:S01]  /*158e0*/  IMAD.MOV.U32 R86, RZ, RZ, R87.reuse ;  /* 0x000000ffff567224 */ /* 0x100fe200078e0057 */
        /* <DEDUP_REMOVED lines=74> */
[-C--:B------:R-:W-:Y:S01]  /*15d90*/  MOV R85, R87.reuse ;  /* 0x0000005700557202 */ /* 0x080fe20000000f00 */
        /* <DEDUP_REMOVED lines=22> */
[----:B------:R-:W-:Y:S01]  /*15f00*/  IMAD.MOV.U32 R24, RZ, RZ, R87 ;  /* 0x000000ffff187224 */ /* 0x000fe200078e0057 */
[----:B------:R-:W-:Y:S01]  /*15f10*/  MOV R25, R87 ;  /* 0x0000005700197202 */ /* 0x000fe20000000f00 */
[----:B------:R-:W-:Y:S06]  /*15f20*/  @!P2 BRA `(.L_x_783) ;  /* 0x0000005c00d8a947 */ /* 0x000fec0003800000 */
[----:B------:R-:W-:Y:S01]  /*15f30*/  VIADD R0, R163, 0xfffffffe ;  /* 0xfffffffea3007836 */ /* 0x000fe20000000000 */
[----:B------:R-:W-:Y:S01]  /*15f40*/  MOV R5, R233 ;  /* 0x000000e900057202 */ /* 0x000fe20000000f00 */
[----:B------:R-:W-:Y:S01]  /*15f50*/  IMAD.MOV.U32 R3, RZ, RZ, R92 ;  /* 0x000000ffff037224 */ /* 0x000fe200078e005c */
        /* <DEDUP_REMOVED lines=34> */
.L_x_793:
[----:B------:R-:W2:Y:S01]  /*16180*/  LDL R7, [R1] ;  /* 0x0000000001077983 */ /* 0x000ea20000100800 */
[----:B------:R-:W-:Y:S01]  /*16190*/  VIADD R222, R6, 0x1 ;  /* 0x0000000106de7836 */ /* 0x000fe20000000000 */
[----:B------:R-:W-:Y:S05]  /*161a0*/  YIELD ;  /* 0x0000000000007946 */ /* 0x000fea0003800000 */
[----:B------:R-:W-:-:S04]  /*161b0*/  ISETP.NE.AND P3, PT, R222, 0x2, PT ;  /* 0x00000002de00780c */ /* 0x000fc80003f65270 */
[----:B------:R-:W-:Y:S02]  /*161c0*/  SEL R8, RZ, 0x1, P3 ;  /* 0x00000001ff087807 */ /* 0x000fe40001800000 */
[----:B------:R-:W-:Y:S02]  /*161d0*/  SEL R222, R222, RZ, P3 ;  /* 0x000000ffdede7207 */ /* 0x000fe40001800000 */
[----:B------:R-:W-:Y:S02]  /*161e0*/  LOP3.LUT R233, R5, R8, RZ, 0x3c, !PT ;  /* 0x0000000805e97212 */ /* 0x000fe400078e3cff */
[----:B--2---:R-:W-:-:S13]  /*161f0*/  ISETP.NE.AND P2, PT, R7, RZ, PT ;  /* 0x000000ff0700720c */ /* 0x004fda0003f45270 */
[----:B------:R-:W-:Y:S05]  /*16200*/  @P2 BRA `(.L_x_784) ;  /* 0x0000000000302947 */ /* 0x000fea0003800000 */
[----:B------:R-:W-:Y:S05]  /*16210*/  @!P0 BRA `(.L_x_785) ;  /* 0x0000000000048947 */ /* 0x000fea0003800000 */
[----:B------:R-:W-:Y:S01]  /*16220*/  BPT.TRAP 0x1 ;  /* 0x000000040000795c */ /* 0x000fe20000300000 */
.L_x_785:
[----:B------:R-:W-:Y:S01]  /*16230*/  IMAD R7, R222, 0x8, R2 ;  /* 0x00000008de077824 */ /* 0x000fe200078e0202 */
[----:B------:R-:W-:-:S04]  /*16240*/  SHF.L.U32 R8, R233, 0x1f, RZ ;  /* 0x0000001fe9087819 */ /* 0x000fc800000006ff */
[----:B------:R0:W1:Y:S01]  /*16250*/  SYNCS.PHASECHK.TRANS64.TRYWAIT P3, [R7+URZ+0x34830], R8 ;  /* 0x03483008070075a7 */ /* 0x000062000806017f */
[----:B------:R-:W-:Y:S05]  /*16260*/  @!P0 BRA `(.L_x_786) ;  /* 0x0000000000048947 */ /* 0x000fea0003800000 */
[----:B------:R-:W-:Y:S01]  /*16270*/  BPT.TRAP 0x1 ;  /* 0x000000040000795c */ /* 0x000fe20000300000 */
.L_x_786:
[----:B------:R-:W-:Y:S04]  /*16280*/  BSSY B0, `(.L_x_784) ;  /* 0x0000004000007945 */ /* 0x000fe80003800000 */
[----:B-1----:R-:W-:Y:S05]  /*16290*/  @P3 BRA `(.L_x_787) ;  /* 0x0000000000083947 */ /* 0x002fea0003800000 */
[----:B------:R-:W1:Y:S02]  /*162a0*/  SYNCS.PHASECHK.TRANS64.TRYWAIT P3, [R7+URZ+0x34830], R8 ;  /* 0x03483008070075a7 */ /* 0x000e64000806017f */
[----:B-1----:R-:W-:Y:S05]  /*162b0*/  @!P3 BRA `(.L_x_788) ;  /* 0x0000010000d0b947 */ /* 0x002fea0003800000 */
.L_x_787:
[----:B------:R-:W-:Y:S05]  /*162c0*/  BSYNC B0 ;  /* 0x0000000000007941 */ /* 0x000fea0003800000 */
.L_x_784:
[----:B01----:R-:W2:Y:S04]  /*162d0*/  LDL R8, [R1+0x28] ;  /* 0x0000280001087983 */ /* 0x003ea80000100800 */
[----:B------:R-:W3:Y:S01]  /*162e0*/  LDL.64 R20, [R1+0x20] ;  /* 0x0000200001147983 */ /* 0x000ee20000100a00 */
[----:B------:R-:W0:Y:S01]  /*162f0*/  S2R R7, SR_TID.X ;  /* 0x0000000000077919 */ /* 0x000e220000002100 */
[----:B------:R-:W-:Y:S05]  /*16300*/  WARPSYNC.ALL ;  /* 0x0000000000007948 */ /* 0x000fea0003800000 */
[----:B------:R-:W-:Y:S01]  /*16310*/  IMAD.MOV.U32 R11, RZ, RZ, 0x40000040 ;  /* 0x40000040ff0b7424 */ /* 0x000fe200078e00ff */
[----:B0-----:R-:W-:-:S05]  /*16320*/  SHF.R.U32.HI R7, RZ, 0x7, R7 ;  /* 0x00000007ff077819 */ /* 0x001fca0000011607 */
[----:B------:R-:W-:-:S05]  /*16330*/  VIADD R7, R7, 0x8 ;  /* 0x0000000807077836 */ /* 0x000fca0000000000 */
[----:B------:R0:W-:Y:S01]  /*16340*/  BAR.SYNC.DEFER_BLOCKING R7, 0x100 ;  /* 0x000400070000751d */ /* 0x0001e20000010000 */
[----:B------:R-:W-:-:S05]  /*16350*/  R2UR UR35, R11 ;  /* 0x000000000b2372ca */ /* 0x000fca00000e0000 */
[----:B------:R-:W-:Y:S01]  /*16360*/  WARPGROUP.ARRIVE ;  /* 0x00000000000079c5 */ /* 0x000fe20000000000 */
[----:B------:R-:W-:-:S05]  /*16370*/  IMAD.MOV.U32 R13, RZ, RZ, 0x40000040 ;  /* 0x40000040ff0d7424 */ /* 0x000fca00078e00ff */
[----:B------:R-:W-:Y:S02]  /*16380*/  R2UR UR43, R13 ;  /* 0x000000000d2b72ca */ /* 0x000fe400000e0000 */
[----:B------:R-:W-:-:S04]  /*16390*/  MOV R15, 0x40000040 ;  /* 0x40000040000f7802 */ /* 0x000fc80000000f00 */
[----:B------:R-:W-:Y:S01]  /*163a0*/  R2UR UR47, R15 ;  /* 0x000000000f2f72ca */ /* 0x000fe200000e0000 */
[----:B------:R-:W-:-:S05]  /*163b0*/  IMAD.MOV.U32 R9, RZ, RZ, 0x40000040 ;  /* 0x40000040ff097424 */ /* 0x000fca00078e00ff */
[----:B------:R-:W-:Y:S01]  /*163c0*/  R2UR UR51, R9 ;  /* 0x00000000093372ca */ /* 0x000fe200000e0000 */
[----:B--2---:R-:W-:Y:S01]  /*163d0*/  IMAD R10, R222, 0xb00, R8 ;  /* 0x00000b00de0a7824 */ /* 0x004fe200078e0208 */
[----:B---3--:R-:W-:Y:S02]  /*163e0*/  R2UR UR8, R20 ;  /* 0x00000000140872ca */ /* 0x008fe400000e0000 */
[----:B------:R-:W-:Y:S02]  /*163f0*/  R2UR UR9, R21 ;  /* 0x00000000150972ca */ /* 0x000fe400000e0000 */
[----:B------:R-:W-:-:S09]  /*16400*/  R2UR UR34, R10 ;  /* 0x000000000a2272ca */ /* 0x000fd200000e0000 */
[----:B------:R-:W-:Y:S02]  /*16410*/  UMOV UR32, UR8 ;  /* 0x0000000800207c82 */ /* 0x000fe40008000000 */
[----:B------:R-:W-:Y:S02]  /*16420*/  UMOV UR33, UR9 ;  /* 0x0000000900217c82 */ /* 0x000fe40008000000 */
[----:B------:R-:W-:Y:S01]  /*16430*/  HGMMA.64x16x16.F32 R168, gdesc[UR32], RZ, !UPT, gsb0 ;  /* 0x0020000020a879f0 */ /* 0x000fe2000c0008ff */
[----:B------:R-:W-:-:S04]  /*16440*/  IADD3 R12, R10, 0x80, RZ ;  /* 0x000000800a0c7810 */ /* 0x000fc80007ffe0ff */
[----:B------:R-:W-:Y:S01]  /*16450*/  R2UR UR42, R12 ;  /* 0x000000000c2a72ca */ /* 0x000fe200000e0000 */
[----:B------:R-:W-:Y:S01]  /*16460*/  UMOV UR40, UR8 ;  /* 0x0000000800287c82 */ /* 0x000fe20008000000 */
[----:B------:R-:W-:Y:S01]  /*16470*/  UMOV UR41, UR9 ;  /* 0x0000000900297c82 */ /* 0x000fe20008000000 */
[----:B------:R-:W-:Y:S02]  /*16480*/  WARPGROUP.DEPBAR.LE gsb0, 0x0 ;  /* 0x00008000000079c5 */ /* 0x000fe40000010000 */
[----:B------:R-:W-:-:S08]  /*16490*/  WARPGROUP.ARRIVE ;  /* 0x00000000000079c5 */ /* 0x000fd00000000000 */
[----:B------:R-:W-:Y:S01]  /*164a0*/  HGMMA.64x16x16.F32 R160, gdesc[UR40], RZ, !UPT, gsb0 ;  /* 0x0020000028a079f0 */ /* 0x000fe2000c0008ff */
[----:B------:R-:W-:-:S05]  /*164b0*/  VIADD R14, R10, 0x100 ;  /* 0x000001000a0e7836 */ /* 0x000fca0000000000 */
        /* <DEDUP_REMOVED lines=13> */
[----:B------:R-:W-:Y:S01]  /*16590*/  VIADD R12, R10, 0x200 ;  /* 0x000002000a0c7836 */ /* 0x000fe20000000000 */
[----:B------:R-:W-:-:S04]  /*165a0*/  R2UR UR55, R13 ;  /* 0x000000000d3772ca */ /* 0x000fc800000e0000 */
        /* <DEDUP_REMOVED lines=8> */
[----:B------:R-:W-:Y:S02]  /*16630*/  R2UR UR22, R8 ;  /* 0x00000000081672ca */ /* 0x000fe400000e0000 */
[----:B------:R-:W-:Y:S01]  /*16640*/  MOV R21, UR21 ;  /* 0x0000001500157c02 */ /* 0x000fe20008000f00 */
[----:B------:R-:W-:Y:S01]  /*16650*/  UMOV UR21, UR9 ;  /* 0x0000000900157c82 */ /* 0x000fe20008000000 */
[----:B------:R-:W-:Y:S01]  /*16660*/  MOV R20, UR20 ;  /* 0x0000001400147c02 */ /* 0x000fe20008000f00 */
[----:B------:R-:W-:Y:S01]  /*16670*/  UMOV UR20, UR8 ;  /* 0x0000000800147c82 */ /* 0x000fe20008000000 */
[----:B------:R-:W-:Y:S02]  /*16680*/  WARPGROUP.DEPBAR.LE gsb0, 0x0 ;  /* 0x00008000000079c5 */ /* 0x000fe40000010000 */
[----:B------:R-:W-:-:S06]  /*16690*/  WARPGROUP.ARRIVE ;  /* 0x00000000000079c5 */ /* 0x000fcc0000000000 */
[----:B------:R-:W-:Y:S01]  /*166a0*/  HGMMA.64x16x16.F32 R128, gdesc[UR20], RZ, !UPT, gsb0 ;  /* 0x00200000148079f0 */ /* 0x000fe2000c0008ff */
[----:B------:R1:W-:Y:S01]  /*166b0*/  STL.64 [R1+0x98], R2 ;  /* 0x0000980201007387 */ /* 0x0003e20000100a00 */
[----:B------:R-:W-:Y:S01]  /*166c0*/  VIADD R14, R10, 0x300 ;  /* 0x000003000a0e7836 */ /* 0x000fe20000000000 */
[----:B------:R-:W-:Y:S02]  /*166d0*/  R2UR UR7, R15 ;  /* 0x000000000f0772ca */ /* 0x000fe400000e0000 */
[----:B-1----:R-:W2:Y:S02]  /*166e0*/  LDL.64 R2, [R1+0x18] ;  /* 0x0000180001027983 */ /* 0x002ea40000100a00 */
[----:B------:R-:W-:Y:S02]  /*166f0*/  R2UR UR6, R14 ;  /* 0x000000000e0672ca */ /* 0x000fe400000e0000 */
[----:B------:R-:W-:Y:S01]  /*16700*/  MOV R228, UR5 ;  /* 0x0000000500e47c02 */ /* 0x000fe20008000f00 */
[----:B------:R-:W-:Y:S01]  /*16710*/  UMOV UR5, UR9 ;  /* 0x0000000900057c82 */ /* 0x000fe20008000000 */
[----:B------:R-:W-:Y:S01]  /*16720*/  MOV R227, UR4 ;  /* 0x0000000400e37c02 */ /* 0x000fe20008000f00 */
[----:B------:R-:W-:Y:S01]  /*16730*/  UMOV UR4, UR8 ;  /* 0x0000000800047c82 */ /* 0x000fe20008000000 */
[----:B------:R-:W-:-:S02]  /*16740*/  WARPGROUP.DEPBAR.LE gsb0, 0x0 ;  /* 0x00008000000079c5 */ /* 0x000fc40000010000 */
[----:B------:R-:W-:-:S06]  /*16750*/  WARPGROUP.ARRIVE ;  /* 0x00000000000079c5 */ /* 0x000fcc0000000000 */
[----:B------:R-:W-:Y:S01]  /*16760*/  HGMMA.64x16x16.F32 R120, gdesc[UR4], RZ, !UPT, gsb0 ;  /* 0x00200000047879f0 */ /* 0x000fe2000c0008ff */
[C---:B------:R-:W-:Y:S01]  /*16770*/  VIADD R8, R10.reuse, 0x400 ;  /* 0x000004000a087836 */ /* 0x040fe20000000000 */
[----:B------:R-:W-:Y:S02]  /*16780*/  IADD3 R12, R10, 0x380, RZ ;  /* 0x000003800a0c7810 */ /* 0x000fe40007ffe0ff */
[----:B------:R-:W-:Y:S02]  /*16790*/  R2UR UR59, R9 ;  /* 0x00000000093b72ca */ /* 0x000fe400000e0000 */
[----:B------:R-:W-:Y:S02]  /*167a0*/  R2UR UR58, R8 ;  /* 0x00000000083a72ca */ /* 0x000fe400000e0000 */
[----:B------:R-:W-:Y:S02]  /*167b0*/  R2UR UR10, R12 ;  /* 0x000000000c0a72ca */ /* 0x000fe400000e0000 */
[----:B------:R-:W-:Y:S01]  /*167c0*/  R2UR UR11, R13 ;  /* 0x000000000d0b72ca */ /* 0x000fe200000e0000 */
[----:B------:R-:W-:Y:S01]  /*167d0*/  UMOV UR56, UR8 ;  /* 0x0000000800387c82 */ /* 0x000fe20008000000 */
[----:B------:R-:W-:-:S05]  /*167e0*/  UMOV UR57, UR9 ;  /* 0x0000000900397c82 */ /* 0x000fca0008000000 */
[----:B------:R-:W-:Y:S02]  /*167f0*/  MOV R11, UR59 ;  /* 0x0000003b000b7c02 */ /* 0x000fe40008000f00 */
[----:B0-----:R-:W-:Y:S02]  /*16800*/  MOV R7, UR58 ;  /* 0x0000003a00077c02 */ /* 0x001fe40008000f00 */
[----:B------:R-:W-:Y:S02]  /*16810*/  UMOV UR58, UR10 ;  /* 0x0000000a003a7c82 */ /* 0x000fe40008000000 */
[----:B------:R-:W-:Y:S01]  /*16820*/  UMOV UR59, UR11 ;  /* 0x0000000b003b7c82 */ /* 0x000fe20008000000 */
[----:B------:R-:W-:Y:S02]  /*16830*/  WARPGROUP.DEPBAR.LE gsb0, 0x0 ;  /* 0x00008000000079c5 */ /* 0x000fe40000010000 */
[----:B------:R-:W-:-:S06]  /*16840*/  WARPGROUP.ARRIVE ;  /* 0x00000000000079c5 */ /* 0x000fcc0000000000 */
[----:B------:R-:W-:Y:S01]  /*16850*/  HGMMA.64x16x16.F32 R112, gdesc[UR56], RZ, !UPT, gsb0 ;  /* 0x00200000387079f0 */ /* 0x000fe2000c0008ff */
[----:B------:R-:W-:Y:S02]  /*16860*/  R2UR UR59, R11 ;  /* 0x000000000b3b72ca */ /* 0x000fe400000e0000 */
[----:B------:R-:W-:Y:S01]  /*16870*/  R2UR UR58, R7 ;  /* 0x00000000073a72ca */ /* 0x000fe200000e0000 */
[----:B------:R-:W-:Y:S01]  /*16880*/  UMOV UR56, UR8 ;  /* 0x0000000800387c82 */ /* 0x000fe20008000000 */
[----:B------:R-:W-:Y:S01]  /*16890*/  UMOV UR57, UR9 ;  /* 0x0000000900397c82 */ /* 0x000fe20008000000 */
[----:B------:R-:W-:-:S05]  /*168a0*/  VIADD R8, R10, 0x2 ;  /* 0x000000020a087836 */ /* 0x000fca0000000000 */
[----:B------:R-:W-:Y:S01]  /*168b0*/  R2UR UR14, R8 ;  /* 0x00000000080e72ca */ /* 0x000fe200000e0000 */
[----:B------:R-:W-:Y:S01]  /*168c0*/  VIADD R8, R10, 0x102 ;  /* 0x000001020a087836 */ /* 0x000fe20000000000 */
[----:B------:R-:W-:-:S04]  /*168d0*/  MOV R231, UR38 ;  /* 0x0000002600e77c02 */ /* 0x000fc80008000f00 */
[----:B------:R-:W-:Y:S01]  /*168e0*/  R2UR UR38, R8 ;  /* 0x00000000082672ca */ /* 0x000fe200000e0000 */
[----:B------:R-:W-:Y:S01]  /*168f0*/  VIADD R8, R10, 0x282 ;  /* 0x000002820a087836 */ /* 0x000fe20000000000 */
[----:B------:R-:W-:Y:S02]  /*16900*/  MOV R232, UR39 ;  /* 0x0000002700e87c02 */ /* 0x000fe40008000f00 */
[C---:B------:R-:W-:Y:S02]  /*16910*/  R2UR UR15, R9.reuse ;  /* 0x00000000090f72ca */ /* 0x040fe400000e0000 */
[----:B------:R-:W-:Y:S02]  /*16920*/  R2UR UR39, R9 ;  /* 0x00000000092772ca */ /* 0x000fe400000e0000 */
[----:B------:R-:W-:Y:S01]  /*16930*/  R2UR UR34, R8 ;  /* 0x00000000082272ca */ /* 0x000fe200000e0000 */
[----:B------:R-:W-:Y:S02]  /*16940*/  WARPGROUP.DEPBAR.LE gsb0, 0x0 ;  /* 0x00008000000079c5 */ /* 0x000fe40000010000 */
[----:B------:R-:W-:-:S06]  /*16950*/  WARPGROUP.ARRIVE ;  /* 0x00000000000079c5 */ /* 0x000fcc0000000000 */
[----:B------:R-:W-:Y:S01]  /*16960*/  HGMMA.64x16x16.F32 R104, gdesc[UR56], RZ, !UPT, gsb0 ;  /* 0x00200000386879f0 */ /* 0x000fe2000c0008ff */
[----:B------:R-:W-:Y:S01]  /*16970*/  R2UR UR35, R9 ;  /* 0x00000000092372ca */ /* 0x000fe200000e0000 */
[----:B------:R-:W-:Y:S02]  /*16980*/  VIADD R8, R10, 0x382 ;  /* 0x000003820a087836 */ /* 0x000fe40000000000 */
[----:B------:R-:W-:-:S03]  /*16990*/  IMAD.MOV.U32 R9, RZ, RZ, 0x40000040 ;  /* 0x40000040ff097424 */ /* 0x000fc600078e00ff */
[----:B------:R-:W-:Y:S02]  /*169a0*/  R2UR UR46, R8 ;  /* 0x00000000082e72ca */ /* 0x000fe400000e0000 */
[----:B------:R-:W-:Y:S01]  /*169b0*/  R2UR UR47, R9 ;  /* 0x00000000092f72ca */ /* 0x000fe200000e0000 */
[----:B------:R-:W-:Y:S01]  /*169c0*/  IMAD.MOV.U32 R9, RZ, RZ, 0x40000040 ;  /* 0x40000040ff097424 */ /* 0x000fe200078e00ff */
[----:B------:R-:W-:-:S04]  /*169d0*/  IADD3 R8, R10, 0x482, RZ ;  /* 0x000004820a087810 */ /* 0x000fc80007ffe0ff */
[----:B------:R-:W-:Y:S01]  /*169e0*/  R2UR UR54, R8 ;  /* 0x00000000083672ca */ /* 0x000fe200000e0000 */
[----:B------:R-:W-:Y:S01]  /*169f0*/  VIADD R8, R10, 0x4 ;  /* 0x000000040a087836 */ /* 0x000fe20000000000 */
[----:B------:R-:W-:Y:S01]  /*16a00*/  R2UR UR55, R9 ;  /* 0x00000000093772ca */ /* 0x000fe200000e0000 */
[----:B------:R-:W-:-:S03]  /*16a10*/  IMAD.MOV.U32 R9, RZ, RZ, 0x40000040 ;  /* 0x40000040ff097424 */ /* 0x000fc600078e00ff */
[----:B------:R-:W-:Y:S01]  /*16a20*/  R2UR UR6, R8 ;  /* 0x00000000080672ca */ /* 0x000fe200000e0000 */
[C---:B------:R-:W-:Y:S01]  /*16a30*/  VIADD R8, R10.reuse, 0x104 ;  /* 0x000001040a087836 */ /* 0x040fe20000000000 */
[----:B------:R-:W-:Y:S01]  /*16a40*/  R2UR UR7, R9 ;  /* 0x00000000090772ca */ /* 0x000fe200000e0000 */
[----:B------:R-:W-:Y:S01]  /*16a50*/  VIADD R12, R10, 0x480 ;  /* 0x000004800a0c7836 */ /* 0x000fe20000000000 */
[----:B------:R-:W-:Y:S02]  /*16a60*/  MOV R9, 0x40000040 ;  /* 0x4000004000097802 */ /* 0x000fe40000000f00 */
[----:B------:R-:W-:Y:S02]  /*16a70*/  R2UR UR58, R8 ;  /* 0x00000000083a72ca */ /* 0x000fe400000e0000 */
[----:B------:R-:W-:Y:S02]  /*16a80*/  R2UR UR59, R9 ;  /* 0x00000000093b72ca */ /* 0x000fe400000e0000 */
[----:B------:R-:W-:-:S02]  /*16a90*/  R2UR UR12, R12 ;  /* 0x000000000c0c72ca */ /* 0x000fc400000e0000 */
[----:B------:R-:W-:Y:S01]  /*16aa0*/  R2UR UR13, R13 ;  /* 0x000000000d0d72ca */ /* 0x000fe200000e0000 */
[----:B------:R-:W-:Y:S01]  /*16ab0*/  UMOV UR56, UR8 ;  /* 0x0000000800387c82 */ /* 0x000fe20008000000 */
[----:B------:R-:W-:-:S05]  /*16ac0*/  UMOV UR57, UR9 ;  /* 0x0000000900397c82 */ /* 0x000fca0008000000 */
[----:B------:R-:W-:Y:S02]  /*16ad0*/  MOV R8, UR58 ;  /* 0x0000003a00087c02 */ /* 0x000fe40008000f00 */
[----:B------:R-:W-:Y:S02]  /*16ae0*/  MOV R7, UR59 ;  /* 0x0000003b00077c02 */ /* 0x000fe40008000f00 */
[----:B------:R-:W-:Y:S02]  /*16af0*/  UMOV UR58, UR12 ;  /* 0x0000000c003a7c82 */ /* 0x000fe40008000000 */
[----:B------:R-:W-:Y:S01]  /*16b00*/  UMOV UR59, UR13 ;  /* 0x0000000d003b7c82 */ /* 0x000fe20008000000 */
[----:B------:R-:W-:Y:S02]  /*16b10*/  WARPGROUP.DEPBAR.LE gsb0, 0x0 ;  /* 0x00008000000079c5 */ /* 0x000fe40000010000 */
[----:B------:R-:W-:-:S06]  /*16b20*/  WARPGROUP.ARRIVE ;  /* 0x00000000000079c5 */ /* 0x000fcc0000000000 */
[----:B------:R-:W-:Y:S01]  /*16b30*/  HGMMA.64x16x16.F32 R96, gdesc[UR56], RZ, !UPT, gsb0 ;  /* 0x00200000386079f0 */ /* 0x000fe2000c0008ff */
[----:B------:R-:W-:Y:S01]  /*16b40*/  VIADD R14, R10, 0x500 ;  /* 0x000005000a0e7836 */ /* 0x000fe20000000000 */
[----:B------:R-:W-:-:S04]  /*16b50*/  R2UR UR11, R15 ;  /* 0x000000000f0b72ca */ /* 0x000fc800000e0000 */
[----:B------:R-:W-:Y:S01]  /*16b60*/  R2UR UR10, R14 ;  /* 0x000000000e0a72ca */ /* 0x000fe200000e0000 */
[----:B------:R-:W-:Y:S02]  /*16b70*/  WARPGROUP.DEPBAR.LE gsb0, 0x0 ;  /* 0x00008000000079c5 */ /* 0x000fe40000010000 */
[----:B------:R-:W-:-:S10]  /*16b80*/  WARPGROUP.ARRIVE ;  /* 0x00000000000079c5 */ /* 0x000fd40000000000 */
[----:B------:R-:W-:Y:S01]  /*16b90*/  HGMMA.64x16x16.F32 R88, gdesc[UR8], RZ, !UPT, gsb0 ;  /* 0x00200000085879f0 */ /* 0x000fe2000c0008ff */
[----:B--2---:R-:W-:Y:S02]  /*16ba0*/  R2UR UR4, R2 ;  /* 0x00000000020472ca */ /* 0x004fe400000e0000 */
[----:B------:R-:W-:Y:S02]  /*16bb0*/  R2UR UR5, R3 ;  /* 0x00000000030572ca */ /* 0x000fe400000e0000 */
[----:B------:R-:W-:Y:S02]  /*16bc0*/  IADD3 R12, R10, 0x82, RZ ;  /* 0x000000820a0c7810 */ /* 0x000fe40007ffe0ff */
[----:B------:R-:W-:Y:S02]  /*16bd0*/  R2UR UR19, R13 ;  /* 0x000000000d1372ca */ /* 0x000fe400000e0000 */
[----:B------:R-:W-:Y:S02]  /*16be0*/  MOV R230, UR37 ;  /* 0x0000002500e67c02 */ /* 0x000fe40008000f00 */
[----:B------:R-:W-:-:S02]  /*16bf0*/  MOV R229, UR36 ;  /* 0x0000002400e57c02 */ /* 0x000fc40008000f00 */
[----:B------:R-:W-:Y:S01]  /*16c00*/  R2UR UR31, R13 ;  /* 0x000000000d1f72ca */ /* 0x000fe200000e0000 */
[----:B------:R-:W-:Y:S01]  /*16c10*/  UMOV UR12, UR4 ;  /* 0x00000004000c7c82 */ /* 0x000fe20008000000 */
[----:B------:R-:W-:Y:S02]  /*16c20*/  WARPGROUP.DEPBAR.LE gsb0, 0x0 ;  /* 0x00008000000079c5 */ /* 0x000fe40000010000 */
[----:B------:R-:W-:Y:S01]  /*16c30*/  WARPGROUP.ARRIVE ;  /* 0x00000000000079c5 */ /* 0x000fe20000000000 */
[----:B------:R-:W-:Y:S01]  /*16c40*/  UMOV UR13, UR5 ;  /* 0x00000005000d7c82 */ /* 0x000fe20008000000 */
[----:B------:R-:W-:Y:S01]  /*16c50*/  UMOV UR16, UR4 ;  /* 0x0000000400107c82 */ /* 0x000fe20008000000 */
[----:B------:R-:W-:Y:S01]  /*16c60*/  VIADD R14, R10, 0x182 ;  /* 0x000001820a0e7836 */ /* 0x000fe20000000000 */
[----:B------:R-:W-:Y:S01]  /*16c70*/  R2UR UR27, R15 ;  /* 0x000000000f1b72ca */ /* 0x000fe200000e0000 */
[----:B------:R-:W-:Y:S01]  /*16c80*/  UMOV UR28, UR4 ;  /* 0x00000004001c7c82 */ /* 0x000fe20008000000 */
[----:B------:R-:W-:Y:S01]  /*16c90*/  HGMMA.64x16x16.F32 R168, gdesc[UR12], R168, gsb0 ;  /* 0x002000000ca879f0 */ /* 0x000fe200080008a8 */
[----:B------:R-:W-:Y:S01]  /*16ca0*/  R2UR UR18, R12 ;  /* 0x000000000c1272ca */ /* 0x000fe200000e0000 */
[----:B------:R-:W-:Y:S01]  /*16cb0*/  UMOV UR17, UR5 ;  /* 0x0000000500117c82 */ /* 0x000fe20008000000 */
[----:B------:R-:W-:Y:S01]  /*16cc0*/  UMOV UR32, UR4 ;  /* 0x0000000400207c82 */ /* 0x000fe20008000000 */
[----:B------:R-:W2:Y:S01]  /*16cd0*/  LDL.64 R2, [R1+0x10] ;  /* 0x0000100001027983 */ /* 0x000ea20000100a00 */
[----:B------:R-:W-:-:S02]  /*16ce0*/  WARPGROUP.DEPBAR.LE gsb0, 0x0 ;  /* 0x00008000000079c5 */ /* 0x000fc40000010000 */
[----:B------:R-:W-:-:S07]  /*16cf0*/  WARPGROUP.ARRIVE ;  /* 0x00000000000079c5 */ /* 0x000fce0000000000 */
[----:B------:R-:W-:Y:S01]  /*16d00*/  HGMMA.64x16x16.F32 R160, gdesc[UR16], R160, gsb0 ;  /* 0x0020000010a079f0 */ /* 0x000fe200080008a0 */
[----:B------:R-:W-:Y:S01]  /*16d10*/  UMOV UR36, UR4 ;  /* 0x0000000400247c82 */ /* 0x000fe20008000000 */
[----:B------:R-:W-:Y:S01]  /*16d20*/  UMOV UR37, UR5 ;  /* 0x0000000500257c82 */ /* 0x000fe20008000000 */
[----:B------:R-:W-:Y:S02]  /*16d30*/  VIADD R12, R10, 0x202 ;  /* 0x000002020a0c7836 */ /* 0x000fe40000000000 */
[----:B------:R-:W-:-:S03]  /*16d40*/  IMAD.MOV.U32 R13, RZ, RZ, 0x40000040 ;  /* 0x40000040ff0d7424 */ /* 0x000fc600078e00ff */
[----:B------:R-:W-:Y:S02]  /*16d50*/  R2UR UR30, R12 ;  /* 0x000000000c1e72ca */ /* 0x000fe400000e0000 */
[----:B------:R-:W-:Y:S02]  /*16d60*/  IADD3 R12, R10, 0x302, RZ ;  /* 0x000003020a0c7810 */ /* 0x000fe40007ffe0ff */
[----:B------:R-:W-:Y:S02]  /*16d70*/  R2UR UR43, R13 ;  /* 0x000000000d2b72ca */ /* 0x000fe400000e0000 */
[----:B------:R-:W-:Y:S01]  /*16d80*/  R2UR UR42, R12 ;  /* 0x000000000c2a72ca */ /* 0x000fe200000e0000 */
[----:B------:R-:W-:Y:S02]  /*16d90*/  VIADD R12, R10, 0x402 ;  /* 0x000004020a0c7836 */ /* 0x000fe40000000000 */
[----:B------:R-:W-:-:S03]  /*16da0*/  IMAD.MOV.U32 R13, RZ, RZ, 0x40000040 ;  /* 0x40000040ff0d7424 */ /* 0x000fc600078e00ff */
        /* <DEDUP_REMOVED lines=19> */
[----:B------:R-:W-:Y:S02]  /*16ee0*/  R2UR UR10, R12 ;  /* 0x000000000c0a72ca */ /* 0x000fe400000e0000 */
[----:B------:R-:W-:Y:S02]  /*16ef0*/  R2UR UR11, R13 ;  /* 0x000000000d0b72ca */ /* 0x000fe400000e0000 */
[----:B------:R-:W-:-:S09]  /*16f00*/  R2UR UR26, R14 ;  /* 0x000000000e1a72ca */ /* 0x000fd200000e0000 */
[----:B------:R-:W-:Y:S01]  /*16f10*/  MOV R14, UR10 ;  /* 0x0000000a000e7c02 */ /* 0x000fe20008000f00 */
[----:B------:R-:W-:Y:S01]  /*16f20*/  UMOV UR10, UR24 ;  /* 0x00000018000a7c82 */ /* 0x000fe20008000000 */
[----:B------:R-:W-:Y:S01]  /*16f30*/  MOV R15, UR11 ;  /* 0x0000000b000f7c02 */ /* 0x000fe20008000f00 */
[----:B------:R-:W-:Y:S01]  /*16f40*/  UMOV UR11, UR25 ;  /* 0x00000019000b7c82 */ /* 0x000fe20008000000 */
[----:B------:R-:W-:Y:S01]  /*16f50*/  UMOV UR24, UR4 ;  /* 0x0000000400187c82 */ /* 0x000fe20008000000 */
[----:B------:R-:W-:Y:S01]  /*16f60*/  UMOV UR25, UR5 ;  /* 0x0000000500197c82 */ /* 0x000fe20008000000 */
[----:B------:R-:W-:Y:S02]  /*16f70*/  WARPGROUP.DEPBAR.LE gsb0, 0x0 ;  /* 0x00008000000079c5 */ /* 0x000fe40000010000 */
[----:B------:R-:W-:-:S06]  /*16f80*/  WARPGROUP.ARRIVE ;  /* 0x00000000000079c5 */ /* 0x000fcc0000000000 */
[----:B------:R-:W-:Y:S01]  /*16f90*/  HGMMA.64x16x16.F32 R144, gdesc[UR24], R144, gsb0 ;  /* 0x00200000189079f0 */ /* 0x000fe20008000890 */
[----:B------:R-:W-:Y:S02]  /*16fa0*/  UMOV UR29, UR5 ;  /* 0x00000005001d7c82 */ /* 0x000fe40008000000 */
[----:B------:R-:W-:Y:S02]  /*16fb0*/  WARPGROUP.DEPBAR.LE gsb0, 0x0 ;  /* 0x00008000000079c5 */ /* 0x000fe40000010000 */
[----:B------:R-:W-:-:S06]  /*16fc0*/  WARPGROUP.ARRIVE ;  /* 0x00000000000079c5 */ /* 0x000fcc0000000000 */
[----:B------:R-:W-:Y:S01]  /*16fd0*/  HGMMA.64x16x16.F32 R136, gdesc[UR28], R136, gsb0 ;  /* 0x002000001c8879f0 */ /* 0x000fe20008000888 */
[----:B------:R-:W-:Y:S02]  /*16fe0*/  UMOV UR33, UR5 ;  /* 0x0000000500217c82 */ /* 0x000fe40008000000 */
        /* <DEDUP_REMOVED lines=25> */
[----:B------:R-:W-:Y:S01]  /*17180*/  UMOV UR20, UR4 ;  /* 0x0000000400147c82 */ /* 0x000fe20008000000 */
[----:B------:R-:W-:Y:S01]  /*17190*/  UMOV UR21, UR5 ;  /* 0x0000000500157c82 */ /* 0x000fe20008000000 */
[----:B------:R-:W-:Y:S01]  /*171a0*/  IMAD.MOV.U32 R13, RZ, RZ, 0x40000040 ;  /* 0x40000040ff0d7424 */ /* 0x000fe200078e00ff */
[----:B------:R-:W-:Y:S01]  /*171b0*/  IADD3 R12, R10, 0x284, RZ ;  /* 0x000002840a0c7810 */ /* 0x000fe20007ffe0ff */
[----:B------:R-:W-:Y:S02]  /*171c0*/  WARPGROUP.DEPBAR.LE gsb0, 0x0 ;  /* 0x00008000000079c5 */ /* 0x000fe40000010000 */
[----:B------:R-:W-:-:S06]  /*171d0*/  WARPGROUP.ARRIVE ;  /* 0x00000000000079c5 */ /* 0x000fcc0000000000 */
[----:B------:R-:W-:Y:S01]  /*171e0*/  HGMMA.64x16x16.F32 R88, gdesc[UR20], R88, gsb0 ;  /* 0x00200000145879f0 */ /* 0x000fe20008000858 */
[----:B------:R-:W-:Y:S02]  /*171f0*/  R2UR UR14, R12 ;  /* 0x000000000c0e72ca */ /* 0x000fe400000e0000 */
[----:B------:R-:W-:Y:S02]  /*17200*/  R2UR UR15, R13 ;  /* 0x000000000d0f72ca */ /* 0x000fe400000e0000 */
[----:B--2---:R-:W-:Y:S02]  /*17210*/  R2UR UR36, R2 ;  /* 0x00000000022472ca */ /* 0x004fe400000e0000 */
[----:B------:R-:W-:Y:S02]  /*17220*/  R2UR UR37, R3 ;  /* 0x00000000032572ca */ /* 0x000fe400000e0000 */
[----:B------:R0:W5:Y:S05]  /*17230*/  LDL.LU.64 R2, [R1+0x98] ;  /* 0x0000980001027983 */ /* 0x00016a0000300a00 */
[----:B------:R-:W-:Y:S01]  /*17240*/  MOV R9, UR14 ;  /* 0x0000000e00097c02 */ /* 0x000fe20008000f00 */
[----:B------:R-:W-:Y:S01]  /*17250*/  UMOV UR14, UR6 ;  /* 0x00000006000e7c82 */ /* 0x000fe20008000000 */
[----:B------:R-:W-:Y:S01]  /*17260*/  MOV R11, UR15 ;  /* 0x0000000f000b7c02 */ /* 0x000fe20008000f00 */
[----:B------:R-:W-:Y:S01]  /*17270*/  UMOV UR15, UR7 ;  /* 0x00000007000f7c82 */ /* 0x000fe20008000000 */
[----:B------:R-:W-:-:S02]  /*17280*/  UMOV UR12, UR36 ;  /* 0x00000024000c7c82 */ /* 0x000fc40008000000 */
        /* <DEDUP_REMOVED lines=25> */
[----:B------:R-:W-:Y:S01]  /*17420*/  R2UR UR15, R11 ;  /* 0x000000000b0f72ca */ /* 0x000fe200000e0000 */
[----:B------:R-:W-:Y:S01]  /*17430*/  UMOV UR12, UR36 ;  /* 0x00000024000c7c82 */ /* 0x000fe20008000000 */
[----:B------:R-:W-:Y:S01]  /*17440*/  R2UR UR14, R9 ;  /* 0x00000000090e72ca */ /* 0x000fe200000e0000 */
[----:B------:R-:W-:Y:S01]  /*17450*/  UMOV UR13, UR37 ;  /* 0x00000025000d7c82 */ /* 0x000fe20008000000 */
[----:B------:R-:W2:Y:S01]  /*17460*/  LDL.64 R14, [R1+0x8] ;  /* 0x00000800010e7983 */ /* 0x000ea20000100a00 */
[----:B------:R-:W-:-:S02]  /*17470*/  WARPGROUP.DEPBAR.LE gsb0, 0x0 ;  /* 0x00008000000079c5 */ /* 0x000fc40000010000 */
[----:B------:R-:W-:-:S06]  /*17480*/  WARPGROUP.ARRIVE ;  /* 0x00000000000079c5 */ /* 0x000fcc0000000000 */
[----:B------:R-:W-:Y:S01]  /*17490*/  HGMMA.64x16x16.F32 R136, gdesc[UR8], R136, gsb0 ;  /* 0x00200000088879f0 */ /* 0x000fe20008000888 */
[----:B------:R-:W-:Y:S02]  /*174a0*/  VIADD R12, R10, 0x304 ;  /* 0x000003040a0c7836 */ /* 0x000fe40000000000 */
        /* <DEDUP_REMOVED lines=8> */
[----:B------:R-:W-:Y:S01]  /*17530*/  VIADD R8, R10, 0x386 ;  /* 0x000003860a087836 */ /* 0x000fe20000000000 */
[----:B------:R-:W-:Y:S02]  /*17540*/  WARPGROUP.DEPBAR.LE gsb0, 0x0 ;  /* 0x00008000000079c5 */ /* 0x000fe40000010000 */
[----:B------:R-:W-:-:S07]  /*17550*/  WARPGROUP.ARRIVE ;  /* 0x00000000000079c5 */ /* 0x000fce0000000000 */
[----:B------:R-:W-:Y:S01]  /*17560*/  HGMMA.64x16x16.F32 R120, gdesc[UR16], R120, gsb0 ;  /* 0x00200000107879f0 */ /* 0x000fe20008000878 */
[----:B------:R-:W-:Y:S01]  /*17570*/  IMAD.MOV.U32 R9, RZ, RZ, 0x40000040 ;  /* 0x40000040ff097424 */ /* 0x000fe200078e00ff */
[----:B------:R-:W-:Y:S01]  /*17580*/  MOV R13, 0x40000040 ;  /* 0x40000040000d7802 */ /* 0x000fe20000000f00 */
[----:B------:R-:W-:Y:S01]  /*17590*/  VIADD R12, R10, 0x384 ;  /* 0x000003840a0c7836 */ /* 0x000fe20000000000 */
[----:B------:R-:W-:Y:S02]  /*175a0*/  R2UR UR58, R8 ;  /* 0x00000000083a72ca */ /* 0x000fe400000e0000 */
[----:B------:R-:W-:Y:S02]  /*175b0*/  R2UR UR59, R9 ;  /* 0x00000000093b72ca */ /* 0x000fe400000e0000 */
[----:B------:R-:W-:Y:S02]  /*175c0*/  R2UR UR6, R12 ;  /* 0x000000000c0672ca */ /* 0x000fe400000e0000 */
        /* <DEDUP_REMOVED lines=38> */
[----:B------:R-:W-:Y:S01]  /*17830*/  IMAD.MOV.U32 R13, RZ, RZ, 0x40000040 ;  /* 0x40000040ff0d7424 */ /* 0x000fe200078e00ff */
[----:B--2---:R-:W-:Y:S02]  /*17840*/  R2UR UR12, R14 ;  /* 0x000000000e0c72ca */ /* 0x004fe400000e0000 */
[----:B------:R-:W-:Y:S02]  /*17850*/  R2UR UR13, R15 ;  /* 0x000000000f0d72ca */ /* 0x000fe400000e0000 */
[----:B------:R-:W-:Y:S02]  /*17860*/  R2UR UR42, R12 ;  /* 0x000000000c2a72ca */ /* 0x000fe400000e0000 */
[----:B------:R-:W-:-:S07]  /*17870*/  R2UR UR43, R13 ;  /* 0x000000000d2b72ca */ /* 0x000fce00000e0000 */
[----:B------:R-:W-:Y:S02]  /*17880*/  UMOV UR40, UR12 ;  /* 0x0000000c00287c82 */ /* 0x000fe40008000000 */
[----:B------:R-:W-:Y:S01]  /*17890*/  UMOV UR41, UR13 ;  /* 0x0000000d00297c82 */ /* 0x000fe20008000000 */
[----:B------:R-:W-:Y:S02]  /*178a0*/  WARPGROUP.DEPBAR.LE gsb0, 0x0 ;  /* 0x00008000000079c5 */ /* 0x000fe40000010000 */
[----:B------:R-:W-:-:S06]  /*178b0*/  WARPGROUP.ARRIVE ;  /* 0x00000000000079c5 */ /* 0x000fcc0000000000 */
        /* <DEDUP_REMOVED lines=25> */
[----:B------:R-:W-:Y:S01]  /*17a50*/  IADD3 R12, R10, 0x206, RZ ;  /* 0x000002060a0c7810 */ /* 0x000fe20007ffe0ff */
        /* <DEDUP_REMOVED lines=15> */
[----:B------:R-:W-:-:S03]  /*17b50*/  IMAD.MOV.U32 R13, RZ, RZ, 0x40000040 ;  /* 0x40000040ff0d7424 */ /* 0x000fc600078e00ff */
[----:B------:R-:W-:Y:S02]  /*17b60*/  R2UR UR38, R12 ;  /* 0x000000000c2672ca */ /* 0x000fe400000e0000 */
[----:B------:R-:W-:-:S11]  /*17b70*/  R2UR UR39, R13 ;  /* 0x000000000d2772ca */ /* 0x000fd600000e0000 */
        /* <DEDUP_REMOVED lines=51> */
[----:B------:R-:W-:Y:S01]  /*17eb0*/  VIADD R12, R10, 0x580 ;  /* 0x000005800a0c7836 */ /* 0x000fe20000000000 */
[----:B------:R-:W-:Y:S02]  /*17ec0*/  MOV R13, 0x40000040 ;  /* 0x40000040000d7802 */ /* 0x000fe40000000f00 */
[----:B------:R-:W-:Y:S02]  /*17ed0*/  R2UR UR38, R236 ;  /* 0x00000000ec2672ca */ /* 0x000fe400000e0000 */
        /* <DEDUP_REMOVED lines=8> */
[C---:B------:R-:W-:Y:S02]  /*17f60*/  VIADD R8, R10.reuse, 0x602 ;  /* 0x000006020a087836 */ /* 0x040fe40000000000 */
[----:B------:R-:W-:Y:S02]  /*17f70*/  IMAD.MOV.U32 R9, RZ, RZ, 0x40000040 ;  /* 0x40000040ff097424 */ /* 0x000fe400078e00ff */
[----:B------:R-:W-:Y:S02]  /*17f80*/  VIADD R12, R10, 0x600 ;  /* 0x000006000a0c7836 */ /* 0x000fe40000000000 */
[----:B------:R-:W-:Y:S01]  /*17f90*/  IMAD.MOV.U32 R13, RZ, RZ, 0x40000040 ;  /* 0x40000040ff0d7424 */ /* 0x000fe200078e00ff */
[----:B------:R-:W-:Y:S02]  /*17fa0*/  R2UR UR58, R8 ;  /* 0x00000000083a72ca */ /* 0x000fe400000e0000 */
[----:B------:R-:W-:-:S02]  /*17fb0*/  R2UR UR59, R9 ;  /* 0x00000000093b72ca */ /* 0x000fc400000e0000 */
        /* <DEDUP_REMOVED lines=71> */
[----:B------:R-:W-:Y:S02]  /*18430*/  VIADD R12, R10, 0xa00 ;  /* 0x00000a000a0c7836 */ /* 0x000fe40000000000 */
        /* <DEDUP_REMOVED lines=14> */
[----:B------:R-:W-:Y:S01]  /*18520*/  UMOV UR58, UR20 ;  /* 0x00000014003a7c82 */ /* 0x000fe20008000000 */
[----:B------:R-:W-:Y:S01]  /*18530*/  UMOV UR20, UR38 ;  /* 0x0000002600147c82 */ /* 0x000fe20008000000 */
[----:B------:R-:W-:Y:S01]  /*18540*/  UMOV UR59, UR21 ;  /* 0x00000015003b7c82 */ /* 0x000fe20008000000 */
[----:B------:R-:W-:Y:S01]  /*18550*/  UMOV UR21, UR39 ;  /* 0x0000002700157c82 */ /* 0x000fe20008000000 */
[----:B------:R-:W-:Y:S02]  /*18560*/  WARPGROUP.DEPBAR.LE gsb0, 0x0 ;  /* 0x00008000000079c5 */ /* 0x000fe40000010000 */
[----:B------:R-:W-:-:S06]  /*18570*/  WARPGROUP.ARRIVE ;  /* 0x00000000000079c5 */ /* 0x000fcc0000000000 */
[----:B------:R-:W-:Y:S01]  /*18580*/  HGMMA.64x16x16.F32 R96, gdesc[UR20], R96, gsb0 ;  /* 0x00200000146079f0 */ /* 0x000fe20008000860 */
[----:B------:R-:W-:Y:S01]  /*18590*/  IMAD.MOV.U32 R13, RZ, RZ, 0x40000040 ;  /* 0x40000040ff0d7424 */ /* 0x000fe200078e00ff */
[----:B------:R-:W-:-:S04]  /*185a0*/  IADD3 R12, R10, 0x682, RZ ;  /* 0x000006820a0c7810 */ /* 0x000fc80007ffe0ff */
[----:B------:R-:W-:Y:S01]  /*185b0*/  R2UR UR6, R12 ;  /* 0x000000000c0672ca */ /* 0x000fe200000e0000 */
[----:B------:R-:W-:Y:S01]  /*185c0*/  VIADD R12, R10, 0x702 ;  /* 0x000007020a0c7836 */ /* 0x000fe20000000000 */
[----:B------:R-:W-:Y:S01]  /*185d0*/  R2UR UR7, R13 ;  /* 0x000000000d0772ca */ /* 0x000fe200000e0000 */
[----:B------:R-:W-:-:S03]  /*185e0*/  IMAD.MOV.U32 R13, RZ, RZ, 0x40000040 ;  /* 0x40000040ff0d7424 */ /* 0x000fc600078e00ff */
[----:B------:R-:W-:Y:S02]  /*185f0*/  R2UR UR10, R12 ;  /* 0x000000000c0a72ca */ /* 0x000fe400000e0000 */
[----:B------:R-:W-:Y:S01]  /*18600*/  R2UR UR11, R13 ;  /* 0x000000000d0b72ca */ /* 0x000fe200000e0000 */
[----:B------:R-:W-:Y:S01]  /*18610*/  UMOV UR8, UR38 ;  /* 0x0000002600087c82 */ /* 0x000fe20008000000 */
[----:B------:R-:W-:-:S09]  /*18620*/  UMOV UR9, UR39 ;  /* 0x0000002700097c82 */ /* 0x000fd20008000000 */
[----:B------:R-:W-:Y:S01]  /*18630*/  MOV R9, UR10 ;  /* 0x0000000a00097c02 */ /* 0x000fe20008000f00 */
[----:B------:R-:W-:Y:S01]  /*18640*/  UMOV UR10, UR4 ;  /* 0x00000004000a7c82 */ /* 0x000fe20008000000 */
[----:B------:R-:W-:Y:S01]  /*18650*/  MOV R11, UR11 ;  /* 0x0000000b000b7c02 */ /* 0x000fe20008000f00 */
[----:B------:R-:W-:Y:S01]  /*18660*/  UMOV UR11, UR5 ;  /* 0x00000005000b7c82 */ /* 0x000fe20008000000 */
[----:B------:R-:W-:Y:S02]  /*18670*/  WARPGROUP.DEPBAR.LE gsb0, 0x0 ;  /* 0x00008000000079c5 */ /* 0x000fe40000010000 */
[----:B------:R-:W-:-:S06]  /*18680*/  WARPGROUP.ARRIVE ;  /* 0x00000000000079c5 */ /* 0x000fcc0000000000 */
[----:B------:R-:W-:Y:S01]  /*18690*/  HGMMA.64x16x16.F32 R88, gdesc[UR8], R88, gsb0 ;  /* 0x00200000085879f0 */ /* 0x000fe20008000858 */
[----:B------:R-:W-:Y:S02]  /*186a0*/  R2UR UR36, R234 ;  /* 0x00000000ea2472ca */ /* 0x000fe400000e0000 */
[----:B------:R-:W-:-:S11]  /*186b0*/  R2UR UR37, R235 ;  /* 0x00000000eb2572ca */ /* 0x000fd600000e0000 */
[----:B------:R-:W-:Y:S02]  /*186c0*/  UMOV UR56, UR36 ;  /* 0x0000002400387c82 */ /* 0x000fe40008000000 */
[----:B------:R-:W-:Y:S01]  /*186d0*/  UMOV UR57, UR37 ;  /* 0x0000002500397c82 */ /* 0x000fe20008000000 */
[----:B------:R-:W-:Y:S01]  /*186e0*/  VIADD R12, R10, 0x782 ;  /* 0x000007820a0c7836 */ /* 0x000fe20000000000 */
[----:B------:R-:W-:Y:S01]  /*186f0*/  MOV R13, 0x40000040 ;  /* 0x40000040000d7802 */ /* 0x000fe20000000f00 */
[----:B------:R-:W-:Y:S02]  /*18700*/  WARPGROUP.DEPBAR.LE gsb0, 0x0 ;  /* 0x00008000000079c5 */ /* 0x000fe40000010000 */
[----:B------:R-:W-:-:S06]  /*18710*/  WARPGROUP.ARRIVE ;  /* 0x00000000000079c5 */ /* 0x000fcc0000000000 */
[----:B------:R-:W-:Y:S01]  /*18720*/  HGMMA.64x16x16.F32 R168, gdesc[UR56], R168, gsb0 ;  /* 0x0020000038a879f0 */ /* 0x000fe200080008a8 */
[----:B------:R-:W-:Y:S01]  /*18730*/  R2UR UR15, R13 ;  /* 0x000000000d0f72ca */ /* 0x000fe200000e0000 */
[----:B------:R-:W-:Y:S01]  /*18740*/  IMAD.MOV.U32 R13, RZ, RZ, 0x40000040 ;  /* 0x40000040ff0d7424 */ /* 0x000fe200078e00ff */
[----:B------:R-:W-:Y:S01]  /*18750*/  R2UR UR14, R12 ;  /* 0x000000000c0e72ca */ /* 0x000fe200000e0000 */
[----:B------:R-:W-:-:S03]  /*18760*/  VIADD R12, R10, 0x802 ;  /* 0x000008020a0c7836 */ /* 0x000fc60000000000 */
[----:B------:R-:W-:Y:S01]  /*18770*/  R2UR UR19, R13 ;  /* 0x000000000d1372ca */ /* 0x000fe200000e0000 */
[----:B------:R-:W-:Y:S01]  /*18780*/  IMAD.MOV.U32 R13, RZ, RZ, 0x40000040 ;  /* 0x40000040ff0d7424 */ /* 0x000fe200078e00ff */
[----:B------:R-:W-:Y:S01]  /*18790*/  R2UR UR18, R12 ;  /* 0x000000000c1272ca */ /* 0x000fe200000e0000 */
[----:B------:R-:W-:-:S03]  /*187a0*/  VIADD R12, R10, 0x882 ;  /* 0x000008820a0c7836 */ /* 0x000fc60000000000 */
[----:B------:R-:W-:Y:S01]  /*187b0*/  R2UR UR5, R13 ;  /* 0x000000000d0572ca */ /* 0x000fe200000e0000 */
[----:B------:R-:W-:Y:S01]  /*187c0*/  IMAD.MOV.U32 R13, RZ, RZ, 0x40000040 ;  /* 0x40000040ff0d7424 */ /* 0x000fe200078e00ff */
[----:B------:R-:W-:Y:S02]  /*187d0*/  R2UR UR4, R12 ;  /* 0x000000000c0472ca */ /* 0x000fe400000e0000 */
[----:B------:R-:W-:Y:S02]  /*187e0*/  IADD3 R12, R10, 0x902, RZ ;  /* 0x000009020a0c7810 */ /* 0x000fe40007ffe0ff */
[----:B------:R-:W-:Y:S01]  /*187f0*/  R2UR UR27, R13 ;  /* 0x000000000d1b72ca */ /* 0x000fe200000e0000 */
[----:B------:R-:W-:Y:S01]  /*18800*/  IMAD.MOV.U32 R13, RZ, RZ, 0x40000040 ;  /* 0x40000040ff0d7424 */ /* 0x000fe200078e00ff */
[----:B------:R-:W-:Y:S01]  /*18810*/  R2UR UR26, R12 ;  /* 0x000000000c1a72ca */ /* 0x000fe200000e0000 */
[----:B------:R-:W-:Y:S01]  /*18820*/  VIADD R12, R10, 0x982 ;  /* 0x000009820a0c7836 */ /* 0x000fe20000000000 */
[----:B------:R-:W-:-:S02]  /*18830*/  R2UR UR59, R8 ;  /* 0x00000000083b72ca */ /* 0x000fc400000e0000 */
[----:B------:R-:W-:Y:S02]  /*18840*/  R2UR UR58, R7 ;  /* 0x00000000073a72ca */ /* 0x000fe400000e0000 */
[----:B------:R-:W-:Y:S01]  /*18850*/  R2UR UR30, R12 ;  /* 0x000000000c1e72ca */ /* 0x000fe200000e0000 */
[----:B------:R-:W-:Y:S01]  /*18860*/  VIADD R12, R10, 0xa02 ;  /* 0x00000a020a0c7836 */ /* 0x000fe20000000000 */
[----:B------:R-:W-:Y:S02]  /*18870*/  R2UR UR31, R13 ;  /* 0x000000000d1f72ca */ /* 0x000fe400000e0000 */
[----:B------:R-:W-:Y:S02]  /*18880*/  MOV R13, 0x40000040 ;  /* 0x40000040000d7802 */ /* 0x000fe40000000f00 */
[----:B------:R-:W-:Y:S02]  /*18890*/  R2UR UR34, R12 ;  /* 0x000000000c2272ca */ /* 0x000fe400000e0000 */
[----:B------:R-:W-:Y:S01]  /*188a0*/  R2UR UR35, R13 ;  /* 0x000000000d2372ca */ /* 0x000fe200000e0000 */
[----:B------:R-:W-:Y:S01]  /*188b0*/  IMAD.MOV.U32 R13, RZ, RZ, 0x40000040 ;  /* 0x40000040ff0d7424 */ /* 0x000fe200078e00ff */
[----:B------:R-:W-:Y:S01]  /*188c0*/  UMOV UR56, UR36 ;  /* 0x0000002400387c82 */ /* 0x000fe20008000000 */
[----:B------:R-:W-:Y:S01]  /*188d0*/  VIADD R12, R10, 0xa82 ;  /* 0x00000a820a0c7836 */ /* 0x000fe20000000000 */
[----:B------:R-:W-:-:S02]  /*188e0*/  UMOV UR57, UR37 ;  /* 0x0000002500397c82 */ /* 0x000fc40008000000 */
[----:B------:R-:W-:Y:S01]  /*188f0*/  R2UR UR43, R13 ;  /* 0x000000000d2b72ca */ /* 0x000fe200000e0000 */
[----:B------:R-:W-:Y:S01]  /*18900*/  IMAD.MOV.U32 R13, RZ, RZ, 0x40000040 ;  /* 0x40000040ff0d7424 */ /* 0x000fe200078e00ff */
[----:B------:R-:W-:Y:S01]  /*18910*/  R2UR UR42, R12 ;  /* 0x000000000c2a72ca */ /* 0x000fe200000e0000 */
[----:B------:R-:W-:Y:S02]  /*18920*/  WARPGROUP.DEPBAR.LE gsb0, 0x0 ;  /* 0x00008000000079c5 */ /* 0x000fe40000010000 */
[----:B------:R-:W-:Y:S01]  /*18930*/  WARPGROUP.ARRIVE ;  /* 0x00000000000079c5 */ /* 0x000fe20000000000 */
[----:B------:R-:W-:-:S05]  /*18940*/  VIADD R12, R10, 0x584 ;  /* 0x000005840a0c7836 */ /* 0x000fca0000000000 */
[----:B------:R-:W-:Y:S01]  /*18950*/  HGMMA.64x16x16.F32 R160, gdesc[UR56], R160, gsb0 ;  /* 0x0020000038a079f0 */ /* 0x000fe200080008a0 */
[----:B------:R-:W-:Y:S01]  /*18960*/  R2UR UR47, R13 ;  /* 0x000000000d2f72ca */ /* 0x000fe200000e0000 */
[----:B------:R-:W-:Y:S01]  /*18970*/  IMAD.MOV.U32 R13, RZ, RZ, 0x40000040 ;  /* 0x40000040ff0d7424 */ /* 0x000fe200078e00ff */
[----:B------:R-:W-:Y:S02]  /*18980*/  R2UR UR46, R12 ;  /* 0x000000000c2e72ca */ /* 0x000fe400000e0000 */
[----:B------:R-:W-:Y:S02]  /*18990*/  IADD3 R12, R10, 0x604, RZ ;  /* 0x000006040a0c7810 */ /* 0x000fe40007ffe0ff */
[----:B------:R-:W-:Y:S01]  /*189a0*/  R2UR UR51, R13 ;  /* 0x000000000d3372ca */ /* 0x000fe200000e0000 */
[----:B------:R-:W-:Y:S01]  /*189b0*/  IMAD.MOV.U32 R13, RZ, RZ, 0x40000040 ;  /* 0x40000040ff0d7424 */ /* 0x000fe200078e00ff */
[----:B------:R-:W-:Y:S01]  /*189c0*/  R2UR UR50, R12 ;  /* 0x000000000c3272ca */ /* 0x000fe200000e0000 */
[----:B------:R-:W-:-:S03]  /*189d0*/  VIADD R12, R10, 0x684 ;  /* 0x000006840a0c7836 */ /* 0x000fc60000000000 */
[----:B------:R-:W-:Y:S02]  /*189e0*/  R2UR UR55, R13 ;  /* 0x000000000d3772ca */ /* 0x000fe400000e0000 */
[----:B------:R-:W-:Y:S01]  /*189f0*/  R2UR UR54, R12 ;  /* 0x000000000c3672ca */ /* 0x000fe200000e0000 */
[----:B------:R-:W-:Y:S01]  /*18a00*/  VIADD R12, R10, 0x704 ;  /* 0x000007040a0c7836 */ /* 0x000fe20000000000 */
[----:B------:R-:W-:-:S04]  /*18a10*/  MOV R13, 0x40000040 ;  /* 0x40000040000d7802 */ /* 0x000fc80000000f00 */
        /* <DEDUP_REMOVED lines=12> */
[----:B------:R-:W-:Y:S02]  /*18ae0*/  R2UR UR59, R13 ;  /* 0x000000000d3b72ca */ /* 0x000fe400000e0000 */
[----:B------:R-:W-:Y:S02]  /*18af0*/  R2UR UR58, R12 ;  /* 0x000000000c3a72ca */ /* 0x000fe400000e0000 */
[----:B------:R-:W-:-:S02]  /*18b00*/  R2UR UR11, R11 ;  /* 0x000000000b0b72ca */ /* 0x000fc400000e0000 */
[----:B------:R-:W-:Y:S01]  /*18b10*/  R2UR UR10, R9 ;  /* 0x00000000090a72ca */ /* 0x000fe200000e0000 */
[----:B------:R-:W-:Y:S02]  /*18b20*/  WARPGROUP.DEPBAR.LE gsb0, 0x0 ;  /* 0x00008000000079c5 */ /* 0x000fe40000010000 */
[----:B------:R-:W-:-:S04]  /*18b30*/  WARPGROUP.ARRIVE ;  /* 0x00000000000079c5 */ /* 0x000fc80000000000 */
[----:B------:R-:W-:Y:S01]  /*18b40*/  MOV R11, UR59 ;  /* 0x0000003b000b7c02 */ /* 0x000fe20008000f00 */
[----:B------:R-:W-:Y:S01]  /*18b50*/  UMOV UR59, UR5 ;  /* 0x00000005003b7c82 */ /* 0x000fe20008000000 */
[----:B------:R-:W-:Y:S01]  /*18b60*/  MOV R9, UR58 ;  /* 0x0000003a00097c02 */ /* 0x000fe20008000f00 */
[----:B------:R-:W-:Y:S01]  /*18b70*/  UMOV UR58, UR4 ;  /* 0x00000004003a7c82 */ /* 0x000fe20008000000 */
[----:B------:R-:W-:Y:S01]  /*18b80*/  UMOV UR4, UR36 ;  /* 0x0000002400047c82 */ /* 0x000fe20008000000 */
[----:B------:R-:W-:Y:S02]  /*18b90*/  UMOV UR5, UR37 ;  /* 0x0000002500057c82 */ /* 0x000fe40008000000 */
[----:B------:R-:W-:Y:S01]  /*18ba0*/  HGMMA.64x16x16.F32 R152, gdesc[UR4], R152, gsb0 ;  /* 0x00200000049879f0 */ /* 0x000fe20008000898 */
[----:B------:R-:W-:Y:S01]  /*18bb0*/  UMOV UR8, UR36 ;  /* 0x0000002400087c82 */ /* 0x000fe20008000000 */
[----:B------:R-:W-:Y:S01]  /*18bc0*/  UMOV UR9, UR37 ;  /* 0x0000002500097c82 */ /* 0x000fe20008000000 */
[----:B------:R-:W-:-:S02]  /*18bd0*/  WARPGROUP.DEPBAR.LE gsb0, 0x0 ;  /* 0x00008000000079c5 */ /* 0x000fc40000010000 */
        /* <DEDUP_REMOVED lines=119> */
[----:B------:R-:W-:Y:S02]  /*19350*/  IADD3 R12, R10, 0x586, RZ ;  /* 0x000005860a0c7810 */ /* 0x000fe40007ffe0ff */
[----:B------:R-:W-:Y:S02]  /*19360*/  R2UR UR21, R21 ;  /* 0x00000000151572ca */ /* 0x000fe400000e0000 */
[----:B------:R-:W-:Y:S02]  /*19370*/  R2UR UR20, R20 ;  /* 0x00000000141472ca */ /* 0x000fe400000e0000 */
[----:B------:R-:W-:Y:S02]  /*19380*/  R2UR UR22, R12 ;  /* 0x000000000c1672ca */ /* 0x000fe400000e0000 */
[----:B------:R-:W-:Y:S01]  /*19390*/  R2UR UR23, R13 ;  /* 0x000000000d1772ca */ /* 0x000fe200000e0000 */
[----:B------:R-:W-:-:S02]  /*193a0*/  WARPGROUP.DEPBAR.LE gsb0, 0x0 ;  /* 0x00008000000079c5 */ /* 0x000fc40000010000 */
[----:B------:R-:W-:-:S10]  /*193b0*/  WARPGROUP.ARRIVE ;  /* 0x00000000000079c5 */ /* 0x000fd40000000000 */
        /* <DEDUP_REMOVED lines=92> */
[----:B------:R-:W-:Y:S02]  /*19980*/  R2UR UR38, R231 ;  /* 0x00000000e72672ca */ /* 0x000fe400000e0000 */
[----:B------:R-:W-:Y:S02]  /*19990*/  R2UR UR37, R230 ;  /* 0x00000000e62572ca */ /* 0x000fe400000e0000 */
[----:B------:R-:W-:Y:S01]  /*199a0*/  R2UR UR36, R229 ;  /* 0x00000000e52472ca */ /* 0x000fe200000e0000 */
[----:B------:R-:W-:Y:S02]  /*199b0*/  WARPGROUP.DEPBAR.LE gsb0, 0x0 ;  /* 0x00008000000079c5 */ /* 0x000fe40000010000 */
[----:B0-----:R-:W-:-:S12]  /*199c0*/  @P2 BRA `(.L_x_789) ;  /* 0x0000000000282947 */ /* 0x001fd80003800000 */
[----:B------:R-:W-:Y:S05]  /*199d0*/  @!P0 BRA `(.L_x_790) ;  /* 0x0000000000048947 */ /* 0x000fea0003800000 */
[----:B------:R-:W-:Y:S01]  /*199e0*/  BPT.TRAP 0x1 ;  /* 0x000000040000795c */ /* 0x000fe20000300000 */
.L_x_790:
[----:B------:R-:W-:Y:S01]  /*199f0*/  SHF.L.U32 R5, R5, 0x1f, RZ ;  /* 0x0000001f05057819 */ /* 0x000fe200000006ff */
[----:B-----5:R-:W-:-:S04]  /*19a00*/  IMAD R7, R6, 0x8, R2 ;  /* 0x0000000806077824 */ /* 0x020fc800078e0202 */
[----:B------:R0:W1:Y:S01]  /*19a10*/  SYNCS.PHASECHK.TRANS64.TRYWAIT P2, [R7+URZ+0x34850], R5 ;  /* 0x03485005070075a7 */ /* 0x000062000804017f */
[----:B------:R-:W-:Y:S05]  /*19a20*/  @!P0 BRA `(.L_x_791) ;  /* 0x0000000000048947 */ /* 0x000fea0003800000 */
[----:B------:R-:W-:Y:S01]  /*19a30*/  BPT.TRAP 0x1 ;  /* 0x000000040000795c */ /* 0x000fe20000300000 */
.L_x_791:
[----:B-1----:R-:W-:Y:S05]  /*19a40*/  @P2 BRA `(.L_x_789) ;  /* 0x0000000000082947 */ /* 0x002fea0003800000 */
[----:B------:R-:W1:Y:S02]  /*19a50*/  SYNCS.PHASECHK.TRANS64.TRYWAIT P2, [R7+URZ+0x34850], R5 ;  /* 0x03485005070075a7 */ /* 0x000e64000804017f */
[----:B-1----:R-:W-:Y:S05]  /*19a60*/  @!P2 BRA `(.L_x_792) ;  /* 0x000000c800f8a947 */ /* 0x002fea0003800000 */
.L_x_789:
[----:B01---5:R-:W-:Y:S01]  /*19a70*/  VIADD R5, R2, 0x400 ;  /* 0x0000040002057836 */ /* 0x023fe20000000000 */
[----:B------:R-:W-:Y:S05]  /*19a80*/  WARPSYNC.ALL ;  /* 0x0000000000007948 */ /* 0x000fea0003800000 */
[----:B------:R-:W-:Y:S01]  /*19a90*/  SHF.R.U32.HI R5, RZ, 0x4, R5 ;  /* 0x00000004ff057819 */ /* 0x000fe20000011605 */
[----:B------:R-:W-:Y:S01]  /*19aa0*/  IMAD.MOV.U32 R9, RZ, RZ, 0x40000040 ;  /* 0x40000040ff097424 */ /* 0x000fe200078e00ff */
[----:B------:R-:W-:Y:S01]  /*19ab0*/  WARPGROUP.ARRIVE ;  /* 0x00000000000079c5 */ /* 0x000fe20000000000 */
[----:B------:R-:W-:Y:S01]  /*19ac0*/  IMAD.MOV.U32 R11, RZ, RZ, 0x40000040 ;  /* 0x40000040ff0b7424 */ /* 0x000fe200078e00ff */
[----:B------:R-:W-:Y:S01]  /*19ad0*/  LOP3.LUT R5, R5, 0x3fff, RZ, 0xc0, !PT ;  /* 0x00003fff05057812 */ /* 0x000fe200078ec0ff */
[----:B------:R-:W-:Y:S01]  /*19ae0*/  IMAD.MOV.U32 R15, RZ, RZ, 0x40000040 ;  /* 0x40000040ff0f7424 */ /* 0x000fe200078e00ff */
[----:B------:R-:W-:-:S02]  /*19af0*/  R2UR UR7, R9 ;  /* 0x00000000090772ca */ /* 0x000fc400000e0000 */
[----:B------:R-:W0:Y:S01]  /*19b00*/  S2R R227, SR_TID.X ;  /* 0x0000000000e37919 */ /* 0x000e220000002100 */
[----:B------:R-:W-:Y:S02]  /*19b10*/  LOP3.LUT R5, R5, 0x5800000, RZ, 0xfc, !PT ;  /* 0x0580000005057812 */ /* 0x000fe400078efcff */
[----:B------:R-:W-:Y:S02]  /*19b20*/  FMNMX.FTZ R13, R170, R3, !PT ;  /* 0x00000003aa0d7209 */ /* 0x000fe40007810000 */
[----:B------:R-:W-:Y:S01]  /*19b30*/  MOV R9, UR61 ;  /* 0x0000003d00097c02 */ /* 0x000fe20008000f00 */
[----:B------:R-:W-:Y:S01]  /*19b40*/  IMAD R8, R6, 0xb00, R5 ;  /* 0x00000b0006087824 */ /* 0x000fe200078e0205 */
[----:B------:R-:W-:Y:S02]  /*19b50*/  FMNMX.FTZ R5, R168, R4, !PT ;  /* 0x00000004a8057209 */ /* 0x000fe40007810000 */
[----:B------:R-:W-:Y:S01]  /*19b60*/  FMNMX.FTZ R13, R171, R13, !PT ;  /* 0x0000000dab0d7209 */ /* 0x000fe20007810000 */
[C---:B------:R-:W-:Y:S01]  /*19b70*/  VIADD R14, R8.reuse, 0x300 ;  /* 0x00000300080e7836 */ /* 0x040fe20000000000 */
[----:B------:R-:W-:-:S02]  /*19b80*/  R2UR UR6, R8 ;  /* 0x00000000080672ca */ /* 0x000fc400000e0000 */
[----:B------:R-:W-:Y:S02]  /*19b90*/  IADD3 R10, R8, 0x80, RZ ;  /* 0x00000080080a7810 */ /* 0x000fe40007ffe0ff */
[----:B------:R-:W-:Y:S02]  /*19ba0*/  FMNMX.FTZ R5, R169, R5, !PT ;  /* 0x00000005a9057209 */ /* 0x000fe40007810000 */
[----:B------:R-:W-:Y:S02]  /*19bb0*/  FMNMX.FTZ R13, R174, R13, !PT ;  /* 0x0000000dae0d7209 */ /* 0x000fe40007810000 */
[----:B------:R-:W-:Y:S02]  /*19bc0*/  FMNMX.FTZ R5, R172, R5, !PT ;  /* 0x00000005ac057209 */ /* 0x000fe40007810000 */
[----:B------:R-:W-:Y:S02]  /*19bd0*/  ISETP.GT.AND P2, PT, R0, RZ, PT ;  /* 0x000000ff0000720c */ /* 0x000fe40003f44270 */
[----:B------:R-:W-:Y:S01]  /*19be0*/  FMNMX.FTZ R5, R173, R5, !PT ;  /* 0x00000005ad057209 */ /* 0x000fe20007810000 */
[----:B------:R-:W-:Y:S01]  /*19bf0*/  HGMMA.64x128x16.F32 R24, R176, gdesc[UR4].tnspB, R24, gsb0 ;  /* 0x41e00004b0187df0 */ /* 0x000fe20008000818 */
[----:B------:R-:W-:Y:S01]  /*19c00*/  R2UR UR6, R10 ;  /* 0x000000000a0672ca */ /* 0x000fe200000e0000 */
[----:B------:R-:W-:Y:S01]  /*19c10*/  VIADD R10, R8, 0x100 ;  /* 0x00000100080a7836 */ /* 0x000fe20000000000 */
[----:B------:R-:W-:Y:S01]  /*19c20*/  R2UR UR7, R11 ;  /* 0x000000000b0772ca */ /* 0x000fe200000e0000 */
[----:B------:R-:W-:Y:S01]  /*19c30*/  IMAD.MOV.U32 R11, RZ, RZ, 0x40000040 ;  /* 0x40000040ff0b7424 */ /* 0x000fe200078e00ff */
[----:B------:R-:W-:-:S02]  /*19c40*/  FMNMX.FTZ R5, R160, R5, !PT ;  /* 0x00000005a0057209 */ /* 0x000fc40007810000 */
[----:B------:R-:W-:Y:S02]  /*19c50*/  IADD3 R0, R0, -0x1, RZ ;  /* 0xffffffff00007810 */ /* 0x000fe40007ffe0ff */
[----:B------:R-:W-:Y:S02]  /*19c60*/  FMNMX.FTZ R5, R161, R5, !PT ;  /* 0x00000005a1057209 */ /* 0x000fe40007810000 */
[----:B0-----:R-:W-:Y:S02]  /*19c70*/  SHF.R.U32.HI R227, RZ, 0x7, R227 ;  /* 0x00000007ffe37819 */ /* 0x001fe400000116e3 */
        /* <DEDUP_REMOVED lines=38> */
[----:B------:R-:W-:Y:S01]  /*19ee0*/  R2UR UR6, R10 ;  /* 0x000000000a0672ca */ /* 0x000fe200000e0000 */
[----:B------:R-:W-:Y:S01]  /*19ef0*/  VIADD R10, R8, 0x180 ;  /* 0x00000180080a7836 */ /* 0x000fe20000000000 */
[----:B------:R-:W-:Y:S02]  /*19f00*/  R2UR UR7, R11 ;  /* 0x000000000b0772ca */ /* 0x000fe400000e0000 */
[----:B------:R-:W-:Y:S02]  /*19f10*/  MOV R11, 0x40000040 ;  /* 0x40000040000b7802 */ /* 0x000fe40000000f00 */
[----:B------:R-:W-:-:S04]  /*19f20*/  FMNMX.FTZ R5, R89, R5, !PT ;  /* 0x0000000559057209 */ /* 0x000fc80007810000 */
[----:B------:R-:W-:-:S04]  /*19f30*/  FMNMX.FTZ R5, R92, R5, !PT ;  /* 0x000000055c057209 */ /* 0x000fc80007810000 */
[----:B------:R-:W-:-:S05]  /*19f40*/  FMNMX.FTZ R5, R93, R5, !PT ;  /* 0x000000055d057209 */ /* 0x000fca0007810000 */
[----:B------:R-:W0:Y:S02]  /*19f50*/  SHFL.BFLY PT, R7, R5, 0x2, 0x1f ;  /* 0x0c401f0005077f89 */ /* 0x000e2400000e0000 */
[----:B0-----:R-:W-:-:S05]  /*19f60*/  FMNMX.FTZ R7, R5, R7, !PT ;  /* 0x0000000705077209 */ /* 0x001fca0007810000 */
[----:B------:R-:W0:Y:S02]  /*19f70*/  SHFL.BFLY PT, R5, R7, 0x1, 0x1f ;  /* 0x0c201f0007057f89 */ /* 0x000e2400000e0000 */
[----:B0-----:R-:W-:-:S05]  /*19f80*/  FMNMX.FTZ R7, R7, R5, !PT ;  /* 0x0000000507077209 */ /* 0x001fca0007810000 */
[----:B------:R-:W-:-:S04]  /*19f90*/  FADD.FTZ R4, -R7, R4 ;  /* 0x0000000407047221 */ /* 0x000fc80000010100 */
[----:B------:R-:W-:-:S06]  /*19fa0*/  FMUL.FTZ R4, R4, R9 ;  /* 0x0000000904047220 */ /* 0x000fcc0000410000 */
[----:B------:R-:W-:Y:S01]  /*19fb0*/  MUFU.EX2 R4, R4 ;  /* 0x0000000400047308 */ /* 0x000fe20000000800 */
[----:B------:R-:W-:Y:S02]  /*19fc0*/  WARPGROUP.DEPBAR.LE gsb0, 0x0 ;  /* 0x00008000000079c5 */ /* 0x000fe40000010000 */
[----:B------:R-:W-:-:S06]  /*19fd0*/  WARPGROUP.ARRIVE ;  /* 0x00000000000079c5 */ /* 0x000fcc0000000000 */
        /* <DEDUP_REMOVED lines=16> */
[----:B------:R-:W-:Y:S01]  /*1a0e0*/  FMUL.FTZ R10, R7, R9 ;  /* 0x00000009070a7220 */ /* 0x000fe20000410000 */
[----:B------:R-:W-:-:S03]  /*1a0f0*/  R2UR UR7, R11 ;  /* 0x000000000b0772ca */ /* 0x000fc600000e0000 */
        /* <DEDUP_REMOVED lines=25> */
[----:B------:R-:W0:Y:S08]  /*1a290*/  MUFU.EX2 R176, R176 ;  /* 0x000000b000b07308 */ /* 0x000e300000000800 */
[----:B------:R-:W1:Y:S08]  /*1a2a0*/  MUFU.EX2 R5, R5 ;  /* 0x0000000500057308 */ /* 0x000e700000000800 */
[----:B------:R-:W2:Y:S01]  /*1a2b0*/  MUFU.EX2 R178, R178 ;  /* 0x000000b200b27308 */ /* 0x000ea20000000800 */
[----:B0-----:R-:W-:-:S07]  /*1a2c0*/  FFMA.FTZ R226, R4, R226, R176 ;  /* 0x000000e204e27223 */ /* 0x001fce00000100b0 */
[----:B------:R-:W0:Y:S01]  /*1a2d0*/  MUFU.EX2 R12, R12 ;  /* 0x0000000c000c7308 */ /* 0x000e220000000800 */
[----:B-1----:R-:W-:-:S07]  /*1a2e0*/  F2FP.F16.F32.PACK_AB R176, R5, R176 ;  /* 0x000000b005b0723e */ /* 0x002fce00000000ff */
        /* <DEDUP_REMOVED lines=12> */
[-CC-:B------:R-:W-:Y:S01]  /*1a3b0*/  FFMA.FTZ R192, R136, R9.reuse, -R10.reuse ;  /* 0x0000000988c07223 */ /* 0x180fe2000001080a */
[----:B------:R-:W-:-:S03]  /*1a3c0*/  FFMA.FTZ R194, R140, R9, -R10 ;  /* 0x000000098cc27223 */ /* 0x000fc6000001080a */
[----:B------:R-:W-:Y:S01]  /*1a3d0*/  MUFU.EX2 R145, R145 ;  /* 0x0000009100917308 */ /* 0x000fe20000000800 */
[----:B------:R-:W-:Y:S01]  /*1a3e0*/  HGMMA.64x128x16.F32 R24, R196, gdesc[UR4].tnspB, R24, gsb0 ;  /* 0x41e00004c4187df0 */ /* 0x000fe20008000818 */
[----:B------:R-:W-:Y:S02]  /*1a3f0*/  R2UR UR6, R14 ;  /* 0x000000000e0672ca */ /* 0x000fe400000e0000 */
[----:B------:R-:W-:Y:S02]  /*1a400*/  R2UR UR7, R15 ;  /* 0x000000000f0772ca */ /* 0x000fe400000e0000 */
        /* <DEDUP_REMOVED lines=15> */
[----:B------:R-:W-:Y:S01]  /*1a500*/  FMNMX.FTZ R15, R147, R14, !PT ;  /* 0x0000000e930f7209 */ /* 0x000fe20007810000 */
[----:B------:R-:W-:Y:S01]  /*1a510*/  VIADD R14, R8, 0x380 ;  /* 0x00000380080e7836 */ /* 0x000fe20000000000 */
[----:B------:R-:W-:Y:S02]  /*1a520*/  MUFU.EX2 R97, R97 ;  /* 0x0000006100617308 */ /* 0x000fe40000000800 */
[----:B------:R-:W-:-:S04]  /*1a530*/  FMNMX.FTZ R15, R150, R15, !PT ;  /* 0x0000000f960f7209 */ /* 0x000fc80007810000 */
[----:B------:R-:W-:Y:S01]  /*1a540*/  FMNMX.FTZ R136, R151, R15, !PT ;  /* 0x0000000f97887209 */ /* 0x000fe20007810000 */
[----:B------:R-:W-:Y:S01]  /*1a550*/  IMAD.MOV.U32 R15, RZ, RZ, 0x40000040 ;  /* 0x40000040ff0f7424 */ /* 0x000fe200078e00ff */
[----:B------:R-:W-:Y:S02]  /*1a560*/  MUFU.EX2 R100, R100 ;  /* 0x0000006400647308 */ /* 0x000fe40000000800 */
[----:B------:R-:W-:-:S04]  /*1a570*/  FMNMX.FTZ R136, R138, R136, !PT ;  /* 0x000000888a887209 */ /* 0x000fc80007810000 */
[----:B------:R-:W-:Y:S02]  /*1a580*/  FMNMX.FTZ R136, R139, R136, !PT ;  /* 0x000000888b887209 */ /* 0x000fe40007810000 */
[----:B------:R-:W-:Y:S02]  /*1a590*/  MUFU.EX2 R101, R101 ;  /* 0x0000006500657308 */ /* 0x000fe40000000800 */
[----:B------:R-:W-:Y:S01]  /*1a5a0*/  FMNMX.FTZ R136, R142, R136, !PT ;  /* 0x000000888e887209 */ /* 0x000fe20007810000 */
[----:B------:R-:W-:Y:S02]  /*1a5b0*/  WARPGROUP.DEPBAR.LE gsb0, 0x0 ;  /* 0x00008000000079c5 */ /* 0x000fe40000010000 */
[----:B------:R-:W-:Y:S01]  /*1a5c0*/  WARPGROUP.ARRIVE ;  /* 0x00000000000079c5 */ /* 0x000fe20000000000 */
[-CC-:B------:R-:W-:Y:S01]  /*1a5d0*/  FFMA.FTZ R196, R128, R9.reuse, -R10.reuse ;  /* 0x0000000980c47223 */ /* 0x180fe2000001080a */
[-CC-:B------:R-:W-:Y:S01]  /*1a5e0*/  FFMA.FTZ R128, R129, R9.reuse, -R10.reuse ;  /* 0x0000000981807223 */ /* 0x180fe2000001080a */
[----:B------:R-:W-:-:S03]  /*1a5f0*/  FFMA.FTZ R198, R132, R9, -R10 ;  /* 0x0000000984c67223 */ /* 0x000fc6000001080a */
[----:B------:R-:W-:Y:S01]  /*1a600*/  HGMMA.64x128x16.F32 R24, R200, gdesc[UR4].tnspB, R24, gsb0 ;  /* 0x41e00004c8187df0 */ /* 0x000fe20008000818 */
[----:B------:R-:W-:Y:S01]  /*1a610*/  R2UR UR6, R14 ;  /* 0x000000000e0672ca */ /* 0x000fe200000e0000 */
[----:B------:R-:W-:Y:S01]  /*1a620*/  MUFU.EX2 R196, R196 ;  /* 0x000000c400c47308 */ /* 0x000fe20000000800 */
[----:B------:R-:W-:Y:S02]  /*1a630*/  R2UR UR7, R15 ;  /* 0x000000000f0772ca */ /* 0x000fe400000e0000 */
        /* <DEDUP_REMOVED lines=31> */
[----:B------:R-:W-:Y:S03]  /*1a830*/  MUFU.EX2 R200, R200 ;  /* 0x000000c800c87308 */ /* 0x000fe60000000800 */
[----:B------:R-:W-:-:S04]  /*1a840*/  FMNMX.FTZ R125, R103, R120, !PT ;  /* 0x00000078677d7209 */ /* 0x000fc80007810000 */
[----:B------:R-:W-:Y:S01]  /*1a850*/  FMNMX.FTZ R125, R90, R125, !PT ;  /* 0x0000007d5a7d7209 */ /* 0x000fe20007810000 */
[----:B------:R1:W-:Y:S03]  /*1a860*/  MUFU.EX2 R120, R113 ;  /* 0x0000007100787308 */ /* 0x0003e60000000800 */
[----:B------:R-:W-:-:S05]  /*1a870*/  FMNMX.FTZ R125, R91, R125, !PT ;  /* 0x0000007d5b7d7209 */ /* 0x000fca0007810000 */
[----:B------:R-:W-:Y:S01]  /*1a880*/  MUFU.EX2 R202, R202 ;  /* 0x000000ca00ca7308 */ /* 0x000fe20000000800 */
[----:B-1----:R-:W-:-:S05]  /*1a890*/  IMAD.MOV.U32 R113, RZ, RZ, 0x40000040 ;  /* 0x40000040ff717424 */ /* 0x002fca00078e00ff */
[----:B------:R-:W-:Y:S02]  /*1a8a0*/  R2UR UR7, R113 ;  /* 0x00000000710772ca */ /* 0x000fe400000e0000 */
[----:B------:R-:W-:Y:S01]  /*1a8b0*/  FMNMX.FTZ R113, R94, R125, !PT ;  /* 0x0000007d5e717209 */ /* 0x000fe20007810000 */
[----:B------:R-:W-:Y:S03]  /*1a8c0*/  MUFU.EX2 R124, R124 ;  /* 0x0000007c007c7308 */ /* 0x000fe60000000800 */
[----:B------:R-:W-:Y:S01]  /*1a8d0*/  FMNMX.FTZ R113, R95, R113, !PT ;  /* 0x000000715f717209 */ /* 0x000fe20007810000 */
[----:B------:R-:W-:Y:S02]  /*1a8e0*/  WARPGROUP.DEPBAR.LE gsb0, 0x0 ;  /* 0x00008000000079c5 */ /* 0x000fe40000010000 */
[-CC-:B------:R-:W-:Y:S01]  /*1a8f0*/  FFMA.FTZ R204, R112, R9.reuse, -R10.reuse ;  /* 0x0000000970cc7223 */ /* 0x180fe2000001080a */
[----:B------:R-:W-:Y:S01]  /*1a900*/  IADD3 R112, R8, 0x400, RZ ;  /* 0x0000040008707810 */ /* 0x000fe20007ffe0ff */
[----:B------:R-:W-:Y:S01]  /*1a910*/  WARPGROUP.ARRIVE ;  /* 0x00000000000079c5 */ /* 0x000fe20000000000 */
[----:B------:R-:W-:-:S02]  /*1a920*/  FFMA.FTZ R206, R116, R9, -R10 ;  /* 0x0000000974ce7223 */ /* 0x000fc4000001080a */
[----:B------:R-:W-:Y:S01]  /*1a930*/  R2UR UR6, R112 ;  /* 0x00000000700672ca */ /* 0x000fe200000e0000 */
[----:B------:R-:W1:Y:S01]  /*1a940*/  SHFL.BFLY PT, R116, R113, 0x2, 0x1f ;  /* 0x0c401f0071747f89 */ /* 0x000e6200000e0000 */
[----:B------:R-:W-:Y:S01]  /*1a950*/  FFMA.FTZ R112, R117, R9, -R10 ;  /* 0x0000000975707223 */ /* 0x000fe2000001080a */
[----:B------:R-:W-:Y:S08]  /*1a960*/  MUFU.EX2 R204, R204 ;  /* 0x000000cc00cc7308 */ /* 0x000ff00000000800 */
[----:B------:R-:W-:Y:S02]  /*1a970*/  MUFU.EX2 R206, R206 ;  /* 0x000000ce00ce7308 */ /* 0x000fe40000000800 */
[----:B------:R-:W-:Y:S06]  /*1a980*/  HGMMA.64x128x16.F32 R24, R208, gdesc[UR4].tnspB, R24, gsb0 ;  /* 0x41e00004d0187df0 */ /* 0x000fec0008000818 */
[----:B------:R-:W-:Y:S01]  /*1a990*/  MUFU.EX2 R112, R112 ;  /* 0x0000007000707308 */ /* 0x000fe20000000800 */
[----:B-1----:R-:W-:-:S05]  /*1a9a0*/  FMNMX.FTZ R113, R113, R116, !PT ;  /* 0x0000007471717209 */ /* 0x002fca0007810000 */
[----:B------:R-:W1:Y:S01]  /*1a9b0*/  SHFL.BFLY PT, R116, R113, 0x1, 0x1f ;  /* 0x0c201f0071747f89 */ /* 0x000e6200000e0000 */
[----:B------:R-:W-:Y:S02]  /*1a9c0*/  WARPGROUP.DEPBAR.LE gsb0, 0x0 ;  /* 0x00008000000079c5 */ /* 0x000fe40000010000 */
[-CC-:B------:R-:W-:Y:S01]  /*1a9d0*/  FFMA.FTZ R210, R108, R9.reuse, -R10.reuse ;  /* 0x000000096cd27223 */ /* 0x180fe2000001080a */
[-CC-:B------:R-:W-:Y:S01]  /*1a9e0*/  FFMA.FTZ R108, R88, R9.reuse, -R10.reuse ;  /* 0x00000009586c7223 */ /* 0x180fe2000001080a */
[-CC-:B------:R-:W-:Y:S01]  /*1a9f0*/  FFMA.FTZ R88, R92, R9.reuse, -R10.reuse ;  /* 0x000000095c587223 */ /* 0x180fe2000001080a */
[-CC-:B------:R-:W-:Y:S01]  /*1aa00*/  FFMA.FTZ R208, R104, R9.reuse, -R10.reuse ;  /* 0x0000000968d07223 */ /* 0x180fe2000001080a */
[----:B-1----:R-:W-:Y:S01]  /*1aa10*/  FMNMX.FTZ R92, R113, R116, !PT ;  /* 0x00000074715c7209 */ /* 0x002fe20007810000 */
[-CC-:B------:R-:W-:Y:S01]  /*1aa20*/  FFMA.FTZ R104, R105, R9.reuse, -R10.reuse ;  /* 0x0000000969687223 */ /* 0x180fe2000001080a */
[-CC-:B------:R-:W-:Y:S01]  /*1aa30*/  FFMA.FTZ R105, R109, R9.reuse, -R10.reuse ;  /* 0x000000096d697223 */ /* 0x180fe2000001080a */
[-CC-:B------:R-:W-:Y:S01]  /*1aa40*/  FFMA.FTZ R109, R89, R9.reuse, -R10.reuse ;  /* 0x00000009596d7223 */ /* 0x180fe2000001080a */
[----:B------:R1:W-:Y:S01]  /*1aa50*/  MUFU.EX2 R113, R88 ;  /* 0x0000005800717308 */ /* 0x0003e20000000800 */
[-C--:B------:R-:W-:Y:S01]  /*1aa60*/  FFMA.FTZ R10, R93, R9.reuse, -R10 ;  /* 0x000000095d0a7223 */ /* 0x080fe2000001080a */
[----:B------:R-:W-:Y:S01]  /*1aa70*/  IMAD.MOV.U32 R89, RZ, RZ, 0x40000040 ;  /* 0x40000040ff597424 */ /* 0x000fe200078e00ff */
[----:B------:R-:W-:Y:S01]  /*1aa80*/  WARPGROUP.ARRIVE ;  /* 0x00000000000079c5 */ /* 0x000fe20000000000 */
[----:B------:R-:W-:-:S03]  /*1aa90*/  FMUL.FTZ R116, R92, R9 ;  /* 0x000000095c747220 */ /* 0x000fc60000410000 */
[----:B------:R-:W-:Y:S01]  /*1aaa0*/  R2UR UR7, R89 ;  /* 0x00000000590772ca */ /* 0x000fe200000e0000 */
[-CC-:B------:R-:W-:Y:S01]  /*1aab0*/  FFMA.FTZ R177, R170, R9.reuse, -R116.reuse ;  /* 0x00000009aab17223 */ /* 0x180fe20000010874 */
[----:B-1----:R-:W-:Y:S01]  /*1aac0*/  FADD.FTZ R88, -R92, R3 ;  /* 0x000000035c587221 */ /* 0x002fe20000010100 */
[----:B------:R-:W-:Y:S01]  /*1aad0*/  MOV R89, 0x40000040 ;  /* 0x4000004000597802 */ /* 0x000fe20000000f00 */
[----:B------:R1:W-:Y:S01]  /*1aae0*/  MUFU.EX2 R3, R10 ;  /* 0x0000000a00037308 */ /* 0x0003e20000000800 */
[-CC-:B------:R-:W-:Y:S01]  /*1aaf0*/  FFMA.FTZ R93, R171, R9.reuse, -R116.reuse ;  /* 0x00000009ab5d7223 */ /* 0x180fe20000010874 */
[-CC-:B------:R-:W-:Y:S01]  /*1ab00*/  FFMA.FTZ R179, R174, R9.reuse, -R116.reuse ;  /* 0x00000009aeb37223 */ /* 0x180fe20000010874 */
[-CC-:B------:R-:W-:Y:S01]  /*1ab10*/  FFMA.FTZ R117, R175, R9.reuse, -R116.reuse ;  /* 0x00000009af757223 */ /* 0x180fe20000010874 */
[-CC-:B------:R-:W-:Y:S01]  /*1ab20*/  FFMA.FTZ R181, R162, R9.reuse, -R116.reuse ;  /* 0x00000009a2b57223 */ /* 0x180fe20000010874 */
[-CC-:B------:R-:W-:Y:S01]  /*1ab30*/  FFMA.FTZ R197, R130, R9.reuse, -R116.reuse ;  /* 0x0000000982c57223 */ /* 0x180fe20000010874 */
[-CC-:B------:R-:W-:Y:S01]  /*1ab40*/  FFMA.FTZ R125, R163, R9.reuse, -R116.reuse ;  /* 0x00000009a37d7223 */ /* 0x180fe20000010874 */
[-C--:B------:R-:W-:Y:S01]  /*1ab50*/  FFMA.FTZ R201, R122, R9.reuse, -R116 ;  /* 0x000000097ac97223 */ /* 0x080fe20000010874 */
[----:B------:R-:W-:Y:S01]  /*1ab60*/  MUFU.EX2 R177, R177 ;  /* 0x000000b100b17308 */ /* 0x000fe20000000800 */
[----:B-1----:R-:W-:Y:S01]  /*1ab70*/  FMUL.FTZ R10, R88, R9 ;  /* 0x00000009580a7220 */ /* 0x002fe20000410000 */
[----:B------:R-:W-:-:S02]  /*1ab80*/  VIADD R88, R8, 0x480 ;  /* 0x0000048008587836 */ /* 0x000fc40000000000 */
[-CC-:B------:R-:W-:Y:S01]  /*1ab90*/  FFMA.FTZ R183, R166, R9.reuse, -R116.reuse ;  /* 0x00000009a6b77223 */ /* 0x180fe20000010874 */
[-CC-:B------:R-:W-:Y:S01]  /*1aba0*/  FFMA.FTZ R141, R167, R9.reuse, -R116.reuse ;  /* 0x00000009a78d7223 */ /* 0x180fe20000010874 */
[-CC-:B------:R-:W-:Y:S01]  /*1abb0*/  FFMA.FTZ R185, R154, R9.reuse, -R116.reuse ;  /* 0x000000099ab97223 */ /* 0x180fe20000010874 */
[-CC-:B------:R-:W-:Y:S01]  /*1abc0*/  FFMA.FTZ R129, R155, R9.reuse, -R116.reuse ;  /* 0x000000099b817223 */ /* 0x180fe20000010874 */
[----:B------:R-:W-:Y:S01]  /*1abd0*/  R2UR UR6, R88 ;  /* 0x00000000580672ca */ /* 0x000fe200000e0000 */
[----:B------:R-:W-:Y:S01]  /*1abe0*/  VIADD R88, R8, 0x500 ;  /* 0x0000050008587836 */ /* 0x000fe20000000000 */
[----:B------:R-:W1:Y:S01]  /*1abf0*/  MUFU.EX2 R10, R10 ;  /* 0x0000000a000a7308 */ /* 0x000e620000000800 */
[-C--:B------:R-:W-:Y:S01]  /*1ac00*/  FFMA.FTZ R8, R131, R9.reuse, -R116 ;  /* 0x0000000983087223 */ /* 0x080fe20000010874 */
[----:B------:R-:W-:Y:S01]  /*1ac10*/  FADD.FTZ R131, R5, R226 ;  /* 0x000000e205837221 */ /* 0x000fe20000010000 */
[-CC-:B------:R-:W-:Y:S01]  /*1ac20*/  FFMA.FTZ R187, R158, R9.reuse, -R116.reuse ;  /* 0x000000099ebb7223 */ /* 0x180fe20000010874 */
[-CC-:B------:R-:W-:Y:S01]  /*1ac30*/  FFMA.FTZ R132, R159, R9.reuse, -R116.reuse ;  /* 0x000000099f847223 */ /* 0x180fe20000010874 */
[-CC-:B------:R-:W-:Y:S01]  /*1ac40*/  FFMA.FTZ R189, R146, R9.reuse, -R116.reuse ;  /* 0x0000000992bd7223 */ /* 0x180fe20000010874 */
[----:B--2---:R-:W-:Y:S01]  /*1ac50*/  FADD.FTZ R131, R178, R131 ;  /* 0x00000083b2837221 */ /* 0x004fe20000010000 */
[-CC-:B------:R-:W-:Y:S01]  /*1ac60*/  FFMA.FTZ R140, R147, R9.reuse, -R116.reuse ;  /* 0x00000009938c7223 */ /* 0x180fe20000010874 */
[----:B------:R-:W2:Y:S01]  /*1ac70*/  MUFU.EX2 R93, R93 ;  /* 0x0000005d005d7308 */ /* 0x000ea20000000800 */
[-C--:B------:R-:W-:Y:S01]  /*1ac80*/  FFMA.FTZ R207, R118, R9.reuse, -R116 ;  /* 0x0000000976cf7223 */ /* 0x080fe20000010874 */
[----:B0-----:R-:W-:Y:S01]  /*1ac90*/  FADD.FTZ R131, R12, R131 ;  /* 0x000000830c837221 */ /* 0x001fe20000010000 */
[----:B------:R-:W-:Y:S01]  /*1aca0*/  HGMMA.64x128x16.F32 R24, R212, gdesc[UR4].tnspB, R24, gsb0 ;  /* 0x41e00004d4187df0 */ /* 0x000fe20008000818 */
[----:B------:R-:W-:Y:S01]  /*1acb0*/  R2UR UR6, R88 ;  /* 0x00000000580672ca */ /* 0x000fe200000e0000 */
[----:B------:R-:W-:Y:S01]  /*1acc0*/  @!P1 IMAD R88, R222, 0x8, R2 ;  /* 0x00000008de589824 */ /* 0x000fe200078e0202 */
[----:B------:R-:W-:Y:S01]  /*1acd0*/  R2UR UR7, R89 ;  /* 0x00000000590772ca */ /* 0x000fe200000e0000 */
[--C-:B------:R-:W-:Y:S01]  /*1ace0*/  FFMA.FTZ R191, R150, R9, -R116.reuse ;  /* 0x0000000996bf7223 */ /* 0x100fe20000010874 */
[----:B------:R-:W0:Y:S01]  /*1acf0*/  MUFU.EX2 R179, R179 ;  /* 0x000000b300b37308 */ /* 0x000e220000000800 */
[----:B------:R-:W-:Y:S01]  /*1ad00*/  @!P1 VIADD R88, R88, 0x34840 ;  /* 0x0003484058589836 */ /* 0x000fe20000000000 */
[----:B------:R-:W-:Y:S01]  /*1ad10*/  IADD3 R89, -R227, 0xb, RZ ;  /* 0x0000000be3597810 */ /* 0x000fe20007ffe1ff */
[----:B-1----:R-:W-:Y:S01]  /*1ad20*/  FFMA.FTZ R122, R10, R225, R177 ;  /* 0x000000e10a7a7223 */ /* 0x002fe200000100b1 */
[-CC-:B------:R-:W-:Y:S01]  /*1ad30*/  FFMA.FTZ R205, R114, R9.reuse, -R116.reuse ;  /* 0x0000000972cd7223 */ /* 0x180fe20000010874 */
[-C--:B------:R-:W-:Y:S01]  /*1ad40*/  FFMA.FTZ R114, R107, R9.reuse, -R116 ;  /* 0x000000096b727223 */ /* 0x080fe20000010874 */
[----:B------:R-:W-:Y:S01]  /*1ad50*/  @!P1 PRMT R130, RZ, 0x654, R88 ;  /* 0x00000654ff829816 */ /* 0x000fe20000000058 */
        /* <DEDUP_REMOVED lines=11> */
[-CC-:B------:R-:W-:Y:S01]  /*1ae10*/  FFMA.FTZ R115, R115, R9.reuse, -R116.reuse ;  /* 0x0000000973737223 */ /* 0x180fe20000010874 */
[-CC-:B------:R-:W-:Y:S01]  /*1ae20*/  FFMA.FTZ R199, R134, R9.reuse, -R116.reuse ;  /* 0x0000000986c77223 */ /* 0x180fe20000010874 */
[--C-:B------:R-:W-:Y:S01]  /*1ae30*/  FFMA.FTZ R135, R135, R9, -R116.reuse ;  /* 0x0000000987877223 */ /* 0x100fe20000010874 */
[----:B------:R-:W-:Y:S01]  /*1ae40*/  F2FP.F16.F32.PACK_AB R177, R93, R177 ;  /* 0x000000b15db1723e */ /* 0x000fe200000000ff */
[-C--:B------:R-:W-:Y:S01]  /*1ae50*/  FFMA.FTZ R203, R126, R9.reuse, -R116 ;  /* 0x000000097ecb7223 */ /* 0x080fe20000010874 */
[----:B------:R-:W-:Y:S01]  /*1ae60*/  F2FP.F16.F32.PACK_AB R178, R12, R178 ;  /* 0x000000b20cb2723e */ /* 0x000fe200000000ff */
        /* <DEDUP_REMOVED lines=10> */
[----:B------:R-:W-:Y:S01]  /*1af10*/  FFMA.FTZ R95, R95, R9, -R116 ;  /* 0x000000095f5f7223 */ /* 0x000fe20000010874 */
[----:B------:R-:W-:-:S05]  /*1af20*/  F2FP.F16.F32.PACK_AB R179, R117, R179 ;  /* 0x000000b375b3723e */ /* 0x000fca00000000ff */
[----:B------:R-:W2:Y:S01]  /*1af30*/  MUFU.EX2 R141, R141 ;  /* 0x0000008d008d7308 */ /* 0x000ea20000000800 */
[C---:B0-----:R-:W-:Y:S01]  /*1af40*/  FADD.FTZ R122, R125.reuse, R122 ;  /* 0x0000007a7d7a7221 */ /* 0x041fe20000010000 */
[----:B------:R-:W-:-:S06]  /*1af50*/  F2FP.F16.F32.PACK_AB R181, R125, R181 ;  /* 0x000000b57db5723e */ /* 0x000fcc00000000ff */
        /* <DEDUP_REMOVED lines=10> */
[----:B------:R-:W1:Y:S08]  /*1b000*/  MUFU.EX2 R189, R189 ;  /* 0x000000bd00bd7308 */ /* 0x000e700000000800 */
[----:B------:R-:W3:Y:S08]  /*1b010*/  MUFU.EX2 R140, R140 ;  /* 0x0000008c008c7308 */ /* 0x000ef00000000800 */
[----:B------:R-:W4:Y:S08]  /*1b020*/  MUFU.EX2 R191, R191 ;  /* 0x000000bf00bf7308 */ /* 0x000f300000000800 */
[----:B------:R-:W4:Y:S08]  /*1b030*/  MUFU.EX2 R133, R133 ;  /* 0x0000008500857308 */ /* 0x000f300000000800 */
[----:B------:R-:W4:Y:S08]  /*1b040*/  MUFU.EX2 R193, R193 ;  /* 0x000000c100c17308 */ /* 0x000f300000000800 */
[----:B------:R-:W4:Y:S08]  /*1b050*/  MUFU.EX2 R137, R137 ;  /* 0x0000008900897308 */ /* 0x000f300000000800 */
[----:B------:R-:W4:Y:S08]  /*1b060*/  MUFU.EX2 R195, R195 ;  /* 0x000000c300c37308 */ /* 0x000f300000000800 */
[----:B------:R-:W4:Y:S01]  /*1b070*/  MUFU.EX2 R138, R138 ;  /* 0x0000008a008a7308 */ /* 0x000f220000000800 */
[----:B------:R-:W-:-:S02]  /*1b080*/  WARPGROUP.DEPBAR.LE gsb0, 0x0 ;  /* 0x00008000000079c5 */ /* 0x000fc40000010000 */
[----:B------:R-:W-:Y:S01]  /*1b090*/  WARPGROUP.ARRIVE ;  /* 0x00000000000079c5 */ /* 0x000fe20000000000 */
[----:B------:R-:W-:Y:S02]  /*1b0a0*/  F2FP.F16.F32.PACK_AB R212, R97, R96 ;  /* 0x0000006061d4723e */ /* 0x000fe400000000ff */
[----:B------:R-:W-:Y:S02]  /*1b0b0*/  F2FP.F16.F32.PACK_AB R214, R101, R100 ;  /* 0x0000006465d6723e */ /* 0x000fe400000000ff */
[----:B------:R-:W4:Y:S01]  /*1b0c0*/  MUFU.EX2 R197, R197 ;  /* 0x000000c500c57308 */ /* 0x000f220000000800 */
[----:B------:R-:W-:Y:S07]  /*1b0d0*/  HGMMA.64x128x16.F32 R24, R216, gdesc[UR4].tnspB, R24, gsb0 ;  /* 0x41e00004d8187df0 */ /* 0x000fee0008000818 */
[----:B------:R-:W4:Y:S08]  /*1b0e0*/  MUFU.EX2 R8, R8 ;  /* 0x0000000800087308 */ /* 0x000f300000000800 */
[----:B------:R-:W4:Y:S08]  /*1b0f0*/  MUFU.EX2 R199, R199 ;  /* 0x000000c700c77308 */ /* 0x000f300000000800 */
[----:B------:R-:W4:Y:S08]  /*1b100*/  MUFU.EX2 R88, R135 ;  /* 0x0000008700587308 */ /* 0x000f300000000800 */
        /* <DEDUP_REMOVED lines=18> */
[----:B--2---:R-:W-:Y:S01]  /*1b230*/  FFMA.FTZ R89, R127, R9, -R116 ;  /* 0x000000097f597223 */ /* 0x004fe20000010874 */
[----:B------:R-:W-:Y:S01]  /*1b240*/  F2FP.F16.F32.PACK_AB R218, R3, R113 ;  /* 0x0000007103da723e */ /* 0x000fe200000000ff */
[-C--:B------:R-:W-:Y:S01]  /*1b250*/  FMUL.FTZ R24, R24, R4.reuse ;  /* 0x0000000418187220 */ /* 0x080fe20000410000 */
[-C--:B------:R-:W-:Y:S01]  /*1b260*/  FMUL.FTZ R25, R25, R4.reuse ;  /* 0x0000000419197220 */ /* 0x080fe20000410000 */
[-C--:B------:R-:W-:Y:S01]  /*1b270*/  FMUL.FTZ R28, R28, R4.reuse ;  /* 0x000000041c1c7220 */ /* 0x080fe20000410000 */
[----:B------:R-:W-:Y:S01]  /*1b280*/  FMUL.FTZ R29, R29, R4 ;  /* 0x000000041d1d7220 */ /* 0x000fe20000410000 */
[----:B0-----:R-:W-:-:S02]  /*1b290*/  @!P1 IMAD R130, R6, 0x8, R2 ;  /* 0x0000000806829824 */ /* 0x001fc400078e0202 */
[-C--:B------:R-:W-:Y:S01]  /*1b2a0*/  FFMA.FTZ R6, R123, R9.reuse, -R116 ;  /* 0x000000097b067223 */ /* 0x080fe20000010874 */
[----:B------:R-:W-:Y:S01]  /*1b2b0*/  MUFU.EX2 R89, R89 ;  /* 0x0000005900597308 */ /* 0x000fe20000000800 */
[-C--:B------:R-:W-:Y:S01]  /*1b2c0*/  FMUL.FTZ R32, R32, R4.reuse ;  /* 0x0000000420207220 */ /* 0x080fe20000410000 */
[----:B------:R-:W-:Y:S02]  /*1b2d0*/  @!P1 VIADD R130, R130, 0x34860 ;  /* 0x0003486082829836 */ /* 0x000fe40000000000 */
[-C--:B------:R-:W-:Y:S01]  /*1b2e0*/  FMUL.FTZ R33, R33, R4.reuse ;  /* 0x0000000421217220 */ /* 0x080fe20000410000 */
[-C--:B------:R-:W-:Y:S01]  /*1b2f0*/  FMUL.FTZ R36, R36, R4.reuse ;  /* 0x0000000424247220 */ /* 0x080fe20000410000 */
[-C--:B------:R-:W-:Y:S01]  /*1b300*/  FMUL.FTZ R37, R37, R4.reuse ;  /* 0x0000000425257220 */ /* 0x080fe20000410000 */
[-C--:B------:R-:W-:Y:S01]  /*1b310*/  FMUL.FTZ R40, R40, R4.reuse ;  /* 0x0000000428287220 */ /* 0x080fe20000410000 */
[----:B------:R-:W-:Y:S01]  /*1b320*/  @!P1 PRMT R130, RZ, 0x654, R130 ;  /* 0x00000654ff829816 */ /* 0x000fe20000000082 */
[----:B------:R-:W-:Y:S01]  /*1b330*/  MUFU.EX2 R6, R6 ;  /* 0x0000000600067308 */ /* 0x000fe20000000800 */
[-C--:B------:R-:W-:Y:S01]  /*1b340*/  FMUL.FTZ R41, R41, R4.reuse ;  /* 0x0000000429297220 */ /* 0x080fe20000410000 */
[-C--:B------:R-:W-:Y:S01]  /*1b350*/  FMUL.FTZ R44, R44, R4.reuse ;  /* 0x000000042c2c7220 */ /* 0x080fe20000410000 */
[----:B------:R0:W-:Y:S01]  /*1b360*/  @!P1 SYNCS.ARRIVE.TRANS64.RED.A1T0 RZ, [R130+URZ], RZ ;  /* 0x000000ff82ff99a7 */ /* 0x0001e2000810043f */
[-C--:B------:R-:W-:Y:S01]  /*1b370*/  FMUL.FTZ R45, R45, R4.reuse ;  /* 0x000000042d2d7220 */ /* 0x080fe20000410000 */
[-C--:B------:R-:W-:Y:S01]  /*1b380*/  FMUL.FTZ R48, R48, R4.reuse ;  /* 0x0000000430307220 */ /* 0x080fe20000410000 */
[-C--:B------:R-:W-:Y:S01]  /*1b390*/  FMUL.FTZ R49, R49, R4.reuse ;  /* 0x0000000431317220 */ /* 0x080fe20000410000 */
[-C--:B------:R-:W-:Y:S01]  /*1b3a0*/  FMUL.FTZ R52, R52, R4.reuse ;  /* 0x0000000434347220 */ /* 0x080fe20000410000 */
[----:B------:R-:W-:Y:S01]  /*1b3b0*/  MUFU.EX2 R109, R109 ;  /* 0x0000006d006d7308 */ /* 0x000fe20000000800 */
[-C--:B------:R-:W-:Y:S01]  /*1b3c0*/  FMUL.FTZ R53, R53, R4.reuse ;  /* 0x0000000435357220 */ /* 0x080fe20000410000 */
[----:B------:R-:W-:Y:S01]  /*1b3d0*/  FMUL.FTZ R56, R56, R4 ;  /* 0x0000000438387220 */ /* 0x000fe20000410000 */
[----:B0-----:R-:W-:Y:S01]  /*1b3e0*/  FADD.FTZ R130, R180, R131 ;  /* 0x00000083b4827221 */ /* 0x001fe20000010000 */
[----:B------:R-:W-:Y:S01]  /*1b3f0*/  F2FP.F16.F32.PACK_AB R180, R11, R180 ;  /* 0x000000b40bb4723e */ /* 0x000fe200000000ff */
[-C--:B------:R-:W-:Y:S01]  /*1b400*/  FMUL.FTZ R57, R57, R4.reuse ;  /* 0x0000000439397220 */ /* 0x080fe20000410000 */
[-C--:B------:R-:W-:Y:S01]  /*1b410*/  FMUL.FTZ R60, R60, R4.reuse ;  /* 0x000000043c3c7220 */ /* 0x080fe20000410000 */
[----:B------:R-:W-:Y:S01]  /*1b420*/  FADD.FTZ R123, R11, R130 ;  /* 0x000000820b7b7221 */ /* 0x000fe20000010000 */
[----:B------:R-:W-:Y:S01]  /*1b430*/  MUFU.EX2 R91, R91 ;  /* 0x0000005b005b7308 */ /* 0x000fe20000000800 */
[-C--:B------:R-:W-:Y:S01]  /*1b440*/  FMUL.FTZ R61, R61, R4.reuse ;  /* 0x000000043d3d7220 */ /* 0x080fe20000410000 */
[----:B------:R-:W-:Y:S01]  /*1b450*/  FMUL.FTZ R64, R64, R4 ;  /* 0x0000000440407220 */ /* 0x000fe20000410000 */
[----:B------:R-:W-:Y:S01]  /*1b460*/  FADD.FTZ R123, R182, R123 ;  /* 0x0000007bb67b7221 */ /* 0x000fe20000010000 */
[----:B------:R-:W-:Y:S01]  /*1b470*/  F2FP.F16.F32.PACK_AB R182, R20, R182 ;  /* 0x000000b614b6723e */ /* 0x000fe200000000ff */
[-C--:B------:R-:W-:Y:S01]  /*1b480*/  FMUL.FTZ R65, R65, R4.reuse ;  /* 0x0000000441417220 */ /* 0x080fe20000410000 */
[-C--:B------:R-:W-:Y:S01]  /*1b490*/  FMUL.FTZ R68, R68, R4.reuse ;  /* 0x0000000444447220 */ /* 0x080fe20000410000 */
[----:B------:R-:W-:Y:S01]  /*1b4a0*/  FADD.FTZ R123, R20, R123 ;  /* 0x0000007b147b7221 */ /* 0x000fe20000010000 */
[----:B------:R-:W-:Y:S01]  /*1b4b0*/  MUFU.EX2 R219, R94 ;  /* 0x0000005e00db7308 */ /* 0x000fe20000000800 */
        /* <DEDUP_REMOVED lines=8> */
[----:B------:R-:W-:Y:S01]  /*1b540*/  MUFU.EX2 R95, R95 ;  /* 0x0000005f005f7308 */ /* 0x000fe20000000800 */
[----:B------:R-:W-:Y:S01]  /*1b550*/  FMUL.FTZ R77, R77, R4 ;  /* 0x000000044d4d7220 */ /* 0x000fe20000410000 */
[----:B------:R-:W-:Y:S01]  /*1b560*/  FADD.FTZ R106, R186, R107 ;  /* 0x0000006bba6a7221 */ /* 0x000fe20000010000 */
[-C--:B------:R-:W-:Y:S01]  /*1b570*/  FFMA.FTZ R107, R98, R9.reuse, -R116 ;  /* 0x00000009626b7223 */ /* 0x080fe20000010874 */
[C---:B------:R-:W-:Y:S01]  /*1b580*/  F2FP.F16.F32.PACK_AB R186, R13.reuse, R186 ;  /* 0x000000ba0dba723e */ /* 0x040fe200000000ff */
[-C--:B------:R-:W-:Y:S01]  /*1b590*/  FMUL.FTZ R80, R80, R4.reuse ;  /* 0x0000000450507220 */ /* 0x080fe20000410000 */
[----:B------:R-:W-:Y:S01]  /*1b5a0*/  FADD.FTZ R127, R13, R106 ;  /* 0x0000006a0d7f7221 */ /* 0x000fe20000010000 */
[-C--:B------:R-:W-:Y:S01]  /*1b5b0*/  FFMA.FTZ R106, R99, R9.reuse, -R116 ;  /* 0x00000009636a7223 */ /* 0x080fe20000010874 */
[----:B-1----:R-:W-:Y:S01]  /*1b5c0*/  FADD.FTZ R99, R189, R110 ;  /* 0x0000006ebd637221 */ /* 0x002fe20000010000 */
[----:B------:R0:W-:Y:S01]  /*1b5d0*/  MUFU.EX2 R98, R115 ;  /* 0x0000007300627308 */ /* 0x0001e20000000800 */
[----:B------:R-:W-:Y:S01]  /*1b5e0*/  FADD.FTZ R127, R188, R127 ;  /* 0x0000007fbc7f7221 */ /* 0x000fe20000010000 */
[-C--:B------:R-:W-:Y:S01]  /*1b5f0*/  FMUL.FTZ R81, R81, R4.reuse ;  /* 0x0000000451517220 */ /* 0x080fe20000410000 */
[----:B---3--:R-:W-:Y:S01]  /*1b600*/  FADD.FTZ R110, R140, R99 ;  /* 0x000000638c6e7221 */ /* 0x008fe20000010000 */
[----:B------:R-:W-:Y:S01]  /*1b610*/  FFMA.FTZ R99, R90, R9, -R116 ;  /* 0x000000095a637223 */ /* 0x000fe20000010874 */
[----:B------:R-:W-:Y:S01]  /*1b620*/  FADD.FTZ R127, R144, R127 ;  /* 0x0000007f907f7221 */ /* 0x000fe20000010000 */
[-C--:B------:R-:W-:Y:S01]  /*1b630*/  FMUL.FTZ R84, R84, R4.reuse ;  /* 0x0000000454547220 */ /* 0x080fe20000410000 */
[----:B----4-:R-:W-:Y:S01]  /*1b640*/  FADD.FTZ R110, R191, R110 ;  /* 0x0000006ebf6e7221 */ /* 0x010fe20000010000 */
[----:B------:R-:W-:Y:S01]  /*1b650*/  MUFU.EX2 R107, R107 ;  /* 0x0000006b006b7308 */ /* 0x000fe20000000800 */
[----:B------:R-:W-:Y:S01]  /*1b660*/  FADD.FTZ R90, R190, R127 ;  /* 0x0000007fbe5a7221 */ /* 0x000fe20000010000 */
[----:B------:R-:W-:Y:S01]  /*1b670*/  FMUL.FTZ R85, R85, R4 ;  /* 0x0000000455557220 */ /* 0x000fe20000410000 */
[----:B------:R-:W-:Y:S01]  /*1b680*/  FADD.FTZ R110, R133, R110 ;  /* 0x0000006e856e7221 */ /* 0x000fe20000010000 */
[----:B------:R-:W-:Y:S01]  /*1b690*/  F2FP.F16.F32.PACK_AB R184, R21, R184 ;  /* 0x000000b815b8723e */ /* 0x000fe200000000ff */
[----:B0-----:R-:W-:Y:S01]  /*1b6a0*/  FADD.FTZ R115, R145, R90 ;  /* 0x0000005a91737221 */ /* 0x001fe20000010000 */
[----:B------:R-:W-:Y:S01]  /*1b6b0*/  F2FP.F16.F32.PACK_AB R187, R132, R187 ;  /* 0x000000bb84bb723e */ /* 0x000fe200000000ff */
[----:B------:R-:W-:Y:S01]  /*1b6c0*/  FADD.FTZ R110, R193, R110 ;  /* 0x0000006ec16e7221 */ /* 0x000fe20000010000 */
[----:B------:R-:W-:Y:S01]  /*1b6d0*/  MUFU.EX2 R90, R119 ;  /* 0x00000077005a7308 */ /* 0x000fe20000000800 */
[----:B------:R-:W-:Y:S01]  /*1b6e0*/  FADD.FTZ R115, R192, R115 ;  /* 0x00000073c0737221 */ /* 0x000fe20000010000 */
[----:B------:R-:W-:Y:S01]  /*1b6f0*/  F2FP.F16.F32.PACK_AB R188, R144, R188 ;  /* 0x000000bc90bc723e */ /* 0x000fe200000000ff */
[----:B------:R-:W-:Y:S01]  /*1b700*/  FADD.FTZ R110, R137, R110 ;  /* 0x0000006e896e7221 */ /* 0x000fe20000010000 */
[----:B------:R-:W-:Y:S01]  /*1b710*/  F2FP.F16.F32.PACK_AB R189, R140, R189 ;  /* 0x000000bd8cbd723e */ /* 0x000fe200000000ff */
[----:B------:R-:W-:Y:S01]  /*1b720*/  FADD.FTZ R115, R14, R115 ;  /* 0x000000730e737221 */ /* 0x000fe20000010000 */
[----:B------:R-:W-:Y:S01]  /*1b730*/  F2FP.F16.F32.PACK_AB R190, R145, R190 ;  /* 0x000000be91be723e */ /* 0x000fe200000000ff */
[----:B------:R-:W-:Y:S01]  /*1b740*/  FADD.FTZ R93, R195, R110 ;  /* 0x0000006ec35d7221 */ /* 0x000fe20000010000 */
[----:B------:R-:W0:Y:S01]  /*1b750*/  MUFU.EX2 R106, R106 ;  /* 0x0000006a006a7308 */ /* 0x000e220000000800 */
[----:B------:R-:W-:Y:S01]  /*1b760*/  FADD.FTZ R115, R194, R115 ;  /* 0x00000073c2737221 */ /* 0x000fe20000010000 */
[----:B------:R-:W-:Y:S01]  /*1b770*/  F2FP.F16.F32.PACK_AB R191, R133, R191 ;  /* 0x000000bf85bf723e */ /* 0x000fe200000000ff */
[----:B------:R-:W-:Y:S01]  /*1b780*/  FADD.FTZ R12, R138, R93 ;  /* 0x0000005d8a0c7221 */ /* 0x000fe20000010000 */
[----:B------:R-:W-:Y:S01]  /*1b790*/  F2FP.F16.F32.PACK_AB R192, R14, R192 ;  /* 0x000000c00ec0723e */ /* 0x000fe200000000ff */
[----:B------:R-:W-:Y:S01]  /*1b7a0*/  FADD.FTZ R115, R136, R115 ;  /* 0x0000007388737221 */ /* 0x000fe20000010000 */
[----:B------:R-:W-:Y:S01]  /*1b7b0*/  F2FP.F16.F32.PACK_AB R193, R137, R193 ;  /* 0x000000c189c1723e */ /* 0x000fe200000000ff */
[----:B------:R-:W-:Y:S01]  /*1b7c0*/  FADD.FTZ R11, R197, R12 ;  /* 0x0000000cc50b7221 */ /* 0x000fe20000010000 */
[----:B------:R-:W-:Y:S01]  /*1b7d0*/  F2FP.F16.F32.PACK_AB R197, R8, R197 ;  /* 0x000000c508c5723e */ /* 0x000fe200000000ff */
[----:B------:R-:W-:Y:S01]  /*1b7e0*/  FADD.FTZ R115, R196, R115 ;  /* 0x00000073c4737221 */ /* 0x000fe20000010000 */
[----:B------:R-:W1:Y:S01]  /*1b7f0*/  MUFU.EX2 R99, R99 ;  /* 0x0000006300637308 */ /* 0x000e620000000800 */
[----:B------:R-:W-:Y:S01]  /*1b800*/  FADD.FTZ R12, R8, R11 ;  /* 0x0000000b080c7221 */ /* 0x000fe20000010000 */
[----:B------:R-:W-:Y:S01]  /*1b810*/  F2FP.F16.F32.PACK_AB R194, R136, R194 ;  /* 0x000000c288c2723e */ /* 0x000fe200000000ff */
[----:B------:R-:W-:Y:S01]  /*1b820*/  FADD.FTZ R115, R128, R115 ;  /* 0x0000007380737221 */ /* 0x000fe20000010000 */
[----:B------:R-:W-:Y:S01]  /*1b830*/  F2FP.F16.F32.PACK_AB R195, R138, R195 ;  /* 0x000000c38ac3723e */ /* 0x000fe200000000ff */
[----:B------:R-:W-:Y:S01]  /*1b840*/  FADD.FTZ R11, R199, R12 ;  /* 0x0000000cc70b7221 */ /* 0x000fe20000010000 */
[----:B------:R-:W-:Y:S01]  /*1b850*/  F2FP.F16.F32.PACK_AB R196, R128, R196 ;  /* 0x000000c480c4723e */ /* 0x000fe200000000ff */
[----:B------:R-:W-:Y:S01]  /*1b860*/  FADD.FTZ R20, R198, R115 ;  /* 0x00000073c6147221 */ /* 0x000fe20000010000 */
[C---:B------:R-:W-:Y:S01]  /*1b870*/  F2FP.F16.F32.PACK_AB R198, R15.reuse, R198 ;  /* 0x000000c60fc6723e */ /* 0x040fe200000000ff */
[C---:B------:R-:W-:Y:S01]  /*1b880*/  FADD.FTZ R12, R88.reuse, R11 ;  /* 0x0000000b580c7221 */ /* 0x040fe20000010000 */
[----:B------:R-:W-:Y:S01]  /*1b890*/  F2FP.F16.F32.PACK_AB R199, R88, R199 ;  /* 0x000000c758c7723e */ /* 0x000fe200000000ff */
[----:B------:R-:W-:Y:S01]  /*1b8a0*/  FADD.FTZ R13, R15, R20 ;  /* 0x000000140f0d7221 */ /* 0x000fe20000010000 */
[----:B0-----:R-:W-:Y:S01]  /*1b8b0*/  F2FP.F16.F32.PACK_AB R213, R106, R107 ;  /* 0x0000006b6ad5723e */ /* 0x001fe200000000ff */
        /* <DEDUP_REMOVED lines=10> */
[----:B------:R-:W-:Y:S01]  /*1b960*/  FADD.FTZ R13, R202, R13 ;  /* 0x0000000dca0d7221 */ /* 0x000fe20000010000 */
[C---:B------:R-:W-:Y:S01]  /*1b970*/  F2FP.F16.F32.PACK_AB R202, R124.reuse, R202 ;  /* 0x000000ca7cca723e */ /* 0x040fe200000000ff */
[----:B------:R-:W-:Y:S01]  /*1b980*/  FADD.FTZ R12, R89, R12 ;  /* 0x0000000c590c7221 */ /* 0x000fe20000010000 */
[----:B-1----:R-:W-:Y:S01]  /*1b990*/  F2FP.F16.F32.PACK_AB R217, R91, R99 ;  /* 0x000000635bd9723e */ /* 0x002fe200000000ff */
[----:B------:R-:W-:Y:S01]  /*1b9a0*/  FADD.FTZ R13, R124, R13 ;  /* 0x0000000d7c0d7221 */ /* 0x000fe20000010000 */
[----:B------:R-:W-:Y:S01]  /*1b9b0*/  FMUL.FTZ R26, R26, R10 ;  /* 0x0000000a1a1a7220 */ /* 0x000fe20000410000 */
[----:B------:R-:W-:Y:S01]  /*1b9c0*/  FADD.FTZ R11, R205, R12 ;  /* 0x0000000ccd0b7221 */ /* 0x000fe20000010000 */
[----:B------:R-:W-:Y:S01]  /*1b9d0*/  F2FP.F16.F32.PACK_AB R205, R98, R205 ;  /* 0x000000cd62cd723e */ /* 0x000fe200000000ff */
[----:B------:R-:W-:Y:S01]  /*1b9e0*/  FADD.FTZ R13, R204, R13 ;  /* 0x0000000dcc0d7221 */ /* 0x000fe20000010000 */
[----:B------:R-:W-:Y:S01]  /*1b9f0*/  F2FP.F16.F32.PACK_AB R204, R120, R204 ;  /* 0x000000cc78cc723e */ /* 0x000fe200000000ff */
[----:B------:R-:W-:Y:S01]  /*1ba00*/  FADD.FTZ R12, R98, R11 ;  /* 0x0000000b620c7221 */ /* 0x000fe20000010000 */
[-C--:B------:R-:W-:Y:S01]  /*1ba10*/  FMUL.FTZ R27, R27, R10.reuse ;  /* 0x0000000a1b1b7220 */ /* 0x080fe20000410000 */
        /* <DEDUP_REMOVED lines=11> */
[C---:B------:R-:W-:Y:S01]  /*1bad0*/  F2FP.F16.F32.PACK_AB R209, R5.reuse, R209 ;  /* 0x000000d105d1723e */ /* 0x040fe200000000ff */
[----:B------:R-:W-:Y:S01]  /*1bae0*/  FADD.FTZ R13, R208, R13 ;  /* 0x0000000dd00d7221 */ /* 0x000fe20000010000 */
[C---:B------:R-:W-:Y:S01]  /*1baf0*/  F2FP.F16.F32.PACK_AB R208, R104.reuse, R208 ;  /* 0x000000d068d0723e */ /* 0x040fe200000000ff */
        /* <DEDUP_REMOVED lines=11> */
[-C--:B------:R-:W-:Y:S01]  /*1bbb0*/  FMUL.FTZ R42, R42, R10.reuse ;  /* 0x0000000a2a2a7220 */ /* 0x080fe20000410000 */
        /* <DEDUP_REMOVED lines=28> */
[----:B------:R-:W-:Y:S01]  /*1bd80*/  F2FP.F16.F32.PACK_AB R219, R95, R219 ;  /* 0x000000db5fdb723e */ /* 0x000fe200000000ff */
[-C--:B------:R-:W-:Y:S01]  /*1bd90*/  FMUL.FTZ R71, R71, R10.reuse ;  /* 0x0000000a47477220 */ /* 0x080fe20000410000 */
[----:B------:R-:W-:Y:S01]  /*1bda0*/  FADD.FTZ R226, R3, R6 ;  /* 0x0000000603e27221 */ /* 0x000fe20000010000 */
[----:B------:R-:W-:Y:S01]  /*1bdb0*/  FADD.FTZ R225, R95, R8 ;  /* 0x000000085fe17221 */ /* 0x000fe20000010000 */
        /* <DEDUP_REMOVED lines=10> */
[----:B------:R-:W-:Y:S02]  /*1be60*/  IMAD.MOV.U32 R3, RZ, RZ, R92 ;  /* 0x000000ffff037224 */ /* 0x000fe400078e005c */
[----:B------:R-:W-:Y:S01]  /*1be70*/  IMAD.MOV.U32 R4, RZ, RZ, R7 ;  /* 0x000000ffff047224 */ /* 0x000fe200078e0007 */
[----:B------:R-:W-:Y:S06]  /*1be80*/  @P2 BRA `(.L_x_793) ;  /* 0xffffffa000bc2947 */ /* 0x000fec000383ffff */
.L_x_783:
[----:B------:R-:W-:Y:S05]  /*1be90*/  WARPSYNC.ALL ;  /* 0x0000000000007948 */ /* 0x000fea0003800000 */
[----:B------:R-:W-:Y:S06]  /*1bea0*/  BAR.ARV 0x8, 0x180 ;  /* 0x0206000000007b1d */ /* 0x000fec0000002000 */
[----:B------:R-:W-:Y:S05]  /*1beb0*/  @!P0 BRA `(.L_x_794) ;  /* 0x0000000000048947 */ /* 0x000fea0003800000 */
[----:B------:R-:W-:Y:S01]  /*1bec0*/  BPT.TRAP 0x1 ;  /* 0x000000040000795c */ /* 0x000fe20000300000 */
.L_x_794:
[----:B------:R-:W-:Y:S02]  /*1bed0*/  LEA R11, R222, R2, 0x3 ;  /* 0x00000002de0b7211 */ /* 0x000fe400078e18ff */
[----:B------:R-:W-:-:S04]  /*1bee0*/  SHF.L.U32 R0, R233, 0x1f, RZ ;  /* 0x0000001fe9007819 */ /* 0x000fc800000006ff */
[----:B------:R0:W1:Y:S01]  /*1bef0*/  SYNCS.PHASECHK.TRANS64.TRYWAIT P2, [R11+URZ+0x34850], R0 ;  /* 0x034850000b0075a7 */ /* 0x000062000804017f */
[----:B------:R-:W-:Y:S05]  /*1bf00*/  @!P0 BRA `(.L_x_795) ;  /* 0x0000000000048947 */ /* 0x000fea0003800000 */
[----:B------:R-:W-:Y:S01]  /*1bf10*/  BPT.TRAP 0x1 ;  /* 0x000000040000795c */ /* 0x000fe20000300000 */
.L_x_795:
[----:B------:R-:W-:-:S05]  /*1bf20*/  VIADD R2, R2, 0x400 ;  /* 0x0000040002027836 */ /* 0x000fca0000000000 */
[----:B------:R-:W-:-:S04]  /*1bf30*/  SHF.R.U32.HI R2, RZ, 0x4, R2 ;  /* 0x00000004ff027819 */ /* 0x000fc80000011602 */
[----:B------:R-:W-:-:S04]  /*1bf40*/  LOP3.LUT R2, R2, 0x3fff, RZ, 0xc0, !PT ;  /* 0x00003fff02027812 */ /* 0x000fc800078ec0ff */
[----:B------:R-:W-:Y:S01]  /*1bf50*/  LOP3.LUT R3, R2, 0x5800000, RZ, 0xfc, !PT ;  /* 0x0580000002037812 */ /* 0x000fe200078efcff */
[----:B-1----:R-:W-:Y:S06]  /*1bf60*/  @P2 BRA `(.L_x_796) ;  /* 0x0000000000082947 */ /* 0x002fec0003800000 */
[----:B------:R-:W1:Y:S02]  /*1bf70*/  SYNCS.PHASECHK.TRANS64.TRYWAIT P0, [R11+URZ+0x34850], R0 ;  /* 0x034850000b0075a7 */ /* 0x000e64000800017f */
[----:B-1----:R-:W-:Y:S05]  /*1bf80*/  @!P0 BRA `(.L_x_797) ;  /* 0x000000a400c48947 */ /* 0x002fea0003800000 */
.L_x_796:
[----:B------:R-:W-:Y:S01]  /*1bf90*/  IMAD R2, R222, 0xb00, R3 ;  /* 0x00000b00de027824 */ /* 0x000fe200078e0203 */
[----:B------:R-:W2:Y:S01]  /*1bfa0*/  LDL.LU R15, [R1+0x6c] ;  /* 0x00006c00010f7983 */ /* 0x000ea20000300800 */
[----:B------:R-:W-:Y:S01]  /*1bfb0*/  IMAD.MOV.U32 R3, RZ, RZ, 0x40000040 ;  /* 0x40000040ff037424 */ /* 0x000fe200078e00ff */
[----:B------:R-:W-:Y:S05]  /*1bfc0*/  WARPSYNC.ALL ;  /* 0x0000000000007948 */ /* 0x000fea0003800000 */
[C---:B------:R-:W-:Y:S01]  /*1bfd0*/  R2UR UR6, R2.reuse ;  /* 0x00000000020672ca */ /* 0x040fe200000e0000 */
[----:B------:R-:W-:Y:S01]  /*1bfe0*/  WARPGROUP.ARRIVE ;  /* 0x00000000000079c5 */ /* 0x000fe20000000000 */
[----:B------:R-:W-:Y:S01]  /*1bff0*/  R2UR UR7, R3 ;  /* 0x00000000030772ca */ /* 0x000fe200000e0000 */
[----:B------:R-:W-:Y:S01]  /*1c000*/  VIADD R4, R2, 0x80 ;  /* 0x0000008002047836 */ /* 0x000fe20000000000 */
[----:B01----:R-:W0:Y:S01]  /*1c010*/  SHFL.BFLY PT, R0, R225, 0x2, 0x1f ;  /* 0x0c401f00e1007f89 */ /* 0x003e2200000e0000 */
[----:B------:R-:W-:Y:S01]  /*1c020*/  IMAD.MOV.U32 R5, RZ, RZ, 0x40000040 ;  /* 0x40000040ff057424 */ /* 0x000fe200078e00ff */
[----:B------:R-:W-:Y:S01]  /*1c030*/  @!P1 IADD3 R10, R11, 0x34860, RZ ;  /* 0x000348600b0a9810 */ /* 0x000fe20007ffe0ff */
[----:B------:R-:W-:-:S02]  /*1c040*/  IMAD.MOV.U32 R3, RZ, RZ, 0x40000040 ;  /* 0x40000040ff037424 */ /* 0x000fc400078e00ff */
[----:B------:R-:W-:Y:S01]  /*1c050*/  IMAD.MOV.U32 R6, RZ, RZ, RZ ;  /* 0x000000ffff067224 */ /* 0x000fe200078e00ff */
[----:B------:R-:W-:Y:S01]  /*1c060*/  @!P1 PRMT R10, RZ, 0x654, R10 ;  /* 0x00000654ff0a9816 */ /* 0x000fe2000000000a */
[----:B------:R-:W-:-:S04]  /*1c070*/  VIADD R222, R222, 0x1 ;  /* 0x00000001dede7836 */ /* 0x000fc80000000000 */
[----:B------:R-:W-:Y:S01]  /*1c080*/  HGMMA.64x128x16.F32 R24, R176, gdesc[UR4].tnspB, R24, gsb0 ;  /* 0x41e00004b0187df0 */ /* 0x000fe20008000818 */
[----:B------:R-:W-:Y:S02]  /*1c090*/  R2UR UR6, R4 ;  /* 0x00000000040672ca */ /* 0x000fe400000e0000 */
[----:B------:R-:W-:Y:S01]  /*1c0a0*/  R2UR UR7, R5 ;  /* 0x00000000050772ca */ /* 0x000fe200000e0000 */
[----:B------:R-:W-:Y:S01]  /*1c0b0*/  IMAD.MOV.U32 R5, RZ, RZ, 0x40000040 ;  /* 0x40000040ff057424 */ /* 0x000fe200078e00ff */
[----:B------:R-:W-:Y:S02]  /*1c0c0*/  IADD3 R4, R2, 0x100, RZ ;  /* 0x0000010002047810 */ /* 0x000fe40007ffe0ff */
[----:B------:R-:W-:-:S04]  /*1c0d0*/  ISETP.NE.AND P0, PT, R222, 0x2, PT ;  /* 0x00000002de00780c */ /* 0x000fc80003f05270 */
[----:B------:R-:W-:Y:S01]  /*1c0e0*/  SEL R222, R222, RZ, P0 ;  /* 0x000000ffdede7207 */ /* 0x000fe20000000000 */
[----:B------:R-:W-:Y:S02]  /*1c0f0*/  WARPGROUP.DEPBAR.LE gsb0, 0x0 ;  /* 0x00008000000079c5 */ /* 0x000fe40000010000 */
[----:B------:R-:W-:-:S06]  /*1c100*/  WARPGROUP.ARRIVE ;  /* 0x00000000000079c5 */ /* 0x000fcc0000000000 */
[----:B------:R-:W-:Y:S01]  /*1c110*/  HGMMA.64x128x16.F32 R24, R180, gdesc[UR4].tnspB, R24, gsb0 ;  /* 0x41e00004b4187df0 */ /* 0x000fe20008000818 */
[----:B------:R-:W-:Y:S01]  /*1c120*/  R2UR UR6, R4 ;  /* 0x00000000040672ca */ /* 0x000fe200000e0000 */
[----:B------:R-:W-:Y:S01]  /*1c130*/  VIADD R4, R2, 0x180 ;  /* 0x0000018002047836 */ /* 0x000fe20000000000 */
[----:B------:R-:W-:Y:S01]  /*1c140*/  R2UR UR7, R5 ;  /* 0x00000000050772ca */ /* 0x000fe200000e0000 */
[----:B------:R-:W-:Y:S02]  /*1c150*/  IMAD.MOV.U32 R5, RZ, RZ, 0x40000040 ;  /* 0x40000040ff057424 */ /* 0x000fe400078e00ff */
[----:B--2---:R-:W-:-:S05]  /*1c160*/  VIADD R15, R15, 0x1 ;  /* 0x000000010f0f7836 */ /* 0x004fca0000000000 */
[----:B------:R-:W-:Y:S01]  /*1c170*/  STL [R1+0x6c], R15 ;  /* 0x00006c0f01007387 */ /* 0x000fe20000100800 */
[----:B------:R-:W-:Y:S02]  /*1c180*/  WARPGROUP.DEPBAR.LE gsb0, 0x0 ;  /* 0x00008000000079c5 */ /* 0x000fe40000010000 */
[----:B------:R-:W-:-:S06]  /*1c190*/  WARPGROUP.ARRIVE ;  /* 0x00000000000079c5 */ /* 0x000fcc0000000000 */
[----:B------:R-:W-:Y:S01]  /*1c1a0*/  HGMMA.64x128x16.F32 R24, R184, gdesc[UR4].tnspB, R24, gsb0 ;  /* 0x41e00004b8187df0 */ /* 0x000fe20008000818 */
[----:B------:R-:W-:Y:S01]  /*1c1b0*/  R2UR UR6, R4 ;  /* 0x00000000040672ca */ /* 0x000fe200000e0000 */
[----:B------:R-:W-:Y:S01]  /*1c1c0*/  VIADD R4, R2, 0x200 ;  /* 0x0000020002047836 */ /* 0x000fe20000000000 */
[----:B------:R-:W-:Y:S02]  /*1c1d0*/  R2UR UR7, R5 ;  /* 0x00000000050772ca */ /* 0x000fe400000e0000 */
[----:B------:R-:W-:Y:S01]  /*1c1e0*/  MOV R5, 0x40000040 ;  /* 0x4000004000057802 */ /* 0x000fe20000000f00 */
[----:B------:R-:W-:Y:S02]  /*1c1f0*/  WARPGROUP.DEPBAR.LE gsb0, 0x0 ;  /* 0x00008000000079c5 */ /* 0x000fe40000010000 */
[----:B------:R-:W-:-:S08]  /*1c200*/  WARPGROUP.ARRIVE ;  /* 0x00000000000079c5 */ /* 0x000fd00000000000 */
        /* <DEDUP_REMOVED lines=15> */
[----:B------:R-:W-:Y:S02]  /*1c300*/  R2UR UR6, R4 ;  /* 0x00000000040672ca */ /* 0x000fe400000e0000 */
[----:B------:R-:W-:Y:S01]  /*1c310*/  R2UR UR7, R5 ;  /* 0x00000000050772ca */ /* 0x000fe200000e0000 */
[----:B------:R-:W-:Y:S01]  /*1c320*/  IMAD.MOV.U32 R5, RZ, RZ, 0x40000040 ;  /* 0x40000040ff057424 */ /* 0x000fe200078e00ff */
[----:B------:R-:W-:Y:S01]  /*1c330*/  IADD3 R4, R2, 0x380, RZ ;  /* 0x0000038002047810 */ /* 0x000fe20007ffe0ff */
        /* <DEDUP_REMOVED lines=13> */
[----:B------:R-:W-:Y:S01]  /*1c410*/  VIADD R2, R2, 0x500 ;  /* 0x0000050002027836 */ /* 0x000fe20000000000 */
[----:B------:R-:W-:Y:S01]  /*1c420*/  MOV R5, 0x40000040 ;  /* 0x4000004000057802 */ /* 0x000fe20000000f00 */
[----:B------:R-:W-:Y:S02]  /*1c430*/  WARPGROUP.DEPBAR.LE gsb0, 0x0 ;  /* 0x00008000000079c5 */ /* 0x000fe40000010000 */
[----:B------:R-:W-:-:S08]  /*1c440*/  WARPGROUP.ARRIVE ;  /* 0x00000000000079c5 */ /* 0x000fd00000000000 */
[----:B------:R-:W-:Y:S01]  /*1c450*/  HGMMA.64x128x16.F32 R24, R208, gdesc[UR4].tnspB, R24, gsb0 ;  /* 0x41e00004d0187df0 */ /* 0x000fe20008000818 */
[----:B------:R-:W-:Y:S01]  /*1c460*/  R2UR UR6, R4 ;  /* 0x00000000040672ca */ /* 0x000fe200000e0000 */
[----:B------:R-:W-:Y:S01]  /*1c470*/  IMAD.MOV.U32 R4, RZ, RZ, RZ ;  /* 0x000000ffff047224 */ /* 0x000fe200078e00ff */
[----:B------:R-:W-:Y:S01]  /*1c480*/  R2UR UR7, R5 ;  /* 0x00000000050772ca */ /* 0x000fe200000e0000 */
[----:B------:R-:W-:Y:S02]  /*1c490*/  WARPGROUP.DEPBAR.LE gsb0, 0x0 ;  /* 0x00008000000079c5 */ /* 0x000fe40000010000 */
[----:B------:R-:W-:-:S10]  /*1c4a0*/  WARPGROUP.ARRIVE ;  /* 0x00000000000079c5 */ /* 0x000fd40000000000 */
[----:B------:R-:W-:Y:S01]  /*1c4b0*/  HGMMA.64x128x16.F32 R24, R212, gdesc[UR4].tnspB, R24, gsb0 ;  /* 0x41e00004d4187df0 */ /* 0x000fe20008000818 */
[----:B------:R-:W-:Y:S01]  /*1c4c0*/  R2UR UR6, R2 ;  /* 0x00000000020672ca */ /* 0x000fe200000e0000 */
[----:B0-----:R-:W-:Y:S01]  /*1c4d0*/  FADD.FTZ R2, R0, R225 ;  /* 0x000000e100027221 */ /* 0x001fe20000010000 */
[----:B------:R-:W-:Y:S02]  /*1c4e0*/  R2UR UR7, R3 ;  /* 0x00000000030772ca */ /* 0x000fe400000e0000 */
[----:B------:R-:W0:Y:S04]  /*1c4f0*/  SHFL.BFLY PT, R3, R226, 0x2, 0x1f ;  /* 0x0c401f00e2037f89 */ /* 0x000e2800000e0000 */
[----:B------:R-:W1:Y:S01]  /*1c500*/  SHFL.BFLY PT, R5, R2, 0x1, 0x1f ;  /* 0x0c201f0002057f89 */ /* 0x000e6200000e0000 */
[----:B0-----:R-:W-:Y:S01]  /*1c510*/  FADD.FTZ R3, R3, R226 ;  /* 0x000000e203037221 */ /* 0x001fe20000010000 */
[----:B-1----:R-:W-:-:S04]  /*1c520*/  FADD.FTZ R13, R2, R5 ;  /* 0x00000005020d7221 */ /* 0x002fc80000010000 */
[----:B------:R-:W0:Y:S01]  /*1c530*/  SHFL.BFLY PT, R0, R3, 0x1, 0x1f ;  /* 0x0c201f0003007f89 */ /* 0x000e2200000e0000 */
[----:B------:R-:W-:-:S13]  /*1c540*/  FSETP.NE.FTZ.AND P3, PT, R13, RZ, PT ;  /* 0x000000ff0d00720b */ /* 0x000fda0003f75000 */
[----:B------:R-:W1:Y:S01]  /*1c550*/  @P3 MUFU.LG2 R8, R13 ;  /* 0x0000000d00083308 */ /* 0x000e620000000c00 */
[----:B------:R-:W-:Y:S01]  /*1c560*/  @P3 FMUL.FTZ R14, R9, 0.69314718246459960938 ;  /* 0x3f317218090e3820 */ /* 0x000fe20000410000 */
[----:B0-----:R-:W-:-:S06]  /*1c570*/  FADD.FTZ R12, R3, R0 ;  /* 0x00000000030c7221 */ /* 0x001fcc0000010000 */
[----:B------:R-:W-:Y:S01]  /*1c580*/  @P3 MUFU.RCP R6, R13 ;  /* 0x0000000d00063308 */ /* 0x000fe20000001000 */
[----:B------:R-:W-:Y:S01]  /*1c590*/  SEL R0, RZ, 0x1, P0 ;  /* 0x00000001ff007807 */ /* 0x000fe20000000000 */
[----:B------:R-:W-:Y:S01]  /*1c5a0*/  IMAD.MOV.U32 R3, RZ, RZ, -0x800000 ;  /* 0xff800000ff037424 */ /* 0x000fe200078e00ff */
[----:B------:R-:W-:Y:S02]  /*1c5b0*/  FSETP.NE.FTZ.AND P2, PT, R12, RZ, PT ;  /* 0x000000ff0c00720b */ /* 0x000fe40003f55000 */
[----:B------:R-:W-:Y:S01]  /*1c5c0*/  LOP3.LUT R233, R233, R0, RZ, 0x3c, !PT ;  /* 0x00000000e9e97212 */ /* 0x000fe200078e3cff */
[----:B------:R-:W-:-:S10]  /*1c5d0*/  IMAD.MOV.U32 R0, RZ, RZ, -0x800000 ;  /* 0xff800000ff007424 */ /* 0x000fd400078e00ff */
[----:B------:R-:W0:Y:S01]  /*1c5e0*/  @P2 MUFU.LG2 R5, R12 ;  /* 0x0000000c00052308 */ /* 0x000e220000000c00 */
[----:B------:R-:W-:Y:S01]  /*1c5f0*/  @P2 FMUL.FTZ R2, R9, 0.69314718246459960938 ;  /* 0x3f31721809022820 */ /* 0x000fe20000410000 */
[----:B-1----:R-:W-:-:S04]  /*1c600*/  @P3 FMUL.FTZ R9, R8, 0.69314718246459960938 ;  /* 0x3f31721808093820 */ /* 0x002fc80000410000 */
[----:B------:R-:W-:Y:S02]  /*1c610*/  @P3 FFMA.FTZ R3, R14, R92, R9 ;  /* 0x0000005c0e033223 */ /* 0x000fe40000010009 */
[----:B------:R-:W1:Y:S01]  /*1c620*/  @P2 MUFU.RCP R4, R12 ;  /* 0x0000000c00042308 */ /* 0x000e620000001000 */
[----:B0-----:R-:W-:-:S04]  /*1c630*/  @P2 FMUL.FTZ R5, R5, 0.69314718246459960938 ;  /* 0x3f31721805052820 */ /* 0x001fc80000410000 */
[----:B------:R-:W-:Y:S01]  /*1c640*/  @P2 FFMA.FTZ R0, R2, R7, R5 ;  /* 0x0000000702002223 */ /* 0x000fe20000010005 */
[----:B------:R-:W-:Y:S02]  /*1c650*/  WARPGROUP.DEPBAR.LE gsb0, 0x0 ;  /* 0x00008000000079c5 */ /* 0x000fe40000010000 */
[----:B------:R-:W-:-:S06]  /*1c660*/  WARPGROUP.ARRIVE ;  /* 0x00000000000079c5 */ /* 0x000fcc0000000000 */
[----:B------:R-:W-:Y:S03]  /*1c670*/  HGMMA.64x128x16.F32 R24, R216, gdesc[UR4].tnspB, R24, gsb0 ;  /* 0x41e00004d8187df0 */ /* 0x000fe60008000818 */
[----:B------:R-:W-:Y:S02]  /*1c680*/  WARPGROUP.DEPBAR.LE gsb0, 0x0 ;  /* 0x00008000000079c5 */ /* 0x000fe40000010000 */
[-C--:B-1----:R-:W-:Y:S01]  /*1c690*/  FMUL.FTZ R97, R57, R4.reuse ;  /* 0x0000000439617220 */ /* 0x082fe20000410000 */
        /* <DEDUP_REMOVED lines=43> */
[-C--:B0-----:R-:W-:Y:S01]  /*1c950*/  FMUL.FTZ R10, R28, R4.reuse ;  /* 0x000000041c0a7220 */ /* 0x081fe20000410000 */
[-C--:B------:R-:W-:Y:S01]  /*1c960*/  FMUL.FTZ R103, R29, R4.reuse ;  /* 0x000000041d677220 */ /* 0x080fe20000410000 */
[----:B------:R-:W-:Y:S01]  /*1c970*/  FMUL.FTZ R91, R44, R4 ;  /* 0x000000042c5b7220 */ /* 0x000fe20000410000 */
[----:B------:R-:W-:Y:S01]  /*1c980*/  PLOP3.LUT P1, PT, PT, PT, PT, 0x8, 0x0 ;  /* 0x000000000000781c */ /* 0x000fe20003f2e170 */
        /* <DEDUP_REMOVED lines=17> */
[----:B------:R-:W-:-:S07]  /*1caa0*/  FMUL.FTZ R87, R87, R6 ;  /* 0x0000000657577220 */ /* 0x000fce0000410000 */
.L_x_737:
[----:B------:R-:W2:Y:S01]  /*1cab0*/  LDL R82, [R1+0x60] ;  /* 0x0000600001527983 */ /* 0x000ea20000100800 */
[----:B------:R-:W-:Y:S05]  /*1cac0*/  WARPSYNC.ALL ;  /* 0x0000000000007948 */ /* 0x000fea0003800000 */
[----:B------:R-:W0:Y:S01]  /*1cad0*/  S2UR UR5, SR_CgaCtaId ;  /* 0x00000000000579c3 */ /* 0x000e220000008800 */
[----:B------:R-:W-:Y:S01]  /*1cae0*/  UMOV UR4, 0x400 ;  /* 0x0000040000047882 */ /* 0x000fe20000000000 */
[----:B------:R-:W-:Y:S01]  /*1caf0*/  BSSY B0, `(.L_x_798) ;  /* 0x0000228000007945 */ /* 0x000fe20003800000 */
[----:B------:R-:W-:Y:S01]  /*1cb00*/  SHF.R.S32.HI R44, RZ, 0x1f, R221 ;  /* 0x0000001fff2c7819 */ /* 0x000fe200000114dd */
[----:B0-----:R-:W-:-:S06]  /*1cb10*/  ULEA UR4, UR5, UR4, 0x18 ;  /* 0x0000000405047291 */ /* 0x001fcc000f8ec03f */
[----:B------:R-:W-:Y:S01]  /*1cb20*/  MOV R2, UR4 ;  /* 0x0000000400027c02 */ /* 0x000fe20008000f00 */
[----:B------:R-:W-:Y:S06]  /*1cb30*/  BAR.SYNC.DEFER_BLOCKING 0x5, 0x180 ;  /* 0x0146000000007b1d */ /* 0x000fec0000010000 */
[----:B------:R0:W1:Y:S02]  /*1cb40*/  LDS.128 R124, [R2+0x348d0] ;  /* 0x0348d000027c7984 */ /* 0x0000640000000c00 */
[----:B------:R-:W-:Y:S06]  /*1cb50*/  BAR.ARV 0x4, 0x180 ;  /* 0x0106000000007b1d */ /* 0x000fec0000002000 */
[----:B--2---:R-:W-:Y:S01]  /*1cb60*/  SHF.R.S32.HI R38, RZ, 0x1f, R82 ;  /* 0x0000001fff267819 */ /* 0x004fe20000011452 */
[----:B------:R-:W-:-:S03]  /*1cb70*/  IMAD.SHL.U32 R74, R82, 0x4, RZ ;  /* 0x00000004524a7824 */ /* 0x000fc600078e00ff */
[----:B------:R-:W-:Y:S01]  /*1cb80*/  SHF.L.U64.HI R78, R82, 0x2, R38 ;  /* 0x00000002524e7819 */ /* 0x000fe20000010226 */
[----:B01----:R-:W-:Y:S06]  /*1cb90*/  @P1 BRA `(.L_x_799) ;  /* 0x0000001400681947 */ /* 0x003fec0003800000 */
[----:B------:R-:W2:Y:S04]  /*1cba0*/  LDL R4, [R1+0x90] ;  /* 0x0000900001047983 */ /* 0x000ea80000100800 */
[----:B------:R-:W3:Y:S04]  /*1cbb0*/  LDL R107, [R1+0x8c] ;  /* 0x00008c00016b7983 */ /* 0x000ee80000100800 */
[----:B------:R-:W3:Y:S01]  /*1cbc0*/  LDL R86, [R1+0x70] ;  /* 0x0000700001567983 */ /* 0x000ee20000100800 */
[----:B------:R-:W0:Y:S01]  /*1cbd0*/  S2R R5, SR_SWINHI ;  /* 0x0000000000057919 */ /* 0x000e220000002f00 */
[----:B------:R-:W-:Y:S05]  /*1cbe0*/  WARPSYNC.ALL ;  /* 0x0000000000007948 */ /* 0x000fea0003800000 */
[----:B------:R-:W-:Y:S01]  /*1cbf0*/  F2FP.F16.F32.PACK_AB R32, R53, R32 ;  /* 0x000000203520723e */ /* 0x000fe200000000ff */
[----:B------:R-:W-:Y:S01]  /*1cc00*/  ULDC.64 UR4, c[0x0][0xc00] ;  /* 0x0003000000047ab9 */ /* 0x000fe20000000a00 */
[----:B------:R-:W1:Y:S01]  /*1cc10*/  LDC R53, c[0x0][0xbe8] ;  /* 0x0002fa00ff357b82 */ /* 0x000e620000000800 */
[----:B------:R-:W-:-:S02]  /*1cc20*/  MOV R20, R2 ;  /* 0x0000000200147202 */ /* 0x000fc40000000f00 */
[----:B0-----:R-:W-:Y:S02]  /*1cc30*/  MOV R21, R5 ;  /* 0x0000000500157202 */ /* 0x001fe40000000f00 */
[----:B------:R-:W-:Y:S02]  /*1cc40*/  F2FP.F16.F32.PACK_AB R10, R103, R10 ;  /* 0x0000000a670a723e */ /* 0x000fe400000000ff */
[----:B------:R-:W-:Y:S02]  /*1cc50*/  F2FP.F16.F32.PACK_AB R31, R31, R54 ;  /* 0x000000361f1f723e */ /* 0x000fe400000000ff */
[----:B------:R-:W-:Y:S01]  /*1cc60*/  F2FP.F16.F32.PACK_AB R35, R35, R50 ;  /* 0x000000322323723e */ /* 0x000fe200000000ff */
[----:B------:R-:W-:Y:S01]  /*1cc70*/  ULDC.64 UR6, c[0x0][0x208] ;  /* 0x0000820000067ab9 */ /* 0x000fe20000000a00 */
[----:B------:R-:W-:Y:S01]  /*1cc80*/  BAR.SYNC.DEFER_BLOCKING 0x1, 0x100 ;  /* 0x0044000000007b1d */ /* 0x000fe20000010000 */
[----:B--2---:R-:W-:-:S03]  /*1cc90*/  IMAD.WIDE R8, R4, 0x2, R20 ;  /* 0x0000000204087825 */ /* 0x004fc600078e0214 */
[C---:B------:R-:W-:Y:S02]  /*1cca0*/  IADD3 R71, P2, R8.reuse, 0x4000, RZ ;  /* 0x0000400008477810 */ /* 0x040fe40007f5e0ff */
[C---:B------:R-:W-:Y:S02]  /*1ccb0*/  LOP3.LUT R29, R8.reuse, 0x380, RZ, 0xc0, !PT ;  /* 0x00000380081d7812 */ /* 0x040fe400078ec0ff */
[C---:B------:R-:W-:Y:S02]  /*1ccc0*/  IADD3 R59, P5, R8.reuse, 0x20, RZ ;  /* 0x00000020083b7810 */ /* 0x040fe40007fbe0ff */
[C---:B------:R-:W-:Y:S02]  /*1ccd0*/  IADD3 R63, P0, R8.reuse, 0x40, RZ ;  /* 0x00000040083f7810 */ /* 0x040fe40007f1e0ff */
[----:B------:R-:W-:Y:S02]  /*1cce0*/  LOP3.LUT R14, R71, 0x380, RZ, 0xc0, !PT ;  /* 0x00000380470e7812 */ /* 0x000fe400078ec0ff */
[----:B------:R-:W-:Y:S01]  /*1ccf0*/  SHF.R.U64 R29, R29, 0x3, RZ ;  /* 0x000000031d1d7819 */ /* 0x000fe200000012ff */
[----:B------:R-:W-:Y:S01]  /*1cd00*/  IMAD.X R5, RZ, RZ, R9, P5 ;  /* 0x000000ffff057224 */ /* 0x000fe200028e0609 */
[----:B------:R-:W-:-:S02]  /*1cd10*/  IADD3 R67, P1, R8, 0x60, RZ ;  /* 0x0000006008437810 */ /* 0x000fc40007f3e0ff */
[----:B------:R-:W-:Y:S02]  /*1cd20*/  LOP3.LUT R4, R59, 0x380, RZ, 0xc0, !PT ;  /* 0x000003803b047812 */ /* 0x000fe400078ec0ff */
[----:B------:R-:W-:Y:S02]  /*1cd30*/  LOP3.LUT R6, R63, 0x380, RZ, 0xc0, !PT ;  /* 0x000003803f067812 */ /* 0x000fe400078ec0ff */
[C---:B------:R-:W-:Y:S02]  /*1cd40*/  IADD3 R75, P3, R8.reuse, 0x4020, RZ ;  /* 0x00004020084b7810 */ /* 0x040fe40007f7e0ff */
[C---:B------:R-:W-:Y:S02]  /*1cd50*/  IADD3 R79, P4, R8.reuse, 0x4040, RZ ;  /* 0x00004040084f7810 */ /* 0x040fe40007f9e0ff */
[----:B------:R-:W-:Y:S02]  /*1cd60*/  IADD3 R83, P5, R8, 0x4060, RZ ;  /* 0x0000406008537810 */ /* 0x000fe40007fbe0ff */
[----:B------:R-:W-:-:S02]  /*1cd70*/  SHF.R.U64 R14, R14, 0x3, RZ ;  /* 0x000000030e0e7819 */ /* 0x000fc400000012ff */
[----:B------:R-:W-:Y:S02]  /*1cd80*/  LOP3.LUT R8, R29, R8, RZ, 0x3c, !PT ;  /* 0x000000081d087212 */ /* 0x000fe400078e3cff */
[----:B------:R-:W-:Y:S02]  /*1cd90*/  LOP3.LUT R12, R67, 0x380, RZ, 0xc0, !PT ;  /* 0x00000380430c7812 */ /* 0x000fe400078ec0ff */
[----:B------:R-:W-:Y:S02]  /*1cda0*/  SHF.R.U64 R4, R4, 0x3, RZ ;  /* 0x0000000304047819 */ /* 0x000fe400000012ff */
[----:B------:R-:W-:Y:S02]  /*1cdb0*/  SHF.R.U64 R6, R6, 0x3, RZ ;  /* 0x0000000306067819 */ /* 0x000fe400000012ff */
[----:B------:R-:W-:Y:S01]  /*1cdc0*/  LOP3.LUT R14, R14, R71, RZ, 0x3c, !PT ;  /* 0x000000470e0e7212 */ /* 0x000fe200078e3cff */
[--C-:B------:R-:W-:Y:S01]  /*1cdd0*/  IMAD.X R7, RZ, RZ, R9.reuse, P0 ;  /* 0x000000ffff077224 */ /* 0x100fe200000e0609 */
[----:B------:R-:W-:Y:S01]  /*1cde0*/  LOP3.LUT R26, R79, 0x380, RZ, 0xc0, !PT ;  /* 0x000003804f1a7812 */ /* 0x000fe200078ec0ff */
[--C-:B------:R-:W-:Y:S01]  /*1cdf0*/  IMAD.X R13, RZ, RZ, R9.reuse, P1 ;  /* 0x000000ffff0d7224 */ /* 0x100fe200008e0609 */
[----:B------:R-:W-:Y:S01]  /*1ce00*/  MOV R71, R8 ;  /* 0x0000000800477202 */ /* 0x000fe20000000f00 */
[--C-:B------:R-:W-:Y:S01]  /*1ce10*/  IMAD.X R25, RZ, RZ, R9.reuse, P3 ;  /* 0x000000ffff197224 */ /* 0x100fe200018e0609 */
[----:B------:R-:W-:Y:S01]  /*1ce20*/  IADD3.X R15, RZ, R9, RZ, P2, !PT ;  /* 0x00000009ff0f7210 */ /* 0x000fe200017fe4ff */
[--C-:B------:R-:W-:Y:S01]  /*1ce30*/  IMAD.X R27, RZ, RZ, R9.reuse, P4 ;  /* 0x000000ffff1b7224 */ /* 0x100fe200020e0609 */
[----:B------:R-:W-:Y:S01]  /*1ce40*/  SHF.R.U64 R12, R12, 0x3, RZ ;  /* 0x000000030c0c7819 */ /* 0x000fe200000012ff */
[----:B------:R-:W-:Y:S01]  /*1ce50*/  IMAD.X R29, RZ, RZ, R9, P5 ;  /* 0x000000ffff1d7224 */ /* 0x000fe200028e0609 */
[----:B------:R-:W-:-:S02]  /*1ce60*/  F2FP.F16.F32.PACK_AB R8, R102, R11 ;  /* 0x0000000b6608723e */ /* 0x000fc400000000ff */
[----:B------:R-:W-:Y:S02]  /*1ce70*/  LOP3.LUT R4, R4, R59, RZ, 0x3c, !PT ;  /* 0x0000003b04047212 */ /* 0x000fe400078e3cff */
[----:B------:R-:W-:Y:S02]  /*1ce80*/  LOP3.LUT R6, R6, R63, RZ, 0x3c, !PT ;  /* 0x0000003f06067212 */ /* 0x000fe400078e3cff */
[----:B------:R-:W-:Y:S02]  /*1ce90*/  LOP3.LUT R28, R83, 0x380, RZ, 0xc0, !PT ;  /* 0x00000380531c7812 */ /* 0x000fe400078ec0ff */
[----:B------:R-:W-:Y:S02]  /*1cea0*/  F2FP.F16.F32.PACK_AB R9, R105, R108 ;  /* 0x0000006c6909723e */ /* 0x000fe400000000ff */
[----:B------:R-:W-:Y:S02]  /*1ceb0*/  F2FP.F16.F32.PACK_AB R11, R85, R106 ;  /* 0x0000006a550b723e */ /* 0x000fe400000000ff */
[----:B------:R-:W-:-:S02]  /*1cec0*/  LOP3.LUT R24, R75, 0x380, RZ, 0xc0, !PT ;  /* 0x000003804b187812 */ /* 0x000fc400078ec0ff */
[----:B------:R-:W-:Y:S02]  /*1ced0*/  SHF.R.U64 R26, R26, 0x3, RZ ;  /* 0x000000031a1a7819 */ /* 0x000fe400000012ff */
[----:B------:R-:W-:Y:S01]  /*1cee0*/  LOP3.LUT R12, R12, R67, RZ, 0x3c, !PT ;  /* 0x000000430c0c7212 */ /* 0x000fe200078e3cff */
[----:B------:R0:W-:Y:S01]  /*1cef0*/  STSM.16.M88.4 [R71], R8 ;  /* 0x0000000847007844 */ /* 0x0001e20000000200 */
[----:B------:R-:W-:Y:S02]  /*1cf00*/  SHF.R.U64 R28, R28, 0x3, RZ ;  /* 0x000000031c1c7819 */ /* 0x000fe400000012ff */
[----:B------:R-:W-:Y:S02]  /*1cf10*/  MOV R70, R4 ;  /* 0x0000000400467202 */ /* 0x000fe40000000f00 */
[----:B------:R-:W-:Y:S02]  /*1cf20*/  MOV R67, R6 ;  /* 0x0000000600437202 */ /* 0x000fe40000000f00 */
[----:B------:R-:W-:-:S02]  /*1cf30*/  SHF.R.U64 R24, R24, 0x3, RZ ;  /* 0x0000000318187819 */ /* 0x000fc400000012ff */
[----:B------:R-:W-:Y:S02]  /*1cf40*/  F2FP.F16.F32.PACK_AB R4, R95, R94 ;  /* 0x0000005e5f04723e */ /* 0x000fe400000000ff */
[----:B------:R-:W-:Y:S02]  /*1cf50*/  F2FP.F16.F32.PACK_AB R5, R81, R104 ;  /* 0x000000685105723e */ /* 0x000fe400000000ff */
[----:B------:R-:W-:Y:S02]  /*1cf60*/  F2FP.F16.F32.PACK_AB R6, R100, R93 ;  /* 0x0000005d6406723e */ /* 0x000fe400000000ff */
[----:B------:R-:W-:Y:S02]  /*1cf70*/  F2FP.F16.F32.PACK_AB R7, R77, R84 ;  /* 0x000000544d07723e */ /* 0x000fe400000000ff */
[----:B------:R-:W-:Y:S02]  /*1cf80*/  LOP3.LUT R26, R26, R79, RZ, 0x3c, !PT ;  /* 0x0000004f1a1a7212 */ /* 0x000fe400078e3cff */
[----:B0-----:R-:W-:-:S02]  /*1cf90*/  F2FP.F16.F32.PACK_AB R8, R101, R92 ;  /* 0x0000005c6508723e */ /* 0x001fc400000000ff */
[----:B------:R-:W-:Y:S02]  /*1cfa0*/  F2FP.F16.F32.PACK_AB R9, R73, R80 ;  /* 0x000000504909723e */ /* 0x000fe400000000ff */
[----:B------:R-:W-:Y:S02]  /*1cfb0*/  F2FP.F16.F32.PACK_AB R10, R98, R91 ;  /* 0x0000005b620a723e */ /* 0x000fe400000000ff */
[----:B------:R-:W-:Y:S02]  /*1cfc0*/  F2FP.F16.F32.PACK_AB R11, R69, R76 ;  /* 0x0000004c450b723e */ /* 0x000fe400000000ff */
[----:B------:R-:W-:Y:S01]  /*1cfd0*/  LOP3.LUT R28, R28, R83, RZ, 0x3c, !PT ;  /* 0x000000531c1c7212 */ /* 0x000fe200078e3cff */
[----:B------:R-:W-:Y:S01]  /*1cfe0*/  STSM.16.M88.4 [R70], R4 ;  /* 0x0000000446007844 */ /* 0x000fe20000000200 */
[----:B------:R-:W-:Y:S02]  /*1cff0*/  LOP3.LUT R24, R24, R75, RZ, 0x3c, !PT ;  /* 0x0000004b18187212 */ /* 0x000fe400078e3cff */
[----:B------:R-:W-:Y:S01]  /*1d000*/  MOV R59, R26 ;  /* 0x0000001a003b7202 */ /* 0x000fe20000000f00 */
[----:B------:R0:W-:Y:S01]  /*1d010*/  STSM.16.M88.4 [R67], R8 ;  /* 0x0000000843007844 */ /* 0x0001e20000000200 */
[----:B------:R-:W-:-:S02]  /*1d020*/  F2FP.F16.F32.PACK_AB R27, R51, R58 ;  /* 0x0000003a331b723e */ /* 0x000fc400000000ff */
[----:B------:R-:W-:Y:S02]  /*1d030*/  MOV R66, R12 ;  /* 0x0000000c00427202 */ /* 0x000fe40000000f00 */
[----:B------:R-:W-:Y:S02]  /*1d040*/  MOV R63, R14 ;  /* 0x0000000e003f7202 */ /* 0x000fe40000000f00 */
[----:B------:R-:W-:Y:S02]  /*1d050*/  MOV R51, R28 ;  /* 0x0000001c00337202 */ /* 0x000fe40000000f00 */
[----:B------:R-:W-:Y:S02]  /*1d060*/  MOV R62, R24 ;  /* 0x00000018003e7202 */ /* 0x000fe40000000f00 */
[----:B------:R-:W-:Y:S02]  /*1d070*/  F2FP.F16.F32.PACK_AB R12, R99, R90 ;  /* 0x0000005a630c723e */ /* 0x000fe400000000ff */
[----:B------:R-:W-:-:S02]  /*1d080*/  F2FP.F16.F32.PACK_AB R13, R65, R72 ;  /* 0x00000048410d723e */ /* 0x000fc400000000ff */
[----:B------:R-:W-:Y:S02]  /*1d090*/  F2FP.F16.F32.PACK_AB R14, R96, R89 ;  /* 0x00000059600e723e */ /* 0x000fe400000000ff */
[----:B0-----:R-:W-:Y:S02]  /*1d0a0*/  IADD3 R10, P1, R74, UR4, RZ ;  /* 0x000000044a0a7c10 */ /* 0x001fe4000ff3e0ff */
[----:B------:R-:W-:Y:S02]  /*1d0b0*/  F2FP.F16.F32.PACK_AB R15, R61, R68 ;  /* 0x000000443d0f723e */ /* 0x000fe400000000ff */
[----:B------:R-:W-:Y:S02]  /*1d0c0*/  F2FP.F16.F32.PACK_AB R29, R30, R47 ;  /* 0x0000002f1e1d723e */ /* 0x000fe400000000ff */
[----:B------:R-:W-:Y:S02]  /*1d0d0*/  F2FP.F16.F32.PACK_AB R24, R97, R88 ;  /* 0x000000586118723e */ /* 0x000fe400000000ff */
[----:B------:R-:W-:-:S02]  /*1d0e0*/  F2FP.F16.F32.PACK_AB R25, R55, R64 ;  /* 0x000000403719723e */ /* 0x000fc400000000ff */
[----:B------:R-:W-:Y:S02]  /*1d0f0*/  F2FP.F16.F32.PACK_AB R26, R60, R57 ;  /* 0x000000393c1a723e */ /* 0x000fe400000000ff */
[----:B------:R-:W-:Y:S02]  /*1d100*/  F2FP.F16.F32.PACK_AB R30, R52, R33 ;  /* 0x00000021341e723e */ /* 0x000fe400000000ff */
[----:B------:R-:W-:Y:S02]  /*1d110*/  ISETP.NE.U32.AND P0, PT, RZ, UR4, PT ;  /* 0x00000004ff007c0c */ /* 0x000fe4000bf05070 */
[----:B------:R-:W-:Y:S02]  /*1d120*/  F2FP.F16.F32.PACK_AB R28, R56, R45 ;  /* 0x0000002d381c723e */ /* 0x000fe400000000ff */
[----:B------:R-:W-:Y:S02]  /*1d130*/  F2FP.F16.F32.PACK_AB R33, R34, R43 ;  /* 0x0000002b2221723e */ /* 0x000fe400000000ff */
[----:B------:R-:W-:-:S02]  /*1d140*/  F2FP.F16.F32.PACK_AB R34, R48, R41 ;  /* 0x000000293022723e */ /* 0x000fc400000000ff */
[----:B------:R-:W-:Y:S01]  /*1d150*/  IADD3.X R11, R78, UR5, RZ, P1, !PT ;  /* 0x000000054e0b7c10 */ /* 0x000fe20008ffe4ff */
[----:B------:R0:W-:Y:S01]  /*1d160*/  STSM.16.M88.4 [R66], R12 ;  /* 0x0000000c42007844 */ /* 0x0001e20000000200 */
[----:B------:R-:W-:Y:S02]  /*1d170*/  F2FP.F16.F32.PACK_AB R4, R49, R40 ;  /* 0x000000283104723e */ /* 0x000fe400000000ff */
[----:B------:R-:W-:Y:S02]  /*1d180*/  F2FP.F16.F32.PACK_AB R5, R39, R46 ;  /* 0x0000002e2705723e */ /* 0x000fe400000000ff */
[----:B------:R-:W-:Y:S02]  /*1d190*/  F2FP.F16.F32.PACK_AB R6, R37, R36 ;  /* 0x000000242506723e */ /* 0x000fe400000000ff */
[----:B------:R-:W-:Y:S02]  /*1d1a0*/  F2FP.F16.F32.PACK_AB R7, R87, R42 ;  /* 0x0000002a5707723e */ /* 0x000fe400000000ff */
[----:B-1----:R-:W-:Y:S01]  /*1d1b0*/  ISETP.NE.AND P1, PT, R53, 0x1, PT ;  /* 0x000000013500780c */ /* 0x002fe20003f25270 */
[----:B------:R-:W-:Y:S01]  /*1d1c0*/  STSM.16.M88.4 [R63], R24 ;  /* 0x000000183f007844 */ /* 0x000fe20000000200 */
[----:B------:R-:W-:Y:S01]  /*1d1d0*/  ISETP.NE.AND.EX P0, PT, RZ, UR5, PT, P0 ;  /* 0x00000005ff007c0c */ /* 0x000fe2000bf05300 */
[----:B------:R-:W-:-:S02]  /*1d1e0*/  ULDC.64 UR4, c[0x0][0xc08] ;  /* 0x0003020000047ab9 */ /* 0x000fc40000000a00 */
[----:B------:R-:W-:Y:S01]  /*1d1f0*/  STSM.16.M88.4 [R62], R28 ;  /* 0x0000001c3e007844 */ /* 0x000fe20000000200 */
[----:B------:R-:W-:-:S03]  /*1d200*/  ISETP.NE.U32.AND P2, PT, RZ, UR4, PT ;  /* 0x00000004ff007c0c */ /* 0x000fc6000bf45070 */
[----:B------:R-:W-:Y:S01]  /*1d210*/  STSM.16.M88.4 [R59], R32 ;  /* 0x000000203b007844 */ /* 0x000fe20000000200 */
[----:B------:R-:W-:-:S03]  /*1d220*/  ISETP.NE.AND.EX P2, PT, RZ, UR5, PT, P2 ;  /* 0x00000005ff007c0c */ /* 0x000fc6000bf45320 */
[----:B------:R1:W-:Y:S01]  /*1d230*/  STSM.16.M88.4 [R51], R4 ;  /* 0x0000000433007844 */ /* 0x0003e20000000200 */
[----:B0-----:R-:W0:Y:S08]  /*1d240*/  @P1 LDC R12, c[0x0][0xbec] ;  /* 0x0002fb00ff0c1b82 */ /* 0x001e300000000800 */
[----:B------:R-:W2:Y:S08]  /*1d250*/  @P1 LDC R13, c[0x0][0xbf0] ;  /* 0x0002fc00ff0d1b82 */ /* 0x000eb00000000800 */
[----:B------:R-:W-:Y:S01]  /*1d260*/  BAR.SYNC.DEFER_BLOCKING 0x1, 0x100 ;  /* 0x0044000000007b1d */ /* 0x000fe20000010000 */
[----:B------:R-:W-:Y:S01]  /*1d270*/  @P2 IADD3 R8, P3, R74, UR4, RZ ;  /* 0x000000044a082c10 */ /* 0x000fe2000ff7e0ff */
[----:B------:R-:W-:-:S04]  /*1d280*/  IMAD.MOV.U32 R46, RZ, RZ, RZ ;  /* 0x000000ffff2e7224 */ /* 0x000fc800078e00ff */
[----:B------:R-:W-:Y:S01]  /*1d290*/  ULDC UR4, c[0x0][0xa88] ;  /* 0x0002a20000047ab9 */ /* 0x000fe20000000800 */
[----:B------:R-:W-:Y:S02]  /*1d2a0*/  @P2 IADD3.X R9, R78, UR5, RZ, P3, !PT ;  /* 0x000000054e092c10 */ /* 0x000fe40009ffe4ff */
[----:B-1----:R-:W-:Y:S01]  /*1d2b0*/  MOV R6, UR4 ;  /* 0x0000000400067c02 */ /* 0x002fe20008000f00 */
[----:B---3--:R-:W-:Y:S01]  /*1d2c0*/  IMAD R15, R86, 0x80, R107 ;  /* 0x00000080560f7824 */ /* 0x008fe200078e026b */
[----:B------:R1:W5:Y:S04]  /*1d2d0*/  @P0 LDG.E R46, desc[UR6][R10.64] ;  /* 0x000000060a2e0981 */ /* 0x000368000c1e1900 */
[----:B------:R1:W5:Y:S01]  /*1d2e0*/  @P2 LDG.E R6, desc[UR6][R8.64] ;  /* 0x0000000608062981 */ /* 0x000362000c1e1900 */
[----:B------:R-:W-:Y:S05]  /*1d2f0*/  @P2 BRA `(.L_x_800) ;  /* 0x0000000000142947 */ /* 0x000fea0003800000 */
[----:B------:R-:W-:Y:S05]  /*1d300*/  @!P0 BRA `(.L_x_800) ;  /* 0x0000000000108947 */ /* 0x000fea0003800000 */
[----:B------:R-:W-:Y:S02]  /*1d310*/  ULDC.64 UR4, c[0x0][0x208] ;  /* 0x0000820000047ab9 */ /* 0x000fe40000000a00 */
[----:B------:R-:W3:Y:S04]  /*1d320*/  LDG.E R5, desc[UR4][R10.64] ;  /* 0x000000040a057981 */ /* 0x000ee8000c1e1900 */
[----:B-----5:R-:W3:Y:S02]  /*1d330*/  LDG.E R6, desc[UR4][R10.64+0x4] ;  /* 0x000004040a067981 */ /* 0x020ee4000c1e1900 */
[----:B---3--:R-:W-:-:S07]  /*1d340*/  IMAD.IADD R6, R6, 0x1, -R5 ;  /* 0x0000000106067824 */ /* 0x008fce00078e0a05 */
.L_x_800:
[----:B------:R-:W3:Y:S01]  /*1d350*/  LDL.LU R54, [R1+0x64] ;  /* 0x0000640001367983 */ /* 0x000ee20000300800 */
[----:B0-----:R-:W-:Y:S01]  /*1d360*/  @P1 IMAD.HI.U32 R4, R15, R12, RZ ;  /* 0x0000000c0f041227 */ /* 0x001fe200078e00ff */
[----:B------:R-:W-:Y:S01]  /*1d370*/  ULDC.64 UR4, c[0x0][0xb90] ;  /* 0x0002e40000047ab9 */ /* 0x000fe20000000a00 */
[----:B-----5:R-:W-:Y:S01]  /*1d380*/  SHF.R.S32.HI R47, RZ, 0x1f, R46 ;  /* 0x0000001fff2f7819 */ /* 0x020fe2000001142e */
[----:B------:R-:W4:Y:S01]  /*1d390*/  LDL R14, [R1+0x84] ;  /* 0x00008400010e7983 */ /* 0x000f220000100800 */
[----:B------:R-:W-:Y:S01]  /*1d3a0*/  IMAD.MOV.U32 R7, RZ, RZ, R15 ;  /* 0x000000ffff077224 */ /* 0x000fe200078e000f */
[----:B--2---:R-:W-:Y:S01]  /*1d3b0*/  @P1 SHF.R.U32.HI R7, RZ, R13, R4 ;  /* 0x0000000dff071219 */ /* 0x004fe20000011604 */
[----:B-1----:R-:W-:Y:S01]  /*1d3c0*/  IMAD.SHL.U32 R10, R22, 0x40, RZ ;  /* 0x00000040160a7824 */ /* 0x002fe200078e00ff */
[----:B------:R-:W0:Y:S01]  /*1d3d0*/  S2R R27, SR_TID.X ;  /* 0x00000000001b7919 */ /* 0x000e220000002100 */
[----:B------:R-:W-:Y:S02]  /*1d3e0*/  SEL R45, R38, RZ, !P0 ;  /* 0x000000ff262d7207 */ /* 0x000fe40004000000 */
[----:B------:R-:W-:-:S02]  /*1d3f0*/  SEL R55, R82, RZ, !P0 ;  /* 0x000000ff52377207 */ /* 0x000fc40004000000 */
[----:B------:R-:W-:-:S05]  /*1d400*/  IADD3 R11, R16, R10, RZ ;  /* 0x0000000a100b7210 */ /* 0x000fca0007ffe0ff */
[----:B------:R-:W-:Y:S01]  /*1d410*/  IMAD.WIDE R20, R11, 0x2, R20 ;  /* 0x000000020b147825 */ /* 0x000fe200078e0214 */
[----:B------:R-:W-:Y:S01]  /*1d420*/  SHF.R.S32.HI R11, RZ, 0x1f, R7 ;  /* 0x0000001fff0b7819 */ /* 0x000fe20000011407 */
[----:B------:R-:W1:Y:S02]  /*1d430*/  S2R R58, SR_TID.X ;  /* 0x00000000003a7919 */ /* 0x000e640000002100 */
[----:B0-----:R-:W-:-:S05]  /*1d440*/  VIADD R27, R27, 0xffffff80 ;  /* 0xffffff801b1b7836 */ /* 0x001fca0000000000 */
[----:B------:R-:W-:-:S04]  /*1d450*/  SHF.R.S32.HI R26, RZ, 0x1f, R27 ;  /* 0x0000001fff1a7819 */ /* 0x000fc8000001141b */
[----:B------:R-:W-:-:S04]  /*1d460*/  LEA.HI R26, R26, R27, RZ, 0x7 ;  /* 0x0000001b1a1a7211 */ /* 0x000fc800078f38ff */
[----:B------:R-:W-:Y:S01]  /*1d470*/  LOP3.LUT R26, R26, 0xffffff80, RZ, 0xc0, !PT ;  /* 0xffffff801a1a7812 */ /* 0x000fe200078ec0ff */
[----:B------:R-:W-:-:S03]  /*1d480*/  IMAD R57, R6, R53, RZ ;  /* 0x0000003506397224 */ /* 0x000fc600078e02ff */
[----:B------:R-:W-:Y:S02]  /*1d490*/  IADD3 R26, R27, -R26, RZ ;  /* 0x8000001a1b1a7210 */ /* 0x000fe40007ffe0ff */
[C---:B------:R-:W-:Y:S02]  /*1d4a0*/  IADD3 R29, P3, R20.reuse, 0x4000, RZ ;  /* 0x00004000141d7810 */ /* 0x040fe40007f7e0ff */
[----:B------:R-:W-:Y:S02]  /*1d4b0*/  IADD3 R13, P4, R20, 0x2000, RZ ;  /* 0x00002000140d7810 */ /* 0x000fe40007f9e0ff */
[----:B------:R-:W-:-:S04]  /*1d4c0*/  LOP3.LUT R28, R29, 0x380, RZ, 0xc0, !PT ;  /* 0x000003801d1c7812 */ /* 0x000fc800078ec0ff */
[----:B------:R-:W-:Y:S02]  /*1d4d0*/  SHF.R.U64 R28, R28, 0x3, RZ ;  /* 0x000000031c1c7819 */ /* 0x000fe400000012ff */
[----:B-1----:R-:W-:Y:S01]  /*1d4e0*/  IADD3 R58, R58, -0x80, RZ ;  /* 0xffffff803a3a7810 */ /* 0x002fe20007ffe0ff */
[----:B------:R-:W-:Y:S01]  /*1d4f0*/  ULDC.64 UR6, c[0x0][0x208] ;  /* 0x0000820000067ab9 */ /* 0x000fe20000000a00 */
[----:B------:R-:W-:Y:S01]  /*1d500*/  LOP3.LUT R28, R28, R29, RZ, 0x3c, !PT ;  /* 0x0000001d1c1c7212 */ /* 0x000fe200078e3cff */
[----:B------:R-:W-:Y:S01]  /*1d510*/  IMAD.X R29, RZ, RZ, R21, P3 ;  /* 0x000000ffff1d7224 */ /* 0x000fe200018e0615 */
[----:B------:R-:W-:Y:S02]  /*1d520*/  IADD3 R33, P5, R20, 0x5000, RZ ;  /* 0x0000500014217810 */ /* 0x000fe40007fbe0ff */
[----:B------:R-:W-:Y:S02]  /*1d530*/  SHF.R.S32.HI R56, RZ, 0x1f, R58 ;  /* 0x0000001fff387819 */ /* 0x000fe4000001143a */
[----:B------:R-:W-:-:S02]  /*1d540*/  LOP3.LUT R32, R33, 0x380, RZ, 0xc0, !PT ;  /* 0x0000038021207812 */ /* 0x000fc400078ec0ff */
[----:B------:R-:W-:Y:S02]  /*1d550*/  LEA.HI R56, R56, R58, RZ, 0x3 ;  /* 0x0000003a38387211 */ /* 0x000fe400078f18ff */
[----:B------:R-:W-:Y:S02]  /*1d560*/  SHF.R.U64 R32, R32, 0x3, RZ ;  /* 0x0000000320207819 */ /* 0x000fe400000012ff */
[----:B------:R-:W-:Y:S02]  /*1d570*/  LOP3.LUT R56, R56, 0xfffffff8, RZ, 0xc0, !PT ;  /* 0xfffffff838387812 */ /* 0x000fe400078ec0ff */
[----:B------:R-:W-:Y:S01]  /*1d580*/  LOP3.LUT R32, R32, R33, RZ, 0x3c, !PT ;  /* 0x0000002120207212 */ /* 0x000fe200078e3cff */
[----:B------:R-:W-:Y:S02]  /*1d590*/  IMAD.X R33, RZ, RZ, R21, P5 ;  /* 0x000000ffff217224 */ /* 0x000fe400028e0615 */
[----:B------:R-:W-:Y:S01]  /*1d5a0*/  IMAD.IADD R56, R58, 0x1, -R56 ;  /* 0x000000013a387824 */ /* 0x000fe200078e0a38 */
[----:B------:R-:W-:Y:S01]  /*1d5b0*/  BSSY B1, `(.L_x_801) ;  /* 0x0000088000017945 */ /* 0x000fe20003800000 */
[----:B---3--:R-:W-:Y:S01]  /*1d5c0*/  SHF.R.S32.HI R52, RZ, 0x1f, R54 ;  /* 0x0000001fff347819 */ /* 0x008fe20000011436 */
[----:B------:R-:W-:-:S04]  /*1d5d0*/  IMAD.WIDE.U32 R4, R54, UR4, R46 ;  /* 0x0000000436047c25 */ /* 0x000fc8000f8e002e */
[----:B------:R-:W-:-:S04]  /*1d5e0*/  IMAD R8, R52, UR4, RZ ;  /* 0x0000000434087c24 */ /* 0x000fc8000f8e02ff */
[----:B------:R-:W-:Y:S01]  /*1d5f0*/  IMAD R9, R54, UR5, R8 ;  /* 0x0000000536097c24 */ /* 0x000fe2000f8e0208 */
[----:B------:R-:W-:Y:S01]  /*1d600*/  ULDC.64 UR4, c[0x0][0xb98] ;  /* 0x0002e60000047ab9 */ /* 0x000fe20000000a00 */
[----:B------:R-:W-:Y:S02]  /*1d610*/  IMAD.MOV R8, RZ, RZ, -R7 ;  /* 0x000000ffff087224 */ /* 0x000fe400078e0a07 */
[----:B------:R-:W-:Y:S02]  /*1d620*/  IMAD.IADD R5, R5, 0x1, R9 ;  /* 0x0000000105057824 */ /* 0x000fe400078e0209 */
[----:B------:R-:W-:Y:S02]  /*1d630*/  IMAD R9, R53, R8, R15 ;  /* 0x0000000835097224 */ /* 0x000fe400078e020f */
[----:B------:R-:W-:Y:S02]  /*1d640*/  IMAD R8, R45, UR4, RZ ;  /* 0x000000042d087c24 */ /* 0x000fe4000f8e02ff */
[----:B------:R-:W-:-:S04]  /*1d650*/  IMAD.WIDE.U32 R4, R55, UR4, R4 ;  /* 0x0000000437047c25 */ /* 0x000fc8000f8e0004 */
[----:B------:R-:W-:Y:S01]  /*1d660*/  IMAD R10, R55, UR5, R8 ;  /* 0x00000005370a7c24 */ /* 0x000fe2000f8e0208 */
[----:B------:R-:W-:Y:S01]  /*1d670*/  SHF.R.S32.HI R8, RZ, 0x1f, R9 ;  /* 0x0000001fff087819 */ /* 0x000fe20000011409 */
[----:B------:R-:W-:Y:S01]  /*1d680*/  ULDC.64 UR4, c[0x0][0xb88] ;  /* 0x0002e20000047ab9 */ /* 0x000fe20000000a00 */
[----:B------:R-:W-:-:S03]  /*1d690*/  IADD3 R4, P2, R7, R4, RZ ;  /* 0x0000000407047210 */ /* 0x000fc60007f5e0ff */
[----:B------:R-:W-:Y:S01]  /*1d6a0*/  IMAD R12, R8, UR4, RZ ;  /* 0x00000004080c7c24 */ /* 0x000fe2000f8e02ff */
[----:B------:R-:W-:-:S03]  /*1d6b0*/  IADD3.X R5, R11, R5, R10, P2, !PT ;  /* 0x000000050b057210 */ /* 0x000fc600017fe40a */
[C---:B------:R-:W-:Y:S02]  /*1d6c0*/  IMAD R11, R9.reuse, UR5, R12 ;  /* 0x00000005090b7c24 */ /* 0x040fe4000f8e020c */
[----:B------:R-:W-:Y:S01]  /*1d6d0*/  IMAD.WIDE.U32 R4, R9, UR4, R4 ;  /* 0x0000000409047c25 */ /* 0x000fe2000f8e0004 */
[----:B------:R-:W-:-:S03]  /*1d6e0*/  ULDC.64 UR4, c[0x0][0xb50] ;  /* 0x0002d40000047ab9 */ /* 0x000fc60000000a00 */
[----:B------:R-:W-:Y:S01]  /*1d6f0*/  IMAD.IADD R5, R5, 0x1, R11 ;  /* 0x0000000105057824 */ /* 0x000fe200078e020b */
[----:B------:R-:W-:-:S04]  /*1d700*/  LEA R10, P2, R4, UR4, 0x2 ;  /* 0x00000004040a7c11 */ /* 0x000fc8000f8410ff */
[----:B------:R-:W-:Y:S01]  /*1d710*/  LEA.HI.X R11, R4, UR5, R5, 0x2, P2 ;  /* 0x00000005040b7c11 */ /* 0x000fe200090f1405 */
[----:B------:R-:W-:Y:S01]  /*1d720*/  SHFL.IDX PT, R48, R10, RZ, 0x1c1f ;  /* 0x001c1fff0a307589 */ /* 0x000fe200000e0000 */
[C---:B------:R-:W-:Y:S02]  /*1d730*/  IADD3 R25, P2, R20.reuse, 0x3000, RZ ;  /* 0x0000300014197810 */ /* 0x040fe40007f5e0ff */
[----:B------:R-:W-:Y:S01]  /*1d740*/  IADD3 R7, P0, R20, 0x1000, RZ ;  /* 0x0000100014077810 */ /* 0x000fe20007f1e0ff */
[----:B------:R-:W0:Y:S01]  /*1d750*/  SHFL.IDX PT, R49, R11, RZ, 0x1c1f ;  /* 0x001c1fff0b317589 */ /* 0x000e2200000e0000 */
[----:B------:R-:W-:Y:S01]  /*1d760*/  LOP3.LUT R24, R25, 0x380, RZ, 0xc0, !PT ;  /* 0x0000038019187812 */ /* 0x000fe200078ec0ff */
[----:B----4-:R-:W-:Y:S01]  /*1d770*/  IMAD R4, R86, 0x80, R14 ;  /* 0x0000008056047824 */ /* 0x010fe200078e020e */
[----:B------:R-:W-:Y:S01]  /*1d780*/  LOP3.LUT R12, R13, 0x380, RZ, 0xc0, !PT ;  /* 0x000003800d0c7812 */ /* 0x000fe200078ec0ff */
[--C-:B------:R-:W-:Y:S01]  /*1d790*/  IMAD.X R9, RZ, RZ, R21.reuse, P0 ;  /* 0x000000ffff097224 */ /* 0x100fe200000e0615 */
[----:B------:R-:W-:Y:S01]  /*1d7a0*/  SHF.R.U64 R24, R24, 0x3, RZ ;  /* 0x0000000318187819 */ /* 0x000fe200000012ff */
[----:B------:R-:W-:Y:S01]  /*1d7b0*/  SHFL.IDX PT, R50, R10, 0x1, 0x1c1f ;  /* 0x003c1f000a327f89 */ /* 0x000fe200000e0000 */
[----:B------:R-:W-:Y:S01]  /*1d7c0*/  LOP3.LUT P0, RZ, R26, 0x3, RZ, 0xc0, !PT ;  /* 0x000000031aff7812 */ /* 0x000fe2000780c0ff */
[----:B------:R-:W-:Y:S01]  /*1d7d0*/  ULDC.64 UR4, c[0x0][0xaa0] ;  /* 0x0002a80000047ab9 */ /* 0x000fe20000000a00 */
[----:B------:R-:W-:Y:S01]  /*1d7e0*/  LOP3.LUT R24, R24, R25, RZ, 0x3c, !PT ;  /* 0x0000001918187212 */ /* 0x000fe200078e3cff */
[----:B------:R-:W1:Y:S01]  /*1d7f0*/  SHFL.IDX PT, R51, R11, 0x1, 0x1c1f ;  /* 0x003c1f000b337f89 */ /* 0x000e6200000e0000 */
[----:B------:R-:W-:Y:S01]  /*1d800*/  IMAD.X R25, RZ, RZ, R21, P2 ;  /* 0x000000ffff197224 */ /* 0x000fe200010e0615 */
[----:B------:R-:W-:-:S02]  /*1d810*/  ISETP.GE.OR P2, PT, R4, R57, P0 ;  /* 0x000000390400720c */ /* 0x000fc40000746670 */
[----:B------:R-:W-:Y:S02]  /*1d820*/  LOP3.LUT R8, R7, 0x380, RZ, 0xc0, !PT ;  /* 0x0000038007087812 */ /* 0x000fe400078ec0ff */
[----:B------:R-:W-:Y:S02]  /*1d830*/  IADD3 R4, R4, 0x8, RZ ;  /* 0x0000000804047810 */ /* 0x000fe40007ffe0ff */
[----:B------:R-:W-:Y:S02]  /*1d840*/  SHF.R.U64 R12, R12, 0x3, RZ ;  /* 0x000000030c0c7819 */ /* 0x000fe400000012ff */
[----:B------:R-:W-:Y:S02]  /*1d850*/  SHF.R.U64 R8, R8, 0x3, RZ ;  /* 0x0000000308087819 */ /* 0x000fe400000012ff */
[----:B------:R-:W-:Y:S02]  /*1d860*/  ISETP.GE.OR P0, PT, R4, R57, P0 ;  /* 0x000000390400720c */ /* 0x000fe40000706670 */
[----:B------:R-:W-:Y:S01]  /*1d870*/  LOP3.LUT R12, R12, R13, RZ, 0x3c, !PT ;  /* 0x0000000d0c0c7212 */ /* 0x000fe200078e3cff */
[----:B------:R-:W-:Y:S01]  /*1d880*/  IMAD.X R13, RZ, RZ, R21, P4 ;  /* 0x000000ffff0d7224 */ /* 0x000fe200020e0615 */
[----:B------:R-:W-:Y:S01]  /*1d890*/  LOP3.LUT R8, R8, R7, RZ, 0x3c, !PT ;  /* 0x0000000708087212 */ /* 0x000fe200078e3cff */
[----:B0-----:R0:W-:Y:S01]  /*1d8a0*/  @!P2 ST.E desc[UR6][R48.64], R0 ;  /* 0x000000003000a985 */ /* 0x0011e2000c101906 */
[----:B------:R-:W-:-:S02]  /*1d8b0*/  IADD3 R5, P3, R20, 0x7000, RZ ;  /* 0x0000700014057810 */ /* 0x000fc40007f7e0ff */
[C---:B------:R-:W-:Y:S02]  /*1d8c0*/  IADD3 R37, P4, R20.reuse, 0x6000, RZ ;  /* 0x0000600014257810 */ /* 0x040fe40007f9e0ff */
[----:B------:R-:W-:Y:S02]  /*1d8d0*/  LOP3.LUT R7, R20, 0x380, RZ, 0xc0, !PT ;  /* 0x0000038014077812 */ /* 0x000fe400078ec0ff */
[----:B------:R-:W-:Y:S02]  /*1d8e0*/  LOP3.LUT R4, R5, 0x380, RZ, 0xc0, !PT ;  /* 0x0000038005047812 */ /* 0x000fe400078ec0ff */
[----:B------:R-:W-:Y:S01]  /*1d8f0*/  LOP3.LUT R36, R37, 0x380, RZ, 0xc0, !PT ;  /* 0x0000038025247812 */ /* 0x000fe200078ec0ff */
[----:B0-----:R-:W0:Y:S01]  /*1d900*/  @P1 LDC R48, c[0x0][0xbec] ;  /* 0x0002fb00ff301b82 */ /* 0x001e220000000800 */
[----:B------:R-:W-:Y:S02]  /*1d910*/  SHF.R.U64 R7, R7, 0x3, RZ ;  /* 0x0000000307077819 */ /* 0x000fe400000012ff */
[----:B------:R-:W-:Y:S01]  /*1d920*/  SHF.R.U64 R4, R4, 0x3, RZ ;  /* 0x0000000304047819 */ /* 0x000fe200000012ff */
[----:B-1----:R1:W-:Y:S01]  /*1d930*/  @!P0 ST.E desc[UR6][R50.64], R3 ;  /* 0x0000000332008985 */ /* 0x0023e2000c101906 */
[----:B------:R-:W-:-:S03]  /*1d940*/  SHF.R.U64 R36, R36, 0x3, RZ ;  /* 0x0000000324247819 */ /* 0x000fc600000012ff */
[----:B------:R-:W2:Y:S01]  /*1d950*/  @P1 LDC R49, c[0x0][0xbf0] ;  /* 0x0002fc00ff311b82 */ /* 0x000ea20000000800 */
[----:B------:R-:W-:Y:S01]  /*1d960*/  LOP3.LUT R20, R7, R20, RZ, 0x3c, !PT ;  /* 0x0000001407147212 */ /* 0x000fe200078e3cff */
[--C-:B------:R-:W-:Y:S01]  /*1d970*/  IMAD.X R41, RZ, RZ, R21.reuse, P3 ;  /* 0x000000ffff297224 */ /* 0x100fe200018e0615 */
[----:B------:R-:W-:Y:S01]  /*1d980*/  LOP3.LUT R36, R36, R37, RZ, 0x3c, !PT ;  /* 0x0000002524247212 */ /* 0x000fe200078e3cff */
[----:B------:R-:W-:Y:S01]  /*1d990*/  IMAD.X R37, RZ, RZ, R21, P4 ;  /* 0x000000ffff257224 */ /* 0x000fe200020e0615 */
[----:B------:R-:W-:Y:S01]  /*1d9a0*/  LOP3.LUT R40, R4, R5, RZ, 0x3c, !PT ;  /* 0x0000000504287212 */ /* 0x000fe200078e3cff */
[----:B------:R-:W-:Y:S01]  /*1d9b0*/  IMAD R0, R56, 0x20, R22 ;  /* 0x0000002038007824 */ /* 0x000fe200078e0216 */
[----:B------:R3:W5:Y:S01]  /*1d9c0*/  LD.E.128 R4, desc[UR6][R20.64] ;  /* 0x0000000614047980 */ /* 0x000762000c101d00 */
[----:B-1----:R-:W-:-:S03]  /*1d9d0*/  IMAD R3, R47, UR4, RZ ;  /* 0x000000042f037c24 */ /* 0x002fc6000f8e02ff */
[----:B------:R-:W5:Y:S01]  /*1d9e0*/  LD.E.128 R8, desc[UR6][R8.64] ;  /* 0x0000000608087980 */ /* 0x000f62000c101d00 */
[----:B------:R-:W-:-:S03]  /*1d9f0*/  IMAD R3, R46, UR5, R3 ;  /* 0x000000052e037c24 */ /* 0x000fc6000f8e0203 */
[----:B------:R-:W5:Y:S01]  /*1da00*/  LD.E.128 R12, desc[UR6][R12.64] ;  /* 0x000000060c0c7980 */ /* 0x000f62000c101d00 */
[----:B---3--:R-:W-:Y:S01]  /*1da10*/  IMAD.WIDE.U32 R20, R46, UR4, RZ ;  /* 0x000000042e147c25 */ /* 0x008fe2000f8e00ff */
[----:B------:R-:W-:Y:S02]  /*1da20*/  ULDC.64 UR4, c[0x0][0xae8] ;  /* 0x0002ba0000047ab9 */ /* 0x000fe40000000a00 */
[----:B------:R-:W5:Y:S01]  /*1da30*/  LD.E.128 R24, desc[UR6][R24.64] ;  /* 0x0000000618187980 */ /* 0x000f62000c101d00 */
[----:B------:R-:W-:Y:S02]  /*1da40*/  IMAD.IADD R21, R21, 0x1, R3 ;  /* 0x0000000115157824 */ /* 0x000fe400078e0203 */
[----:B------:R-:W-:Y:S01]  /*1da50*/  IMAD R3, R52, UR4, RZ ;  /* 0x0000000434037c24 */ /* 0x000fe2000f8e02ff */
[----:B------:R-:W5:Y:S01]  /*1da60*/  LD.E.128 R28, desc[UR6][R28.64] ;  /* 0x000000061c1c7980 */ /* 0x000f62000c101d00 */
[----:B------:R-:W-:Y:S02]  /*1da70*/  IMAD R47, R86, 0x80, R0 ;  /* 0x00000080562f7824 */ /* 0x000fe400078e0200 */
[C---:B------:R-:W-:Y:S01]  /*1da80*/  IMAD R3, R54.reuse, UR5, R3 ;  /* 0x0000000536037c24 */ /* 0x040fe2000f8e0203 */
[----:B------:R-:W5:Y:S01]  /*1da90*/  LD.E.128 R32, desc[UR6][R32.64] ;  /* 0x0000000620207980 */ /* 0x000f62000c101d00 */
[----:B------:R-:W-:Y:S01]  /*1daa0*/  IMAD.WIDE.U32 R20, R54, UR4, R20 ;  /* 0x0000000436147c25 */ /* 0x000fe2000f8e0014 */
[----:B------:R-:W-:-:S02]  /*1dab0*/  ULDC.64 UR4, c[0x0][0xaf0] ;  /* 0x0002bc0000047ab9 */ /* 0x000fc40000000a00 */
[----:B------:R-:W5:Y:S01]  /*1dac0*/  LD.E.128 R36, desc[UR6][R36.64] ;  /* 0x0000000624247980 */ /* 0x000f62000c101d00 */
[----:B0-----:R-:W-:Y:S01]  /*1dad0*/  @P1 IMAD.HI.U32 R0, R47, R48, RZ ;  /* 0x000000302f001227 */ /* 0x001fe200078e00ff */
[----:B------:R-:W-:Y:S02]  /*1dae0*/  IADD3 R21, R21, R3, RZ ;  /* 0x0000000315157210 */ /* 0x000fe40007ffe0ff */
[----:B------:R-:W5:Y:S01]  /*1daf0*/  LD.E.128 R40, desc[UR6][R40.64] ;  /* 0x0000000628287980 */ /* 0x000f62000c101d00 */
[----:B------:R-:W-:Y:S01]  /*1db00*/  IMAD.MOV.U32 R3, RZ, RZ, R47 ;  /* 0x000000ffff037224 */ /* 0x000fe200078e002f */
[----:B--2---:R-:W-:Y:S01]  /*1db10*/  @P1 SHF.R.U32.HI R3, RZ, R49, R0 ;  /* 0x00000031ff031219 */ /* 0x004fe20000011600 */
[----:B------:R-:W-:Y:S01]  /*1db20*/  IMAD R45, R45, UR4, RZ ;  /* 0x000000042d2d7c24 */ /* 0x000fe2000f8e02ff */
[----:B------:R-:W-:Y:S01]  /*1db30*/  @!PT LDS RZ, [RZ] ;  /* 0x00000000fffff984 */ /* 0x000fe20000000800 */
[----:B------:R-:W-:Y:S01]  /*1db40*/  @!PT LDS RZ, [RZ] ;  /* 0x00000000fffff984 */ /* 0x000fe20000000800 */
[----:B------:R-:W-:Y:S01]  /*1db50*/  @!PT LDS RZ, [RZ] ;  /* 0x00000000fffff984 */ /* 0x000fe20000000800 */
[----:B------:R-:W-:Y:S01]  /*1db60*/  @!PT LDS RZ, [RZ] ;  /* 0x00000000fffff984 */ /* 0x000fe20000000800 */
[----:B------:R0:W-:Y:S06]  /*1db70*/  MEMBAR.ALL.CTA ;  /* 0x0000000000007992 */ /* 0x0001ec0000008000 */
[----:B0-----:R-:W0:Y:S01]  /*1db80*/  FENCE.VIEW.ASYNC.S ;  /* 0x00000000000073c6 */ /* 0x001e220000000000 */
[----:B------:R-:W-:Y:S01]  /*1db90*/  IMAD.WIDE.U32 R20, R55, UR4, R20 ;  /* 0x0000000437147c25 */ /* 0x000fe2000f8e0014 */
[----:B------:R-:W-:-:S03]  /*1dba0*/  SHF.R.S32.HI R0, RZ, 0x1f, R3 ;  /* 0x0000001fff007819 */ /* 0x000fc60000011403 */
[----:B------:R-:W-:Y:S01]  /*1dbb0*/  IMAD R45, R55, UR5, R45 ;  /* 0x00000005372d7c24 */ /* 0x000fe2000f8e022d */
[----:B------:R-:W-:Y:S01]  /*1dbc0*/  ULDC.64 UR4, c[0x0][0xae0] ;  /* 0x0002b80000047ab9 */ /* 0x000fe20000000a00 */
[----:B------:R-:W-:Y:S02]  /*1dbd0*/  IMAD.MOV R46, RZ, RZ, -R3 ;  /* 0x000000ffff2e7224 */ /* 0x000fe400078e0a03 */
[----:B------:R-:W-:Y:S02]  /*1dbe0*/  IMAD.IADD R21, R21, 0x1, R45 ;  /* 0x0000000115157824 */ /* 0x000fe400078e022d */
[----:B------:R-:W-:Y:S02]  /*1dbf0*/  IMAD R0, R0, UR4, RZ ;  /* 0x0000000400007c24 */ /* 0x000fe4000f8e02ff */
[----:B------:R-:W-:Y:S02]  /*1dc00*/  IMAD R45, R53, R46, R47 ;  /* 0x0000002e352d7224 */ /* 0x000fe400078e022f */
[----:B------:R-:W-:-:S02]  /*1dc10*/  IMAD R47, R3, UR5, R0 ;  /* 0x00000005032f7c24 */ /* 0x000fc4000f8e0200 */
[----:B------:R-:W-:Y:S01]  /*1dc20*/  IMAD.WIDE.U32 R20, R3, UR4, R20 ;  /* 0x0000000403147c25 */ /* 0x000fe2000f8e0014 */
[----:B------:R-:W-:Y:S01]  /*1dc30*/  SHF.R.S32.HI R0, RZ, 0x1f, R45 ;  /* 0x0000001fff007819 */ /* 0x000fe2000001142d */
[----:B------:R-:W-:Y:S02]  /*1dc40*/  ULDC.64 UR4, c[0x0][0xad8] ;  /* 0x0002b60000047ab9 */ /* 0x000fe40000000a00 */
[----:B------:R-:W-:Y:S01]  /*1dc50*/  IMAD R48, R86, 0x80, R22 ;  /* 0x0000008056307824 */ /* 0x000fe200078e0216 */
[----:B------:R-:W-:Y:S01]  /*1dc60*/  IADD3 R21, R21, R47, RZ ;  /* 0x0000002f15157210 */ /* 0x000fe20007ffe0ff */
[----:B------:R-:W-:Y:S02]  /*1dc70*/  IMAD R46, R0, UR4, RZ ;  /* 0x00000004002e7c24 */ /* 0x000fe4000f8e02ff */
[----:B------:R-:W-:Y:S02]  /*1dc80*/  VIADD R0, R48, 0x20 ;  /* 0x0000002030007836 */ /* 0x000fe40000000000 */
[----:B------:R-:W-:-:S02]  /*1dc90*/  IMAD R47, R45, UR5, R46 ;  /* 0x000000052d2f7c24 */ /* 0x000fc4000f8e022e */
[----:B------:R-:W-:Y:S01]  /*1dca0*/  IMAD.WIDE.U32 R20, R45, UR4, R20 ;  /* 0x000000042d147c25 */ /* 0x000fe2000f8e0014 */
[-C--:B------:R-:W-:Y:S01]  /*1dcb0*/  ISETP.GE.AND P2, PT, R48, R57.reuse, PT ;  /* 0x000000393000720c */ /* 0x080fe20003f46270 */
[----:B------:R-:W-:Y:S01]  /*1dcc0*/  ULDC.64 UR4, c[0x0][0xa80] ;  /* 0x0002a00000047ab9 */ /* 0x000fe20000000a00 */
[-C--:B------:R-:W-:Y:S01]  /*1dcd0*/  ISETP.GE.AND P0, PT, R0, R57.reuse, PT ;  /* 0x000000390000720c */ /* 0x080fe20003f06270 */
[----:B------:R-:W-:Y:S01]  /*1dce0*/  VIADD R3, R48, 0x40 ;  /* 0x0000004030037836 */ /* 0x000fe20000000000 */
[----:B------:R-:W-:Y:S01]  /*1dcf0*/  LEA R45, P3, R20, UR4, 0x1 ;  /* 0x00000004142d7c11 */ /* 0x000fe2000f8608ff */
[----:B------:R-:W-:Y:S02]  /*1dd00*/  IMAD.IADD R21, R21, 0x1, R47 ;  /* 0x0000000115157824 */ /* 0x000fe400078e022f */
[----:B------:R-:W-:Y:S01]  /*1dd10*/  VIADD R0, R2, 0x34820 ;  /* 0x0003482002007836 */ /* 0x000fe20000000000 */
[----:B------:R-:W-:Y:S02]  /*1dd20*/  ISETP.GE.AND P1, PT, R3, R57, PT ;  /* 0x000000390300720c */ /* 0x000fe40003f26270 */
[----:B------:R-:W-:-:S02]  /*1dd30*/  LEA.HI.X R3, R20, UR5, R21, 0x1, P3 ;  /* 0x0000000514037c11 */ /* 0x000fc400098f0c15 */
[----:B------:R-:W-:Y:S01]  /*1dd40*/  PRMT R0, RZ, 0x654, R0 ;  /* 0x00000654ff007816 */ /* 0x000fe20000000000 */
[----:B0-----:R0:W1:Y:S03]  /*1dd50*/  SHFL.IDX PT, R46, R45, RZ, 0x181f ;  /* 0x00181fff2d2e7589 */ /* 0x00106600000e0000 */
[----:B------:R0:W-:Y:S01]  /*1dd60*/  SYNCS.ARRIVE.TRANS64.RED.A1T0 RZ, [R0+URZ], RZ ;  /* 0x000000ff00ff79a7 */ /* 0x0001e2000810043f */
[----:B------:R0:W2:Y:S01]  /*1dd70*/  SHFL.IDX PT, R47, R3, RZ, 0x181f ;  /* 0x00181fff032f7589 */ /* 0x0000a200000e0000 */
[----:B------:R-:W-:Y:S05]  /*1dd80*/  @P2 BRA `(.L_x_802) ;  /* 0x0000000000282947 */ /* 0x000fea0003800000 */
[----:B------:R-:W-:Y:S01]  /*1dd90*/  ULDC UR4, c[0x0][0xac8] ;  /* 0x0002b20000047ab9 */ /* 0x000fe20000000800 */
[----:B------:R-:W-:Y:S01]  /*1dda0*/  ULDC.64 UR6, c[0x0][0x208] ;  /* 0x0000820000067ab9 */ /* 0x000fe20000000a00 */
        /* <DEDUP_REMOVED lines=8> */
.L_x_802:
[----:B------:R-:W-:Y:S05]  /*1de30*/  BSYNC B1 ;  /* 0x0000000000017941 */ /* 0x000fea0003800000 */
.L_x_801:
[----:B---3-5:R3:W4:Y:S01]  /*1de40*/  SHFL.IDX PT, R7, R3, 0x1, 0x181f ;  /* 0x00381f0003077f89 */ /* 0x02872200000e0000 */
[----:B------:R-:W-:Y:S03]  /*1de50*/  BSSY B1, `(.L_x_803) ;  /* 0x000000d000017945 */ /* 0x000fe60003800000 */
[----:B------:R3:W0:Y:S01]  /*1de60*/  SHFL.IDX PT, R6, R45, 0x1, 0x181f ;  /* 0x00381f002d067f89 */ /* 0x00062200000e0000 */
[----:B------:R-:W-:Y:S05]  /*1de70*/  @P0 BRA `(.L_x_804) ;  /* 0x0000000000280947 */ /* 0x000fea0003800000 */
[----:B------:R-:W-:Y:S01]  /*1de80*/  ULDC UR4, c[0x0][0xac8] ;  /* 0x0002b20000047ab9 */ /* 0x000fe20000000800 */
[----:B------:R-:W-:Y:S01]  /*1de90*/  ULDC.64 UR6, c[0x0][0x208] ;  /* 0x0000820000067ab9 */ /* 0x000fe20000000a00 */
[----:B------:R-:W-:Y:S02]  /*1dea0*/  ISETP.GE.AND P3, PT, R16, UR4, PT ;  /* 0x0000000410007c0c */ /* 0x000fe4000bf66270 */
[----:B------:R-:W-:-:S11]  /*1deb0*/  ISETP.GE.AND P4, PT, R221, UR4, PT ;  /* 0x00000004dd007c0c */ /* 0x000fd6000bf86270 */
[CC--:B0-----:R-:W-:Y:S02]  /*1dec0*/  @!P3 LEA R4, P0, R16.reuse, R6.reuse, 0x1 ;  /* 0x000000061004b211 */ /* 0x0c1fe400078008ff */
[C---:B------:R-:W-:Y:S02]  /*1ded0*/  @!P4 LEA R6, P2, R221.reuse, R6, 0x1 ;  /* 0x00000006dd06c211 */ /* 0x040fe400078408ff */
[-C--:B----4-:R-:W-:Y:S02]  /*1dee0*/  @!P3 LEA.HI.X R5, R16, R7.reuse, R17, 0x1, P0 ;  /* 0x000000071005b211 */ /* 0x090fe400000f0c11 */
[----:B------:R-:W-:-:S03]  /*1def0*/  @!P4 LEA.HI.X R7, R221, R7, R44, 0x1, P2 ;  /* 0x00000007dd07c211 */ /* 0x000fc600010f0c2c */
[----:B------:R0:W-:Y:S04]  /*1df00*/  @!P3 ST.E.128 desc[UR6][R4.64], R8 ;  /* 0x000000080400b985 */ /* 0x0001e8000c101d06 */
[----:B------:R0:W-:Y:S02]  /*1df10*/  @!P4 ST.E.128 desc[UR6][R6.64], R32 ;  /* 0x000000200600c985 */ /* 0x0001e4000c101d06 */
.L_x_804:
[----:B------:R-:W-:Y:S05]  /*1df20*/  BSYNC B1 ;  /* 0x0000000000017941 */ /* 0x000fea0003800000 */
.L_x_803:
[----:B0---4-:R0:W4:Y:S01]  /*1df30*/  SHFL.IDX PT, R7, R3, 0x2, 0x181f ;  /* 0x00581f0003077f89 */ /* 0x01112200000e0000 */
        /* <DEDUP_REMOVED lines=13> */
.L_x_806:
[----:B------:R-:W-:Y:S05]  /*1e010*/  BSYNC B1 ;  /* 0x0000000000017941 */ /* 0x000fea0003800000 */
.L_x_805:
[----:B------:R-:W-:Y:S01]  /*1e020*/  IADD3 R0, R48, 0x60, RZ ;  /* 0x0000006030007810 */ /* 0x000fe20007ffe0ff */
[----:B0--3--:R-:W0:Y:S03]  /*1e030*/  SHFL.IDX PT, R3, R3, 0x3, 0x181f ;  /* 0x00781f0003037f89 */ /* 0x009e2600000e0000 */
[----:B------:R-:W-:Y:S01]  /*1e040*/  ISETP.GE.AND P0, PT, R0, R57, PT ;  /* 0x000000390000720c */ /* 0x000fe20003f06270 */
[----:B------:R-:W3:-:S12]  /*1e050*/  SHFL.IDX PT, R45, R45, 0x3, 0x181f ;  /* 0x00781f002d2d7f89 */ /* 0x000ed800000e0000 */
[----:B------:R-:W-:Y:S05]  /*1e060*/  @P0 BRA `(.L_x_807) ;  /* 0x0000000c00400947 */ /* 0x000fea0003800000 */
[----:B------:R-:W-:Y:S01]  /*1e070*/  ULDC UR4, c[0x0][0xac8] ;  /* 0x0002b20000047ab9 */ /* 0x000fe20000000800 */
[----:B------:R-:W-:Y:S01]  /*1e080*/  ULDC.64 UR6, c[0x0][0x208] ;  /* 0x0000820000067ab9 */ /* 0x000fe20000000a00 */
[----:B------:R-:W-:-:S13]  /*1e090*/  ISETP.GE.AND P1, PT, R16, UR4, PT ;  /* 0x0000000410007c0c */ /* 0x000fda000bf26270 */
[----:B---3--:R-:W-:-:S04]  /*1e0a0*/  @!P1 LEA R4, P0, R16, R45, 0x1 ;  /* 0x0000002d10049211 */ /* 0x008fc800078008ff */
[----:B0-----:R-:W-:Y:S02]  /*1e0b0*/  @!P1 LEA.HI.X R5, R16, R3, R17, 0x1, P0 ;  /* 0x0000000310059211 */ /* 0x001fe400000f0c11 */
[----:B------:R-:W-:-:S03]  /*1e0c0*/  ISETP.GE.AND P0, PT, R221, UR4, PT ;  /* 0x00000004dd007c0c */ /* 0x000fc6000bf06270 */
[----:B------:R0:W-:Y:S10]  /*1e0d0*/  @!P1 ST.E.128 desc[UR6][R4.64], R24 ;  /* 0x0000001804009985 */ /* 0x0001f4000c101d06 */
[----:B------:R-:W-:Y:S05]  /*1e0e0*/  @P0 BRA `(.L_x_807) ;  /* 0x0000000c00200947 */ /* 0x000fea0003800000 */
[----:B0-----:R-:W-:Y:S01]  /*1e0f0*/  LEA R4, P0, R221, R45, 0x1 ;  /* 0x0000002ddd047211 */ /* 0x001fe200078008ff */
[----:B------:R-:W-:-:S03]  /*1e100*/  ULDC.64 UR4, c[0x0][0x208] ;  /* 0x0000820000047ab9 */ /* 0x000fc60000000a00 */
[----:B------:R-:W-:-:S05]  /*1e110*/  LEA.HI.X R5, R221, R3, R44, 0x1, P0 ;  /* 0x00000003dd057211 */ /* 0x000fca00000f0c2c */
[----:B------:R0:W-:Y:S01]  /*1e120*/  ST.E.128 desc[UR4][R4.64], R40 ;  /* 0x0000002804007985 */ /* 0x0001e2000c101d04 */
[----:B------:R-:W-:Y:S05]  /*1e130*/  BRA `(.L_x_807) ;  /* 0x0000000c000c7947 */ /* 0x000fea0003800000 */
.L_x_799:
[----:B------:R-:W-:Y:S01]  /*1e140*/  ULDC.64 UR4, c[0x0][0xc00] ;  /* 0x0003000000047ab9 */ /* 0x000fe20000000a00 */
[----:B------:R-:W0:Y:S01]  /*1e150*/  LDC R21, c[0x0][0xbe8] ;  /* 0x0002fa00ff157b82 */ /* 0x000e220000000800 */
[----:B------:R-:W-:Y:S01]  /*1e160*/  ISETP.NE.U32.AND P0, PT, RZ, UR4, PT ;  /* 0x00000004ff007c0c */ /* 0x000fe2000bf05070 */
[----:B------:R-:W-:Y:S01]  /*1e170*/  IMAD.MOV.U32 R0, RZ, RZ, RZ ;  /* 0x000000ffff007224 */ /* 0x000fe200078e00ff */
[----:B------:R-:W-:Y:S01]  /*1e180*/  IADD3 R4, P1, R74, UR4, RZ ;  /* 0x000000044a047c10 */ /* 0x000fe2000ff3e0ff */
[----:B------:R-:W-:Y:S01]  /*1e190*/  ULDC.64 UR6, c[0x0][0x208] ;  /* 0x0000820000067ab9 */ /* 0x000fe20000000a00 */
[----:B------:R-:W-:Y:S02]  /*1e1a0*/  ISETP.NE.AND.EX P0, PT, RZ, UR5, PT, P0 ;  /* 0x00000005ff007c0c */ /* 0x000fe4000bf05300 */
[----:B------:R-:W-:Y:S01]  /*1e1b0*/  IADD3.X R5, R78, UR5, RZ, P1, !PT ;  /* 0x000000054e057c10 */ /* 0x000fe20008ffe4ff */
[----:B------:R-:W-:Y:S02]  /*1e1c0*/  ULDC.64 UR4, c[0x0][0xc08] ;  /* 0x0003020000047ab9 */ /* 0x000fe40000000a00 */
[----:B------:R-:W-:-:S04]  /*1e1d0*/  ISETP.NE.U32.AND P1, PT, RZ, UR4, PT ;  /* 0x00000004ff007c0c */ /* 0x000fc8000bf25070 */
[----:B------:R-:W-:Y:S01]  /*1e1e0*/  ISETP.NE.AND.EX P1, PT, RZ, UR5, PT, P1 ;  /* 0x00000005ff007c0c */ /* 0x000fe2000bf25310 */
[----:B------:R-:W1:Y:S03]  /*1e1f0*/  S2R R24, SR_TID.X ;  /* 0x0000000000187919 */ /* 0x000e660000002100 */
[----:B------:R2:W5:Y:S09]  /*1e200*/  @P0 LDG.E R0, desc[UR6][R4.64] ;  /* 0x0000000604000981 */ /* 0x000572000c1e1900 */
[----:B------:R-:W-:Y:S01]  /*1e210*/  @P1 IADD3 R6, P2, R74, UR4, RZ ;  /* 0x000000044a061c10 */ /* 0x000fe2000ff5e0ff */
[----:B------:R-:W-:-:S02]  /*1e220*/  ULDC UR4, c[0x0][0xa88] ;  /* 0x0002a20000047ab9 */ /* 0x000fc40000000800 */
[----:B------:R-:W-:Y:S01]  /*1e230*/  IMAD.U32 R8, RZ, RZ, UR4 ;  /* 0x00000004ff087e24 */ /* 0x000fe2000f8e00ff */
[----:B------:R-:W-:Y:S02]  /*1e240*/  @P1 IADD3.X R7, R78, UR5, RZ, P2, !PT ;  /* 0x000000054e071c10 */ /* 0x000fe400097fe4ff */
[----:B0-----:R-:W-:-:S03]  /*1e250*/  ISETP.NE.AND P2, PT, R21, 0x1, PT ;  /* 0x000000011500780c */ /* 0x001fc60003f45270 */
[----:B------:R2:W5:Y:S10]  /*1e260*/  @P1 LDG.E R8, desc[UR6][R6.64] ;  /* 0x0000000606081981 */ /* 0x000574000c1e1900 */
[----:B------:R-:W0:Y:S01]  /*1e270*/  @P2 LDC R25, c[0x0][0xbec] ;  /* 0x0002fb00ff192b82 */ /* 0x000e220000000800 */
[----:B-1----:R-:W-:-:S05]  /*1e280*/  VIADD R24, R24, 0xffffff80 ;  /* 0xffffff8018187836 */ /* 0x002fca0000000000 */
[----:B------:R-:W-:Y:S01]  /*1e290*/  ISETP.GE.AND P3, PT, R24, 0x80, PT ;  /* 0x000000801800780c */ /* 0x000fe20003f66270 */
[----:B--2---:R-:W-:-:S12]  /*1e2a0*/  @P1 BRA `(.L_x_808) ;  /* 0x0000000000141947 */ /* 0x004fd80003800000 */
[----:B------:R-:W-:Y:S05]  /*1e2b0*/  @!P0 BRA `(.L_x_808) ;  /* 0x0000000000108947 */ /* 0x000fea0003800000 */
[----:B------:R-:W-:Y:S02]  /*1e2c0*/  ULDC.64 UR4, c[0x0][0x208] ;  /* 0x0000820000047ab9 */ /* 0x000fe40000000a00 */
[----:B------:R-:W2:Y:S04]  /*1e2d0*/  LDG.E R3, desc[UR4][R4.64] ;  /* 0x0000000404037981 */ /* 0x000ea8000c1e1900 */
[----:B-----5:R-:W2:Y:S02]  /*1e2e0*/  LDG.E R8, desc[UR4][R4.64+0x4] ;  /* 0x0000040404087981 */ /* 0x020ea4000c1e1900 */
[----:B--2---:R-:W-:-:S07]  /*1e2f0*/  IMAD.IADD R8, R8, 0x1, -R3 ;  /* 0x0000000108087824 */ /* 0x004fce00078e0a03 */
.L_x_808:
[----:B------:R-:W2:Y:S04]  /*1e300*/  LDL R20, [R1+0x64] ;  /* 0x0000640001147983 */ /* 0x000ea80000100800 */
[----:B------:R1:W5:Y:S01]  /*1e310*/  LDL R14, [R1+0x70] ;  /* 0x00007000010e7983 */ /* 0x0003620000100800 */
[----:B------:R-:W-:Y:S01]  /*1e320*/  BSSY B1, `(.L_x_809) ;  /* 0x000002f000017945 */ /* 0x000fe20003800000 */
[----:B------:R-:W-:Y:S02]  /*1e330*/  SEL R13, R82, RZ, !P0 ;  /* 0x000000ff520d7207 */ /* 0x000fe40004000000 */
[----:B------:R-:W-:Y:S02]  /*1e340*/  SEL R38, R38, RZ, !P0 ;  /* 0x000000ff26267207 */ /* 0x000fe40004000000 */
[----:B-----5:R-:W-:-:S02]  /*1e350*/  SHF.R.S32.HI R11, RZ, 0x1f, R0 ;  /* 0x0000001fff0b7819 */ /* 0x020fc40000011400 */
[----:B--2---:R-:W-:Y:S01]  /*1e360*/  SHF.R.S32.HI R10, RZ, 0x1f, R20 ;  /* 0x0000001fff0a7819 */ /* 0x004fe20000011414 */
[----:B-1----:R-:W-:Y:S06]  /*1e370*/  @P3 BRA `(.L_x_810) ;  /* 0x0000000000a43947 */ /* 0x002fec0003800000 */
[----:B------:R-:W1:Y:S01]  /*1e380*/  S2R R3, SR_TID.X ;  /* 0x0000000000037919 */ /* 0x000e620000002100 */
[----:B------:R-:W2:Y:S02]  /*1e390*/  LDC R12, c[0x0][0xbe8] ;  /* 0x0002fa00ff0c7b82 */ /* 0x000ea40000000800 */
[----:B--2---:R-:W-:Y:S01]  /*1e3a0*/  IMAD R4, R8, R12, RZ ;  /* 0x0000000c08047224 */ /* 0x004fe200078e02ff */
[----:B-1----:R-:W-:-:S05]  /*1e3b0*/  LEA R3, R14, R3, 0x7 ;  /* 0x000000030e037211 */ /* 0x002fca00078e38ff */
[----:B------:R-:W-:-:S05]  /*1e3c0*/  VIADD R9, R3, 0xffffff80 ;  /* 0xffffff8003097836 */ /* 0x000fca0000000000 */
[----:B------:R-:W-:-:S13]  /*1e3d0*/  ISETP.GE.AND P0, PT, R9, R4, PT ;  /* 0x000000040900720c */ /* 0x000fda0003f06270 */
[----:B------:R-:W-:Y:S05]  /*1e3e0*/  @P0 BRA `(.L_x_810) ;  /* 0x0000000000880947 */ /* 0x000fea0003800000 */
[----:B------:R-:W-:Y:S01]  /*1e3f0*/  ISETP.NE.AND P0, PT, R12, 0x1, PT ;  /* 0x000000010c00780c */ /* 0x000fe20003f05270 */
[----:B------:R-:W-:Y:S01]  /*1e400*/  ULDC.64 UR4, c[0x0][0xb90] ;  /* 0x0002e40000047ab9 */ /* 0x000fe20000000a00 */
[----:B------:R-:W-:Y:S01]  /*1e410*/  IMAD.MOV.U32 R4, RZ, RZ, R0 ;  /* 0x000000ffff047224 */ /* 0x000fe200078e0000 */
[----:B------:R-:W-:Y:S01]  /*1e420*/  ULDC.64 UR6, c[0x0][0x208] ;  /* 0x0000820000067ab9 */ /* 0x000fe20000000a00 */
[----:B------:R-:W-:Y:S02]  /*1e430*/  IMAD R7, R10, UR4, RZ ;  /* 0x000000040a077c24 */ /* 0x000fe4000f8e02ff */
[----:B------:R-:W-:Y:S02]  /*1e440*/  IMAD.MOV.U32 R5, RZ, RZ, R11 ;  /* 0x000000ffff057224 */ /* 0x000fe400078e000b */
[C---:B------:R-:W-:Y:S02]  /*1e450*/  IMAD R7, R20.reuse, UR5, R7 ;  /* 0x0000000514077c24 */ /* 0x040fe4000f8e0207 */
[----:B------:R-:W-:Y:S01]  /*1e460*/  IMAD.WIDE.U32 R4, R20, UR4, R4 ;  /* 0x0000000414047c25 */ /* 0x000fe2000f8e0004 */
[----:B------:R-:W-:-:S02]  /*1e470*/  ULDC.64 UR4, c[0x0][0xb98] ;  /* 0x0002e60000047ab9 */ /* 0x000fc40000000a00 */
[----:B------:R-:W1:Y:S01]  /*1e480*/  @P0 LDC R6, c[0x0][0xbec] ;  /* 0x0002fb00ff060b82 */ /* 0x000e620000000800 */
[----:B------:R-:W-:Y:S01]  /*1e490*/  IMAD.MOV.U32 R3, RZ, RZ, R9 ;  /* 0x000000ffff037224 */ /* 0x000fe200078e0009 */
[----:B------:R-:W-:-:S03]  /*1e4a0*/  IADD3 R5, R5, R7, RZ ;  /* 0x0000000705057210 */ /* 0x000fc60007ffe0ff */
[----:B------:R-:W-:-:S03]  /*1e4b0*/  IMAD.WIDE.U32 R4, R13, UR4, R4 ;  /* 0x000000040d047c25 */ /* 0x000fc6000f8e0004 */
[----:B------:R-:W2:Y:S01]  /*1e4c0*/  @P0 LDC R15, c[0x0][0xbf0] ;  /* 0x0002fc00ff0f0b82 */ /* 0x000ea20000000800 */
[----:B-1----:R-:W-:-:S05]  /*1e4d0*/  @P0 IMAD.HI.U32 R6, R9, R6, RZ ;  /* 0x0000000609060227 */ /* 0x002fca00078e00ff */
[----:B--2---:R-:W-:Y:S01]  /*1e4e0*/  @P0 SHF.R.U32.HI R3, RZ, R15, R6 ;  /* 0x0000000fff030219 */ /* 0x004fe20000011606 */
[----:B------:R-:W-:-:S03]  /*1e4f0*/  IMAD R6, R38, UR4, RZ ;  /* 0x0000000426067c24 */ /* 0x000fc6000f8e02ff */
[----:B------:R-:W-:Y:S01]  /*1e500*/  IADD3 R4, P0, R3, R4, RZ ;  /* 0x0000000403047210 */ /* 0x000fe20007f1e0ff */
[----:B------:R-:W-:Y:S02]  /*1e510*/  IMAD.MOV R7, RZ, RZ, -R3 ;  /* 0x000000ffff077224 */ /* 0x000fe400078e0a03 */
[----:B------:R-:W-:Y:S01]  /*1e520*/  IMAD R6, R13, UR5, R6 ;  /* 0x000000050d067c24 */ /* 0x000fe2000f8e0206 */
[----:B------:R-:W-:Y:S01]  /*1e530*/  ULDC.64 UR4, c[0x0][0xb88] ;  /* 0x0002e20000047ab9 */ /* 0x000fe20000000a00 */
[----:B------:R-:W-:Y:S01]  /*1e540*/  IMAD R7, R12, R7, R9 ;  /* 0x000000070c077224 */ /* 0x000fe200078e0209 */
[----:B------:R-:W-:-:S04]  /*1e550*/  SHF.R.S32.HI R9, RZ, 0x1f, R3 ;  /* 0x0000001fff097819 */ /* 0x000fc80000011403 */
        /* <DEDUP_REMOVED lines=11> */
.L_x_810:
[----:B------:R-:W-:Y:S05]  /*1e610*/  BSYNC B1 ;  /* 0x0000000000017941 */ /* 0x000fea0003800000 */
.L_x_809:
[----:B-1----:R-:W-:Y:S01]  /*1e620*/  SHF.R.S32.HI R6, RZ, 0x1f, R24 ;  /* 0x0000001fff067819 */ /* 0x002fe20000011418 */
[----:B------:R-:W1:Y:S01]  /*1e630*/  @P2 LDC R9, c[0x0][0xbf0] ;  /* 0x0002fc00ff092b82 */ /* 0x000e620000000800 */
[----:B------:R-:W-:Y:S02]  /*1e640*/  ULDC.64 UR4, c[0x0][0xaa0] ;  /* 0x0002a80000047ab9 */ /* 0x000fe40000000a00 */
[----:B------:R-:W-:Y:S01]  /*1e650*/  LEA.HI R6, R6, R24, RZ, 0x3 ;  /* 0x0000001806067211 */ /* 0x000fe200078f18ff */
[----:B------:R-:W-:Y:S02]  /*1e660*/  IMAD R3, R11, UR4, RZ ;  /* 0x000000040b037c24 */ /* 0x000fe4000f8e02ff */
[----:B------:R-:W-:Y:S01]  /*1e670*/  IMAD.WIDE.U32 R4, R0, UR4, RZ ;  /* 0x0000000400047c25 */ /* 0x000fe2000f8e00ff */
[----:B------:R-:W-:-:S03]  /*1e680*/  LOP3.LUT R6, R6, 0xfffffff8, RZ, 0xc0, !PT ;  /* 0xfffffff806067812 */ /* 0x000fc600078ec0ff */
[----:B------:R-:W-:Y:S01]  /*1e690*/  IMAD R3, R0, UR5, R3 ;  /* 0x0000000500037c24 */ /* 0x000fe2000f8e0203 */
[----:B------:R-:W-:Y:S01]  /*1e6a0*/  ULDC.64 UR4, c[0x0][0xae8] ;  /* 0x0002ba0000047ab9 */ /* 0x000fe20000000a00 */
[----:B------:R-:W-:Y:S02]  /*1e6b0*/  IMAD.IADD R6, R24, 0x1, -R6 ;  /* 0x0000000118067824 */ /* 0x000fe400078e0a06 */
[----:B------:R-:W-:Y:S02]  /*1e6c0*/  IMAD R0, R10, UR4, RZ ;  /* 0x000000040a007c24 */ /* 0x000fe4000f8e02ff */
[----:B------:R-:W-:Y:S01]  /*1e6d0*/  IMAD.IADD R5, R5, 0x1, R3 ;  /* 0x0000000105057824 */ /* 0x000fe200078e0203 */
[----:B------:R-:W-:Y:S01]  /*1e6e0*/  LEA R6, R6, R22, 0x5 ;  /* 0x0000001606067211 */ /* 0x000fe200078e28ff */
[C---:B------:R-:W-:Y:S02]  /*1e6f0*/  IMAD R7, R20.reuse, UR5, R0 ;  /* 0x0000000514077c24 */ /* 0x040fe4000f8e0200 */
[----:B------:R-:W-:Y:S01]  /*1e700*/  IMAD.WIDE.U32 R4, R20, UR4, R4 ;  /* 0x0000000414047c25 */ /* 0x000fe2000f8e0004 */
[----:B------:R-:W-:-:S03]  /*1e710*/  ULDC.64 UR4, c[0x0][0xaf0] ;  /* 0x0002bc0000047ab9 */ /* 0x000fc60000000a00 */
[----:B------:R-:W-:Y:S02]  /*1e720*/  IMAD R10, R14, 0x80, R6 ;  /* 0x000000800e0a7824 */ /* 0x000fe400078e0206 */
[----:B------:R-:W-:Y:S02]  /*1e730*/  IMAD.IADD R5, R5, 0x1, R7 ;  /* 0x0000000105057824 */ /* 0x000fe400078e0207 */
[----:B0-----:R-:W-:-:S04]  /*1e740*/  @P2 IMAD.HI.U32 R0, R10, R25, RZ ;  /* 0x000000190a002227 */ /* 0x001fc800078e00ff */
[----:B------:R-:W-:Y:S01]  /*1e750*/  IMAD.MOV.U32 R3, RZ, RZ, R10 ;  /* 0x000000ffff037224 */ /* 0x000fe200078e000a */
[----:B-1----:R-:W-:Y:S01]  /*1e760*/  @P2 SHF.R.U32.HI R3, RZ, R9, R0 ;  /* 0x00000009ff032219 */ /* 0x002fe20000011600 */
[----:B------:R-:W-:Y:S02]  /*1e770*/  IMAD R6, R38, UR4, RZ ;  /* 0x0000000426067c24 */ /* 0x000fe4000f8e02ff */
[----:B------:R-:W-:Y:S01]  /*1e780*/  IMAD.WIDE.U32 R4, R13, UR4, R4 ;  /* 0x000000040d047c25 */ /* 0x000fe2000f8e0004 */
[----:B------:R-:W-:Y:S02]  /*1e790*/  IADD3 R7, -R3, RZ, RZ ;  /* 0x000000ff03077210 */ /* 0x000fe40007ffe1ff */
[----:B------:R-:W-:Y:S01]  /*1e7a0*/  SHF.R.S32.HI R0, RZ, 0x1f, R3 ;  /* 0x0000001fff007819 */ /* 0x000fe20000011403 */
[----:B------:R-:W-:Y:S01]  /*1e7b0*/  IMAD R9, R13, UR5, R6 ;  /* 0x000000050d097c24 */ /* 0x000fe2000f8e0206 */
[----:B------:R-:W-:Y:S01]  /*1e7c0*/  ULDC.64 UR4, c[0x0][0xae0] ;  /* 0x0002b80000047ab9 */ /* 0x000fe20000000a00 */
[----:B------:R-:W-:-:S02]  /*1e7d0*/  IMAD R7, R21, R7, R10 ;  /* 0x0000000715077224 */ /* 0x000fc400078e020a */
[----:B------:R-:W-:Y:S02]  /*1e7e0*/  IMAD R6, R0, UR4, RZ ;  /* 0x0000000400067c24 */ /* 0x000fe4000f8e02ff */
[----:B------:R-:W-:Y:S01]  /*1e7f0*/  IMAD.IADD R5, R5, 0x1, R9 ;  /* 0x0000000105057824 */ /* 0x000fe200078e0209 */
[----:B------:R-:W-:Y:S01]  /*1e800*/  SHF.R.S32.HI R0, RZ, 0x1f, R7 ;  /* 0x0000001fff007819 */ /* 0x000fe20000011407 */
[C---:B------:R-:W-:Y:S02]  /*1e810*/  IMAD R9, R3.reuse, UR5, R6 ;  /* 0x0000000503097c24 */ /* 0x040fe4000f8e0206 */
[----:B------:R-:W-:Y:S01]  /*1e820*/  IMAD.WIDE.U32 R4, R3, UR4, R4 ;  /* 0x0000000403047c25 */ /* 0x000fe2000f8e0004 */
[----:B------:R-:W-:-:S03]  /*1e830*/  ULDC.64 UR4, c[0x0][0xad8] ;  /* 0x0002b60000047ab9 */ /* 0x000fc60000000a00 */
[----:B------:R-:W-:Y:S02]  /*1e840*/  IMAD R0, R0, UR4, RZ ;  /* 0x0000000400007c24 */ /* 0x000fe4000f8e02ff */
[----:B------:R-:W-:Y:S02]  /*1e850*/  IMAD.IADD R5, R5, 0x1, R9 ;  /* 0x0000000105057824 */ /* 0x000fe400078e0209 */
[C---:B------:R-:W-:Y:S02]  /*1e860*/  IMAD R3, R7.reuse, UR5, R0 ;  /* 0x0000000507037c24 */ /* 0x040fe4000f8e0200 */
[----:B------:R-:W-:Y:S01]  /*1e870*/  IMAD.WIDE.U32 R4, R7, UR4, R4 ;  /* 0x0000000407047c25 */ /* 0x000fe2000f8e0004 */
[----:B------:R-:W-:-:S03]  /*1e880*/  ULDC.64 UR4, c[0x0][0xa80] ;  /* 0x0002a00000047ab9 */ /* 0x000fc60000000a00 */
[----:B------:R-:W-:Y:S01]  /*1e890*/  IMAD.IADD R5, R5, 0x1, R3 ;  /* 0x0000000105057824 */ /* 0x000fe200078e0203 */
[----:B------:R-:W-:Y:S01]  /*1e8a0*/  LEA R3, P0, R4, UR4, 0x1 ;  /* 0x0000000404037c11 */ /* 0x000fe2000f8008ff */
[----:B------:R-:W-:Y:S01]  /*1e8b0*/  UMOV UR4, 0xffffffff ;  /* 0xffffffff00047882 */ /* 0x000fe20000000000 */
[----:B------:R-:W-:Y:S02]  /*1e8c0*/  IMAD R6, R14, 0x80, R22 ;  /* 0x000000800e067824 */ /* 0x000fe400078e0216 */
[----:B------:R-:W-:Y:S01]  /*1e8d0*/  LEA.HI.X R4, R4, UR5, R5, 0x1, P0 ;  /* 0x0000000504047c11 */ /* 0x000fe200080f0c05 */
[----:B------:R-:W-:Y:S08]  /*1e8e0*/  BRA.DIV UR4, `(.L_x_811) ;  /* 0x0000007e04807947 */ /* 0x000ff0000b800000 */
[----:B------:R0:W1:Y:S04]  /*1e8f0*/  SHFL.IDX PT, R0, R4, RZ, 0x181f ;  /* 0x00181fff04007589 */ /* 0x00006800000e0000 */
[----:B------:R0:W2:Y:S02]  /*1e900*/  SHFL.IDX PT, R14, R3, RZ, 0x181f ;  /* 0x00181fff030e7589 */ /* 0x0000a400000e0000 */
.L_x_1000:
[----:B------:R-:W-:Y:S01]  /*1e910*/  IMAD R8, R8, R21, RZ ;  /* 0x0000001508087224 */ /* 0x000fe200078e02ff */
[----:B------:R-:W-:Y:S04]  /*1e920*/  BSSY B1, `(.L_x_812) ;  /* 0x000000d000017945 */ /* 0x000fe80003800000 */
[----:B------:R-:W-:-:S13]  /*1e930*/  ISETP.GE.AND P0, PT, R6, R8, PT ;  /* 0x000000080600720c */ /* 0x000fda0003f06270 */
[----:B------:R-:W-:Y:S05]  /*1e940*/  @P0 BRA `(.L_x_813) ;  /* 0x0000000000280947 */ /* 0x000fea0003800000 */
[----:B------:R-:W-:Y:S01]  /*1e950*/  ULDC UR4, c[0x0][0xac8] ;  /* 0x0002b20000047ab9 */ /* 0x000fe20000000800 */
[----:B------:R-:W-:Y:S01]  /*1e960*/  ULDC.64 UR6, c[0x0][0x208] ;  /* 0x0000820000067ab9 */ /* 0x000fe20000000a00 */
[----:B------:R-:W-:Y:S02]  /*1e970*/  ISETP.GE.AND P2, PT, R16, UR4, PT ;  /* 0x0000000410007c0c */ /* 0x000fe4000bf46270 */
[----:B------:R-:W-:-:S11]  /*1e980*/  ISETP.GE.AND P3, PT, R221, UR4, PT ;  /* 0x00000004dd007c0c */ /* 0x000fd6000bf66270 */
[CC--:B--2---:R-:W-:Y:S02]  /*1e990*/  @!P2 LEA R10, P0, R16.reuse, R14.reuse, 0x1 ;  /* 0x0000000e100aa211 */ /* 0x0c4fe400078008ff */
[C---:B------:R-:W-:Y:S02]  /*1e9a0*/  @!P3 LEA R14, P1, R221.reuse, R14, 0x1 ;  /* 0x0000000edd0eb211 */ /* 0x040fe400078208ff */
[-C--:B-1----:R-:W-:Y:S02]  /*1e9b0*/  @!P2 LEA.HI.X R11, R16, R0.reuse, R17, 0x1, P0 ;  /* 0x00000000100ba211 */ /* 0x082fe400000f0c11 */
[----:B------:R-:W-:-:S03]  /*1e9c0*/  @!P3 LEA.HI.X R15, R221, R0, R44, 0x1, P1 ;  /* 0x00000000dd0fb211 */ /* 0x000fc600008f0c2c */
[----:B------:R3:W-:Y:S04]  /*1e9d0*/  @!P2 ST.E.128 desc[UR6][R10.64], RZ ;  /* 0x000000ff0a00a985 */ /* 0x0007e8000c101d06 */
[----:B------:R3:W-:Y:S02]  /*1e9e0*/  @!P3 ST.E.128 desc[UR6][R14.64], RZ ;  /* 0x000000ff0e00b985 */ /* 0x0007e4000c101d06 */
.L_x_813:
[----:B------:R-:W-:Y:S05]  /*1e9f0*/  BSYNC B1 ;  /* 0x0000000000017941 */ /* 0x000fea0003800000 */
.L_x_812:
[----:B------:R-:W-:-:S03]  /*1ea00*/  UMOV UR4, 0xffffffff ;  /* 0xffffffff00047882 */ /* 0x000fc60000000000 */
[----:B------:R-:W-:Y:S05]  /*1ea10*/  BRA.DIV UR4, `(.L_x_814) ;  /* 0x0000007e04687947 */ /* 0x000fea000b800000 */
[----:B-1----:R1:W4:Y:S04]  /*1ea20*/  SHFL.IDX PT, R0, R4, 0x1, 0x181f ;  /* 0x00381f0004007f89 */ /* 0x00232800000e0000 */
[----:B--23--:R1:W2:Y:S02]  /*1ea30*/  SHFL.IDX PT, R14, R3, 0x1, 0x181f ;  /* 0x00381f00030e7f89 */ /* 0x00c2a400000e0000 */
.L_x_1004:
[----:B------:R-:W-:Y:S01]  /*1ea40*/  IADD3 R5, R6, 0x20, RZ ;  /* 0x0000002006057810 */ /* 0x000fe20007ffe0ff */
[----:B------:R-:W-:Y:S03]  /*1ea50*/  BSSY B1, `(.L_x_815) ;  /* 0x000000d000017945 */ /* 0x000fe60003800000 */
        /* <DEDUP_REMOVED lines=8> */
[-C--:B----4-:R-:W-:Y:S02]  /*1eae0*/  @!P2 LEA.HI.X R11, R16, R0.reuse, R17, 0x1, P0 ;  /* 0x00000000100ba211 */ /* 0x090fe400000f0c11 */
[----:B------:R-:W-:-:S03]  /*1eaf0*/  @!P3 LEA.HI.X R15, R221, R0, R44, 0x1, P1 ;  /* 0x00000000dd0fb211 */ /* 0x000fc600008f0c2c */
[----:B------:R3:W-:Y:S04]  /*1eb00*/  @!P2 ST.E.128 desc[UR6][R10.64], RZ ;  /* 0x000000ff0a00a985 */ /* 0x0007e8000c101d06 */
[----:B------:R3:W-:Y:S02]  /*1eb10*/  @!P3 ST.E.128 desc[UR6][R14.64], RZ ;  /* 0x000000ff0e00b985 */ /* 0x0007e4000c101d06 */
.L_x_816:
[----:B------:R-:W-:Y:S05]  /*1eb20*/  BSYNC B1 ;  /* 0x0000000000017941 */ /* 0x000fea0003800000 */
.L_x_815:
[----:B------:R-:W-:-:S03]  /*1eb30*/  UMOV UR4, 0xffffffff ;  /* 0xffffffff00047882 */ /* 0x000fc60000000000 */
[----:B------:R-:W-:Y:S05]  /*1eb40*/  BRA.DIV UR4, `(.L_x_817) ;  /* 0x0000007e04647947 */ /* 0x000fea000b800000 */
[----:B----4-:R4:W0:Y:S04]  /*1eb50*/  SHFL.IDX PT, R0, R4, 0x2, 0x181f ;  /* 0x00581f0004007f89 */ /* 0x01082800000e0000 */
[----:B--23--:R4:W2:Y:S02]  /*1eb60*/  SHFL.IDX PT, R14, R3, 0x2, 0x181f ;  /* 0x00581f00030e7f89 */ /* 0x00c8a400000e0000 */
.L_x_1008:
[----:B------:R-:W-:Y:S01]  /*1eb70*/  VIADD R5, R6, 0x40 ;  /* 0x0000004006057836 */ /* 0x000fe20000000000 */
        /* <DEDUP_REMOVED lines=9> */
[-C--:B0-----:R-:W-:Y:S02]  /*1ec10*/  @!P2 LEA.HI.X R11, R16, R0.reuse, R17, 0x1, P0 ;  /* 0x00000000100ba211 */ /* 0x081fe400000f0c11 */
[----:B------:R-:W-:-:S03]  /*1ec20*/  @!P3 LEA.HI.X R15, R221, R0, R44, 0x1, P1 ;  /* 0x00000000dd0fb211 */ /* 0x000fc600008f0c2c */
[----:B------:R3:W-:Y:S04]  /*1ec30*/  @!P2 ST.E.128 desc[UR6][R10.64], RZ ;  /* 0x000000ff0a00a985 */ /* 0x0007e8000c101d06 */
[----:B------:R3:W-:Y:S02]  /*1ec40*/  @!P3 ST.E.128 desc[UR6][R14.64], RZ ;  /* 0x000000ff0e00b985 */ /* 0x0007e4000c101d06 */
.L_x_819:
[----:B------:R-:W-:Y:S05]  /*1ec50*/  BSYNC B1 ;  /* 0x0000000000017941 */ /* 0x000fea0003800000 */
.L_x_818:
[----:B------:R-:W-:-:S03]  /*1ec60*/  UMOV UR4, 0xffffffff ;  /* 0xffffffff00047882 */ /* 0x000fc60000000000 */
[----:B------:R-:W-:Y:S05]  /*1ec70*/  BRA.DIV UR4, `(.L_x_820) ;  /* 0x0000007e04607947 */ /* 0x000fea000b800000 */
[----:B0-----:R0:W0:Y:S04]  /*1ec80*/  SHFL.IDX PT, R0, R4, 0x3, 0x181f ;  /* 0x00781f0004007f89 */ /* 0x00102800000e0000 */
[----:B--23--:R2:W3:Y:S02]  /*1ec90*/  SHFL.IDX PT, R14, R3, 0x3, 0x181f ;  /* 0x00781f00030e7f89 */ /* 0x00c4e400000e0000 */
.L_x_1012:
[----:B-12-4-:R-:W-:-:S05]  /*1eca0*/  VIADD R3, R6, 0x60 ;  /* 0x0000006006037836 */ /* 0x016fca0000000000 */
[----:B------:R-:W-:-:S13]  /*1ecb0*/  ISETP.GE.AND P0, PT, R3, R8, PT ;  /* 0x000000080300720c */ /* 0x000fda0003f06270 */
[----:B------:R-:W-:Y:S05]  /*1ecc0*/  @P0 BRA `(.L_x_807) ;  /* 0x0000000000280947 */ /* 0x000fea0003800000 */
[----:B------:R-:W-:Y:S01]  /*1ecd0*/  ULDC UR4, c[0x0][0xac8] ;  /* 0x0002b20000047ab9 */ /* 0x000fe20000000800 */
[----:B------:R-:W-:Y:S01]  /*1ece0*/  ULDC.64 UR6, c[0x0][0x208] ;  /* 0x0000820000067ab9 */ /* 0x000fe20000000a00 */
[----:B------:R-:W-:Y:S02]  /*1ecf0*/  ISETP.GE.AND P2, PT, R16, UR4, PT ;  /* 0x0000000410007c0c */ /* 0x000fe4000bf46270 */
[----:B------:R-:W-:-:S11]  /*1ed00*/  ISETP.GE.AND P3, PT, R221, UR4, PT ;  /* 0x00000004dd007c0c */ /* 0x000fd6000bf66270 */
[CC--:B0--3--:R-:W-:Y:S02]  /*1ed10*/  @!P2 LEA R4, P0, R16.reuse, R14.reuse, 0x1 ;  /* 0x0000000e1004a211 */ /* 0x0c9fe400078008ff */
[C---:B------:R-:W-:Y:S02]  /*1ed20*/  @!P3 LEA R14, P1, R221.reuse, R14, 0x1 ;  /* 0x0000000edd0eb211 */ /* 0x040fe400078208ff */
[-C--:B------:R-:W-:Y:S02]  /*1ed30*/  @!P2 LEA.HI.X R5, R16, R0.reuse, R17, 0x1, P0 ;  /* 0x000000001005a211 */ /* 0x080fe400000f0c11 */
[----:B------:R-:W-:-:S03]  /*1ed40*/  @!P3 LEA.HI.X R15, R221, R0, R44, 0x1, P1 ;  /* 0x00000000dd0fb211 */ /* 0x000fc600008f0c2c */
[----:B------:R1:W-:Y:S04]  /*1ed50*/  @!P2 ST.E.128 desc[UR6][R4.64], RZ ;  /* 0x000000ff0400a985 */ /* 0x0003e8000c101d06 */
[----:B------:R1:W-:Y:S02]  /*1ed60*/  @!P3 ST.E.128 desc[UR6][R14.64], RZ ;  /* 0x000000ff0e00b985 */ /* 0x0003e4000c101d06 */
.L_x_807:
[----:B------:R-:W-:Y:S05]  /*1ed70*/  BSYNC B0 ;  /* 0x0000000000007941 */ /* 0x000fea0003800000 */
.L_x_798:
[----:B------:R-:W-:Y:S02]  /*1ed80*/  ULDC UR4, c[0x0][0xc3c] ;  /* 0x00030f0000047ab9 */ /* 0x000fe40000000800 */
[----:B------:R-:W-:-:S13]  /*1ed90*/  ISETP.GE.AND P0, PT, R127, UR4, PT ;  /* 0x000000047f007c0c */ /* 0x000fda000bf06270 */
[----:B------:R-:W-:Y:S05]  /*1eda0*/  @!P0 BRA `(.L_x_821) ;  /* 0xfffffe2400608947 */ /* 0x000fea000383ffff */
[----:B------:R-:W-:Y:S05]  /*1edb0*/  BRA `(.L_x_603) ;  /* 0x00000070005c7947 */ /* 0x000fea0003800000 */
.L_x_601:
[----:B------:R-:W-:-:S08]  /*1edc0*/  NOP ;  /* 0x0000000000007918 */ /* 0x000fd00000000000 */
[----:B--2---:R-:W0:-:S00]  /*1edd0*/  USETMAXREG.DEALLOC.CTAPOOL 0x18 ;  /* 0x00000018000079c8 */ /* 0x004e0000080e0500 */
[----:B0-----:R-:W2:Y:S01]  /*1ede0*/  LDL.LU R3, [R1+0x4] ;  /* 0x0000040001037983 */ /* 0x001ea20000300800 */
[----:B------:R-:W-:Y:S01]  /*1edf0*/  LOP3.LUT R2, R2, 0x3, RZ, 0xc0, !PT ;  /* 0x0000000302027812 */ /* 0x000fe200078ec0ff */
[----:B------:R-:W-:-:S05]  /*1ee00*/  IMAD.MOV.U32 R4, RZ, RZ, RZ ;  /* 0x000000ffff047224 */ /* 0x000fca00078e00ff */
[----:B------:R-:W0:Y:S02]  /*1ee10*/  SHFL.IDX PT, R2, R2, RZ, 0x1f ;  /* 0x00001fff02027589 */ /* 0x000e2400000e0000 */
[----:B0-----:R-:W-:Y:S02]  /*1ee20*/  ISETP.NE.AND P0, PT, R2, RZ, PT ;  /* 0x000000ff0200720c */ /* 0x001fe40003f05270 */
        /* <DEDUP_REMOVED lines=11> */
.L_x_822:
[----:B------:R-:W-:Y:S01]  /*1eee0*/  LOP3.LUT R5, R0, 0x1f, RZ, 0xc0, !PT ;  /* 0x0000001f00057812 */ /* 0x000fe200078ec0ff */
[----:B------:R-:W-:Y:S01]  /*1eef0*/  ULDC UR4, c[0x0][0xc3c] ;  /* 0x00030f0000047ab9 */ /* 0x000fe20000000800 */
[----:B------:R-:W-:Y:S01]  /*1ef00*/  ULDC.64 UR6, c[0x0][0x208] ;  /* 0x0000820000067ab9 */ /* 0x000fe20000000a00 */
[----:B------:R-:W-:Y:S01]  /*1ef10*/  ULDC UR5, c[0x0][0xc38] ;  /* 0x00030e0000057ab9 */ /* 0x000fe20000000800 */
[----:B------:R-:W-:-:S04]  /*1ef20*/  ISETP.NE.AND P0, PT, R5, 0x1f, PT ;  /* 0x0000001f0500780c */ /* 0x000fc80003f05270 */
[----:B------:R-:W-:-:S13]  /*1ef30*/  ISETP.GE.OR P1, PT, R5, UR4, !P0 ;  /* 0x0000000405007c0c */ /* 0x000fda000c726670 */
[----:B0-----:R-:W0:Y:S02]  /*1ef40*/  @!P1 LDC.64 R2, c[0x0][0xc80] ;  /* 0x00032000ff029b82 */ /* 0x001e240000000a00 */
[----:B0-----:R-:W-:-:S05]  /*1ef50*/  @!P1 IMAD.WIDE.U32 R2, R5, 0x4, R2 ;  /* 0x0000000405029825 */ /* 0x001fca00078e0002 */
[----:B------:R-:W2:Y:S01]  /*1ef60*/  @!P1 LDG.E R4, desc[UR6][R2.64] ;  /* 0x0000000602049981 */ /* 0x000ea2000c1e1900 */
[C---:B------:R-:W-:Y:S01]  /*1ef70*/  ISETP.NE.AND P1, PT, R5.reuse, RZ, PT ;  /* 0x000000ff0500720c */ /* 0x040fe20003f25270 */
[----:B------:R-:W0:Y:S01]  /*1ef80*/  S2UR UR6, SR_CTAID.X ;  /* 0x00000000000679c3 */ /* 0x000e220000002500 */
[C---:B------:R-:W-:Y:S01]  /*1ef90*/  ISETP.GE.U32.AND P2, PT, R5.reuse, 0x2, PT ;  /* 0x000000020500780c */ /* 0x040fe20003f46070 */
[----:B------:R-:W-:Y:S01]  /*1efa0*/  UMOV UR4, URZ ;  /* 0x0000003f00047c82 */ /* 0x000fe20008000000 */
[C---:B------:R-:W-:Y:S01]  /*1efb0*/  ISETP.GE.U32.AND P3, PT, R5.reuse, 0x4, PT ;  /* 0x000000040500780c */ /* 0x040fe20003f66070 */
[----:B------:R-:W-:Y:S01]  /*1efc0*/  IMAD.MOV.U32 R16, RZ, RZ, RZ ;  /* 0x000000ffff107224 */ /* 0x000fe200078e00ff */
[C---:B------:R-:W-:Y:S02]  /*1efd0*/  ISETP.GE.U32.AND P4, PT, R5.reuse, 0x8, PT ;  /* 0x000000080500780c */ /* 0x040fe40003f86070 */
[----:B------:R-:W-:Y:S01]  /*1efe0*/  ISETP.GE.U32.AND P5, PT, R5, 0x10, PT ;  /* 0x000000100500780c */ /* 0x000fe20003fa6070 */
[----:B--2---:R-:W1:Y:S02]  /*1eff0*/  SHFL.UP PT, R6, R4, 0x1, RZ ;  /* 0x0420000004067989 */ /* 0x004e6400000e00ff */
[----:B-1----:R-:W-:-:S05]  /*1f000*/  SEL R7, R6, RZ, P1 ;  /* 0x000000ff06077207 */ /* 0x002fca0000800000 */
[----:B------:R-:W-:-:S05]  /*1f010*/  IMAD.IADD R7, R4, 0x1, R7 ;  /* 0x0000000104077824 */ /* 0x000fca00078e0207 */
[----:B------:R-:W1:Y:S02]  /*1f020*/  SHFL.UP PT, R6, R7, 0x2, RZ ;  /* 0x0440000007067989 */ /* 0x000e6400000e00ff */
[----:B-1----:R-:W-:-:S04]  /*1f030*/  SEL R6, R6, RZ, P2 ;  /* 0x000000ff06067207 */ /* 0x002fc80001000000 */
[----:B------:R-:W-:-:S05]  /*1f040*/  IADD3 R6, R7, R6, RZ ;  /* 0x0000000607067210 */ /* 0x000fca0007ffe0ff */
        /* <DEDUP_REMOVED lines=9> */
[----:B------:R-:W1:Y:S02]  /*1f0e0*/  SHFL.IDX PT, R6, R2, 0x1f, 0x1f ;  /* 0x03e01f0002067f89 */ /* 0x000e6400000e0000 */
[----:B-1----:R-:W-:-:S05]  /*1f0f0*/  IMAD R6, R6, UR5, RZ ;  /* 0x0000000506067c24 */ /* 0x002fca000f8e02ff */
[----:B0-----:R-:W-:Y:S02]  /*1f100*/  ISETP.GT.AND P6, PT, R6, UR6, PT ;  /* 0x0000000606007c0c */ /* 0x001fe4000bfc4270 */
[----:B------:R-:W-:-:S11]  /*1f110*/  MOV R3, R6 ;  /* 0x0000000600037202 */ /* 0x000fd60000000f00 */
[----:B------:R-:W-:Y:S05]  /*1f120*/  @P6 BRA `(.L_x_824) ;  /* 0x0000000000a06947 */ /* 0x000fea0003800000 */
[----:B------:R-:W0:Y:S01]  /*1f130*/  LDC R7, c[0x0][0xc3c] ;  /* 0x00030f00ff077b82 */ /* 0x000e220000000800 */
[----:B------:R-:W-:Y:S01]  /*1f140*/  IMAD.MOV.U32 R6, RZ, RZ, R3 ;  /* 0x000000ffff067224 */ /* 0x000fe200078e0003 */
[----:B------:R-:W-:Y:S01]  /*1f150*/  UMOV UR4, URZ ;  /* 0x0000003f00047c82 */ /* 0x000fe20008000000 */
[----:B------:R-:W-:Y:S01]  /*1f160*/  ULDC UR7, c[0x0][0xc3c] ;  /* 0x00030f0000077ab9 */ /* 0x000fe20000000800 */
[----:B------:R-:W-:-:S05]  /*1f170*/  ULDC UR5, c[0x0][0xc38] ;  /* 0x00030e0000057ab9 */ /* 0x000fca0000000800 */
.L_x_828:
        /* <DEDUP_REMOVED lines=9> */
[----:B------:R-:W0:Y:S01]  /*1f210*/  LDC.64 R2, c[0x0][0xc80] ;  /* 0x00032000ff027b82 */ /* 0x000e220000000a00 */
[----:B------:R-:W-:Y:S01]  /*1f220*/  ULDC.64 UR8, c[0x0][0x208] ;  /* 0x0000820000087ab9 */ /* 0x000fe20000000a00 */
[----:B0-----:R-:W-:-:S05]  /*1f230*/  IMAD.WIDE R2, R8, 0x4, R2 ;  /* 0x0000000408027825 */ /* 0x001fca00078e0202 */
[----:B------:R0:W5:Y:S02]  /*1f240*/  LDG.E R4, desc[UR8][R2.64] ;  /* 0x0000000802047981 */ /* 0x000164000c1e1900 */
.L_x_827:
[----:B------:R-:W-:Y:S05]  /*1f250*/  BSYNC B0 ;  /* 0x0000000000007941 */ /* 0x000fea0003800000 */
.L_x_826:
[----:B0----5:R-:W0:Y:S02]  /*1f260*/  SHFL.UP PT, R2, R4, 0x1, RZ ;  /* 0x0420000004027989 */ /* 0x021e2400000e00ff */
[----:B0-----:R-:W-:-:S04]  /*1f270*/  SEL R3, R2, RZ, P1 ;  /* 0x000000ff02037207 */ /* 0x001fc80000800000 */
[----:B------:R-:W-:-:S05]  /*1f280*/  IADD3 R3, R4, R3, RZ ;  /* 0x0000000304037210 */ /* 0x000fca0007ffe0ff */
        /* <DEDUP_REMOVED lines=13> */
[----:B0-----:R-:W-:-:S05]  /*1f360*/  IMAD R3, R3, UR5, RZ ;  /* 0x0000000503037c24 */ /* 0x001fca000f8e02ff */
[----:B------:R-:W-:-:S04]  /*1f370*/  IADD3 R6, R3, R6, RZ ;  /* 0x0000000603067210 */ /* 0x000fc80007ffe0ff */
[----:B------:R-:W-:-:S13]  /*1f380*/  ISETP.GT.AND P6, PT, R6, UR6, PT ;  /* 0x0000000606007c0c */ /* 0x000fda000bfc4270 */
[----:B------:R-:W-:Y:S05]  /*1f390*/  @!P6 BRA `(.L_x_828) ;  /* 0xfffffffc0078e947 */ /* 0x000fea000383ffff */
[----:B------:R-:W-:-:S07]  /*1f3a0*/  IMAD.MOV.U32 R2, RZ, RZ, R11 ;  /* 0x000000ffff027224 */ /* 0x000fce00078e000b */
.L_x_824:
        /* <DEDUP_REMOVED lines=14> */
[----:B------:R-:W-:-:S05]  /*1f490*/  IADD3 R9, R19, -0x1, RZ ;  /* 0xffffffff13097810 */ /* 0x000fca0007ffe0ff */
[----:B------:R0:W1:Y:S02]  /*1f4a0*/  SHFL.IDX PT, R16, R2, R9, 0x1f ;  /* 0x00001f0902107589 */ /* 0x00006400000e0000 */
.L_x_829:
[----:B-1----:R-:W-:Y:S02]  /*1f4b0*/  IMAD R16, R16, UR5, R7 ;  /* 0x0000000510107c24 */ /* 0x002fe4000f8e0207 */
[----:B------:R-:W-:Y:S02]  /*1f4c0*/  IMAD R7, R11, R6, RZ ;  /* 0x000000060b077224 */ /* 0x000fe400078e02ff */
[----:B0-----:R-:W-:Y:S01]  /*1f4d0*/  IMAD.MOV.U32 R2, RZ, RZ, RZ ;  /* 0x000000ffff027224 */ /* 0x001fe200078e00ff */
[----:B------:R-:W-:Y:S01]  /*1f4e0*/  IADD3 R17, -R16, UR6, RZ ;  /* 0x0000000610117c10 */ /* 0x000fe2000fffe1ff */
[----:B------:R-:W-:Y:S02]  /*1f4f0*/  VIADD R19, R19, UR4 ;  /* 0x0000000413137c36 */ /* 0x000fe40008000000 */
        /* <DEDUP_REMOVED lines=13> */
[----:B------:R-:W-:-:S06]  /*1f5d0*/  @P0 IADD3 R2, R2, 0x1, RZ ;  /* 0x0000000102020810 */ /* 0x000fcc0007ffe0ff */
[----:B------:R-:W-:Y:S01]  /*1f5e0*/  @!P2 IMAD.MOV R2, RZ, RZ, -R2 ;  /* 0x000000ffff02a224 */ /* 0x000fe200078e0a02 */
[----:B------:R-:W-:-:S05]  /*1f5f0*/  @!P1 LOP3.LUT R2, RZ, R4, RZ, 0x33, !PT ;  /* 0x00000004ff029212 */ /* 0x000fca00078e33ff */
[--C-:B------:R-:W-:Y:S02]  /*1f600*/  IMAD.MOV R3, RZ, RZ, -R2.reuse ;  /* 0x000000ffff037224 */ /* 0x100fe400078e0a02 */
[----:B------:R-:W-:Y:S02]  /*1f610*/  IMAD.MOV.U32 R18, RZ, RZ, R2 ;  /* 0x000000ffff127224 */ /* 0x000fe400078e0002 */
[----:B------:R-:W-:Y:S01]  /*1f620*/  IMAD R17, R4, R3, R17 ;  /* 0x0000000304117224 */ /* 0x000fe200078e0211 */
[----:B------:R-:W-:Y:S06]  /*1f630*/  BRA `(.L_x_830) ;  /* 0x00000000000c7947 */ /* 0x000fec0003800000 */
.L_x_825:
[----:B------:R-:W-:Y:S01]  /*1f640*/  MOV R17, RZ ;  /* 0x000000ff00117202 */ /* 0x000fe20000000f00 */
[----:B------:R-:W-:Y:S02]  /*1f650*/  IMAD.U32 R16, RZ, RZ, UR6 ;  /* 0x00000006ff107e24 */ /* 0x000fe4000f8e00ff */
[----:B------:R-:W-:-:S07]  /*1f660*/  IMAD.MOV.U32 R18, RZ, RZ, RZ ;  /* 0x000000ffff127224 */ /* 0x000fce00078e00ff */
.L_x_830:
[----:B------:R-:W-:-:S13]  /*1f670*/  ISETP.NE.AND P0, PT, R5, RZ, PT ;  /* 0x000000ff0500720c */ /* 0x000fda0003f05270 */
[----:B------:R-:W0:Y:S01]  /*1f680*/  @!P0 S2R R3, SR_CgaCtaId ;  /* 0x0000000000038919 */ /* 0x000e220000008800 */
[----:B------:R-:W-:-:S04]  /*1f690*/  @!P0 MOV R2, 0x400 ;  /* 0x0000040000028802 */ /* 0x000fc80000000f00 */
[----:B0-----:R-:W-:-:S05]  /*1f6a0*/  @!P0 LEA R2, R3, R2, 0x18 ;  /* 0x0000000203028211 */ /* 0x001fca00078ec0ff */
[----:B------:R2:W-:Y:S01]  /*1f6b0*/  @!P0 STS.128 [R2+0x348d0], R16 ;  /* 0x0348d01002008388 */ /* 0x0005e20000000c00 */
[----:B------:R-:W-:Y:S06]  /*1f6c0*/  BAR.ARV 0x5, 0x180 ;  /* 0x0146000000007b1d */ /* 0x000fec0000002000 */
.L_x_823:
[----:B--2---:R-:W-:Y:S01]  /*1f6d0*/  IMAD.MOV.U32 R2, RZ, RZ, 0x1 ;  /* 0x00000001ff027424 */ /* 0x004fe200078e00ff */
[----:B------:R2:W-:Y:S01]  /*1f6e0*/  STL [R1+0x58], RZ ;  /* 0x000058ff01007387 */ /* 0x0005e20000100800 */
[----:B------:R-:W-:Y:S02]  /*1f6f0*/  ULDC UR4, c[0x0][0xc3c] ;  /* 0x00030f0000047ab9 */ /* 0x000fe40000000800 */
[----:B-1----:R-:W-:Y:S01]  /*1f700*/  ISETP.GE.AND P0, PT, R19, UR4, PT ;  /* 0x0000000413007c0c */ /* 0x002fe2000bf06270 */
[----:B------:R2:W-:Y:S04]  /*1f710*/  STL [R1+0x14], R2 ;  /* 0x0000140201007387 */ /* 0x0005e80000100800 */
[----:B------:R2:W-:Y:S08]  /*1f720*/  STL [R1+0xc], RZ ;  /* 0x00000cff01007387 */ /* 0x0005f00000100800 */
[----:B--2---:R-:W-:Y:S05]  /*1f730*/  @P0 BRA `(.L_x_831) ;  /* 0x0000006400140947 */ /* 0x004fea0003800000 */
[----:B------:R-:W1:Y:S01]  /*1f740*/  S2UR UR5, SR_CgaCtaId ;  /* 0x00000000000579c3 */ /* 0x000e620000008800 */
[C---:B------:R-:W-:Y:S01]  /*1f750*/  IMAD.SHL.U32 R2, R0.reuse, 0x8, RZ ;  /* 0x0000000800027824 */ /* 0x040fe200078e00ff */
[----:B------:R-:W-:Y:S01]  /*1f760*/  LOP3.LUT R5, R0, 0x7f, RZ, 0xc0, !PT ;  /* 0x0000007f00057812 */ /* 0x000fe200078ec0ff */
[----:B------:R-:W-:Y:S01]  /*1f770*/  UMOV UR4, 0x400 ;  /* 0x0000040000047882 */ /* 0x000fe20000000000 */
[----:B------:R-:W-:Y:S01]  /*1f780*/  BSSY B8, `(.L_x_831) ;  /* 0x0000640000087945 */ /* 0x000fe20003800000 */
[----:B------:R-:W-:Y:S01]  /*1f790*/  ULDC.64 UR38, c[0x0][0x198] ;  /* 0x0000660000267ab9 */ /* 0x000fe20000000a00 */
[C---:B0-----:R-:W-:Y:S01]  /*1f7a0*/  LOP3.LUT R3, R2.reuse, 0x1f8, RZ, 0xc0, !PT ;  /* 0x000001f802037812 */ /* 0x041fe200078ec0ff */
[----:B------:R-:W-:Y:S01]  /*1f7b0*/  ULDC UR36, c[0x0][0xc] ;  /* 0x0000030000247ab9 */ /* 0x000fe20000000800 */
[----:B------:R-:W-:Y:S02]  /*1f7c0*/  LOP3.LUT R2, R2, 0x38, RZ, 0xc0, !PT ;  /* 0x0000003802027812 */ /* 0x000fe400078ec0ff */
[----:B------:R-:W-:Y:S01]  /*1f7d0*/  LOP3.LUT R4, R3, 0x38, R0, 0x78, !PT ;  /* 0x0000003803047812 */ /* 0x000fe200078e7800 */
[----:B------:R-:W-:Y:S01]  /*1f7e0*/  IMAD.SHL.U32 R0, R0, 0x10, RZ ;  /* 0x0000001000007824 */ /* 0x000fe200078e00ff */
[----:B------:R-:W-:-:S02]  /*1f7f0*/  SHF.L.U32 R3, R5, 0x3, RZ ;  /* 0x0000000305037819 */ /* 0x000fc400000006ff */
[----:B------:R-:W-:Y:S02]  /*1f800*/  SHF.R.U32.HI R5, RZ, 0x3, R5 ;  /* 0x00000003ff057819 */ /* 0x000fe40000011605 */
[----:B------:R-:W-:Y:S02]  /*1f810*/  LOP3.LUT R3, R4, 0x200, R3, 0xf8, !PT ;  /* 0x0000020004037812 */ /* 0x000fe400078ef803 */
[----:B------:R-:W-:Y:S01]  /*1f820*/  LOP3.LUT R0, R5, 0x70, R0, 0xf8, !PT ;  /* 0x0000007005007812 */ /* 0x000fe200078ef800 */
[----:B------:R-:W-:Y:S01]  /*1f830*/  IMAD.MOV.U32 R0, RZ, RZ, 0x1 ;  /* 0x00000001ff007424 */ /* 0x000fe200078e00ff */
[----:B-1----:R-:W-:-:S06]  /*1f840*/  ULEA UR4, UR5, UR4, 0x18 ;  /* 0x0000000405047291 */ /* 0x002fcc000f8ec03f */
[----:B------:R-:W-:-:S04]  /*1f850*/  IMAD.U32 R4, RZ, RZ, UR4 ;  /* 0x00000004ff047e24 */ /* 0x000fc8000f8e00ff */
[----:B------:R-:W-:Y:S01]  /*1f860*/  IMAD R3, R3, 0x2, R4 ;  /* 0x0000000203037824 */ /* 0x000fe200078e0204 */
[----:B------:R-:W-:Y:S04]  /*1f870*/  STL [R1+0x8], R4 ;  /* 0x0000080401007387 */ /* 0x000fe80000100800 */
[----:B------:R-:W-:Y:S04]  /*1f880*/  STL [R1+0x2c], R3 ;  /* 0x00002c0301007387 */ /* 0x000fe80000100800 */
[----:B------:R-:W-:Y:S04]  /*1f890*/  STL [R1+0xc], RZ ;  /* 0x00000cff01007387 */ /* 0x000fe80000100800 */
[----:B------:R-:W-:Y:S04]  /*1f8a0*/  STL [R1+0x14], R0 ;  /* 0x0000140001007387 */ /* 0x000fe80000100800 */
[----:B------:R-:W-:Y:S04]  /*1f8b0*/  STL [R1+0x20], RZ ;  /* 0x000020ff01007387 */ /* 0x000fe80000100800 */
[----:B------:R0:W-:Y:S04]  /*1f8c0*/  STL [R1+0x24], R0 ;  /* 0x0000240001007387 */ /* 0x0001e80000100800 */
[----:B------:R1:W-:Y:S01]  /*1f8d0*/  STL [R1+0x58], RZ ;  /* 0x000058ff01007387 */ /* 0x0003e20000100800 */
[----:B0-----:R-:W-:-:S07]  /*1f8e0*/  LOP3.LUT R0, R2, 0x40, RZ, 0xfc, !PT ;  /* 0x0000004002007812 */ /* 0x001fce00078efcff */
.L_x_966:
[----:B0---4-:R-:W0:Y:S01]  /*1f8f0*/  LDC.64 R2, c[0x0][0xc88] ;  /* 0x00032200ff027b82 */ /* 0x011e220000000a00 */
[----:B------:R-:W-:Y:S01]  /*1f900*/  ULDC.64 UR4, c[0x0][0x208] ;  /* 0x0000820000047ab9 */ /* 0x000fe20000000a00 */
[----:B0-----:R-:W-:-:S05]  /*1f910*/  IMAD.WIDE R2, R19, 0x4, R2 ;  /* 0x0000000413027825 */ /* 0x001fca00078e0202 */
[----:B------:R-:W2:Y:S01]  /*1f920*/  LDG.E R15, desc[UR4][R2.64] ;  /* 0x00000004020f7981 */ /* 0x000ea2000c1e1900 */
[----:B------:R-:W-:Y:S05]  /*1f930*/  YIELD ;  /* 0x0000000000007946 */ /* 0x000fea0003800000 */
[----:B------:R-:W-:Y:S01]  /*1f940*/  ULDC.64 UR4, c[0x0][0xa28] ;  /* 0x00028a0000047ab9 */ /* 0x000fe20000000a00 */
[----:B-1----:R-:W-:Y:S01]  /*1f950*/  MOV R0, RZ ;  /* 0x000000ff00007202 */ /* 0x002fe20000000f00 */
[----:B------:R-:W-:Y:S01]  /*1f960*/  ULDC.64 UR12, c[0x0][0x208] ;  /* 0x00008200000c7ab9 */ /* 0x000fe20000000a00 */
[----:B------:R-:W-:Y:S01]  /*1f970*/  ISETP.NE.U32.AND P0, PT, RZ, UR4, PT ;  /* 0x00000004ff007c0c */ /* 0x000fe2000bf05070 */
[----:B---3-5:R-:W-:Y:S01]  /*1f980*/  IMAD.MOV.U32 R8, RZ, RZ, RZ ;  /* 0x000000ffff087224 */ /* 0x028fe200078e00ff */
[----:B------:R-:W-:Y:S01]  /*1f990*/  ULDC.64 UR10, c[0x0][0xa18] ;  /* 0x00028600000a7ab9 */ /* 0x000fe20000000a00 */
[----:B------:R-:W-:Y:S01]  /*1f9a0*/  ULDC.64 UR8, c[0x0][0xa10] ;  /* 0x0002840000087ab9 */ /* 0x000fe20000000a00 */
[----:B------:R-:W-:Y:S01]  /*1f9b0*/  ISETP.NE.AND.EX P0, PT, RZ, UR5, PT, P0 ;  /* 0x00000005ff007c0c */ /* 0x000fe2000bf05300 */
[----:B------:R-:W-:Y:S01]  /*1f9c0*/  ULDC.64 UR6, c[0x0][0xa08] ;  /* 0x0002820000067ab9 */ /* 0x000fe20000000a00 */
        /* <DEDUP_REMOVED lines=9> */
[----:B------:R2:W5:Y:S01]  /*1fa60*/  @P0 LDG.E R0, desc[UR12][R2.64] ;  /* 0x0000000c02000981 */ /* 0x000562000c1e1900 */
[----:B------:R-:W-:Y:S02]  /*1fa70*/  ISETP.NE.AND.EX P2, PT, RZ, UR5, PT, P2 ;  /* 0x00000005ff007c0c */ /* 0x000fe4000bf45320 */
[----:B------:R-:W-:Y:S02]  /*1fa80*/  CS2R R10, SRZ ;  /* 0x00000000000a7805 */ /* 0x000fe4000001ff00 */
[----:B------:R-:W-:Y:S01]  /*1fa90*/  ISETP.NE.U32.AND P3, PT, RZ, UR10, PT ;  /* 0x0000000aff007c0c */ /* 0x000fe2000bf65070 */
[----:B------:R-:W-:Y:S01]  /*1faa0*/  STL [R1], R14 ;  /* 0x0000000e01007387 */ /* 0x000fe20000100800 */
[----:B------:R-:W-:Y:S02]  /*1fab0*/  ISETP.NE.U32.AND P0, PT, RZ, UR6, PT ;  /* 0x00000006ff007c0c */ /* 0x000fe4000bf05070 */
[----:B------:R-:W-:Y:S01]  /*1fac0*/  ISETP.NE.AND.EX P3, PT, RZ, UR11, PT, P3 ;  /* 0x0000000bff007c0c */ /* 0x000fe2000bf65330 */
[----:B------:R-:W-:Y:S01]  /*1fad0*/  STL [R1+0x28], R13 ;  /* 0x0000280d01007387 */ /* 0x000fe20000100800 */
[----:B------:R-:W-:-:S02]  /*1fae0*/  ISETP.NE.U32.AND P1, PT, RZ, UR8, PT ;  /* 0x00000008ff007c0c */ /* 0x000fc4000bf25070 */
[C---:B--2---:R-:W-:Y:S02]  /*1faf0*/  IADD3 R2, P4, R14.reuse, UR4, RZ ;  /* 0x000000040e027c10 */ /* 0x044fe4000ff9e0ff */
[----:B------:R-:W-:Y:S02]  /*1fb00*/  ISETP.NE.AND.EX P0, PT, RZ, UR7, PT, P0 ;  /* 0x00000007ff007c0c */ /* 0x000fe4000bf05300 */
[C---:B------:R-:W-:Y:S02]  /*1fb10*/  IADD3.X R3, R13.reuse, UR5, RZ, P4, !PT ;  /* 0x000000050d037c10 */ /* 0x040fe4000a7fe4ff */
[C---:B0-----:R-:W-:Y:S02]  /*1fb20*/  IADD3 R4, P4, R14.reuse, UR8, RZ ;  /* 0x000000080e047c10 */ /* 0x041fe4000ff9e0ff */
[----:B------:R-:W-:Y:S01]  /*1fb30*/  ISETP.NE.AND.EX P1, PT, RZ, UR9, PT, P1 ;  /* 0x00000009ff007c0c */ /* 0x000fe2000bf25310 */
[----:B------:R-:W2:Y:S01]  /*1fb40*/  @P2 LDG.E R8, desc[UR12][R2.64] ;  /* 0x0000000c02082981 */ /* 0x000ea2000c1e1900 */
[C---:B------:R-:W-:Y:S01]  /*1fb50*/  IADD3.X R5, R13.reuse, UR9, RZ, P4, !PT ;  /* 0x000000090d057c10 */ /* 0x040fe2000a7fe4ff */
[----:B------:R-:W-:Y:S01]  /*1fb60*/  ULDC UR4, c[0x0][0x288] ;  /* 0x0000a20000047ab9 */ /* 0x000fe20000000800 */
[----:B------:R-:W-:Y:S01]  /*1fb70*/  IADD3 R6, P5, R14, UR6, RZ ;  /* 0x000000060e067c10 */ /* 0x000fe2000ffbe0ff */
[----:B------:R-:W-:Y:S01]  /*1fb80*/  IMAD.U32 R12, RZ, RZ, UR4 ;  /* 0x00000004ff0c7e24 */ /* 0x000fe2000f8e00ff */
[----:B------:R-:W-:Y:S01]  /*1fb90*/  ULDC.64 UR4, c[0x0][0x418] ;  /* 0x0001060000047ab9 */ /* 0x000fe20000000a00 */
[----:B--2---:R0:W-:Y:S01]  /*1fba0*/  STL [R1+0x3c], R8 ;  /* 0x00003c0801007387 */ /* 0x0041e20000100800 */
[----:B------:R-:W-:Y:S01]  /*1fbb0*/  IADD3.X R7, R13, UR7, RZ, P5, !PT ;  /* 0x000000070d077c10 */ /* 0x000fe2000affe4ff */
[----:B------:R-:W-:-:S04]  /*1fbc0*/  UISETP.NE.U32.AND UP0, UPT, UR4, URZ, UPT ;  /* 0x0000003f0400728c */ /* 0x000fc8000bf05070 */
[----:B------:R-:W5:Y:S01]  /*1fbd0*/  @P1 LDG.E R10, desc[UR12][R4.64] ;  /* 0x0000000c040a1981 */ /* 0x000f62000c1e1900 */
[----:B------:R-:W-:Y:S01]  /*1fbe0*/  ULDC UR4, c[0x0][0x424] ;  /* 0x0001090000047ab9 */ /* 0x000fe20000000800 */
[----:B0-----:R-:W-:Y:S02]  /*1fbf0*/  @P3 IADD3 R8, P4, R14, UR10, RZ ;  /* 0x0000000a0e083c10 */ /* 0x001fe4000ff9e0ff */
[----:B------:R-:W5:Y:S02]  /*1fc00*/  @P0 LDG.E R11, desc[UR12][R6.64] ;  /* 0x0000000c060b0981 */ /* 0x000f64000c1e1900 */
[----:B------:R-:W-:-:S05]  /*1fc10*/  @P3 IADD3.X R9, R13, UR11, RZ, P4, !PT ;  /* 0x0000000b0d093c10 */ /* 0x000fca000a7fe4ff */
[----:B------:R0:W2:Y:S01]  /*1fc20*/  @P3 LDG.E R12, desc[UR12][R8.64] ;  /* 0x0000000c080c3981 */ /* 0x0000a2000c1e1900 */
[----:B------:R-:W-:-:S03]  /*1fc30*/  UISETP.NE.AND.EX UP0, UPT, UR5, URZ, UPT, UP0 ;  /* 0x0000003f0500728c */ /* 0x000fc6000bf05300 */
[----:B------:R-:W-:Y:S01]  /*1fc40*/  ULDC UR5, c[0x0][0x2f0] ;  /* 0x0000bc0000057ab9 */ /* 0x000fe20000000800 */
[----:B------:R-:W-:-:S04]  /*1fc50*/  USEL UR4, UR4, 0x1, UP0 ;  /* 0x0000000104047887 */ /* 0x000fc80008000000 */
[----:B------:R-:W-:-:S03]  /*1fc60*/  UIMAD UR4, UR4, UR5, URZ ;  /* 0x00000005040472a4 */ /* 0x000fc6000f8e023f */
[----:B------:R-:W-:Y:S02]  /*1fc70*/  ULDC UR5, c[0x0][0x348] ;  /* 0x0000d20000057ab9 */ /* 0x000fe40000000800 */
[----:B0-----:R-:W-:Y:S01]  /*1fc80*/  IMAD.U32 R9, RZ, RZ, UR5 ;  /* 0x00000005ff097e24 */ /* 0x001fe2000f8e00ff */
[----:B------:R-:W-:Y:S01]  /*1fc90*/  MOV R8, UR4 ;  /* 0x0000000400087c02 */ /* 0x000fe20008000f00 */
[----:B--2---:R0:W-:Y:S01]  /*1fca0*/  STL [R1+0x54], R12 ;  /* 0x0000540c01007387 */ /* 0x0041e20000100800 */
[----:B------:R-:W-:Y:S05]  /*1fcb0*/  @P3 BRA `(.L_x_832) ;  /* 0x0000000000183947 */ /* 0x000fea0003800000 */
[----:B------:R-:W-:Y:S05]  /*1fcc0*/  @!P2 BRA `(.L_x_832) ;  /* 0x000000000014a947 */ /* 0x000fea0003800000 */
[----:B------:R-:W-:Y:S02]  /*1fcd0*/  ULDC.64 UR4, c[0x0][0x208] ;  /* 0x0000820000047ab9 */ /* 0x000fe40000000a00 */
[----:B0-----:R-:W2:Y:S04]  /*1fce0*/  LDG.E R12, desc[UR4][R2.64] ;  /* 0x00000004020c7981 */ /* 0x001ea8000c1e1900 */
[----:B------:R-:W2:Y:S02]  /*1fcf0*/  LDG.E R2, desc[UR4][R2.64+0x4] ;  /* 0x0000040402027981 */ /* 0x000ea4000c1e1900 */
[----:B--2---:R-:W-:-:S05]  /*1fd00*/  IMAD.IADD R2, R2, 0x1, -R12 ;  /* 0x0000000102027824 */ /* 0x004fca00078e0a0c */
[----:B------:R2:W-:Y:S02]  /*1fd10*/  STL [R1+0x54], R2 ;  /* 0x0000540201007387 */ /* 0x0005e40000100800 */
.L_x_832:
[----:B0-----:R-:W-:Y:S01]  /*1fd20*/  IMAD.MOV.U32 R12, RZ, RZ, R15 ;  /* 0x000000ffff0c7224 */ /* 0x001fe200078e000f */
[----:B------:R-:W-:Y:S01]  /*1fd30*/  ULDC.64 UR4, c[0x0][0xa20] ;  /* 0x0002880000047ab9 */ /* 0x000fe20000000a00 */
[----:B--2--5:R-:W-:Y:S01]  /*1fd40*/  IMAD.IADD R2, R11, 0x1, R0 ;  /* 0x000000010b027824 */ /* 0x024fe200078e0200 */
[----:B------:R-:W-:Y:S02]  /*1fd50*/  ISETP.NE.U32.AND P2, PT, RZ, UR4, PT ;  /* 0x00000004ff007c0c */ /* 0x000fe4000bf45070 */
[----:B------:R0:W-:Y:S02]  /*1fd60*/  STL [R1+0x10], R12 ;  /* 0x0000100c01007387 */ /* 0x0001e40000100800 */
[----:B------:R-:W-:Y:S02]  /*1fd70*/  ISETP.NE.AND.EX P2, PT, RZ, UR5, PT, P2 ;  /* 0x00000005ff007c0c */ /* 0x000fe4000bf45320 */
[----:B------:R0:W-:Y:S11]  /*1fd80*/  STL [R1+0x1c], R2 ;  /* 0x00001c0201007387 */ /* 0x0001f60000100800 */
[----:B0-----:R-:W-:Y:S05]  /*1fd90*/  @!P2 BRA `(.L_x_833) ;  /* 0x000000000014a947 */ /* 0x001fea0003800000 */
[----:B------:R-:W-:Y:S01]  /*1fda0*/  IADD3 R2, P0, R14, UR4, RZ ;  /* 0x000000040e027c10 */ /* 0x000fe2000ff1e0ff */
[----:B------:R-:W-:-:S03]  /*1fdb0*/  ULDC.64 UR6, c[0x0][0x208] ;  /* 0x0000820000067ab9 */ /* 0x000fc60000000a00 */
[----:B------:R-:W-:-:S05]  /*1fdc0*/  IADD3.X R3, R13, UR5, RZ, P0, !PT ;  /* 0x000000050d037c10 */ /* 0x000fca00087fe4ff */
[----:B------:R0:W5:Y:S01]  /*1fdd0*/  LDG.E R8, desc[UR6][R2.64] ;  /* 0x0000000602087981 */ /* 0x000162000c1e1900 */
[----:B------:R-:W-:Y:S05]  /*1fde0*/  BRA `(.L_x_834) ;  /* 0x0000000000147947 */ /* 0x000fea0003800000 */
.L_x_833:
[----:B------:R-:W-:Y:S05]  /*1fdf0*/  @!P0 BRA `(.L_x_834) ;  /* 0x0000000000108947 */ /* 0x000fea0003800000 */
[----:B------:R-:W-:Y:S02]  /*1fe00*/  ULDC.64 UR4, c[0x0][0x208] ;  /* 0x0000820000047ab9 */ /* 0x000fe40000000a00 */
[----:B------:R-:W2:Y:S04]  /*1fe10*/  LDG.E R8, desc[UR4][R6.64] ;  /* 0x0000000406087981 */ /* 0x000ea8000c1e1900 */
[----:B------:R-:W2:Y:S02]  /*1fe20*/  LDG.E R6, desc[UR4][R6.64+0x4] ;  /* 0x0000040406067981 */ /* 0x000ea4000c1e1900 */
[----:B--2---:R-:W-:-:S07]  /*1fe30*/  IMAD.IADD R8, R6, 0x1, -R8 ;  /* 0x0000000106087824 */ /* 0x004fce00078e0a08 */
.L_x_834:
[----:B------:R-:W-:Y:S01]  /*1fe40*/  ULDC.64 UR4, c[0x0][0x208] ;  /* 0x0000820000047ab9 */ /* 0x000fe20000000a00 */
[----:B-----5:R-:W-:Y:S01]  /*1fe50*/  IADD3 R0, -R0, R8, RZ ;  /* 0x0000000800007210 */ /* 0x020fe20007ffe1ff */
[----:B0-----:R-:W2:Y:S04]  /*1fe60*/  @P1 LDG.E R2, desc[UR4][R4.64] ;  /* 0x0000000404021981 */ /* 0x001ea8000c1e1900 */
[----:B------:R-:W2:Y:S01]  /*1fe70*/  @P1 LDG.E R4, desc[UR4][R4.64+0x4] ;  /* 0x0000040404041981 */ /* 0x000ea2000c1e1900 */
[----:B------:R-:W-:Y:S01]  /*1fe80*/  BSSY B0, `(.L_x_835) ;  /* 0x000012d000007945 */ /* 0x000fe20003800000 */
[----:B--2---:R-:W-:-:S04]  /*1fe90*/  @P1 IMAD.IADD R9, R4, 0x1, -R2 ;  /* 0x0000000104091824 */ /* 0x004fc800078e0a02 */
[----:B------:R-:W-:-:S04]  /*1fea0*/  IMAD.IADD R3, R0, 0x1, R9 ;  /* 0x0000000100037824 */ /* 0x000fc800078e0209 */
[----:B------:R-:W-:Y:S01]  /*1feb0*/  VIADD R2, R3, 0xaf ;  /* 0x000000af03027836 */ /* 0x000fe20000000000 */
[----:B------:R0:W-:Y:S03]  /*1fec0*/  STL [R1+0x50], R3 ;  /* 0x0000500301007387 */ /* 0x0001e60000100800 */
[----:B------:R-:W-:-:S05]  /*1fed0*/  IMAD.HI R2, R2, 0x2e8ba2e9, RZ ;  /* 0x2e8ba2e902027827 */ /* 0x000fca00078e02ff */
[----:B0-----:R-:W-:-:S04]  /*1fee0*/  SHF.R.U32.HI R3, RZ, 0x1f, R2 ;  /* 0x0000001fff037819 */ /* 0x001fc80000011602 */
[----:B------:R-:W-:-:S05]  /*1fef0*/  LEA.HI.SX32 R4, R2, R3, 0x1b ;  /* 0x0000000302047211 */ /* 0x000fca00078fdaff */
[--C-:B------:R-:W-:Y:S01]  /*1ff00*/  IMAD R2, R4, 0xb0, -R0.reuse ;  /* 0x000000b004027824 */ /* 0x100fe200078e0a00 */
[----:B------:R0:W-:Y:S01]  /*1ff10*/  STL [R1+0x34], R4 ;  /* 0x0000340401007387 */ /* 0x0001e20000100800 */
[----:B------:R-:W-:-:S03]  /*1ff20*/  IMAD.MOV R0, RZ, RZ, -R0 ;  /* 0x000000ffff007224 */ /* 0x000fc600078e0a00 */
[----:B------:R-:W-:Y:S02]  /*1ff30*/  VIMNMX R9, R2, R9, PT ;  /* 0x0000000902097248 */ /* 0x000fe40003fe0100 */
[----:B------:R-:W-:-:S04]  /*1ff40*/  VIMNMX R0, RZ, R0, !PT ;  /* 0x00000000ff007248 */ /* 0x000fc80007fe0100 */
[----:B------:R-:W-:Y:S01]  /*1ff50*/  ISETP.GT.AND P0, PT, R9, R0, PT ;  /* 0x000000000900720c */ /* 0x000fe20003f04270 */
[----:B0-----:R-:W-:-:S12]  /*1ff60*/  IMAD.WIDE.U32 R4, R0, -0x45d1745d, RZ ;  /* 0xba2e8ba300047825 */ /* 0x001fd800078e00ff */
[----:B------:R-:W-:Y:S02]  /*1ff70*/  @P0 IADD3 R2, R9, 0xaf, RZ ;  /* 0x000000af09020810 */ /* 0x000fe40007ffe0ff */
[----:B------:R-:W-:-:S03]  /*1ff80*/  SHF.R.U32.HI R9, RZ, 0x7, R5 ;  /* 0x00000007ff097819 */ /* 0x000fc60000011605 */
[----:B------:R-:W-:-:S04]  /*1ff90*/  @P0 IMAD.HI R0, R2, 0x2e8ba2e9, RZ ;  /* 0x2e8ba2e902000827 */ /* 0x000fc800078e02ff */
[----:B------:R-:W-:Y:S01]  /*1ffa0*/  IMAD.MOV.U32 R6, RZ, RZ, R9 ;  /* 0x000000ffff067224 */ /* 0x000fe200078e0009 */
[----:B------:R-:W-:-:S04]  /*1ffb0*/  @P0 SHF.R.U32.HI R2, RZ, 0x1f, R0 ;  /* 0x0000001fff020819 */ /* 0x000fc80000011600 */
[----:B------:R-:W-:Y:S02]  /*1ffc0*/  @P0 LEA.HI.SX32 R6, R0, R2, 0x1b ;  /* 0x0000000200060211 */ /* 0x000fe400078fdaff */
[----:B------:R-:W-:Y:S02]  /*1ffd0*/  PLOP3.LUT P0, PT, PT, PT, PT, 0x80, 0x0 ;  /* 0x000000000000781c */ /* 0x000fe40003f0f070 */
[----:B------:R-:W-:-:S13]  /*1ffe0*/  ISETP.GT.AND P2, PT, R6, R9, PT ;  /* 0x000000090600720c */ /* 0x000fda0003f44270 */
[----:B------:R-:W-:Y:S05]  /*1fff0*/  @!P2 BRA `(.L_x_836) ;  /* 0x000000100054a947 */ /* 0x000fea0003800000 */
[----:B------:R-:W-:Y:S01]  /*20000*/  UMOV UR4, 0xffffffff ;  /* 0xffffffff00047882 */ /* 0x000fe20000000000 */
[----:B------:R-:W-:Y:S02]  /*20010*/  SEL R0, R12, RZ, !P1 ;  /* 0x000000ff0c007207 */ /* 0x000fe40004800000 */
[----:B------:R-:W-:Y:S05]  /*20020*/  BRA.DIV UR4, `(.L_x_837) ;  /* 0x0000006a04bc7947 */ /* 0x000fea000b800000 */
[----:B------:R-:W0:Y:S02]  /*20030*/  S2R R2, SR_TID.X ;  /* 0x0000000000027919 */ /* 0x000e240000002100 */
[----:B0-----:R-:W-:-:S04]  /*20040*/  SHF.R.U32.HI R2, RZ, 0x5, R2 ;  /* 0x00000005ff027819 */ /* 0x001fc80000011602 */
[----:B------:R-:W-:-:S05]  /*20050*/  LOP3.LUT R2, R2, 0x3, RZ, 0xc0, !PT ;  /* 0x0000000302027812 */ /* 0x000fca00078ec0ff */
[----:B------:R0:W2:Y:S02]  /*20060*/  SHFL.IDX PT, R14, R2, RZ, 0x1f ;  /* 0x00001fff020e7589 */ /* 0x0000a400000e0000 */
.L_x_1015:
[----:B--2---:R-:W-:Y:S02]  /*20070*/  ISETP.NE.AND P0, PT, R14, RZ, PT ;  /* 0x000000ff0e00720c */ /* 0x004fe40003f05270 */
[----:B------:R-:W-:-:S11]  /*20080*/  PLOP3.LUT P6, PT, PT, PT, PT, 0x8, 0x0 ;  /* 0x000000000000781c */ /* 0x000fd60003fce170 */
[----:B------:R-:W-:Y:S05]  /*20090*/  @P0 BRA `(.L_x_838) ;  /* 0x00000000000c0947 */ /* 0x000fea0003800000 */
[----:B------:R-:W-:-:S03]  /*200a0*/  UMOV UR4, 0xffffffff ;  /* 0xffffffff00047882 */ /* 0x000fc60000000000 */
[----:B------:R-:W-:Y:S05]  /*200b0*/  BRA.DIV UR4, `(.L_x_839) ;  /* 0x0000006a04cc7947 */ /* 0x000fea000b800000 */
[----:B------:R-:W-:-:S13]  /*200c0*/  ELECT P6, URZ, PT ;  /* 0x00000000003f782f */ /* 0x000fda00038c0000 */
.L_x_838:
[----:B0-----:R-:W2:Y:S04]  /*200d0*/  LDL R2, [R1+0x58] ;  /* 0x0000580001027983 */ /* 0x001ea80000100800 */
[----:B------:R-:W3:Y:S01]  /*200e0*/  LDL R4, [R1+0x8] ;  /* 0x0000080001047983 */ /* 0x000ee20000100800 */
[----:B------:R-:W-:Y:S01]  /*200f0*/  BSSY B1, `(.L_x_840) ;  /* 0x0000008000017945 */ /* 0x000fe20003800000 */
[----:B--2---:R-:W-:-:S05]  /*20100*/  VIADD R2, R2, 0x1 ;  /* 0x0000000102027836 */ /* 0x004fca0000000000 */
[----:B------:R-:W-:-:S04]  /*20110*/  LEA.HI R3, R2, R2, RZ, 0x1 ;  /* 0x0000000202037211 */ /* 0x000fc800078f08ff */
[----:B------:R-:W-:-:S05]  /*20120*/  LOP3.LUT R3, R3, 0xfffffffe, RZ, 0xc0, !PT ;  /* 0xfffffffe03037812 */ /* 0x000fca00078ec0ff */
[----:B------:R-:W-:-:S05]  /*20130*/  IMAD.IADD R2, R2, 0x1, -R3 ;  /* 0x0000000102027824 */ /* 0x000fca00078e0a03 */
[----:B------:R-:W-:-:S04]  /*20140*/  SHF.L.U32 R2, R2, 0x1f, RZ ;  /* 0x0000001f02027819 */ /* 0x000fc800000006ff */
[----:B---3--:R-:W0:Y:S02]  /*20150*/  SYNCS.PHASECHK.TRANS64.TRYWAIT P0, [R4+URZ+0x34820], R2 ;  /* 0x03482002040075a7 */ /* 0x008e24000800017f */
[----:B0-----:R-:W-:Y:S05]  /*20160*/  @!P0 BRA `(.L_x_841) ;  /* 0x0000006800c08947 */ /* 0x001fea0003800000 */
.L_x_1018:
[----:B------:R-:W-:Y:S05]  /*20170*/  BSYNC B1 ;  /* 0x0000000000017941 */ /* 0x000fea0003800000 */
.L_x_840:
[----:B------:R-:W-:Y:S04]  /*20180*/  BSSY B1, `(.L_x_842) ;  /* 0x0000071000017945 */ /* 0x000fe80003800000 */
[----:B------:R-:W-:Y:S05]  /*20190*/  @!P6 BRA `(.L_x_843) ;  /* 0x0000000400bce947 */ /* 0x000fea0003800000 */
[----:B------:R-:W2:Y:S04]  /*201a0*/  LDL R7, [R1+0x8] ;  /* 0x0000080001077983 */ /* 0x000ea80000100800 */
[----:B------:R-:W2:Y:S04]  /*201b0*/  LDL R4, [R1+0x20] ;  /* 0x0000200001047983 */ /* 0x000ea80000100800 */
[----:B------:R-:W3:Y:S01]  /*201c0*/  LDL R5, [R1+0x24] ;  /* 0x0000240001057983 */ /* 0x000ee20000100800 */
[----:B------:R-:W-:Y:S01]  /*201d0*/  BSSY B2, `(.L_x_844) ;  /* 0x0000008000027945 */ /* 0x000fe20003800000 */
[----:B0-----:R-:W0:Y:S02]  /*201e0*/  S2R R3, SR_TID.X ;  /* 0x0000000000037919 */ /* 0x001e240000002100 */
[----:B0-----:R-:W-:-:S04]  /*201f0*/  LOP3.LUT R3, R3, 0x7f, RZ, 0xc0, !PT ;  /* 0x0000007f03037812 */ /* 0x001fc800078ec0ff */
[----:B------:R-:W-:Y:S01]  /*20200*/  ISETP.NE.AND P1, PT, R3, RZ, PT ;  /* 0x000000ff0300720c */ /* 0x000fe20003f25270 */
[----:B--2---:R-:W-:Y:S01]  /*20210*/  IMAD R4, R4, 0x8, R7 ;  /* 0x0000000804047824 */ /* 0x004fe200078e0207 */
[----:B---3--:R-:W-:-:S04]  /*20220*/  SHF.L.U32 R8, R5, 0x1f, RZ ;  /* 0x0000001f05087819 */ /* 0x008fc800000006ff */
[----:B------:R-:W0:Y:S02]  /*20230*/  SYNCS.PHASECHK.TRANS64.TRYWAIT P0, [R4+URZ+0x348a0], R8 ;  /* 0x0348a008040075a7 */ /* 0x000e24000800017f */
[----:B0-----:R-:W-:Y:S05]  /*20240*/  @!P0 BRA `(.L_x_845) ;  /* 0x0000006800a08947 */ /* 0x001fea0003800000 */
.L_x_1019:
[----:B------:R-:W-:Y:S05]  /*20250*/  BSYNC B2 ;  /* 0x0000000000027941 */ /* 0x000fea0003800000 */
.L_x_844:
[----:B------:R-:W-:Y:S04]  /*20260*/  BSSY B2, `(.L_x_846) ;  /* 0x0000009000027945 */ /* 0x000fe80003800000 */
[----:B------:R-:W-:Y:S05]  /*20270*/  @P1 BRA `(.L_x_847) ;  /* 0x00000000001c1947 */ /* 0x000fea0003800000 */
[----:B------:R-:W2:Y:S01]  /*20280*/  S2R R3, SR_TID.X ;  /* 0x0000000000037919 */ /* 0x000ea20000002100 */
[----:B------:R-:W-:-:S04]  /*20290*/  MOV R2, 0xb000 ;  /* 0x0000b00000027802 */ /* 0x000fc80000000f00 */
[----:B------:R3:W-:Y:S01]  /*202a0*/  SYNCS.ARRIVE.TRANS64 RZ, [R4+URZ+0x34890], R2 ;  /* 0x0348900204ff79a7 */ /* 0x0007e2000800003f */
[----:B--2---:R-:W-:-:S04]  /*202b0*/  LOP3.LUT R3, R3, 0x1f, RZ, 0xc0, !PT ;  /* 0x0000001f03037812 */ /* 0x004fc800078ec0ff */
[----:B------:R-:W-:-:S13]  /*202c0*/  ISETP.NE.AND P0, PT, R3, RZ, PT ;  /* 0x000000ff0300720c */ /* 0x000fda0003f05270 */
[----:B---3--:R-:W-:Y:S05]  /*202d0*/  @!P0 BRA `(.L_x_847) ;  /* 0x0000000000048947 */ /* 0x008fea0003800000 */
[----:B------:R-:W-:Y:S01]  /*202e0*/  BPT.TRAP 0x1 ;  /* 0x000000040000795c */ /* 0x000fe20000300000 */
.L_x_847:
[----:B------:R-:W-:Y:S05]  /*202f0*/  BSYNC B2 ;  /* 0x0000000000027941 */ /* 0x000fea0003800000 */
.L_x_846:
[----:B------:R-:W2:Y:S04]  /*20300*/  LDL R5, [R1+0x8] ;  /* 0x0000080001057983 */ /* 0x000ea80000100800 */
[----:B------:R-:W2:Y:S01]  /*20310*/  LDL R2, [R1+0x20] ;  /* 0x0000200001027983 */ /* 0x000ea20000100800 */
[----:B------:R-:W-:Y:S01]  /*20320*/  IMAD.MOV.U32 R14, RZ, RZ, RZ ;  /* 0x000000ffff0e7224 */ /* 0x000fe200078e00ff */
[----:B------:R-:W-:Y:S01]  /*20330*/  UIADD3 UR4, UP0, UR38, 0x570, URZ ;  /* 0x0000057026047890 */ /* 0x000fe2000ff1e03f */
[----:B------:R-:W-:Y:S01]  /*20340*/  IMAD R3, R6, 0xb0, R10 ;  /* 0x000000b006037824 */ /* 0x000fe200078e020a */
[----:B------:R-:W-:Y:S01]  /*20350*/  PLOP3.LUT P0, PT, PT, PT, PT, 0x80, 0x0 ;  /* 0x000000000000781c */ /* 0x000fe20003f0f070 */
[----:B------:R-:W-:Y:S01]  /*20360*/  UMOV UR6, 0x0 ;  /* 0x0000000000067882 */ /* 0x000fe20000000000 */
[----:B------:R-:W-:Y:S01]  /*20370*/  R2UR UR10, R14 ;  /* 0x000000000e0a72ca */ /* 0x000fe200000e0000 */
[----:B------:R-:W-:Y:S01]  /*20380*/  VIADD R3, R3, 0xffffff50 ;  /* 0xffffff5003037836 */ /* 0x000fe20000000000 */
[----:B------:R-:W-:Y:S01]  /*20390*/  UIADD3.X UR5, URZ, UR39, URZ, UP0, !UPT ;  /* 0x000000273f057290 */ /* 0x000fe200087fe43f */
[----:B------:R-:W-:Y:S01]  /*203a0*/  UMOV UR7, 0x12f00000 ;  /* 0x12f0000000077882 */ /* 0x000fe20000000000 */
[----:B--2---:R-:W-:-:S02]  /*203b0*/  IMAD R7, R2, 0xb000, R5 ;  /* 0x0000b00002077824 */ /* 0x004fc400078e0205 */
[----:B------:R-:W-:Y:S02]  /*203c0*/  VIADD R2, R4, 0x34890 ;  /* 0x0003489004027836 */ /* 0x000fe40000000000 */
[----:B------:R-:W-:-:S07]  /*203d0*/  VIADD R5, R7, 0x1e400 ;  /* 0x0001e40007057836 */ /* 0x000fce0000000000 */
.L_x_848:
        /* <DEDUP_REMOVED lines=10> */
[----:B------:R-:W-:Y:S01]  /*20480*/  MOV R11, 0x40 ;  /* 0x00000040000b7802 */ /* 0x000fe20000000f00 */
[----:B------:R-:W-:Y:S01]  /*20490*/  VIADD R5, R7, 0x23c00 ;  /* 0x00023c0007057836 */ /* 0x000fe20000000000 */
[----:B------:R-:W-:Y:S01]  /*204a0*/  PLOP3.LUT P0, PT, PT, PT, PT, 0x80, 0x0 ;  /* 0x000000000000781c */ /* 0x000fe20003f0f070 */
[----:B------:R-:W-:Y:S01]  /*204b0*/  UMOV UR6, 0x0 ;  /* 0x0000000000067882 */ /* 0x000fe20000000000 */
[----:B------:R-:W-:Y:S01]  /*204c0*/  R2UR UR10, R11 ;  /* 0x000000000b0a72ca */ /* 0x000fe200000e0000 */
[----:B------:R-:W-:-:S14]  /*204d0*/  UMOV UR7, 0x12f00000 ;  /* 0x12f0000000077882 */ /* 0x000fdc0000000000 */
.L_x_849:
        /* <DEDUP_REMOVED lines=10> */
[----:B------:R-:W2:Y:S01]  /*20580*/  SYNCS.PHASECHK.TRANS64.TRYWAIT P0, [R4+URZ+0x348c0], R8 ;  /* 0x0348c008040075a7 */ /* 0x000ea2000800017f */
[----:B------:R-:W-:Y:S04]  /*20590*/  BSSY B2, `(.L_x_850) ;  /* 0x0000002000027945 */ /* 0x000fe80003800000 */
[----:B--2---:R-:W-:Y:S05]  /*205a0*/  @!P0 BRA `(.L_x_851) ;  /* 0x0000006400dc8947 */ /* 0x004fea0003800000 */
.L_x_1020:
[----:B------:R-:W-:Y:S05]  /*205b0*/  BSYNC B2 ;  /* 0x0000000000027941 */ /* 0x000fea0003800000 */
.L_x_850:
[----:B------:R-:W-:Y:S01]  /*205c0*/  BSSY B2, `(.L_x_852) ;  /* 0x000000b000027945 */ /* 0x000fe20003800000 */
[----:B------:R-:W-:Y:S02]  /*205d0*/  IMAD.MOV.U32 R12, RZ, RZ, 0x0 ;  /* 0x00000000ff0c7424 */ /* 0x000fe400078e00ff */
[----:B------:R-:W-:Y:S01]  /*205e0*/  IMAD.MOV.U32 R13, RZ, RZ, 0x12f00000 ;  /* 0x12f00000ff0d7424 */ /* 0x000fe200078e00ff */
[----:B------:R-:W-:Y:S06]  /*205f0*/  @P1 BRA `(.L_x_853) ;  /* 0x00000000001c1947 */ /* 0x000fec0003800000 */
[----:B------:R-:W3:Y:S01]  /*20600*/  S2R R5, SR_TID.X ;  /* 0x0000000000057919 */ /* 0x000ee20000002100 */
[----:B------:R-:W-:-:S04]  /*20610*/  IMAD.MOV.U32 R2, RZ, RZ, 0xb000 ;  /* 0x0000b000ff027424 */ /* 0x000fc800078e00ff */
[----:B------:R4:W-:Y:S01]  /*20620*/  SYNCS.ARRIVE.TRANS64 RZ, [R4+URZ+0x348b0], R2 ;  /* 0x0348b00204ff79a7 */ /* 0x0009e2000800003f */
[----:B---3--:R-:W-:-:S04]  /*20630*/  LOP3.LUT R5, R5, 0x1f, RZ, 0xc0, !PT ;  /* 0x0000001f05057812 */ /* 0x008fc800078ec0ff */
[----:B------:R-:W-:-:S13]  /*20640*/  ISETP.NE.AND P0, PT, R5, RZ, PT ;  /* 0x000000ff0500720c */ /* 0x000fda0003f05270 */
[----:B----4-:R-:W-:Y:S05]  /*20650*/  @!P0 BRA `(.L_x_853) ;  /* 0x0000000000048947 */ /* 0x010fea0003800000 */
[----:B------:R-:W-:Y:S01]  /*20660*/  BPT.TRAP 0x1 ;  /* 0x000000040000795c */ /* 0x000fe20000300000 */
.L_x_853:
[----:B------:R-:W-:Y:S05]  /*20670*/  BSYNC B2 ;  /* 0x0000000000027941 */ /* 0x000fea0003800000 */
.L_x_852:
[----:B------:R-:W-:Y:S01]  /*20680*/  R2UR UR10, R14 ;  /* 0x000000000e0a72ca */ /* 0x000fe200000e0000 */
[----:B------:R-:W-:Y:S01]  /*20690*/  UIADD3 UR4, UP0, UR38, 0x670, URZ ;  /* 0x0000067026047890 */ /* 0x000fe2000ff1e03f */
[----:B------:R-:W-:Y:S01]  /*206a0*/  R2UR UR6, R12 ;  /* 0x000000000c0672ca */ /* 0x000fe200000e0000 */
[----:B------:R-:W-:Y:S01]  /*206b0*/  VIADD R2, R7, 0x400 ;  /* 0x0000040007027836 */ /* 0x000fe20000000000 */
[----:B------:R-:W-:Y:S01]  /*206c0*/  R2UR UR7, R13 ;  /* 0x000000000d0772ca */ /* 0x000fe200000e0000 */
[----:B------:R-:W-:Y:S01]  /*206d0*/  UIADD3.X UR5, URZ, UR39, URZ, UP0, !UPT ;  /* 0x000000273f057290 */ /* 0x000fe200087fe43f */
[----:B------:R-:W-:Y:S02]  /*206e0*/  PLOP3.LUT P0, PT, PT, PT, PT, 0x80, 0x0 ;  /* 0x000000000000781c */ /* 0x000fe40003f0f070 */
[----:B0-2---:R-:W-:-:S11]  /*206f0*/  IADD3 R4, R4, 0x348b0, RZ ;  /* 0x000348b004047810 */ /* 0x005fd60007ffe0ff */
.L_x_854:
        /* <DEDUP_REMOVED lines=15> */
.L_x_855:
        /* <DEDUP_REMOVED lines=10> */
.L_x_843:
[----:B------:R-:W-:Y:S05]  /*20890*/  BSYNC B1 ;  /* 0x0000000000017941 */ /* 0x000fea0003800000 */
.L_x_842:
[----:B------:R-:W0:Y:S04]  /*208a0*/  LDL.LU R7, [R1+0x20] ;  /* 0x0000200001077983 */ /* 0x000e280000300800 */
[----:B------:R-:W2:Y:S01]  /*208b0*/  LDL.LU R5, [R1+0x24] ;  /* 0x0000240001057983 */ /* 0x000ea20000300800 */
[----:B------:R-:W-:Y:S01]  /*208c0*/  PLOP3.LUT P0, PT, PT, PT, PT, 0x8, 0x0 ;  /* 0x000000000000781c */ /* 0x000fe20003f0e170 */
[----:B0-----:R-:W-:Y:S02]  /*208d0*/  VIADD R2, R7, 0x1 ;  /* 0x0000000107027836 */ /* 0x001fe40000000000 */
[----:B------:R-:W-:-:S03]  /*208e0*/  VIADD R7, R6, 0xfffffffe ;  /* 0xfffffffe06077836 */ /* 0x000fc60000000000 */
[C---:B------:R-:W-:Y:S02]  /*208f0*/  ISETP.NE.AND P1, PT, R2.reuse, 0x2, PT ;  /* 0x000000020200780c */ /* 0x040fe40003f25270 */
[----:B------:R-:W-:Y:S02]  /*20900*/  ISETP.GE.AND P2, PT, R7, R9, PT ;  /* 0x000000090700720c */ /* 0x000fe40003f46270 */
[----:B------:R-:W-:Y:S02]  /*20910*/  SEL R3, RZ, 0x1, P1 ;  /* 0x00000001ff037807 */ /* 0x000fe40000800000 */
[----:B------:R-:W-:Y:S02]  /*20920*/  SEL R2, R2, RZ, P1 ;  /* 0x000000ff02027207 */ /* 0x000fe40000800000 */
[----:B--2---:R-:W-:-:S03]  /*20930*/  LOP3.LUT R5, R5, R3, RZ, 0x3c, !PT ;  /* 0x0000000305057212 */ /* 0x004fc600078e3cff */
[----:B------:R0:W-:Y:S04]  /*20940*/  STL [R1+0x20], R2 ;  /* 0x0000200201007387 */ /* 0x0001e80000100800 */
[----:B------:R0:W-:Y:S01]  /*20950*/  STL [R1+0x24], R5 ;  /* 0x0000240501007387 */ /* 0x0001e20000100800 */
[----:B------:R-:W-:Y:S05]  /*20960*/  @!P2 BRA `(.L_x_836) ;  /* 0x0000000400f8a947 */ /* 0x000fea0003800000 */
.L_x_870:
[----:B------:R-:W-:Y:S05]  /*20970*/  YIELD ;  /* 0x0000000000007946 */ /* 0x000fea0003800000 */
[----:B------:R-:W-:Y:S04]  /*20980*/  BSSY B1, `(.L_x_856) ;  /* 0x0000070000017945 */ /* 0x000fe80003800000 */
[----:B--2---:R-:W-:Y:S05]  /*20990*/  @!P6 BRA `(.L_x_857) ;  /* 0x0000000400b8e947 */ /* 0x004fea0003800000 */
[----:B0-----:R-:W2:Y:S04]  /*209a0*/  LDL R5, [R1+0x8] ;  /* 0x0000080001057983 */ /* 0x001ea80000100800 */
[----:B------:R-:W2:Y:S04]  /*209b0*/  LDL R4, [R1+0x20] ;  /* 0x0000200001047983 */ /* 0x000ea80000100800 */
[----:B------:R-:W3:Y:S01]  /*209c0*/  LDL R3, [R1+0x24] ;  /* 0x0000240001037983 */ /* 0x000ee20000100800 */
[----:B------:R-:W-:Y:S01]  /*209d0*/  BSSY B2, `(.L_x_858) ;  /* 0x0000008000027945 */ /* 0x000fe20003800000 */
[----:B------:R-:W0:Y:S02]  /*209e0*/  S2R R2, SR_TID.X ;  /* 0x0000000000027919 */ /* 0x000e240000002100 */
[----:B0-----:R-:W-:-:S04]  /*209f0*/  LOP3.LUT R2, R2, 0x7f, RZ, 0xc0, !PT ;  /* 0x0000007f02027812 */ /* 0x001fc800078ec0ff */
[----:B------:R-:W-:Y:S02]  /*20a00*/  ISETP.NE.AND P2, PT, R2, RZ, PT ;  /* 0x000000ff0200720c */ /* 0x000fe40003f45270 */
[----:B--2---:R-:W-:Y:S02]  /*20a10*/  LEA R6, R4, R5, 0x3 ;  /* 0x0000000504067211 */ /* 0x004fe400078e18ff */
[----:B---3--:R-:W-:-:S04]  /*20a20*/  SHF.L.U32 R5, R3, 0x1f, RZ ;  /* 0x0000001f03057819 */ /* 0x008fc800000006ff */
[----:B------:R-:W0:Y:S02]  /*20a30*/  SYNCS.PHASECHK.TRANS64.TRYWAIT P1, [R6+URZ+0x348a0], R5 ;  /* 0x0348a005060075a7 */ /* 0x000e24000802017f */
[----:B0-----:R-:W-:Y:S05]  /*20a40*/  @!P1 BRA `(.L_x_859) ;  /* 0x0000006000c89947 */ /* 0x001fea0003800000 */
.L_x_1021:
[----:B------:R-:W-:Y:S05]  /*20a50*/  BSYNC B2 ;  /* 0x0000000000027941 */ /* 0x000fea0003800000 */
.L_x_858:
[----:B------:R-:W-:Y:S04]  /*20a60*/  BSSY B2, `(.L_x_860) ;  /* 0x0000009000027945 */ /* 0x000fe80003800000 */
[----:B------:R-:W-:Y:S05]  /*20a70*/  @P2 BRA `(.L_x_861) ;  /* 0x00000000001c2947 */ /* 0x000fea0003800000 */
[----:B------:R-:W2:Y:S01]  /*20a80*/  S2R R3, SR_TID.X ;  /* 0x0000000000037919 */ /* 0x000ea20000002100 */
[----:B------:R-:W-:-:S04]  /*20a90*/  IMAD.MOV.U32 R2, RZ, RZ, 0xb000 ;  /* 0x0000b000ff027424 */ /* 0x000fc800078e00ff */
[----:B------:R3:W-:Y:S01]  /*20aa0*/  SYNCS.ARRIVE.TRANS64 RZ, [R6+URZ+0x34890], R2 ;  /* 0x0348900206ff79a7 */ /* 0x0007e2000800003f */
[----:B--2---:R-:W-:-:S04]  /*20ab0*/  LOP3.LUT R3, R3, 0x1f, RZ, 0xc0, !PT ;  /* 0x0000001f03037812 */ /* 0x004fc800078ec0ff */
[----:B------:R-:W-:-:S13]  /*20ac0*/  ISETP.NE.AND P1, PT, R3, RZ, PT ;  /* 0x000000ff0300720c */ /* 0x000fda0003f25270 */
[----:B---3--:R-:W-:Y:S05]  /*20ad0*/  @!P1 BRA `(.L_x_861) ;  /* 0x0000000000049947 */ /* 0x008fea0003800000 */
[----:B------:R-:W-:Y:S01]  /*20ae0*/  BPT.TRAP 0x1 ;  /* 0x000000040000795c */ /* 0x000fe20000300000 */
.L_x_861:
[----:B------:R-:W-:Y:S05]  /*20af0*/  BSYNC B2 ;  /* 0x0000000000027941 */ /* 0x000fea0003800000 */
.L_x_860:
[----:B------:R-:W2:Y:S04]  /*20b00*/  LDL R3, [R1+0x8] ;  /* 0x0000080001037983 */ /* 0x000ea80000100800 */
[----:B------:R-:W2:Y:S01]  /*20b10*/  LDL R2, [R1+0x20] ;  /* 0x0000200001027983 */ /* 0x000ea20000100800 */
[----:B------:R-:W-:Y:S01]  /*20b20*/  IMAD.MOV.U32 R11, RZ, RZ, RZ ;  /* 0x000000ffff0b7224 */ /* 0x000fe200078e00ff */
[----:B------:R-:W-:Y:S01]  /*20b30*/  UIADD3 UR4, UP0, UR38, 0x570, URZ ;  /* 0x0000057026047890 */ /* 0x000fe2000ff1e03f */
[----:B------:R-:W-:Y:S01]  /*20b40*/  PLOP3.LUT P1, PT, PT, PT, PT, 0x80, 0x0 ;  /* 0x000000000000781c */ /* 0x000fe20003f2f070 */
[----:B------:R-:W-:Y:S01]  /*20b50*/  UMOV UR6, 0x0 ;  /* 0x0000000000067882 */ /* 0x000fe20000000000 */
[----:B------:R-:W-:Y:S01]  /*20b60*/  UMOV UR7, 0x12f00000 ;  /* 0x12f0000000077882 */ /* 0x000fe20000000000 */
[----:B------:R-:W-:Y:S01]  /*20b70*/  R2UR UR10, R11 ;  /* 0x000000000b0a72ca */ /* 0x000fe200000e0000 */
[----:B------:R-:W-:Y:S01]  /*20b80*/  UIADD3.X UR5, URZ, UR39, URZ, UP0, !UPT ;  /* 0x000000273f057290 */ /* 0x000fe200087fe43f */
[----:B--2---:R-:W-:-:S02]  /*20b90*/  IMAD R4, R2, 0xb000, R3 ;  /* 0x0000b00002047824 */ /* 0x004fc400078e0203 */
[----:B------:R-:W-:Y:S02]  /*20ba0*/  IMAD R3, R7, 0xb0, R10 ;  /* 0x000000b007037824 */ /* 0x000fe400078e020a */
[----:B------:R-:W-:Y:S02]  /*20bb0*/  VIADD R2, R6, 0x34890 ;  /* 0x0003489006027836 */ /* 0x000fe40000000000 */
[----:B------:R-:W-:-:S07]  /*20bc0*/  VIADD R8, R4, 0x1e400 ;  /* 0x0001e40004087836 */ /* 0x000fce0000000000 */
.L_x_862:
        /* <DEDUP_REMOVED lines=16> */
.L_x_863:
        /* <DEDUP_REMOVED lines=13> */
.L_x_1022:
[----:B------:R-:W-:Y:S05]  /*20da0*/  BSYNC B2 ;  /* 0x0000000000027941 */ /* 0x000fea0003800000 */
.L_x_864:
        /* <DEDUP_REMOVED lines=11> */
.L_x_867:
[----:B------:R-:W-:Y:S05]  /*20e60*/  BSYNC B2 ;  /* 0x0000000000027941 */ /* 0x000fea0003800000 */
.L_x_866:
        /* <DEDUP_REMOVED lines=8> */
.L_x_868:
        /* <DEDUP_REMOVED lines=15> */
.L_x_869:
        /* <DEDUP_REMOVED lines=10> */
.L_x_857:
[----:B------:R-:W-:Y:S05]  /*21080*/  BSYNC B1 ;  /* 0x0000000000017941 */ /* 0x000fea0003800000 */
.L_x_856:
[----:B0-----:R-:W2:Y:S04]  /*21090*/  LDL.LU R2, [R1+0x20] ;  /* 0x0000200001027983 */ /* 0x001ea80000300800 */
[----:B------:R-:W3:Y:S01]  /*210a0*/  LDL.LU R5, [R1+0x24] ;  /* 0x0000240001057983 */ /* 0x000ee20000300800 */
[C---:B------:R-:W-:Y:S01]  /*210b0*/  ISETP.GT.AND P2, PT, R7.reuse, R9, PT ;  /* 0x000000090700720c */ /* 0x040fe20003f44270 */
[----:B------:R-:W-:Y:S02]  /*210c0*/  VIADD R7, R7, 0xffffffff ;  /* 0xffffffff07077836 */ /* 0x000fe40000000000 */
[----:B--2---:R-:W-:-:S05]  /*210d0*/  VIADD R2, R2, 0x1 ;  /* 0x0000000102027836 */ /* 0x004fca0000000000 */
[----:B------:R-:W-:-:S04]  /*210e0*/  ISETP.NE.AND P1, PT, R2, 0x2, PT ;  /* 0x000000020200780c */ /* 0x000fc80003f25270 */
[----:B------:R-:W-:Y:S02]  /*210f0*/  SEL R3, RZ, 0x1, P1 ;  /* 0x00000001ff037807 */ /* 0x000fe40000800000 */
[----:B------:R-:W-:Y:S02]  /*21100*/  SEL R2, R2, RZ, P1 ;  /* 0x000000ff02027207 */ /* 0x000fe40000800000 */
[----:B---3--:R-:W-:-:S05]  /*21110*/  LOP3.LUT R5, R5, R3, RZ, 0x3c, !PT ;  /* 0x0000000305057212 */ /* 0x008fca00078e3cff */
[----:B------:R2:W-:Y:S04]  /*21120*/  STL [R1+0x24], R5 ;  /* 0x0000240501007387 */ /* 0x0005e80000100800 */
[----:B------:R2:W-:Y:S01]  /*21130*/  STL [R1+0x20], R2 ;  /* 0x0000200201007387 */ /* 0x0005e20000100800 */
[----:B------:R-:W-:Y:S05]  /*21140*/  @P2 BRA `(.L_x_870) ;  /* 0xfffffff800082947 */ /* 0x000fea000383ffff */
.L_x_836:
[----:B------:R-:W-:Y:S05]  /*21150*/  BSYNC B0 ;  /* 0x0000000000007941 */ /* 0x000fea0003800000 */
.L_x_835:
[----:B0-2---:R-:W2:Y:S01]  /*21160*/  LDL R2, [R1+0x50] ;  /* 0x0000500001027983 */ /* 0x005ea20000100800 */
[----:B------:R-:W-:Y:S05]  /*21170*/  @!P0 WARPSYNC.ALL ;  /* 0x0000000000008948 */ /* 0x000fea0003800000 */
[----:B------:R-:W-:Y:S06]  /*21180*/  @!P0 BAR.SYNC.DEFER_BLOCKING 0xc, 0x180 ;  /* 0x0306000000008b1d */ /* 0x000fec0000010000 */
[----:B------:R-:W-:Y:S01]  /*21190*/  BSSY B7, `(.L_x_871) ;  /* 0x00003fa000077945 */ /* 0x000fe20003800000 */
[----:B--2---:R-:W-:-:S13]  /*211a0*/  ISETP.GT.AND P0, PT, R2, RZ, PT ;  /* 0x000000ff0200720c */ /* 0x004fda0003f04270 */
[----:B------:R-:W-:Y:S05]  /*211b0*/  @P0 BRA `(.L_x_872) ;  /* 0x0000000000480947 */ /* 0x000fea0003800000 */
[----:B------:R-:W0:Y:S02]  /*211c0*/  S2R R2, SR_TID.X ;  /* 0x0000000000027919 */ /* 0x000e240000002100 */
[----:B0-----:R-:W-:-:S04]  /*211d0*/  LOP3.LUT R2, R2, 0x7f, RZ, 0xc0, !PT ;  /* 0x0000007f02027812 */ /* 0x001fc800078ec0ff */
[----:B------:R-:W-:-:S13]  /*211e0*/  ISETP.NE.AND P0, PT, R2, RZ, PT ;  /* 0x000000ff0200720c */ /* 0x000fda0003f05270 */
[----:B------:R-:W-:Y:S05]  /*211f0*/  @P0 BRA `(.L_x_873) ;  /* 0x0000003c00cc0947 */ /* 0x000fea0003800000 */
[----:B------:R-:W0:Y:S01]  /*21200*/  S2R R3, SR_LANEID ;  /* 0x0000000000037919 */ /* 0x000e220000000000 */
[----:B------:R-:W-:Y:S01]  /*21210*/  VOTEU.ANY UR4, UPT, PT ;  /* 0x0000000000047886 */ /* 0x000fe200038e0100 */
[----:B------:R-:W2:Y:S01]  /*21220*/  LDC.64 R4, c[0x0][0xc60] ;  /* 0x00031800ff047b82 */ /* 0x000ea20000000a00 */
[----:B------:R-:W0:Y:S01]  /*21230*/  FLO.U32 R0, UR4 ;  /* 0x0000000400007d00 */ /* 0x000e2200080e0000 */
[----:B------:R-:W-:-:S07]  /*21240*/  ULDC.64 UR6, c[0x0][0x208] ;  /* 0x0000820000067ab9 */ /* 0x000fce0000000a00 */
[----:B------:R-:W2:Y:S01]  /*21250*/  POPC R2, UR4 ;  /* 0x0000000400027d09 */ /* 0x000ea20008000000 */
[----:B0-----:R-:W-:-:S13]  /*21260*/  ISETP.EQ.U32.AND P0, PT, R0, R3, PT ;  /* 0x000000030000720c */ /* 0x001fda0003f02070 */
[----:B--2---:R-:W2:Y:S01]  /*21270*/  @P0 ATOMG.E.ADD.STRONG.GPU PT, R5, desc[UR6][R4.64], R2 ;  /* 0x00000002040509a8 */ /* 0x004ea200081ee1c6 */
[----:B------:R-:W0:Y:S02]  /*21280*/  S2R R3, SR_LTMASK ;  /* 0x0000000000037919 */ /* 0x000e240000003900 */
[----:B0-----:R-:W-:-:S06]  /*21290*/  LOP3.LUT R3, R3, UR4, RZ, 0xc0, !PT ;  /* 0x0000000403037c12 */ /* 0x001fcc000f8ec0ff */
[----:B------:R-:W0:Y:S01]  /*212a0*/  POPC R3, R3 ;  /* 0x0000000300037309 */ /* 0x000e220000000000 */
[----:B--2---:R-:W0:Y:S02]  /*212b0*/  SHFL.IDX PT, R0, R5, R0, 0x1f ;  /* 0x00001f0005007589 */ /* 0x004e2400000e0000 */
[----:B0-----:R-:W-:Y:S01]  /*212c0*/  IADD3 R16, R0, UR36, R3 ;  /* 0x0000002400107c10 */ /* 0x001fe2000fffe003 */
[----:B------:R-:W-:Y:S06]  /*212d0*/  BRA `(.L_x_873) ;  /* 0x0000003c00947947 */ /* 0x000fec0003800000 */
.L_x_872:
[----:B------:R-:W2:Y:S01]  /*212e0*/  LDL R0, [R1+0x8] ;  /* 0x0000080001007983 */ /* 0x000ea20000100800 */
[----:B------:R-:W-:Y:S01]  /*212f0*/  BSSY B6, `(.L_x_874) ;  /* 0x0000014000067945 */ /* 0x000fe20003800000 */
[----:B--2---:R-:W-:-:S04]  /*21300*/  IADD3 R0, R0, 0x1e400, RZ ;  /* 0x0001e40000007810 */ /* 0x004fc80007ffe0ff */
[----:B------:R-:W-:-:S13]  /*21310*/  LOP3.LUT P0, RZ, R0, 0x3ff, RZ, 0xc0, !PT ;  /* 0x000003ff00ff7812 */ /* 0x000fda000780c0ff */
[----:B------:R-:W-:Y:S05]  /*21320*/  @!P0 BRA `(.L_x_875) ;  /* 0x0000000000408947 */ /* 0x000fea0003800000 */
[----:B------:R-:W-:Y:S01]  /*21330*/  MOV R2, 0x0 ;  /* 0x0000000000027802 */ /* 0x000fe20000000f00 */
[----:B------:R-:W-:Y:S01]  /*21340*/  ULDC.64 UR6, c[0x4][0xa0] ;  /* 0x0100280000067ab9 */ /* 0x000fe20000000a00 */
[----:B------:R-:W-:Y:S01]  /*21350*/  ULDC.64 UR8, c[0x4][0xa8] ;  /* 0x01002a0000087ab9 */ /* 0x000fe20000000a00 */
[----:B------:R-:W-:Y:S01]  /*21360*/  ULDC.64 UR4, c[0x4][0x28] ;  /* 0x01000a0000047ab9 */ /* 0x000fe20000000a00 */
[----:B------:R-:W-:Y:S01]  /*21370*/  IMAD.U32 R4, RZ, RZ, UR6 ;  /* 0x00000006ff047e24 */ /* 0x000fe2000f8e00ff */
[----:B------:R-:W-:Y:S01]  /*21380*/  MOV R10, UR4 ;  /* 0x00000004000a7c02 */ /* 0x000fe20008000f00 */
[----:B------:R-:W0:Y:S01]  /*21390*/  LDC.64 R2, c[0x4][R2] ;  /* 0x0100000002027b82 */ /* 0x000e220000000a00 */
[----:B------:R-:W-:Y:S02]  /*213a0*/  IMAD.U32 R5, RZ, RZ, UR7 ;  /* 0x00000007ff057e24 */ /* 0x000fe4000f8e00ff */
[----:B------:R-:W-:Y:S02]  /*213b0*/  IMAD.U32 R6, RZ, RZ, UR8 ;  /* 0x00000008ff067e24 */ /* 0x000fe4000f8e00ff */
[----:B------:R-:W-:-:S02]  /*213c0*/  IMAD.U32 R7, RZ, RZ, UR9 ;  /* 0x00000009ff077e24 */ /* 0x000fc4000f8e00ff */
[----:B------:R-:W-:Y:S02]  /*213d0*/  IMAD.U32 R11, RZ, RZ, UR5 ;  /* 0x00000005ff0b7e24 */ /* 0x000fe4000f8e00ff */
[----:B------:R-:W-:Y:S02]  /*213e0*/  IMAD.MOV.U32 R8, RZ, RZ, 0x70 ;  /* 0x00000070ff087424 */ /* 0x000fe400078e00ff */
[----:B------:R-:W-:Y:S02]  /*213f0*/  IMAD.MOV.U32 R12, RZ, RZ, 0x1 ;  /* 0x00000001ff0c7424 */ /* 0x000fe400078e00ff */
[----:B------:R-:W-:-:S07]  /*21400*/  IMAD.MOV.U32 R13, RZ, RZ, RZ ;  /* 0x000000ffff0d7224 */ /* 0x000fce00078e00ff */
[----:B------:R-:W-:-:S07]  /*21410*/  LEPC R20, `(.L_x_875) ;  /* 0x000000001014794e */ /* 0x000fce0000000000 */
[----:B01----:R-:W-:Y:S05]  /*21420*/  CALL.ABS.NOINC R2 ;  /* 0x0000000002007343 */ /* 0x003fea0003c00000 */
.L_x_875:
[----:B------:R-:W-:Y:S05]  /*21430*/  BSYNC B6 ;  /* 0x0000000000067941 */ /* 0x000fea0003800000 */
.L_x_874:
        /* <DEDUP_REMOVED lines=9> */
[----:B------:R0:W2:Y:S01]  /*214d0*/  LDC.64 R2, c[0x4][R0] ;  /* 0x0100000000027b82 */ /* 0x0000a20000000a00 */
[----:B------:R-:W-:Y:S01]  /*214e0*/  IMAD.U32 R4, RZ, RZ, UR6 ;  /* 0x00000006ff047e24 */ /* 0x000fe2000f8e00ff */
[----:B------:R-:W-:Y:S01]  /*214f0*/  MOV R10, UR4 ;  /* 0x00000004000a7c02 */ /* 0x000fe20008000f00 */
        /* <DEDUP_REMOVED lines=8> */
[----:B-12---:R-:W-:Y:S05]  /*21580*/  CALL.ABS.NOINC R2 ;  /* 0x0000000002007343 */ /* 0x006fea0003c00000 */
.L_x_878:
[----:B------:R-:W-:Y:S01]  /*21590*/  MOV R2, 0x0 ;  /* 0x0000000000027802 */ /* 0x000fe20000000f00 */
[----:B------:R-:W-:Y:S01]  /*215a0*/  ULDC.64 UR4, c[0x4][0xa0] ;  /* 0x0100280000047ab9 */ /* 0x000fe20000000a00 */
[----:B------:R-:W-:Y:S01]  /*215b0*/  ULDC.64 UR6, c[0x4][0xa8] ;  /* 0x01002a0000067ab9 */ /* 0x000fe20000000a00 */
[----:B------:R-:W-:Y:S01]  /*215c0*/  ULDC.64 UR8, c[0x4][0x38] ;  /* 0x01000e0000087ab9 */ /* 0x000fe20000000a00 */
[----:B------:R-:W-:Y:S01]  /*215d0*/  MOV R4, UR4 ;  /* 0x0000000400047c02 */ /* 0x000fe20008000f00 */
[----:B------:R-:W-:Y:S01]  /*215e0*/  IMAD.U32 R5, RZ, RZ, UR5 ;  /* 0x00000005ff057e24 */ /* 0x000fe2000f8e00ff */
[----:B------:R-:W0:Y:S01]  /*215f0*/  LDC.64 R2, c[0x4][R2] ;  /* 0x0100000002027b82 */ /* 0x000e220000000a00 */
[----:B------:R-:W-:Y:S01]  /*21600*/  IMAD.U32 R6, RZ, RZ, UR6 ;  /* 0x00000006ff067e24 */ /* 0x000fe2000f8e00ff */
[----:B------:R-:W-:Y:S01]  /*21610*/  MOV R11, UR9 ;  /* 0x00000009000b7c02 */ /* 0x000fe20008000f00 */
[----:B------:R-:W-:Y:S02]  /*21620*/  IMAD.U32 R7, RZ, RZ, UR7 ;  /* 0x00000007ff077e24 */ /* 0x000fe4000f8e00ff */
[----:B------:R-:W-:-:S02]  /*21630*/  IMAD.U32 R10, RZ, RZ, UR8 ;  /* 0x00000008ff0a7e24 */ /* 0x000fc4000f8e00ff */
[----:B------:R-:W-:Y:S02]  /*21640*/  IMAD.MOV.U32 R8, RZ, RZ, 0x70 ;  /* 0x00000070ff087424 */ /* 0x000fe400078e00ff */
[----:B------:R-:W-:Y:S02]  /*21650*/  IMAD.MOV.U32 R12, RZ, RZ, 0x1 ;  /* 0x00000001ff0c7424 */ /* 0x000fe400078e00ff */
[----:B------:R-:W-:-:S07]  /*21660*/  IMAD.MOV.U32 R13, RZ, RZ, RZ ;  /* 0x000000ffff0d7224 */ /* 0x000fce00078e00ff */
[----:B------:R-:W-:-:S07]  /*21670*/  LEPC R20, `(.L_x_877) ;  /* 0x000000001014794e */ /* 0x000fce0000000000 */
[----:B0-----:R-:W-:Y:S05]  /*21680*/  CALL.ABS.NOINC R2 ;  /* 0x0000000002007343 */ /* 0x001fea0003c00000 */
.L_x_877:
[----:B------:R-:W-:Y:S05]  /*21690*/  BSYNC B6 ;  /* 0x0000000000067941 */ /* 0x000fea0003800000 */
.L_x_876:
[----:B------:R-:W2:Y:S01]  /*216a0*/  LDL.LU R2, [R1] ;  /* 0x0000000001027983 */ /* 0x000ea20000300800 */
[----:B------:R-:W-:-:S03]  /*216b0*/  ULDC.64 UR4, c[0x0][0x9f8] ;  /* 0x00027e0000047ab9 */ /* 0x000fc60000000a00 */
[----:B------:R-:W3:Y:S04]  /*216c0*/  LDL.LU R4, [R1+0x28] ;  /* 0x0000280001047983 */ /* 0x000ee80000300800 */
[----:B------:R-:W4:Y:S01]  /*216d0*/  LDL R7, [R1+0x10] ;  /* 0x0000100001077983 */ /* 0x000f220000100800 */
[----:B------:R-:W-:Y:S01]  /*216e0*/  ISETP.NE.U32.AND P0, PT, RZ, UR4, PT ;  /* 0x00000004ff007c0c */ /* 0x000fe2000bf05070 */
[----:B------:R-:W-:Y:S02]  /*216f0*/  ULDC.64 UR6, c[0x0][0x208] ;  /* 0x0000820000067ab9 */ /* 0x000fe40000000a00 */
[----:B------:R-:W5:Y:S01]  /*21700*/  LDL R0, [R1+0x34] ;  /* 0x0000340001007983 */ /* 0x000f620000100800 */
[----:B------:R-:W-:-:S13]  /*21710*/  ISETP.NE.AND.EX P0, PT, RZ, UR5, PT, P0 ;  /* 0x00000005ff007c0c */ /* 0x000fda000bf05300 */
[----:B--2---:R-:W-:-:S04]  /*21720*/  @P0 IADD3 R2, P1, R2, UR4, RZ ;  /* 0x0000000402020c10 */ /* 0x004fc8000ff3e0ff */
[----:B---3--:R-:W-:Y:S01]  /*21730*/  @P0 IADD3.X R3, R4, UR5, RZ, P1, !PT ;  /* 0x0000000504030c10 */ /* 0x008fe20008ffe4ff */
[----:B------:R-:W-:-:S04]  /*21740*/  ULDC.64 UR4, c[0x0][0xa08] ;  /* 0x0002820000047ab9 */ /* 0x000fc80000000a00 */
[----:B----4-:R0:W2:Y:S01]  /*21750*/  @P0 LDG.E R7, desc[UR6][R2.64] ;  /* 0x0000000602070981 */ /* 0x0100a2000c1e1900 */
[----:B-----5:R-:W-:Y:S01]  /*21760*/  VIADD R9, R0, 0xffffffff ;  /* 0xffffffff00097836 */ /* 0x020fe20000000000 */
[----:B0-----:R-:W0:Y:S01]  /*21770*/  LDC.64 R2, c[0x0][0x418] ;  /* 0x00010600ff027b82 */ /* 0x001e220000000a00 */
[----:B--2---:R-:W-:Y:S01]  /*21780*/  SHF.R.S32.HI R8, RZ, 0x1f, R7 ;  /* 0x0000001fff087819 */ /* 0x004fe20000011407 */
[----:B------:R2:W-:Y:S04]  /*21790*/  @P0 STL [R1+0x10], R7 ;  /* 0x0000100701000387 */ /* 0x0005e80000100800 */
[----:B------:R2:W-:Y:S04]  /*217a0*/  STL [R1+0x38], R9 ;  /* 0x0000380901007387 */ /* 0x0005e80000100800 */
[----:B------:R2:W-:Y:S01]  /*217b0*/  STL [R1+0x28], R8 ;  /* 0x0000280801007387 */ /* 0x0005e20000100800 */
[----:B0-----:R-:W-:Y:S01]  /*217c0*/  LOP3.LUT P0, RZ, R2, UR4, RZ, 0xfc, !PT ;  /* 0x0000000402ff7c12 */ /* 0x001fe2000f80fcff */
[----:B------:R-:W-:-:S03]  /*217d0*/  UMOV UR4, 0xffffffff ;  /* 0xffffffff00047882 */ /* 0x000fc60000000000 */
[----:B------:R-:W-:-:S04]  /*217e0*/  LOP3.LUT P0, RZ, R3, UR5, RZ, 0xfc, P0 ;  /* 0x0000000503ff7c12 */ /* 0x000fc8000800fcff */
[----:B------:R-:W-:Y:S01]  /*217f0*/  SEL R0, R7, RZ, !P0 ;  /* 0x000000ff07007207 */ /* 0x000fe20004000000 */
[----:B--2---:R-:W-:Y:S08]  /*21800*/  BRA.DIV UR4, `(.L_x_879) ;  /* 0x0000005604807947 */ /* 0x004ff0000b800000 */
[----:B------:R-:W0:Y:S02]  /*21810*/  S2R R4, SR_TID.X ;  /* 0x0000000000047919 */ /* 0x000e240000002100 */
[----:B0-----:R-:W-:-:S04]  /*21820*/  SHF.R.U32.HI R4, RZ, 0x5, R4 ;  /* 0x00000005ff047819 */ /* 0x001fc80000011604 */
[----:B------:R-:W-:-:S05]  /*21830*/  LOP3.LUT R4, R4, 0x3, RZ, 0xc0, !PT ;  /* 0x0000000304047812 */ /* 0x000fca00078ec0ff */
[----:B------:R0:W2:Y:S02]  /*21840*/  SHFL.IDX PT, R14, R4, RZ, 0x1f ;  /* 0x00001fff040e7589 */ /* 0x0000a400000e0000 */
.L_x_1025:
[----:B0-----:R-:W3:Y:S01]  /*21850*/  LDL.LU R4, [R1+0x4] ;  /* 0x0000040001047983 */ /* 0x001ee20000300800 */
        /* <DEDUP_REMOVED lines=10> */
.L_x_1028:
[----:B------:R-:W-:Y:S05]  /*21900*/  @!P6 BRA `(.L_x_880) ;  /* 0x00000004002ce947 */ /* 0x000fea0003800000 */
[----:B------:R2:W-:Y:S01]  /*21910*/  STL [R1+0x18], R9 ;  /* 0x0000180901007387 */ /* 0x0005e20000100800 */
[----:B------:R-:W-:-:S04]  /*21920*/  ISETP.NE.U32.AND P0, PT, R2, RZ, PT ;  /* 0x000000ff0200720c */ /* 0x000fc80003f05070 */
[----:B------:R-:W-:-:S13]  /*21930*/  ISETP.NE.AND.EX P0, PT, R3, RZ, PT, P0 ;  /* 0x000000ff0300720c */ /* 0x000fda0003f05300 */
[----:B--2---:R-:W-:Y:S05]  /*21940*/  @!P0 BRA `(.L_x_882) ;  /* 0x0000000000548947 */ /* 0x004fea0003800000 */
[----:B------:R-:W2:Y:S01]  /*21950*/  LDC R6, c[0x0][0x43c] ;  /* 0x00010f00ff067b82 */ /* 0x000ea20000000800 */
[----:B0-----:R-:W-:Y:S01]  /*21960*/  MOV R0, R9 ;  /* 0x0000000900007202 */ /* 0x001fe20000000f00 */
[----:B------:R-:W-:Y:S01]  /*21970*/  ULDC.64 UR4, c[0x0][0x428] ;  /* 0x00010a0000047ab9 */ /* 0x000fe20000000a00 */
[----:B------:R-:W-:Y:S01]  /*21980*/  ULDC.64 UR6, c[0x0][0x208] ;  /* 0x0000820000067ab9 */ /* 0x000fe20000000a00 */
[----:B--2---:R-:W-:-:S13]  /*21990*/  ISETP.NE.AND P0, PT, R6, 0x1, PT ;  /* 0x000000010600780c */ /* 0x004fda0003f05270 */
[----:B------:R-:W0:Y:S02]  /*219a0*/  @P0 LDC.64 R4, c[0x0][0x440] ;  /* 0x00011000ff040b82 */ /* 0x000e240000000a00 */
[----:B0-----:R-:W-:-:S05]  /*219b0*/  @P0 IMAD.HI.U32 R4, R9, R4, RZ ;  /* 0x0000000409040227 */ /* 0x001fca00078e00ff */
        /* <DEDUP_REMOVED lines=8> */
[----:B0-----:R-:W-:-:S04]  /*21a40*/  IMAD R6, R8, UR4, RZ ;  /* 0x0000000408067c24 */ /* 0x001fc8000f8e02ff */
[----:B------:R-:W-:-:S04]  /*21a50*/  IMAD R0, R7, UR5, R6 ;  /* 0x0000000507007c24 */ /* 0x000fc8000f8e0206 */
[----:B------:R-:W-:-:S05]  /*21a60*/  IMAD.IADD R0, R5, 0x1, R0 ;  /* 0x0000000105007824 */ /* 0x000fca00078e0200 */
[----:B------:R-:W-:-:S05]  /*21a70*/  LEA.HI.X R3, R4, R3, R0, 0x2, P0 ;  /* 0x0000000304037211 */ /* 0x000fca00000f1400 */
[----:B------:R-:W2:Y:S04]  /*21a80*/  LDG.E R0, desc[UR6][R2.64] ;  /* 0x0000000602007981 */ /* 0x000ea8000c1e1900 */
[----:B--2---:R2:W-:Y:S02]  /*21a90*/  STL [R1], R0 ;  /* 0x0000000001007387 */ /* 0x0045e40000100800 */
.L_x_882:
[----:B------:R-:W3:Y:S04]  /*21aa0*/  LDL R7, [R1+0x8] ;  /* 0x0000080001077983 */ /* 0x000ee80000100800 */
[----:B0-2---:R-:W3:Y:S04]  /*21ab0*/  LDL R0, [R1+0xc] ;  /* 0x00000c0001007983 */ /* 0x005ee80000100800 */
[----:B------:R-:W2:Y:S01]  /*21ac0*/  LDL R2, [R1+0x14] ;  /* 0x0000140001027983 */ /* 0x000ea20000100800 */
[----:B---3--:R-:W-:Y:S01]  /*21ad0*/  IMAD R0, R0, 0x8, R7 ;  /* 0x0000000800007824 */ /* 0x008fe200078e0207 */
[----:B--2---:R-:W-:-:S04]  /*21ae0*/  SHF.L.U32 R2, R2, 0x1f, RZ ;  /* 0x0000001f02027819 */ /* 0x004fc800000006ff */
[----:B------:R-:W0:Y:S02]  /*21af0*/  SYNCS.PHASECHK.TRANS64.TRYWAIT P0, [R0+URZ+0x34840], R2 ;  /* 0x03484002000075a7 */ /* 0x000e24000800017f */
[----:B0-----:R-:W-:Y:S05]  /*21b00*/  @!P0 BRA `(.L_x_883) ;  /* 0x0000005400148947 */ /* 0x001fea0003800000 */
.L_x_1029:
[----:B------:R-:W2:Y:S02]  /*21b10*/  S2R R3, SR_TID.X ;  /* 0x0000000000037919 */ /* 0x000ea40000002100 */
[----:B--2---:R-:W-:-:S04]  /*21b20*/  LOP3.LUT R3, R3, 0x7f, RZ, 0xc0, !PT ;  /* 0x0000007f03037812 */ /* 0x004fc800078ec0ff */
[----:B------:R-:W-:-:S13]  /*21b30*/  ISETP.NE.AND P0, PT, R3, RZ, PT ;  /* 0x000000ff0300720c */ /* 0x000fda0003f05270 */
[----:B------:R-:W-:Y:S05]  /*21b40*/  @P0 BRA `(.L_x_884) ;  /* 0x00000000001c0947 */ /* 0x000fea0003800000 */
[----:B------:R-:W2:Y:S01]  /*21b50*/  S2R R3, SR_TID.X ;  /* 0x0000000000037919 */ /* 0x000ea20000002100 */
[----:B0-----:R-:W-:-:S04]  /*21b60*/  MOV R2, 0xb000 ;  /* 0x0000b00000027802 */ /* 0x001fc80000000f00 */
[----:B------:R3:W-:Y:S01]  /*21b70*/  SYNCS.ARRIVE.TRANS64 RZ, [R0+URZ+0x34830], R2 ;  /* 0x0348300200ff79a7 */ /* 0x0007e2000800003f */
[----:B--2---:R-:W-:-:S04]  /*21b80*/  LOP3.LUT R3, R3, 0x1f, RZ, 0xc0, !PT ;  /* 0x0000001f03037812 */ /* 0x004fc800078ec0ff */
[----:B------:R-:W-:-:S13]  /*21b90*/  ISETP.NE.AND P0, PT, R3, RZ, PT ;  /* 0x000000ff0300720c */ /* 0x000fda0003f05270 */
[----:B---3--:R-:W-:Y:S05]  /*21ba0*/  @!P0 BRA `(.L_x_884) ;  /* 0x0000000000048947 */ /* 0x008fea0003800000 */
[----:B------:R-:W-:Y:S01]  /*21bb0*/  BPT.TRAP 0x1 ;  /* 0x000000040000795c */ /* 0x000fe20000300000 */
.L_x_884:
[----:B------:R-:W2:Y:S04]  /*21bc0*/  LDL R7, [R1+0x8] ;  /* 0x0000080001077983 */ /* 0x000ea80000100800 */
[----:B------:R-:W2:Y:S04]  /*21bd0*/  LDL R6, [R1+0xc] ;  /* 0x00000c0001067983 */ /* 0x000ea80000100800 */
[----:B------:R-:W3:Y:S04]  /*21be0*/  LDL R5, [R1+0x18] ;  /* 0x0000180001057983 */ /* 0x000ee80000100800 */
[----:B------:R-:W4:Y:S04]  /*21bf0*/  LDL R4, [R1+0x1c] ;  /* 0x00001c0001047983 */ /* 0x000f280000100800 */
[----:B------:R-:W5:Y:S04]  /*21c00*/  LDL R3, [R1] ;  /* 0x0000000001037983 */ /* 0x000f680000100800 */
[----:B0-----:R-:W5:Y:S01]  /*21c10*/  LDL.LU R2, [R1+0x4] ;  /* 0x0000040001027983 */ /* 0x001f620000300800 */
        /* <DEDUP_REMOVED lines=22> */
[----:B0-----:R-:W-:Y:S01]  /*21d80*/  UMOV UR8, UR14 ;  /* 0x0000000e00087c82 */ /* 0x001fe20008000000 */
[----:B------:R-:W-:Y:S02]  /*21d90*/  UMOV UR10, UR15 ;  /* 0x0000000f000a7c82 */ /* 0x000fe40008000000 */
[----:B------:R2:W-:Y:S02]  /*21da0*/  UTMALDG.4D [UR8], [UR4], desc[UR6] ;  /* 0x00000608040075b4 */ /* 0x0005e40008019000 */
[----:B--2---:R-:W-:Y:S01]  /*21db0*/  NOP ;  /* 0x0000000000007918 */ /* 0x004fe20000000000 */
.L_x_880:
[----:B------:R-:W2:Y:S04]  /*21dc0*/  LDL R2, [R1+0x8] ;  /* 0x0000080001027983 */ /* 0x000ea80000100800 */
[----:B------:R-:W3:Y:S04]  /*21dd0*/  LDL.LU R3, [R1+0x3c] ;  /* 0x00003c0001037983 */ /* 0x000ee80000300800 */
[----:B------:R-:W4:Y:S04]  /*21de0*/  LDL.LU R5, [R1+0x30] ;  /* 0x0000300001057983 */ /* 0x000f280000300800 */
[----:B0-----:R-:W5:Y:S01]  /*21df0*/  LDL.LU R4, [R1+0x40] ;  /* 0x0000400001047983 */ /* 0x001f620000300800 */
        /* <DEDUP_REMOVED lines=18> */
[----:B0-----:R-:W-:Y:S01]  /*21f20*/  IMAD.IADD R2, R3, 0x1, R0 ;  /* 0x0000000103027824 */ /* 0x001fe200078e0200 */
        /* <DEDUP_REMOVED lines=8> */
[----:B------:R-:W-:Y:S01]  /*21fb0*/  IMAD.U32 R4, RZ, RZ, UR4 ;  /* 0x00000004ff047e24 */ /* 0x000fe2000f8e00ff */
[----:B------:R-:W-:Y:S01]  /*21fc0*/  MOV R6, UR6 ;  /* 0x0000000600067c02 */ /* 0x000fe20008000f00 */
[----:B------:R-:W0:Y:S01]  /*21fd0*/  LDC.64 R2, c[0x4][R2] ;  /* 0x0100000002027b82 */ /* 0x000e220000000a00 */
[----:B------:R-:W-:Y:S01]  /*21fe0*/  IMAD.U32 R5, RZ, RZ, UR5 ;  /* 0x00000005ff057e24 */ /* 0x000fe2000f8e00ff */
[----:B------:R-:W-:Y:S01]  /*21ff0*/  MOV R12, 0x1 ;  /* 0x00000001000c7802 */ /* 0x000fe20000000f00 */
[----:B------:R-:W-:Y:S02]  /*22000*/  IMAD.U32 R7, RZ, RZ, UR7 ;  /* 0x00000007ff077e24 */ /* 0x000fe4000f8e00ff */
[----:B------:R-:W-:-:S02]  /*22010*/  IMAD.U32 R10, RZ, RZ, UR8 ;  /* 0x00000008ff0a7e24 */ /* 0x000fc4000f8e00ff */
[----:B------:R-:W-:Y:S02]  /*22020*/  IMAD.U32 R11, RZ, RZ, UR9 ;  /* 0x00000009ff0b7e24 */ /* 0x000fe4000f8e00ff */
[----:B------:R-:W-:Y:S02]  /*22030*/  IMAD.MOV.U32 R8, RZ, RZ, 0x70 ;  /* 0x00000070ff087424 */ /* 0x000fe400078e00ff */
[----:B------:R-:W-:-:S07]  /*22040*/  IMAD.MOV.U32 R13, RZ, RZ, RZ ;  /* 0x000000ffff0d7224 */ /* 0x000fce00078e00ff */
[----:B------:R-:W-:-:S07]  /*22050*/  LEPC R20, `(.L_x_886) ;  /* 0x000000001014794e */ /* 0x000fce0000000000 */
[----:B01----:R-:W-:Y:S05]  /*22060*/  CALL.ABS.NOINC R2 ;  /* 0x0000000002007343 */ /* 0x003fea0003c00000 */
.L_x_886:
[----:B------:R-:W-:Y:S05]  /*22070*/  BSYNC B6 ;  /* 0x0000000000067941 */ /* 0x000fea0003800000 */
.L_x_885:
[----:B------:R-:W3:Y:S01]  /*22080*/  LDL.LU R6, [R1+0x3c] ;  /* 0x00003c0001067983 */ /* 0x000ee20000300800 */
[----:B------:R-:W-:Y:S01]  /*22090*/  ULDC.64 UR4, c[0x0][0x2d8] ;  /* 0x0000b60000047ab9 */ /* 0x000fe20000000a00 */
[----:B------:R-:W0:Y:S01]  /*220a0*/  LDC R7, c[0x0][0x448] ;  /* 0x00011200ff077b82 */ /* 0x000e220000000800 */
[----:B------:R-:W-:Y:S01]  /*220b0*/  IMAD.SHL.U32 R17, R17, 0x80, RZ ;  /* 0x0000008011117824 */ /* 0x000fe200078e00ff */
[----:B--2---:R-:W3:Y:S01]  /*220c0*/  LDL.LU.64 R2, [R1+0x48] ;  /* 0x0000480001027983 */ /* 0x004ee20000300a00 */
[----:B------:R-:W-:-:S03]  /*220d0*/  ULDC.64 UR6, c[0x0][0x280] ;  /* 0x0000a00000067ab9 */ /* 0x000fc60000000a00 */
[----:B------:R-:W2:Y:S04]  /*220e0*/  LDL.LU R0, [R1+0x40] ;  /* 0x0000400001007983 */ /* 0x000ea80000300800 */
[----:B------:R-:W4:Y:S04]  /*220f0*/  LDL.LU R5, [R1+0x5c] ;  /* 0x00005c0001057983 */ /* 0x000f280000300800 */
[----:B------:R-:W4:Y:S04]  /*22100*/  LDL.LU R4, [R1+0x30] ;  /* 0x0000300001047983 */ /* 0x000f280000300800 */
[----:B------:R0:W5:Y:S01]  /*22110*/  LDL R9, [R1+0x2c] ;  /* 0x00002c0001097983 */ /* 0x0001620000100800 */
[----:B------:R-:W1:Y:S01]  /*22120*/  S2R R8, SR_TID.X ;  /* 0x0000000000087919 */ /* 0x000e620000002100 */
[----:B0-----:R-:W-:Y:S01]  /*22130*/  ISETP.NE.AND P0, PT, R7, 0x1, PT ;  /* 0x000000010700780c */ /* 0x001fe20003f05270 */
[----:B------:R-:W0:Y:S01]  /*22140*/  S2R R10, SR_TID.X ;  /* 0x00000000000a7919 */ /* 0x000e220000002100 */
[----:B-1----:R-:W-:Y:S01]  /*22150*/  SHF.L.U32 R8, R8, 0x3, RZ ;  /* 0x0000000308087819 */ /* 0x002fe200000006ff */
[----:B0-----:R-:W-:-:S03]  /*22160*/  IMAD.SHL.U32 R10, R10, 0x8, RZ ;  /* 0x000000080a0a7824 */ /* 0x001fc600078e00ff */
[----:B------:R-:W-:Y:S02]  /*22170*/  LOP3.LUT R8, R8, 0x38, RZ, 0xc0, !PT ;  /* 0x0000003808087812 */ /* 0x000fe400078ec0ff */
[----:B------:R-:W-:Y:S02]  /*22180*/  LOP3.LUT R10, R10, 0x38, RZ, 0xc0, !PT ;  /* 0x000000380a0a7812 */ /* 0x000fe400078ec0ff */
[----:B------:R-:W-:Y:S01]  /*22190*/  LOP3.LUT R8, R8, 0x40, RZ, 0xfc, !PT ;  /* 0x0000004008087812 */ /* 0x000fe200078efcff */
[----:B---3--:R-:W-:Y:S02]  /*221a0*/  IMAD.MOV.U32 R3, RZ, RZ, R6 ;  /* 0x000000ffff037224 */ /* 0x008fe400078e0006 */
[----:B------:R-:W0:Y:S01]  /*221b0*/  @P0 LDC R6, c[0x0][0x450] ;  /* 0x00011400ff060b82 */ /* 0x000e220000000800 */
[----:B--2---:R-:W-:Y:S02]  /*221c0*/  IMAD R0, R0, UR4, RZ ;  /* 0x0000000400007c24 */ /* 0x004fe4000f8e02ff */
[----:B------:R-:W-:-:S04]  /*221d0*/  IMAD.WIDE.U32 R2, R18, UR4, R2 ;  /* 0x0000000412027c25 */ /* 0x000fc8000f8e0002 */
[----:B------:R-:W-:Y:S01]  /*221e0*/  IMAD R0, R18, UR5, R0 ;  /* 0x0000000512007c24 */ /* 0x000fe2000f8e0200 */
[----:B------:R-:W-:-:S03]  /*221f0*/  ULDC.64 UR4, c[0x0][0x2e0] ;  /* 0x0000b80000047ab9 */ /* 0x000fc60000000a00 */
[----:B------:R-:W-:Y:S02]  /*22200*/  IMAD.IADD R3, R3, 0x1, R0 ;  /* 0x0000000103037824 */ /* 0x000fe400078e0200 */
[----:B----4-:R-:W-:Y:S02]  /*22210*/  IMAD R0, R5, UR4, RZ ;  /* 0x0000000405007c24 */ /* 0x010fe4000f8e02ff */
[----:B------:R-:W-:-:S04]  /*22220*/  IMAD.WIDE.U32 R2, R4, UR4, R2 ;  /* 0x0000000404027c25 */ /* 0x000fc8000f8e0002 */
[----:B------:R-:W-:Y:S01]  /*22230*/  IMAD R0, R4, UR5, R0 ;  /* 0x0000000504007c24 */ /* 0x000fe2000f8e0200 */
[----:B------:R-:W-:Y:S01]  /*22240*/  ULDC.64 UR4, c[0x0][0x2d0] ;  /* 0x0000b40000047ab9 */ /* 0x000fe20000000a00 */
[----:B------:R-:W1:Y:S02]  /*22250*/  S2R R4, SR_TID.X ;  /* 0x0000000000047919 */ /* 0x000e640000002100 */
[----:B------:R-:W-:Y:S01]  /*22260*/  IMAD.IADD R3, R3, 0x1, R0 ;  /* 0x0000000103037824 */ /* 0x000fe200078e0200 */
[----:B-1----:R-:W-:-:S04]  /*22270*/  LOP3.LUT R4, R4, 0x7f, RZ, 0xc0, !PT ;  /* 0x0000007f04047812 */ /* 0x002fc800078ec0ff */
[----:B------:R-:W-:Y:S02]  /*22280*/  SHF.R.U32.HI R5, RZ, 0x3, R4 ;  /* 0x00000003ff057819 */ /* 0x000fe40000011604 */
[----:B------:R-:W1:Y:S02]  /*22290*/  S2R R4, SR_TID.X ;  /* 0x0000000000047919 */ /* 0x000e640000002100 */
[----:B-1----:R-:W-:-:S04]  /*222a0*/  SHF.L.U32 R4, R4, 0x4, RZ ;  /* 0x0000000404047819 */ /* 0x002fc800000006ff */
[----:B------:R-:W-:Y:S02]  /*222b0*/  LOP3.LUT R4, R5, 0x70, R4, 0xf8, !PT ;  /* 0x0000007005047812 */ /* 0x000fe400078ef804 */
[----:B------:R-:W1:Y:S02]  /*222c0*/  @P0 LDC R5, c[0x0][0x44c] ;  /* 0x00011300ff050b82 */ /* 0x000e640000000800 */
[----:B------:R-:W-:-:S05]  /*222d0*/  LOP3.LUT R4, R4, R17, RZ, 0xfc, !PT ;  /* 0x0000001104047212 */ /* 0x000fca00078efcff */
[----:B------:R-:W-:Y:S02]  /*222e0*/  IMAD.MOV.U32 R0, RZ, RZ, R4 ;  /* 0x000000ffff007224 */ /* 0x000fe400078e0004 */
[----:B-1----:R-:W-:-:S05]  /*222f0*/  @P0 IMAD.HI.U32 R5, R4, R5, RZ ;  /* 0x0000000504050227 */ /* 0x002fca00078e00ff */
[----:B0-----:R-:W-:-:S05]  /*22300*/  @P0 SHF.R.U32.HI R0, RZ, R6, R5 ;  /* 0x00000006ff000219 */ /* 0x001fca0000011605 */
        /* <DEDUP_REMOVED lines=14> */
[----:B------:R-:W-:Y:S02]  /*223f0*/  LEA R4, P2, R2, UR6, 0x1 ;  /* 0x0000000602047c11 */ /* 0x000fe4000f8408ff */
[----:B------:R-:W-:Y:S01]  /*22400*/  ISETP.GE.AND P1, PT, R8, UR4, PT ;  /* 0x0000000408007c0c */ /* 0x000fe2000bf26270 */
[----:B------:R-:W-:Y:S01]  /*22410*/  IMAD.IADD R0, R3, 0x1, R0 ;  /* 0x0000000103007824 */ /* 0x000fe200078e0200 */
[----:B------:R-:W-:-:S04]  /*22420*/  UMOV UR4, 0xffffffff ;  /* 0xffffffff00047882 */ /* 0x000fc80000000000 */
[----:B------:R-:W-:Y:S01]  /*22430*/  LEA.HI.X R3, R2, UR7, R0, 0x1, P2 ;  /* 0x0000000702037c11 */ /* 0x000fe200090f0c00 */
[----:B------:R-:W-:Y:S06]  /*22440*/  BRA.DIV UR4, `(.L_x_887) ;  /* 0x0000004a04d87947 */ /* 0x000fec000b800000 */
[----:B------:R-:W0:Y:S02]  /*22450*/  S2R R6, SR_TID.X ;  /* 0x0000000000067919 */ /* 0x000e240000002100 */
[----:B0-----:R-:W-:-:S04]  /*22460*/  LOP3.LUT R6, R6, 0x7f, RZ, 0xc0, !PT ;  /* 0x0000007f06067812 */ /* 0x001fc800078ec0ff */
[----:B------:R-:W-:Y:S02]  /*22470*/  SHF.R.U32.HI R8, RZ, 0x3, R6 ;  /* 0x00000003ff087819 */ /* 0x000fe40000011606 */
[----:B------:R-:W2:Y:S01]  /*22480*/  LDL.LU R6, [R1+0x54] ;  /* 0x0000540001067983 */ /* 0x000ea20000300800 */
[----:B------:R-:W-:Y:S02]  /*22490*/  ULDC.64 UR4, c[0x0][0x208] ;  /* 0x0000820000047ab9 */ /* 0x000fe40000000a00 */
[----:B------:R-:W-:Y:S02]  /*224a0*/  IMAD.IADD R0, R8, 0x1, R17 ;  /* 0x0000000108007824 */ /* 0x000fe400078e0211 */
[----:B------:R-:W-:Y:S02]  /*224b0*/  SHFL.IDX PT, R8, R3, 0x1, 0x181f ;  /* 0x00381f0003087f89 */ /* 0x000fe400000e0000 */
[----:B------:R-:W-:Y:S02]  /*224c0*/  VIADD R5, R0, 0x10 ;  /* 0x0000001000057836 */ /* 0x000fe40000000000 */
[----:B--2---:R-:W-:-:S02]  /*224d0*/  IMAD R2, R6, R7, RZ ;  /* 0x0000000706027224 */ /* 0x004fc400078e02ff */
[----:B------:R-:W0:Y:S03]  /*224e0*/  SHFL.IDX PT, R7, R4, RZ, 0x181f ;  /* 0x00181fff04077589 */ /* 0x000e2600000e0000 */
[-C--:B------:R-:W-:Y:S01]  /*224f0*/  ISETP.GE.AND P4, PT, R0, R2.reuse, PT ;  /* 0x000000020000720c */ /* 0x080fe20003f86270 */
[----:B------:R-:W1:Y:S01]  /*22500*/  SHFL.IDX PT, R6, R3, RZ, 0x181f ;  /* 0x00181fff03067589 */ /* 0x000e6200000e0000 */
[----:B------:R-:W-:-:S03]  /*22510*/  ISETP.GE.AND P2, PT, R5, R2, PT ;  /* 0x000000020500720c */ /* 0x000fc60003f46270 */
[----:B------:R-:W2:Y:S08]  /*22520*/  SHFL.IDX PT, R5, R4, 0x1, 0x181f ;  /* 0x00381f0004057f89 */ /* 0x000eb000000e0000 */
[----:B0-----:R-:W-:-:S04]  /*22530*/  @!P4 LEA R7, P3, R10, R7, 0x1 ;  /* 0x000000070a07c211 */ /* 0x001fc800078608ff */
[----:B-1----:R-:W-:-:S04]  /*22540*/  @!P4 IADD3.X R6, RZ, R6, RZ, P3, !PT ;  /* 0x00000006ff06c210 */ /* 0x002fc80001ffe4ff */
[----:B------:R-:W-:-:S04]  /*22550*/  @!P4 LOP3.LUT R7, R7, R6, RZ, 0x3c, !PT ;  /* 0x000000060707c212 */ /* 0x000fc800078e3cff */
[----:B------:R-:W-:-:S04]  /*22560*/  @!P4 LOP3.LUT R6, R7, R6, RZ, 0x3c, !PT ;  /* 0x000000060706c212 */ /* 0x000fc800078e3cff */
[----:B------:R-:W-:-:S05]  /*22570*/  @!P4 LOP3.LUT R7, R7, R6, RZ, 0x3c, !PT ;  /* 0x000000060707c212 */ /* 0x000fca00078e3cff */
[----:B-----5:R-:W-:Y:S04]  /*22580*/  @!P4 LDGSTS.E.BYPASS.LTC128B.128 [R9+0x16400], desc[UR4][R6.64], !P0 ;  /* 0x164000000609cfae */ /* 0x020fe8000c101d44 */
[----:B------:R2:W-:Y:S02]  /*22590*/  @!P4 LDGSTS.E.BYPASS.LTC128B.128 [R9+0x1a400], desc[UR4][R6.64+0x80], !P1 ;  /* 0x1a4000800609cfae */ /* 0x0005e4000c901d44 */
[----:B--2---:R-:W-:Y:S01]  /*225a0*/  @!P2 LEA R7, P3, R10, R5, 0x1 ;  /* 0x000000050a07a211 */ /* 0x004fe200078608ff */
        /* <DEDUP_REMOVED lines=12> */
[----:B------:R-:W-:Y:S01]  /*22670*/  @!P2 IMAD.MOV.U32 R7, RZ, RZ, R6 ;  /* 0x000000ffff07a224 */ /* 0x000fe200078e0006 */
[----:B------:R-:W-:Y:S01]  /*22680*/  @!P2 MOV R6, R5 ;  /* 0x000000050006a202 */ /* 0x000fe20000000f00 */
[----:B------:R-:W-:-:S04]  /*22690*/  VIADD R5, R0, 0x30 ;  /* 0x0000003000057836 */ /* 0x000fc80000000000 */
        /* <DEDUP_REMOVED lines=8> */
[----:B------:R-:W-:Y:S01]  /*22720*/  @!P2 IMAD.MOV.U32 R6, RZ, RZ, R5 ;  /* 0x000000ffff06a224 */ /* 0x000fe200078e0005 */
[----:B------:R-:W-:-:S04]  /*22730*/  IADD3 R5, R0, 0x40, RZ ;  /* 0x0000004000057810 */ /* 0x000fc80007ffe0ff */
        /* <DEDUP_REMOVED lines=15> */
[----:B-1----:R-:W-:-:S04]  /*22830*/  @!P2 LEA R5, P3, R10, R5, 0x1 ;  /* 0x000000050a05a211 */ /* 0x002fc800078608ff */
[----:B0-----:R-:W-:-:S05]  /*22840*/  @!P2 IADD3.X R6, RZ, R6, RZ, P3, !PT ;  /* 0x00000006ff06a210 */ /* 0x001fca0001ffe4ff */
        /* <DEDUP_REMOVED lines=9> */
[----:B0-----:R-:W-:-:S05]  /*228e0*/  @!P2 IMAD.X R6, RZ, RZ, R6, P3 ;  /* 0x000000ffff06a224 */ /* 0x001fca00018e0606 */
[----:B------:R-:W-:Y:S01]  /*228f0*/  @!P2 MOV R7, R6 ;  /* 0x000000060007a202 */ /* 0x000fe20000000f00 */
[----:B------:R-:W-:Y:S02]  /*22900*/  @!P2 IMAD.MOV.U32 R6, RZ, RZ, R5 ;  /* 0x000000ffff06a224 */ /* 0x000fe400078e0005 */
[----:B------:R0:W1:Y:S04]  /*22910*/  SHFL.IDX PT, R5, R3, 0x7, 0x181f ;  /* 0x00f81f0003057f89 */ /* 0x00006800000e0000 */
[----:B------:R0:W-:Y:S04]  /*22920*/  @!P2 LDGSTS.E.BYPASS.LTC128B.128 [R9+0x19400], desc[UR4][R6.64], !P0 ;  /* 0x194000000609afae */ /* 0x0001e8000c101d44 */
[----:B------:R0:W-:Y:S04]  /*22930*/  @!P2 LDGSTS.E.BYPASS.LTC128B.128 [R9+0x1d400], desc[UR4][R6.64+0x80], !P1 ;  /* 0x1d4000800609afae */ /* 0x0001e8000c901d44 */
[----:B------:R0:W2:Y:S02]  /*22940*/  SHFL.IDX PT, R3, R4, 0x7, 0x181f ;  /* 0x00f81f0004037f89 */ /* 0x0000a400000e0000 */
.L_x_1046:
[----:B------:R-:W-:Y:S01]  /*22950*/  VIADD R0, R0, 0x70 ;  /* 0x0000007000007836 */ /* 0x000fe20000000000 */
[----:B------:R-:W-:Y:S04]  /*22960*/  BSSY B0, `(.L_x_888) ;  /* 0x000000b000007945 */ /* 0x000fe80003800000 */
[----:B------:R-:W-:-:S13]  /*22970*/  ISETP.GE.AND P2, PT, R0, R2, PT ;  /* 0x000000020000720c */ /* 0x000fda0003f46270 */
[----:B------:R-:W-:Y:S05]  /*22980*/  @P2 BRA `(.L_x_889) ;  /* 0x0000000000202947 */ /* 0x000fea0003800000 */
[----:B--2---:R-:W-:Y:S01]  /*22990*/  LEA R2, P2, R10, R3, 0x1 ;  /* 0x000000030a027211 */ /* 0x004fe200078408ff */
[----:B------:R-:W-:-:S04]  /*229a0*/  ULDC.64 UR4, c[0x0][0x208] ;  /* 0x0000820000047ab9 */ /* 0x000fc80000000a00 */
[----:B01----:R-:W-:-:S05]  /*229b0*/  IMAD.X R3, RZ, RZ, R5, P2 ;  /* 0x000000ffff037224 */ /* 0x003fca00010e0605 */
[----:B------:R-:W-:Y:S01]  /*229c0*/  @!PT LDS RZ, [RZ] ;  /* 0x00000000fffff984 */ /* 0x000fe20000000800 */
[----:B------:R-:W-:Y:S01]  /*229d0*/  @!PT LDS RZ, [RZ] ;  /* 0x00000000fffff984 */ /* 0x000fe20000000800 */
[----:B------:R-:W-:Y:S01]  /*229e0*/  @!PT LDS RZ, [RZ] ;  /* 0x00000000fffff984 */ /* 0x000fe20000000800 */
[----:B------:R3:W-:Y:S04]  /*229f0*/  LDGSTS.E.BYPASS.LTC128B.128 [R9+0x19c00], desc[UR4][R2.64], !P0 ;  /* 0x19c0000002097fae */ /* 0x0007e8000c101d44 */
[----:B------:R3:W-:Y:S02]  /*22a00*/  LDGSTS.E.BYPASS.LTC128B.128 [R9+0x1dc00], desc[UR4][R2.64+0x80], !P1 ;  /* 0x1dc0008002097fae */ /* 0x0007e4000c901d44 */
.L_x_889:
[----:B------:R-:W-:Y:S05]  /*22a10*/  BSYNC B0 ;  /* 0x0000000000007941 */ /* 0x000fea0003800000 */
.L_x_888:
[----:B0--3--:R-:W3:Y:S01]  /*22a20*/  LDL R9, [R1+0x8] ;  /* 0x0000080001097983 */ /* 0x009ee20000100800 */
[----:B------:R-:W-:Y:S01]  /*22a30*/  PLOP3.LUT P0, PT, PT, PT, PT, 0x80, 0x0 ;  /* 0x000000000000781c */ /* 0x000fe20003f0f070 */
[----:B------:R-:W-:Y:S01]  /*22a40*/  NOP ;  /* 0x0000000000007918 */ /* 0x000fe20000000000 */
[----:B---3--:R-:W-:-:S11]  /*22a50*/  VIADD R10, R9, 0x34800 ;  /* 0x00034800090a7836 */ /* 0x008fd60000000000 */
.L_x_890:
[----:B------:R-:W3:Y:S01]  /*22a60*/  LDL R2, [R1+0x8] ;  /* 0x0000080001027983 */ /* 0x000ee20000100800 */
[----:B------:R-:W-:Y:S02]  /*22a70*/  PLOP3.LUT P1, PT, P1, P0, PT, 0xa2, 0x0 ;  /* 0x000000000000781c */ /* 0x000fe40000f21472 */
[----:B---3--:R-:W-:-:S08]  /*22a80*/  @P0 R2UR P1, UR4, R2 ;  /* 0x00000000020402ca */ /* 0x008fd00000020000 */
[----:B------:R-:W-:-:S05]  /*22a90*/  @P0 PLOP3.LUT P0, PT, P1, PT, PT, 0x80, 0x0 ;  /* 0x000000000000081c */ /* 0x000fca0000f0f070 */
[----:B------:R-:W-:Y:S01]  /*22aa0*/  @!P1 SYNCS.ARRIVE.TRANS64.RED.A0T1 RZ, [UR4+0x34800], RZ ;  /* 0x034800ffffff99a7 */ /* 0x000fe20008200404 */
[----:B------:R-:W-:Y:S07]  /*22ab0*/  @!P1 ARRIVES.LDGSTSBAR.64.TRANSCNT [UR4+0x34800] ;  /* 0x03480000ff0099b0 */ /* 0x000fee0008000a84 */
[----:B------:R-:W-:Y:S05]  /*22ac0*/  @P0 BRA.U.ANY `(.L_x_890) ;  /* 0xfffffffd00e40947 */ /* 0x000fea000393ffff */
[----:B--2---:R-:W2:Y:S02]  /*22ad0*/  LDL.LU R3, [R1+0x58] ;  /* 0x0000580001037983 */ /* 0x004ea40000300800 */
[----:B--2---:R-:W-:-:S04]  /*22ae0*/  IADD3 R3, R3, 0x1, RZ ;  /* 0x0000000103037810 */ /* 0x004fc80007ffe0ff */
[----:B------:R-:W-:Y:S01]  /*22af0*/  LEA.HI R0, R3, R3, RZ, 0x1 ;  /* 0x0000000303007211 */ /* 0x000fe200078f08ff */
[----:B------:R0:W-:Y:S03]  /*22b00*/  STL [R1+0x58], R3 ;  /* 0x0000580301007387 */ /* 0x0001e60000100800 */
[----:B------:R-:W-:-:S05]  /*22b10*/  LOP3.LUT R0, R0, 0xfffffffe, RZ, 0xc0, !PT ;  /* 0xfffffffe00007812 */ /* 0x000fca00078ec0ff */
[----:B------:R-:W-:-:S05]  /*22b20*/  IMAD.IADD R0, R3, 0x1, -R0 ;  /* 0x0000000103007824 */ /* 0x000fca00078e0a00 */
[----:B------:R-:W-:Y:S01]  /*22b30*/  SHF.L.U32 R0, R0, 0x1f, RZ ;  /* 0x0000001f00007819 */ /* 0x000fe200000006ff */
[----:B------:R-:W-:Y:S01]  /*22b40*/  NOP ;  /* 0x0000000000007918 */ /* 0x000fe20000000000 */
[----:B------:R0:W-:Y:S01]  /*22b50*/  SYNCS.ARRIVE.TRANS64.A1T0 RZ, [R2+URZ+0x34800], RZ ;  /* 0x034800ff02ff79a7 */ /* 0x0001e2000810003f */
[----:B------:R-:W-:Y:S01]  /*22b60*/  BSSY B0, `(.L_x_891) ;  /* 0x0000003000007945 */ /* 0x000fe20003800000 */
[----:B------:R-:W2:Y:S03]  /*22b70*/  SYNCS.PHASECHK.TRANS64.TRYWAIT P0, [R2+URZ+0x34820], R0 ;  /* 0x03482000020075a7 */ /* 0x000ea6000800017f */
[----:B0-2---:R-:W-:Y:S05]  /*22b80*/  @!P0 BRA `(.L_x_892) ;  /* 0x0000004c00e08947 */ /* 0x005fea0003800000 */
.L_x_1047:
[----:B------:R-:W-:Y:S05]  /*22b90*/  BSYNC B0 ;  /* 0x0000000000007941 */ /* 0x000fea0003800000 */
.L_x_891:
        /* <DEDUP_REMOVED lines=11> */
[----:B------:R-:W-:Y:S02]  /*22c50*/  ISETP.NE.U32.AND P0, PT, R0, 0x1, PT ;  /* 0x000000010000780c */ /* 0x000fe40003f05070 */
[----:B------:R-:W-:-:S11]  /*22c60*/  IADD3 R0, R2, -0x2, RZ ;  /* 0xfffffffe02007810 */ /* 0x000fd60007ffe0ff */
        /* <DEDUP_REMOVED lines=18> */
[----:B-1----:R-:W0:Y:S01]  /*22d90*/  LDC R5, c[0x0][0x43c] ;  /* 0x00010f00ff057b82 */ /* 0x002e220000000800 */
[----:B------:R-:W-:Y:S02]  /*22da0*/  ULDC.64 UR6, c[0x0][0x428] ;  /* 0x00010a0000067ab9 */ /* 0x000fe40000000a00 */
[----:B------:R-:W3:Y:S01]  /*22db0*/  LDL R7, [R1+0x10] ;  /* 0x0000100001077983 */ /* 0x000ee20000100800 */
[----:B------:R-:W-:Y:S01]  /*22dc0*/  ULDC.64 UR8, c[0x0][0x208] ;  /* 0x0000820000087ab9 */ /* 0x000fe20000000a00 */
        /* <DEDUP_REMOVED lines=15> */
.L_x_899:
[----:B------:R-:W2:Y:S01]  /*22ec0*/  LDL R2, [R1+0x8] ;  /* 0x0000080001027983 */ /* 0x000ea20000100800 */
[----:B------:R-:W-:Y:S01]  /*22ed0*/  BSSY B3, `(.L_x_900) ;  /* 0x0000005000037945 */ /* 0x000fe20003800000 */
[----:B--2---:R-:W-:Y:S02]  /*22ee0*/  LEA R3, R6, R2, 0x3 ;  /* 0x0000000206037211 */ /* 0x004fe400078e18ff */
[----:B------:R-:W-:-:S04]  /*22ef0*/  SHF.L.U32 R2, R9, 0x1f, RZ ;  /* 0x0000001f09027819 */ /* 0x000fc800000006ff */
[----:B------:R-:W2:Y:S02]  /*22f00*/  SYNCS.PHASECHK.TRANS64.TRYWAIT P0, [R3+URZ+0x34840], R2 ;  /* 0x03484002030075a7 */ /* 0x000ea4000800017f */
[----:B--2---:R-:W-:Y:S05]  /*22f10*/  @!P0 BRA `(.L_x_901) ;  /* 0x0000004c00148947 */ /* 0x004fea0003800000 */
.L_x_1048:
[----:B------:R-:W-:Y:S05]  /*22f20*/  BSYNC B3 ;  /* 0x0000000000037941 */ /* 0x000fea0003800000 */
.L_x_900:
[----:B01----:R-:W0:Y:S01]  /*22f30*/  S2R R5, SR_TID.X ;  /* 0x0000000000057919 */ /* 0x003e220000002100 */
        /* <DEDUP_REMOVED lines=9> */
[----:B-1----:R-:W-:Y:S05]  /*22fd0*/  @!P0 BRA `(.L_x_903) ;  /* 0x0000000000048947 */ /* 0x002fea0003800000 */
[----:B------:R-:W-:Y:S01]  /*22fe0*/  BPT.TRAP 0x1 ;  /* 0x000000040000795c */ /* 0x000fe20000300000 */
.L_x_903:
[----:B------:R-:W-:Y:S05]  /*22ff0*/  BSYNC B3 ;  /* 0x0000000000037941 */ /* 0x000fea0003800000 */
.L_x_902:
[----:B------:R-:W3:Y:S04]  /*23000*/  LDL R5, [R1+0x8] ;  /* 0x0000080001057983 */ /* 0x000ee80000100800 */
[----:B--2---:R-:W2:Y:S01]  /*23010*/  LDL R2, [R1+0x1c] ;  /* 0x00001c0001027983 */ /* 0x004ea20000100800 */
        /* <DEDUP_REMOVED lines=8> */
[----:B---3--:R-:W-:-:S02]  /*230a0*/  IMAD R7, R6, 0xb000, R5 ;  /* 0x0000b00006077824 */ /* 0x008fc400078e0205 */
[----:B--2---:R-:W-:Y:S02]  /*230b0*/  IMAD R2, R0, 0xb0, R2 ;  /* 0x000000b000027824 */ /* 0x004fe400078e0202 */
[----:B------:R-:W-:-:S08]  /*230c0*/  VIADD R5, R7, 0x1e400 ;  /* 0x0001e40007057836 */ /* 0x000fd00000000000 */
.L_x_904:
        /* <DEDUP_REMOVED lines=10> */
[----:B------:R-:W-:Y:S01]  /*23170*/  MOV R14, 0x40 ;  /* 0x00000040000e7802 */ /* 0x000fe20000000f00 */
[----:B------:R-:W-:Y:S01]  /*23180*/  VIADD R5, R7, 0x23c00 ;  /* 0x00023c0007057836 */ /* 0x000fe20000000000 */
[----:B------:R-:W-:Y:S01]  /*23190*/  PLOP3.LUT P0, PT, PT, PT, PT, 0x80, 0x0 ;  /* 0x000000000000781c */ /* 0x000fe20003f0f070 */
[----:B------:R-:W-:Y:S01]  /*231a0*/  UMOV UR6, 0x0 ;  /* 0x0000000000067882 */ /* 0x000fe20000000000 */
[----:B------:R-:W-:Y:S01]  /*231b0*/  R2UR UR10, R14 ;  /* 0x000000000e0a72ca */ /* 0x000fe200000e0000 */
[----:B------:R-:W-:-:S14]  /*231c0*/  UMOV UR7, 0x14f00000 ;  /* 0x14f0000000077882 */ /* 0x000fdc0000000000 */
.L_x_905:
        /* <DEDUP_REMOVED lines=17> */
.L_x_1049:
[----:B------:R-:W-:Y:S05]  /*232e0*/  BSYNC B3 ;  /* 0x0000000000037941 */ /* 0x000fea0003800000 */
.L_x_906:
[----:B------:R1:W5:Y:S04]  /*232f0*/  LDL R15, [R1+0x8] ;  /* 0x00000800010f7983 */ /* 0x0003680000100800 */
[----:B------:R1:W5:Y:S01]  /*23300*/  LDL R7, [R1+0xc] ;  /* 0x00000c0001077983 */ /* 0x0003620000100800 */
[----:B------:R-:W-:Y:S01]  /*23310*/  BSSY B3, `(.L_x_908) ;  /* 0x000000c000037945 */ /* 0x000fe20003800000 */
[----:B------:R-:W-:Y:S02]  /*23320*/  IMAD.MOV.U32 R12, RZ, RZ, 0x0 ;  /* 0x00000000ff0c7424 */ /* 0x000fe400078e00ff */
[----:B------:R-:W-:Y:S01]  /*23330*/  IMAD.MOV.U32 R13, RZ, RZ, 0x14f00000 ;  /* 0x14f00000ff0d7424 */ /* 0x000fe200078e00ff */
[----:B------:R-:W-:Y:S06]  /*23340*/  @P1 BRA `(.L_x_909) ;  /* 0x0000000000201947 */ /* 0x000fec0003800000 */
[----:B------:R-:W2:Y:S01]  /*23350*/  S2R R5, SR_TID.X ;  /* 0x0000000000057919 */ /* 0x000ea20000002100 */
[----:B0----5:R-:W-:Y:S01]  /*23360*/  LEA R2, R7, R15, 0x3 ;  /* 0x0000000f07027211 */ /* 0x021fe200078e18ff */
[----:B------:R-:W-:-:S04]  /*23370*/  IMAD.MOV.U32 R3, RZ, RZ, 0xb000 ;  /* 0x0000b000ff037424 */ /* 0x000fc800078e00ff */
[----:B------:R3:W-:Y:S01]  /*23380*/  SYNCS.ARRIVE.TRANS64 RZ, [R2+URZ+0x34850], R3 ;  /* 0x0348500302ff79a7 */ /* 0x0007e2000800003f */
[----:B--2---:R-:W-:-:S04]  /*23390*/  LOP3.LUT R5, R5, 0x1f, RZ, 0xc0, !PT ;  /* 0x0000001f05057812 */ /* 0x004fc800078ec0ff */
[----:B------:R-:W-:-:S13]  /*233a0*/  ISETP.NE.AND P0, PT, R5, RZ, PT ;  /* 0x000000ff0500720c */ /* 0x000fda0003f05270 */
[----:B---3--:R-:W-:Y:S05]  /*233b0*/  @!P0 BRA `(.L_x_909) ;  /* 0x0000000000048947 */ /* 0x008fea0003800000 */
[----:B------:R-:W-:Y:S01]  /*233c0*/  BPT.TRAP 0x1 ;  /* 0x000000040000795c */ /* 0x000fe20000300000 */
.L_x_909:
[----:B------:R-:W-:Y:S05]  /*233d0*/  BSYNC B3 ;  /* 0x0000000000037941 */ /* 0x000fea0003800000 */
.L_x_908:
        /* <DEDUP_REMOVED lines=13> */
.L_x_910:
        /* <DEDUP_REMOVED lines=11> */
[----:B------:R-:W-:Y:S02]  /*23560*/  R2UR UR10, R14 ;  /* 0x000000000e0a72ca */ /* 0x000fe400000e0000 */
[----:B------:R-:W-:Y:S02]  /*23570*/  R2UR UR6, R12 ;  /* 0x000000000c0672ca */ /* 0x000fe400000e0000 */
[----:B------:R-:W-:Y:S02]  /*23580*/  R2UR UR7, R13 ;  /* 0x000000000d0772ca */ /* 0x000fe400000e0000 */
[----:B------:R-:W-:Y:S02]  /*23590*/  PLOP3.LUT P0, PT, PT, PT, PT, 0x80, 0x0 ;  /* 0x000000000000781c */ /* 0x000fe40003f0f070 */
[----:B------:R-:W-:-:S11]  /*235a0*/  IADD3 R5, R7, 0x5c00, RZ ;  /* 0x00005c0007057810 */ /* 0x000fd60007ffe0ff */
.L_x_911:
        /* <DEDUP_REMOVED lines=13> */
.L_x_898:
[----:B------:R-:W-:Y:S05]  /*23680*/  BSYNC B1 ;  /* 0x0000000000017941 */ /* 0x000fea0003800000 */
.L_x_897:
[----:B0-----:R-:W2:Y:S04]  /*23690*/  LDL.LU R0, [R1+0x34] ;  /* 0x0000340001007983 */ /* 0x001ea80000300800 */
[----:B------:R0:W-:Y:S04]  /*236a0*/  STL [R1+0xc], R6 ;  /* 0x00000c0601007387 */ /* 0x0001e80000100800 */
[----:B------:R0:W-:Y:S02]  /*236b0*/  STL [R1+0x14], R9 ;  /* 0x0000140901007387 */ /* 0x0001e40000100800 */
[----:B0-2---:R-:W-:-:S07]  /*236c0*/  VIADD R0, R0, 0xfffffffd ;  /* 0xfffffffd00007836 */ /* 0x005fce0000000000 */
.L_x_896:
[----:B------:R-:W-:Y:S05]  /*236d0*/  BSYNC B2 ;  /* 0x0000000000027941 */ /* 0x000fea0003800000 */
.L_x_895:
[----:B------:R-:W2:Y:S01]  /*236e0*/  LDL.LU R2, [R1+0x38] ;  /* 0x0000380001027983 */ /* 0x000ea20000300800 */
[----:B------:R-:W-:-:S05]  /*236f0*/  IMAD.MOV R8, RZ, RZ, -R8 ;  /* 0x000000ffff087224 */ /* 0x000fca00078e0a08 */
[----:B--2---:R-:W-:-:S13]  /*23700*/  ISETP.NE.AND P0, PT, R2, R8, PT ;  /* 0x000000080200720c */ /* 0x004fda0003f05270 */
[----:B------:R-:W-:Y:S05]  /*23710*/  @!P0 BRA `(.L_x_894) ;  /* 0x0000001400088947 */ /* 0x000fea0003800000 */
[----:B------:R0:W5:Y:S02]  /*23720*/  LDL R8, [R1] ;  /* 0x0000000001087983 */ /* 0x0001640000100800 */
.L_x_942:
[----:B--2---:R-:W2:Y:S04]  /*23730*/  LDL R4, [R1+0x4] ;  /* 0x0000040001047983 */ /* 0x004ea80000100800 */
[----:B---3--:R-:W3:Y:S04]  /*23740*/  LDL R3, [R1+0xc] ;  /* 0x00000c0001037983 */ /* 0x008ee80000100800 */
[----:B------:R-:W4:Y:S01]  /*23750*/  LDL R2, [R1+0x14] ;  /* 0x0000140001027983 */ /* 0x000f220000100800 */
[----:B------:R-:W-:Y:S05]  /*23760*/  YIELD ;  /* 0x0000000000007946 */ /* 0x000fea0003800000 */
[----:B------:R-:W-:Y:S01]  /*23770*/  BSSY B1, `(.L_x_912) ;  /* 0x000009b000017945 */ /* 0x000fe20003800000 */
[----:B--2---:R-:W-:Y:S01]  /*23780*/  LOP3.LUT P1, RZ, R4, 0x1, RZ, 0xc0, !PT ;  /* 0x0000000104ff7812 */ /* 0x004fe2000782c0ff */
[----:B---3--:R-:W-:-:S05]  /*23790*/  VIADD R4, R3, 0x1 ;  /* 0x0000000103047836 */ /* 0x008fca0000000000 */
[----:B------:R-:W-:-:S04]  /*237a0*/  ISETP.NE.AND P0, PT, R4, 0x2, PT ;  /* 0x000000020400780c */ /* 0x000fc80003f05270 */
[----:B-1----:R-:W-:Y:S02]  /*237b0*/  SEL R5, RZ, 0x1, P0 ;  /* 0x00000001ff057807 */ /* 0x002fe40000000000 */
        /* <DEDUP_REMOVED lines=9> */
[----:B------:R-:W1:Y:S01]  /*23850*/  LDC R7, c[0x0][0x43c] ;  /* 0x00010f00ff077b82 */ /* 0x000e620000000800 */
[----:B------:R-:W-:Y:S02]  /*23860*/  ULDC.64 UR6, c[0x0][0x428] ;  /* 0x00010a0000067ab9 */ /* 0x000fe40000000a00 */
[----:B------:R-:W3:Y:S01]  /*23870*/  LDL R9, [R1+0x10] ;  /* 0x0000100001097983 */ /* 0x000ee20000100800 */
[----:B------:R-:W-:Y:S01]  /*23880*/  ULDC.64 UR8, c[0x0][0x208] ;  /* 0x0000820000087ab9 */ /* 0x000fe20000000a00 */
[----:B-1----:R-:W-:-:S13]  /*23890*/  ISETP.NE.AND P0, PT, R7, 0x1, PT ;  /* 0x000000010700780c */ /* 0x002fda0003f05270 */
[----:B------:R-:W1:Y:S02]  /*238a0*/  @P0 LDC.64 R2, c[0x0][0x440] ;  /* 0x00011000ff020b82 */ /* 0x000e640000000a00 */
[----:B-1----:R-:W-:Y:S01]  /*238b0*/  @P0 IMAD.HI.U32 R6, R0, R2, RZ ;  /* 0x0000000200060227 */ /* 0x002fe200078e00ff */
[----:B------:R-:W-:-:S04]  /*238c0*/  MOV R2, R0 ;  /* 0x0000000000027202 */ /* 0x000fc80000000f00 */
[----:B------:R-:W-:-:S04]  /*238d0*/  @P0 SHF.R.U32.HI R2, RZ, R3, R6 ;  /* 0x00000003ff020219 */ /* 0x000fc80000011606 */
[--C-:B------:R-:W-:Y:S01]  /*238e0*/  SHF.R.S32.HI R3, RZ, 0x1f, R2.reuse ;  /* 0x0000001fff037819 */ /* 0x100fe20000011402 */
[----:B------:R-:W-:-:S04]  /*238f0*/  IMAD.MOV R6, RZ, RZ, -R2 ;  /* 0x000000ffff067224 */ /* 0x000fc800078e0a02 */
[----:B------:R-:W-:Y:S02]  /*23900*/  IMAD R6, R7, R6, R0 ;  /* 0x0000000607067224 */ /* 0x000fe400078e0200 */
[----:B--2---:R-:W-:-:S04]  /*23910*/  IMAD R7, R11, UR6, RZ ;  /* 0x000000060b077c24 */ /* 0x004fc8000f8e02ff */
[C---:B---3--:R-:W-:Y:S02]  /*23920*/  IMAD R7, R9.reuse, UR7, R7 ;  /* 0x0000000709077c24 */ /* 0x048fe4000f8e0207 */
[----:B------:R-:W-:-:S04]  /*23930*/  IMAD.WIDE.U32 R2, R9, UR6, R2 ;  /* 0x0000000609027c25 */ /* 0x000fc8000f8e0002 */
[----:B------:R-:W-:Y:S01]  /*23940*/  IMAD.IADD R3, R7, 0x1, R3 ;  /* 0x0000000107037824 */ /* 0x000fe200078e0203 */
[----:B-----5:R-:W-:-:S04]  /*23950*/  LEA R8, P0, R2, UR4, 0x2 ;  /* 0x0000000402087c11 */ /* 0x020fc8000f8010ff */
[----:B------:R-:W-:-:S05]  /*23960*/  LEA.HI.X R9, R2, UR5, R3, 0x2, P0 ;  /* 0x0000000502097c11 */ /* 0x000fca00080f1403 */
[----:B------:R1:W5:Y:S04]  /*23970*/  LDG.E R8, desc[UR8][R8.64] ;  /* 0x0000000808087981 */ /* 0x000368000c1e1900 */
.L_x_914:
[----:B------:R-:W2:Y:S01]  /*23980*/  LDL R2, [R1+0x8] ;  /* 0x0000080001027983 */ /* 0x000ea20000100800 */
[----:B------:R-:W-:Y:S01]  /*23990*/  BSSY B2, `(.L_x_915) ;  /* 0x0000005000027945 */ /* 0x000fe20003800000 */
[----:B--2---:R-:W-:Y:S01]  /*239a0*/  IMAD R3, R4, 0x8, R2 ;  /* 0x0000000804037824 */ /* 0x004fe200078e0202 */
[----:B------:R-:W-:-:S04]  /*239b0*/  SHF.L.U32 R2, R5, 0x1f, RZ ;  /* 0x0000001f05027819 */ /* 0x000fc800000006ff */
[----:B------:R-:W2:Y:S02]  /*239c0*/  SYNCS.PHASECHK.TRANS64.TRYWAIT P0, [R3+URZ+0x34840], R2 ;  /* 0x03484002030075a7 */ /* 0x000ea4000800017f */
[----:B--2---:R-:W-:Y:S05]  /*239d0*/  @!P0 BRA `(.L_x_916) ;  /* 0x00000040008c8947 */ /* 0x004fea0003800000 */
.L_x_1050:
[----:B------:R-:W-:Y:S05]  /*239e0*/  BSYNC B2 ;  /* 0x0000000000027941 */ /* 0x000fea0003800000 */
.L_x_915:
[----:B------:R-:W3:Y:S01]  /*239f0*/  S2R R7, SR_TID.X ;  /* 0x0000000000077919 */ /* 0x000ee20000002100 */
[----:B------:R-:W-:Y:S01]  /*23a00*/  BSSY B2, `(.L_x_917) ;  /* 0x000000b000027945 */ /* 0x000fe20003800000 */
[----:B---3--:R-:W-:-:S04]  /*23a10*/  LOP3.LUT R7, R7, 0x7f, RZ, 0xc0, !PT ;  /* 0x0000007f07077812 */ /* 0x008fc800078ec0ff */
[----:B------:R-:W-:-:S13]  /*23a20*/  ISETP.NE.AND P1, PT, R7, RZ, PT ;  /* 0x000000ff0700720c */ /* 0x000fda0003f25270 */
[----:B------:R-:W-:Y:S05]  /*23a30*/  @P1 BRA `(.L_x_918) ;  /* 0x00000000001c1947 */ /* 0x000fea0003800000 */
[----:B------:R-:W3:Y:S01]  /*23a40*/  S2R R7, SR_TID.X ;  /* 0x0000000000077919 */ /* 0x000ee20000002100 */
[----:B--2---:R-:W-:-:S04]  /*23a50*/  IMAD.MOV.U32 R2, RZ, RZ, 0xb000 ;  /* 0x0000b000ff027424 */ /* 0x004fc800078e00ff */
[----:B------:R4:W-:Y:S01]  /*23a60*/  SYNCS.ARRIVE.TRANS64 RZ, [R3+URZ+0x34830], R2 ;  /* 0x0348300203ff79a7 */ /* 0x0009e2000800003f */
[----:B---3--:R-:W-:-:S04]  /*23a70*/  LOP3.LUT R7, R7, 0x1f, RZ, 0xc0, !PT ;  /* 0x0000001f07077812 */ /* 0x008fc800078ec0ff */
[----:B------:R-:W-:-:S13]  /*23a80*/  ISETP.NE.AND P0, PT, R7, RZ, PT ;  /* 0x000000ff0700720c */ /* 0x000fda0003f05270 */
[----:B----4-:R-:W-:Y:S05]  /*23a90*/  @!P0 BRA `(.L_x_918) ;  /* 0x0000000000048947 */ /* 0x010fea0003800000 */
[----:B------:R-:W-:Y:S01]  /*23aa0*/  BPT.TRAP 0x1 ;  /* 0x000000040000795c */ /* 0x000fe20000300000 */
.L_x_918:
[----:B------:R-:W-:Y:S05]  /*23ab0*/  BSYNC B2 ;  /* 0x0000000000027941 */ /* 0x000fea0003800000 */
.L_x_917:
[----:B--2---:R-:W2:Y:S04]  /*23ac0*/  LDL R2, [R1+0x8] ;  /* 0x0000080001027983 */ /* 0x004ea80000100800 */
[----:B------:R-:W3:Y:S01]  /*23ad0*/  LDL R7, [R1+0x1c] ;  /* 0x00001c0001077983 */ /* 0x000ee20000100800 */
[----:B------:R-:W-:Y:S01]  /*23ae0*/  MOV R11, RZ ;  /* 0x000000ff000b7202 */ /* 0x000fe20000000f00 */
[----:B------:R-:W-:Y:S01]  /*23af0*/  UIADD3 UR4, UP0, UR38, 0x370, URZ ;  /* 0x0000037026047890 */ /* 0x000fe2000ff1e03f */
[----:B------:R-:W-:Y:S01]  /*23b00*/  PLOP3.LUT P0, PT, PT, PT, PT, 0x80, 0x0 ;  /* 0x000000000000781c */ /* 0x000fe20003f0f070 */
[----:B------:R-:W-:Y:S01]  /*23b10*/  VIADD R3, R3, 0x34830 ;  /* 0x0003483003037836 */ /* 0x000fe20000000000 */
[----:B------:R-:W-:Y:S01]  /*23b20*/  R2UR UR10, R11 ;  /* 0x000000000b0a72ca */ /* 0x000fe200000e0000 */
[----:B------:R-:W-:Y:S01]  /*23b30*/  UIADD3.X UR5, URZ, UR39, URZ, UP0, !UPT ;  /* 0x000000273f057290 */ /* 0x000fe200087fe43f */
[----:B------:R-:W-:Y:S01]  /*23b40*/  UMOV UR6, 0x0 ;  /* 0x0000000000067882 */ /* 0x000fe20000000000 */
[----:B------:R-:W-:Y:S01]  /*23b50*/  UMOV UR7, 0x14f00000 ;  /* 0x14f0000000077882 */ /* 0x000fe20000000000 */
[----:B--2---:R-:W-:-:S02]  /*23b60*/  IMAD R2, R4, 0xb000, R2 ;  /* 0x0000b00004027824 */ /* 0x004fc400078e0202 */
[----:B---3--:R-:W-:Y:S02]  /*23b70*/  IMAD R7, R6, 0xb0, R7 ;  /* 0x000000b006077824 */ /* 0x008fe400078e0207 */
[----:B-1----:R-:W-:-:S07]  /*23b80*/  VIADD R9, R2, 0x1e400 ;  /* 0x0001e40002097836 */ /* 0x002fce0000000000 */
.L_x_919:
        /* <DEDUP_REMOVED lines=9> */
[----:B-1----:R-:W-:Y:S05]  /*23c20*/  @P0 BRA.U.ANY `(.L_x_919) ;  /* 0xfffffffd00d80947 */ /* 0x002fea000393ffff */
[----:B------:R-:W-:Y:S01]  /*23c30*/  IMAD.MOV.U32 R14, RZ, RZ, 0x40 ;  /* 0x00000040ff0e7424 */ /* 0x000fe200078e00ff */
[----:B------:R-:W-:Y:S01]  /*23c40*/  PLOP3.LUT P0, PT, PT, PT, PT, 0x80, 0x0 ;  /* 0x000000000000781c */ /* 0x000fe20003f0f070 */
[----:B------:R-:W-:Y:S01]  /*23c50*/  VIADD R2, R2, 0x23c00 ;  /* 0x00023c0002027836 */ /* 0x000fe20000000000 */
[----:B------:R-:W-:Y:S01]  /*23c60*/  UMOV UR6, 0x0 ;  /* 0x0000000000067882 */ /* 0x000fe20000000000 */
[----:B------:R-:W-:Y:S01]  /*23c70*/  UMOV UR7, 0x14f00000 ;  /* 0x14f0000000077882 */ /* 0x000fe20000000000 */
[----:B------:R-:W-:-:S15]  /*23c80*/  R2UR UR10, R14 ;  /* 0x000000000e0a72ca */ /* 0x000fde00000e0000 */
.L_x_920:
        /* <DEDUP_REMOVED lines=10> */
[----:B------:R-:W2:Y:S04]  /*23d30*/  LDL.LU R12, [R1+0x14] ;  /* 0x00001400010c7983 */ /* 0x000ea80000300800 */
[----:B------:R-:W3:Y:S01]  /*23d40*/  LDL R9, [R1+0xc] ;  /* 0x00000c0001097983 */ /* 0x000ee20000100800 */
[----:B------:R-:W-:Y:S01]  /*23d50*/  BSSY B2, `(.L_x_921) ;  /* 0x0000005000027945 */ /* 0x000fe20003800000 */
[----:B--2---:R-:W-:Y:S02]  /*23d60*/  SHF.L.U32 R3, R12, 0x1f, RZ ;  /* 0x0000001f0c037819 */ /* 0x004fe400000006ff */
[----:B---3--:R-:W-:-:S04]  /*23d70*/  LEA R2, R9, R10, 0x3 ;  /* 0x0000000a09027211 */ /* 0x008fc800078e18ff */
[----:B------:R-:W1:Y:S02]  /*23d80*/  SYNCS.PHASECHK.TRANS64.TRYWAIT P0, [R2+URZ+0x60], R3 ;  /* 0x00006003020075a7 */ /* 0x000e64000800017f */
[----:B-1----:R-:W-:Y:S05]  /*23d90*/  @!P0 BRA `(.L_x_922) ;  /* 0x0000003c00b08947 */ /* 0x002fea0003800000 */
.L_x_1051:
[----:B------:R-:W-:Y:S05]  /*23da0*/  BSYNC B2 ;  /* 0x0000000000027941 */ /* 0x000fea0003800000 */
.L_x_921:
[----:B------:R-:W-:Y:S01]  /*23db0*/  BSSY B2, `(.L_x_923) ;  /* 0x000000b000027945 */ /* 0x000fe20003800000 */
[----:B------:R-:W-:Y:S02]  /*23dc0*/  IMAD.MOV.U32 R12, RZ, RZ, 0x0 ;  /* 0x00000000ff0c7424 */ /* 0x000fe400078e00ff */
[----:B------:R-:W-:Y:S01]  /*23dd0*/  IMAD.MOV.U32 R13, RZ, RZ, 0x14f00000 ;  /* 0x14f00000ff0d7424 */ /* 0x000fe200078e00ff */
[----:B------:R-:W-:Y:S06]  /*23de0*/  @P1 BRA `(.L_x_924) ;  /* 0x00000000001c1947 */ /* 0x000fec0003800000 */
[----:B------:R-:W2:Y:S01]  /*23df0*/  S2R R7, SR_TID.X ;  /* 0x0000000000077919 */ /* 0x000ea20000002100 */
[----:B-1----:R-:W-:-:S04]  /*23e00*/  IMAD.MOV.U32 R3, RZ, RZ, 0xb000 ;  /* 0x0000b000ff037424 */ /* 0x002fc800078e00ff */
[----:B------:R3:W-:Y:S01]  /*23e10*/  SYNCS.ARRIVE.TRANS64 RZ, [R2+URZ+0x50], R3 ;  /* 0x0000500302ff79a7 */ /* 0x0007e2000800003f */
[----:B--2---:R-:W-:-:S04]  /*23e20*/  LOP3.LUT R7, R7, 0x1f, RZ, 0xc0, !PT ;  /* 0x0000001f07077812 */ /* 0x004fc800078ec0ff */
[----:B------:R-:W-:-:S13]  /*23e30*/  ISETP.NE.AND P0, PT, R7, RZ, PT ;  /* 0x000000ff0700720c */ /* 0x000fda0003f05270 */
[----:B---3--:R-:W-:Y:S05]  /*23e40*/  @!P0 BRA `(.L_x_924) ;  /* 0x0000000000048947 */ /* 0x008fea0003800000 */
[----:B------:R-:W-:Y:S01]  /*23e50*/  BPT.TRAP 0x1 ;  /* 0x000000040000795c */ /* 0x000fe20000300000 */
.L_x_924:
[----:B------:R-:W-:Y:S05]  /*23e60*/  BSYNC B2 ;  /* 0x0000000000027941 */ /* 0x000fea0003800000 */
.L_x_923:
[----:B------:R-:W2:Y:S04]  /*23e70*/  LDL R15, [R1+0x8] ;  /* 0x00000800010f7983 */ /* 0x000ea80000100800 */
[----:B-1----:R-:W2:Y:S04]  /*23e80*/  LDL.LU R3, [R1+0xc] ;  /* 0x00000c0001037983 */ /* 0x002ea80000300800 */
[----:B------:R-:W3:Y:S04]  /*23e90*/  LDL R9, [R1+0x1c] ;  /* 0x00001c0001097983 */ /* 0x000ee80000100800 */
[----:B------:R-:W3:Y:S01]  /*23ea0*/  LDL.LU R7, [R1+0x18] ;  /* 0x0000180001077983 */ /* 0x000ee20000300800 */
[----:B------:R-:W-:Y:S01]  /*23eb0*/  R2UR UR10, R11 ;  /* 0x000000000b0a72ca */ /* 0x000fe200000e0000 */
[----:B------:R-:W-:Y:S01]  /*23ec0*/  UIADD3 UR4, UP0, UR38, 0x470, URZ ;  /* 0x0000047026047890 */ /* 0x000fe2000ff1e03f */
[----:B------:R-:W-:Y:S01]  /*23ed0*/  R2UR UR6, R12 ;  /* 0x000000000c0672ca */ /* 0x000fe200000e0000 */
[----:B------:R-:W-:Y:S01]  /*23ee0*/  VIADD R2, R2, 0x50 ;  /* 0x0000005002027836 */ /* 0x000fe20000000000 */
[----:B------:R-:W-:Y:S01]  /*23ef0*/  R2UR UR7, R13 ;  /* 0x000000000d0772ca */ /* 0x000fe200000e0000 */
[----:B------:R-:W-:Y:S01]  /*23f00*/  UIADD3.X UR5, URZ, UR39, URZ, UP0, !UPT ;  /* 0x000000273f057290 */ /* 0x000fe200087fe43f */
[----:B------:R-:W-:Y:S01]  /*23f10*/  PLOP3.LUT P0, PT, PT, PT, PT, 0x80, 0x0 ;  /* 0x000000000000781c */ /* 0x000fe20003f0f070 */
[----:B--2---:R-:W-:-:S02]  /*23f20*/  IMAD R3, R3, 0xb000, R15 ;  /* 0x0000b00003037824 */ /* 0x004fc400078e020f */
[----:B---3--:R-:W-:-:S03]  /*23f30*/  IMAD R7, R7, 0xb0, R9 ;  /* 0x000000b007077824 */ /* 0x008fc600078e0209 */
[----:B------:R-:W-:-:S07]  /*23f40*/  IADD3 R9, R3, 0x400, RZ ;  /* 0x0000040003097810 */ /* 0x000fce0007ffe0ff */
.L_x_925:
        /* <DEDUP_REMOVED lines=10> */
[----:B-1----:R-:W-:Y:S05]  /*23ff0*/  @P0 BRA.U.ANY `(.L_x_925) ;  /* 0xfffffffd00d40947 */ /* 0x002fea000393ffff */
[----:B------:R-:W-:Y:S01]  /*24000*/  R2UR UR10, R14 ;  /* 0x000000000e0a72ca */ /* 0x000fe200000e0000 */
[----:B------:R-:W-:Y:S01]  /*24010*/  VIADD R3, R3, 0x5c00 ;  /* 0x00005c0003037836 */ /* 0x000fe20000000000 */
[----:B------:R-:W-:Y:S02]  /*24020*/  R2UR UR6, R12 ;  /* 0x000000000c0672ca */ /* 0x000fe400000e0000 */
[----:B------:R-:W-:Y:S02]  /*24030*/  R2UR UR7, R13 ;  /* 0x000000000d0772ca */ /* 0x000fe400000e0000 */
[----:B------:R-:W-:-:S13]  /*24040*/  PLOP3.LUT P0, PT, PT, PT, PT, 0x80, 0x0 ;  /* 0x000000000000781c */ /* 0x000fda0003f0f070 */
.L_x_926:
        /* <DEDUP_REMOVED lines=11> */
[----:B------:R1:W-:Y:S04]  /*24100*/  STL [R1+0x18], R6 ;  /* 0x0000180601007387 */ /* 0x0003e80000100800 */
[----:B------:R1:W-:Y:S02]  /*24110*/  STL [R1], R8 ;  /* 0x0000000801007387 */ /* 0x0003e40000100800 */
.L_x_913:
[----:B------:R-:W-:Y:S05]  /*24120*/  BSYNC B1 ;  /* 0x0000000000017941 */ /* 0x000fea0003800000 */
.L_x_912:
[----:B------:R-:W2:Y:S01]  /*24130*/  LDL R2, [R1+0x4] ;  /* 0x0000040001027983 */ /* 0x000ea20000100800 */
[----:B------:R-:W-:Y:S01]  /*24140*/  VIADD R3, R4, 0x1 ;  /* 0x0000000104037836 */ /* 0x000fe20000000000 */
[----:B------:R-:W-:Y:S04]  /*24150*/  BSSY B1, `(.L_x_927) ;  /* 0x000009b000017945 */ /* 0x000fe80003800000 */
[----:B------:R-:W-:-:S04]  /*24160*/  ISETP.NE.AND P0, PT, R3, 0x2, PT ;  /* 0x000000020300780c */ /* 0x000fc80003f05270 */
[----:B------:R-:W-:Y:S02]  /*24170*/  SEL R12, R3, RZ, P0 ;  /* 0x000000ff030c7207 */ /* 0x000fe40000000000 */
[----:B--2---:R-:W-:Y:S02]  /*24180*/  LOP3.LUT P1, RZ, R2, 0x1, RZ, 0xc0, !PT ;  /* 0x0000000102ff7812 */ /* 0x004fe4000782c0ff */
[----:B------:R-:W-:-:S04]  /*24190*/  SEL R2, RZ, 0x1, P0 ;  /* 0x00000001ff027807 */ /* 0x000fc80000000000 */
[----:B------:R-:W-:-:S05]  /*241a0*/  LOP3.LUT R11, R5, R2, RZ, 0x3c, !PT ;  /* 0x00000002050b7212 */ /* 0x000fca00078e3cff */
[----:B------:R2:W-:Y:S04]  /*241b0*/  STL [R1+0x14], R11 ;  /* 0x0000140b01007387 */ /* 0x0005e80000100800 */
[----:B------:R2:W-:Y:S01]  /*241c0*/  STL [R1+0xc], R12 ;  /* 0x00000c0c01007387 */ /* 0x0005e20000100800 */
[----:B------:R-:W-:Y:S05]  /*241d0*/  @!P1 BRA `(.L_x_928) ;  /* 0x0000000800489947 */ /* 0x000fea0003800000 */
[----:B------:R-:W-:Y:S01]  /*241e0*/  ULDC.64 UR4, c[0x0][0x418] ;  /* 0x0001060000047ab9 */ /* 0x000fe20000000a00 */
[----:B-1----:R-:W-:Y:S01]  /*241f0*/  VIADD R6, R0, 0xffffffff ;  /* 0xffffffff00067836 */ /* 0x002fe20000000000 */
[----:B------:R-:W-:-:S04]  /*24200*/  ISETP.NE.U32.AND P0, PT, RZ, UR4, PT ;  /* 0x00000004ff007c0c */ /* 0x000fc8000bf05070 */
[----:B------:R-:W-:-:S13]  /*24210*/  ISETP.NE.AND.EX P0, PT, RZ, UR5, PT, P0 ;  /* 0x00000005ff007c0c */ /* 0x000fda000bf05300 */
[----:B------:R-:W-:Y:S05]  /*24220*/  @!P0 BRA `(.L_x_929) ;  /* 0x0000000000508947 */ /* 0x000fea0003800000 */
[----:B------:R-:W3:Y:S01]  /*24230*/  LDL R13, [R1+0x28] ;  /* 0x00002800010d7983 */ /* 0x000ee20000100800 */
[----:B-----5:R-:W1:Y:S01]  /*24240*/  LDC R8, c[0x0][0x43c] ;  /* 0x00010f00ff087b82 */ /* 0x020e620000000800 */
[----:B------:R-:W-:Y:S02]  /*24250*/  ULDC.64 UR6, c[0x0][0x428] ;  /* 0x00010a0000067ab9 */ /* 0x000fe40000000a00 */
[----:B------:R-:W4:Y:S01]  /*24260*/  LDL R9, [R1+0x10] ;  /* 0x0000100001097983 */ /* 0x000f220000100800 */
[----:B------:R-:W-:Y:S01]  /*24270*/  ULDC.64 UR8, c[0x0][0x208] ;  /* 0x0000820000087ab9 */ /* 0x000fe20000000a00 */
[----:B-1----:R-:W-:-:S13]  /*24280*/  ISETP.NE.AND P0, PT, R8, 0x1, PT ;  /* 0x000000010800780c */ /* 0x002fda0003f05270 */
[----:B------:R-:W1:Y:S02]  /*24290*/  @P0 LDC.64 R2, c[0x0][0x440] ;  /* 0x00011000ff020b82 */ /* 0x000e640000000a00 */
[----:B-1----:R-:W-:-:S04]  /*242a0*/  @P0 IMAD.HI.U32 R7, R6, R2, RZ ;  /* 0x0000000206070227 */ /* 0x002fc800078e00ff */
[----:B------:R-:W-:Y:S01]  /*242b0*/  IMAD.MOV.U32 R2, RZ, RZ, R6 ;  /* 0x000000ffff027224 */ /* 0x000fe200078e0006 */
[----:B------:R-:W-:-:S04]  /*242c0*/  @P0 SHF.R.U32.HI R2, RZ, R3, R7 ;  /* 0x00000003ff020219 */ /* 0x000fc80000011607 */
[----:B------:R-:W-:-:S05]  /*242d0*/  IADD3 R3, -R2, RZ, RZ ;  /* 0x000000ff02037210 */ /* 0x000fca0007ffe1ff */
[----:B------:R-:W-:Y:S01]  /*242e0*/  IMAD R6, R8, R3, R6 ;  /* 0x0000000308067224 */ /* 0x000fe200078e0206 */
[----:B------:R-:W-:Y:S01]  /*242f0*/  SHF.R.S32.HI R3, RZ, 0x1f, R2 ;  /* 0x0000001fff037819 */ /* 0x000fe20000011402 */
[----:B---3--:R-:W-:-:S04]  /*24300*/  IMAD R7, R13, UR6, RZ ;  /* 0x000000060d077c24 */ /* 0x008fc8000f8e02ff */
[C---:B----4-:R-:W-:Y:S02]  /*24310*/  IMAD R7, R9.reuse, UR7, R7 ;  /* 0x0000000709077c24 */ /* 0x050fe4000f8e0207 */
[----:B------:R-:W-:-:S04]  /*24320*/  IMAD.WIDE.U32 R2, R9, UR6, R2 ;  /* 0x0000000609027c25 */ /* 0x000fc8000f8e0002 */
[----:B------:R-:W-:Y:S01]  /*24330*/  IMAD.IADD R3, R7, 0x1, R3 ;  /* 0x0000000107037824 */ /* 0x000fe200078e0203 */
[----:B------:R-:W-:-:S04]  /*24340*/  LEA R8, P0, R2, UR4, 0x2 ;  /* 0x0000000402087c11 */ /* 0x000fc8000f8010ff */
[----:B------:R-:W-:-:S05]  /*24350*/  LEA.HI.X R9, R2, UR5, R3, 0x2, P0 ;  /* 0x0000000502097c11 */ /* 0x000fca00080f1403 */
[----:B------:R1:W5:Y:S04]  /*24360*/  LDG.E R8, desc[UR8][R8.64] ;  /* 0x0000000808087981 */ /* 0x000368000c1e1900 */
.L_x_929:
[----:B------:R-:W3:Y:S01]  /*24370*/  LDL R2, [R1+0x8] ;  /* 0x0000080001027983 */ /* 0x000ee20000100800 */
[----:B------:R-:W-:Y:S01]  /*24380*/  SHF.L.U32 R3, R11, 0x1f, RZ ;  /* 0x0000001f0b037819 */ /* 0x000fe200000006ff */
[----:B------:R-:W-:Y:S01]  /*24390*/  BSSY B2, `(.L_x_930) ;  /* 0x0000004000027945 */ /* 0x000fe20003800000 */
[----:B---3--:R-:W-:-:S04]  /*243a0*/  IMAD R2, R12, 0x8, R2 ;  /* 0x000000080c027824 */ /* 0x008fc800078e0202 */
[----:B------:R-:W3:Y:S02]  /*243b0*/  SYNCS.PHASECHK.TRANS64.TRYWAIT P0, [R2+URZ+0x34840], R3 ;  /* 0x03484003020075a7 */ /* 0x000ee4000800017f */
[----:B---3--:R-:W-:Y:S05]  /*243c0*/  @!P0 BRA `(.L_x_931) ;  /* 0x0000003800388947 */ /* 0x008fea0003800000 */
.L_x_1052:
[----:B------:R-:W-:Y:S05]  /*243d0*/  BSYNC B2 ;  /* 0x0000000000027941 */ /* 0x000fea0003800000 */
.L_x_930:
[----:B------:R-:W4:Y:S01]  /*243e0*/  S2R R7, SR_TID.X ;  /* 0x0000000000077919 */ /* 0x000f220000002100 */
[----:B------:R-:W-:Y:S01]  /*243f0*/  BSSY B2, `(.L_x_932) ;  /* 0x000000b000027945 */ /* 0x000fe20003800000 */
[----:B----4-:R-:W-:-:S04]  /*24400*/  LOP3.LUT R7, R7, 0x7f, RZ, 0xc0, !PT ;  /* 0x0000007f07077812 */ /* 0x010fc800078ec0ff */
[----:B------:R-:W-:-:S13]  /*24410*/  ISETP.NE.AND P1, PT, R7, RZ, PT ;  /* 0x000000ff0700720c */ /* 0x000fda0003f25270 */
[----:B------:R-:W-:Y:S05]  /*24420*/  @P1 BRA `(.L_x_933) ;  /* 0x00000000001c1947 */ /* 0x000fea0003800000 */
[----:B------:R-:W4:Y:S01]  /*24430*/  S2R R7, SR_TID.X ;  /* 0x0000000000077919 */ /* 0x000f220000002100 */
[----:B---3--:R-:W-:-:S04]  /*24440*/  IMAD.MOV.U32 R3, RZ, RZ, 0xb000 ;  /* 0x0000b000ff037424 */ /* 0x008fc800078e00ff */
[----:B------:R3:W-:Y:S01]  /*24450*/  SYNCS.ARRIVE.TRANS64 RZ, [R2+URZ+0x34830], R3 ;  /* 0x0348300302ff79a7 */ /* 0x0007e2000800003f */
[----:B----4-:R-:W-:-:S04]  /*24460*/  LOP3.LUT R7, R7, 0x1f, RZ, 0xc0, !PT ;  /* 0x0000001f07077812 */ /* 0x010fc800078ec0ff */
[----:B------:R-:W-:-:S13]  /*24470*/  ISETP.NE.AND P0, PT, R7, RZ, PT ;  /* 0x000000ff0700720c */ /* 0x000fda0003f05270 */
[----:B---3--:R-:W-:Y:S05]  /*24480*/  @!P0 BRA `(.L_x_933) ;  /* 0x0000000000048947 */ /* 0x008fea0003800000 */
[----:B------:R-:W-:Y:S01]  /*24490*/  BPT.TRAP 0x1 ;  /* 0x000000040000795c */ /* 0x000fe20000300000 */
.L_x_933:
[----:B------:R-:W-:Y:S05]  /*244a0*/  BSYNC B2 ;  /* 0x0000000000027941 */ /* 0x000fea0003800000 */
.L_x_932:
[----:B---3--:R-:W3:Y:S04]  /*244b0*/  LDL R2, [R1+0xc] ;  /* 0x00000c0001027983 */ /* 0x008ee80000100800 */
[----:B-1----:R-:W4:Y:S04]  /*244c0*/  LDL R9, [R1+0x8] ;  /* 0x0000080001097983 */ /* 0x002f280000100800 */
[----:B------:R-:W4:Y:S01]  /*244d0*/  LDL R7, [R1+0x1c] ;  /* 0x00001c0001077983 */ /* 0x000f220000100800 */
[----:B--2---:R-:W-:-:S05]  /*244e0*/  IMAD.MOV.U32 R11, RZ, RZ, RZ ;  /* 0x000000ffff0b7224 */ /* 0x004fca00078e00ff */
[----:B------:R-:W-:Y:S01]  /*244f0*/  R2UR UR10, R11 ;  /* 0x000000000b0a72ca */ /* 0x000fe200000e0000 */
[----:B------:R-:W-:Y:S01]  /*24500*/  UIADD3 UR4, UP0, UR38, 0x370, URZ ;  /* 0x0000037026047890 */ /* 0x000fe2000ff1e03f */
[----:B------:R-:W-:Y:S01]  /*24510*/  PLOP3.LUT P0, PT, PT, PT, PT, 0x80, 0x0 ;  /* 0x000000000000781c */ /* 0x000fe20003f0f070 */
[----:B------:R-:W-:Y:S01]  /*24520*/  UMOV UR6, 0x0 ;  /* 0x0000000000067882 */ /* 0x000fe20000000000 */
[----:B------:R-:W-:Y:S01]  /*24530*/  UMOV UR7, 0x14f00000 ;  /* 0x14f0000000077882 */ /* 0x000fe20000000000 */
[----:B------:R-:W-:Y:S01]  /*24540*/  UIADD3.X UR5, URZ, UR39, URZ, UP0, !UPT ;  /* 0x000000273f057290 */ /* 0x000fe200087fe43f */
[C---:B---3--:R-:W-:Y:S01]  /*24550*/  LEA R3, R2.reuse, R10, 0x3 ;  /* 0x0000000a02037211 */ /* 0x048fe200078e18ff */
[----:B----4-:R-:W-:-:S04]  /*24560*/  IMAD R2, R2, 0xb000, R9 ;  /* 0x0000b00002027824 */ /* 0x010fc800078e0209 */
[----:B------:R-:W-:Y:S02]  /*24570*/  VIADD R3, R3, 0x30 ;  /* 0x0000003003037836 */ /* 0x000fe40000000000 */
[----:B------:R-:W-:Y:S02]  /*24580*/  IMAD R7, R6, 0xb0, R7 ;  /* 0x000000b006077824 */ /* 0x000fe400078e0207 */
[----:B------:R-:W-:-:S07]  /*24590*/  VIADD R9, R2, 0x1e400 ;  /* 0x0001e40002097836 */ /* 0x000fce0000000000 */
.L_x_934:
        /* <DEDUP_REMOVED lines=16> */
.L_x_935:
        /* <DEDUP_REMOVED lines=10> */
[----:B------:R-:W-:Y:S01]  /*24740*/  SHF.L.U32 R5, R5, 0x1f, RZ ;  /* 0x0000001f05057819 */ /* 0x000fe200000006ff */
[----:B------:R-:W-:Y:S01]  /*24750*/  BSSY B2, `(.L_x_936) ;  /* 0x0000004000027945 */ /* 0x000fe20003800000 */
[----:B------:R-:W-:-:S04]  /*24760*/  LEA R2, R4, R10, 0x3 ;  /* 0x0000000a04027211 */ /* 0x000fc800078e18ff */
[----:B------:R-:W1:Y:S02]  /*24770*/  SYNCS.PHASECHK.TRANS64.TRYWAIT P0, [R2+URZ+0x60], R5 ;  /* 0x00006005020075a7 */ /* 0x000e64000800017f */
[----:B-1----:R-:W-:Y:S05]  /*24780*/  @!P0 BRA `(.L_x_937) ;  /* 0x00000034005c8947 */ /* 0x002fea0003800000 */
.L_x_1053:
[----:B------:R-:W-:Y:S05]  /*24790*/  BSYNC B2 ;  /* 0x0000000000027941 */ /* 0x000fea0003800000 */
.L_x_936:
[----:B------:R-:W-:Y:S01]  /*247a0*/  BSSY B2, `(.L_x_938) ;  /* 0x000000b000027945 */ /* 0x000fe20003800000 */
[----:B------:R-:W-:Y:S02]  /*247b0*/  IMAD.MOV.U32 R12, RZ, RZ, 0x0 ;  /* 0x00000000ff0c7424 */ /* 0x000fe400078e00ff */
[----:B------:R-:W-:Y:S01]  /*247c0*/  IMAD.MOV.U32 R13, RZ, RZ, 0x14f00000 ;  /* 0x14f00000ff0d7424 */ /* 0x000fe200078e00ff */
[----:B------:R-:W-:Y:S06]  /*247d0*/  @P1 BRA `(.L_x_939) ;  /* 0x00000000001c1947 */ /* 0x000fec0003800000 */
[----:B------:R-:W2:Y:S01]  /*247e0*/  S2R R7, SR_TID.X ;  /* 0x0000000000077919 */ /* 0x000ea20000002100 */
[----:B------:R-:W-:-:S04]  /*247f0*/  IMAD.MOV.U32 R3, RZ, RZ, 0xb000 ;  /* 0x0000b000ff037424 */ /* 0x000fc800078e00ff */
[----:B------:R3:W-:Y:S01]  /*24800*/  SYNCS.ARRIVE.TRANS64 RZ, [R2+URZ+0x50], R3 ;  /* 0x0000500302ff79a7 */ /* 0x0007e2000800003f */
[----:B--2---:R-:W-:-:S04]  /*24810*/  LOP3.LUT R7, R7, 0x1f, RZ, 0xc0, !PT ;  /* 0x0000001f07077812 */ /* 0x004fc800078ec0ff */
[----:B------:R-:W-:-:S13]  /*24820*/  ISETP.NE.AND P0, PT, R7, RZ, PT ;  /* 0x000000ff0700720c */ /* 0x000fda0003f05270 */
[----:B---3--:R-:W-:Y:S05]  /*24830*/  @!P0 BRA `(.L_x_939) ;  /* 0x0000000000048947 */ /* 0x008fea0003800000 */
[----:B------:R-:W-:Y:S01]  /*24840*/  BPT.TRAP 0x1 ;  /* 0x000000040000795c */ /* 0x000fe20000300000 */
.L_x_939:
[----:B------:R-:W-:Y:S05]  /*24850*/  BSYNC B2 ;  /* 0x0000000000027941 */ /* 0x000fea0003800000 */
.L_x_938:
[----:B------:R-:W2:Y:S04]  /*24860*/  LDL R7, [R1+0x8] ;  /* 0x0000080001077983 */ /* 0x000ea80000100800 */
[----:B-1----:R-:W3:Y:S04]  /*24870*/  LDL R5, [R1+0x1c] ;  /* 0x00001c0001057983 */ /* 0x002ee80000100800 */
        /* <DEDUP_REMOVED lines=11> */
.L_x_940:
        /* <DEDUP_REMOVED lines=16> */
.L_x_941:
        /* <DEDUP_REMOVED lines=13> */
.L_x_928:
[----:B------:R-:W-:Y:S05]  /*24b00*/  BSYNC B1 ;  /* 0x0000000000017941 */ /* 0x000fea0003800000 */
.L_x_927:
[C---:B------:R-:W-:Y:S01]  /*24b10*/  ISETP.GT.AND P0, PT, R0.reuse, 0x1, PT ;  /* 0x000000010000780c */ /* 0x040fe20003f04270 */
[----:B------:R-:W-:-:S12]  /*24b20*/  VIADD R0, R0, 0xfffffffe ;  /* 0xfffffffe00007836 */ /* 0x000fd80000000000 */
[----:B------:R-:W-:Y:S05]  /*24b30*/  @P0 BRA `(.L_x_942) ;  /* 0xffffffe800fc0947 */ /* 0x000fea000383ffff */
.L_x_894:
[----:B------:R-:W-:Y:S05]  /*24b40*/  BSYNC B0 ;  /* 0x0000000000007941 */ /* 0x000fea0003800000 */
.L_x_893:
[----:B------:R-:W4:Y:S01]  /*24b50*/  S2R R3, SR_TID.X ;  /* 0x0000000000037919 */ /* 0x000f220000002100 */
[----:B------:R-:W-:Y:S01]  /*24b60*/  BSSY B0, `(.L_x_943) ;  /* 0x0000011000007945 */ /* 0x000fe20003800000 */
[----:B----4-:R-:W-:-:S04]  /*24b70*/  LOP3.LUT R3, R3, 0x7f, RZ, 0xc0, !PT ;  /* 0x0000007f03037812 */ /* 0x010fc800078ec0ff */
[----:B------:R-:W-:-:S13]  /*24b80*/  ISETP.NE.AND P0, PT, R3, RZ, PT ;  /* 0x000000ff0300720c */ /* 0x000fda0003f05270 */
[----:B------:R-:W-:Y:S05]  /*24b90*/  @P0 BRA `(.L_x_944) ;  /* 0x0000000000340947 */ /* 0x000fea0003800000 */
[----:B------:R-:W4:Y:S01]  /*24ba0*/  S2R R2, SR_LANEID ;  /* 0x0000000000027919 */ /* 0x000f220000000000 */
[----:B------:R-:W-:Y:S01]  /*24bb0*/  VOTEU.ANY UR4, UPT, PT ;  /* 0x0000000000047886 */ /* 0x000fe200038e0100 */
[----:B-1----:R-:W1:Y:S01]  /*24bc0*/  LDC.64 R4, c[0x0][0xc60] ;  /* 0x00031800ff047b82 */ /* 0x002e620000000a00 */
[----:B------:R-:W4:Y:S01]  /*24bd0*/  FLO.U32 R0, UR4 ;  /* 0x0000000400007d00 */ /* 0x000f2200080e0000 */
[----:B------:R-:W-:Y:S01]  /*24be0*/  ULDC.64 UR6, c[0x0][0x208] ;  /* 0x0000820000067ab9 */ /* 0x000fe20000000a00 */
[----:B----4-:R-:W-:-:S06]  /*24bf0*/  ISETP.EQ.U32.AND P0, PT, R0, R2, PT ;  /* 0x000000020000720c */ /* 0x010fcc0003f02070 */
[----:B------:R-:W1:Y:S07]  /*24c00*/  POPC R2, UR4 ;  /* 0x0000000400027d09 */ /* 0x000e6e0008000000 */
[----:B-1----:R-:W4:Y:S04]  /*24c10*/  @P0 ATOMG.E.ADD.STRONG.GPU PT, R2, desc[UR6][R4.64], R2 ;  /* 0x00000002040209a8 */ /* 0x002f2800081ee1c6 */
[----:B----4-:R1:W4:Y:S02]  /*24c20*/  SHFL.IDX PT, R2, R2, R0, 0x1f ;  /* 0x00001f0002027589 */ /* 0x01032400000e0000 */
[----:B-1----:R-:W1:Y:S02]  /*24c30*/  S2R R0, SR_LTMASK ;  /* 0x0000000000007919 */ /* 0x002e640000003900 */
[----:B-1----:R-:W-:-:S06]  /*24c40*/  LOP3.LUT R0, R0, UR4, RZ, 0xc0, !PT ;  /* 0x0000000400007c12 */ /* 0x002fcc000f8ec0ff */
[----:B------:R-:W4:Y:S02]  /*24c50*/  POPC R0, R0 ;  /* 0x0000000000007309 */ /* 0x000f240000000000 */
[----:B----4-:R-:W-:-:S07]  /*24c60*/  IADD3 R16, R2, UR36, R0 ;  /* 0x0000002402107c10 */ /* 0x010fce000fffe000 */
.L_x_944:
[----:B------:R-:W-:Y:S05]  /*24c70*/  BSYNC B0 ;  /* 0x0000000000007941 */ /* 0x000fea0003800000 */
.L_x_943:
[----:B------:R-:W4:Y:S01]  /*24c80*/  LDL R0, [R1+0x4] ;  /* 0x0000040001007983 */ /* 0x000f220000100800 */
[----:B------:R-:W-:Y:S01]  /*24c90*/  BSSY B0, `(.L_x_945) ;  /* 0x0000040000007945 */ /* 0x000fe20003800000 */
[----:B----4-:R-:W-:-:S13]  /*24ca0*/  LOP3.LUT P0, RZ, R0, 0x1, RZ, 0xc0, !PT ;  /* 0x0000000100ff7812 */ /* 0x010fda000780c0ff */
[----:B------:R-:W-:Y:S05]  /*24cb0*/  @!P0 BRA `(.L_x_946) ;  /* 0x0000000000f48947 */ /* 0x000fea0003800000 */
[----:B------:R-:W4:Y:S04]  /*24cc0*/  LDL R4, [R1+0x8] ;  /* 0x0000080001047983 */ /* 0x000f280000100800 */
[----:B------:R-:W4:Y:S04]  /*24cd0*/  LDL R2, [R1+0xc] ;  /* 0x00000c0001027983 */ /* 0x000f280000100800 */
[----:B------:R-:W2:Y:S01]  /*24ce0*/  LDL R0, [R1+0x14] ;  /* 0x0000140001007983 */ /* 0x000ea20000100800 */
[----:B------:R-:W-:Y:S01]  /*24cf0*/  BSSY B1, `(.L_x_947) ;  /* 0x0000006000017945 */ /* 0x000fe20003800000 */
[----:B------:R-:W-:Y:S01]  /*24d00*/  ISETP.NE.AND P1, PT, R3, RZ, PT ;  /* 0x000000ff0300720c */ /* 0x000fe20003f25270 */
[----:B----4-:R-:W-:Y:S01]  /*24d10*/  IMAD R2, R2, 0x8, R4 ;  /* 0x0000000802027824 */ /* 0x010fe200078e0204 */
[----:B--2---:R-:W-:-:S04]  /*24d20*/  SHF.L.U32 R0, R0, 0x1f, RZ ;  /* 0x0000001f00007819 */ /* 0x004fc800000006ff */
[----:B------:R-:W2:Y:S02]  /*24d30*/  SYNCS.PHASECHK.TRANS64.TRYWAIT P0, [R2+URZ+0x34860], R0 ;  /* 0x03486000020075a7 */ /* 0x000ea4000800017f */
[----:B--2---:R-:W-:Y:S05]  /*24d40*/  @!P0 BRA `(.L_x_948) ;  /* 0x0000003000008947 */ /* 0x004fea0003800000 */
.L_x_1054:
[----:B------:R-:W-:Y:S05]  /*24d50*/  BSYNC B1 ;  /* 0x0000000000017941 */ /* 0x000fea0003800000 */
.L_x_947:
        /* <DEDUP_REMOVED lines=9> */
.L_x_950:
[----:B------:R-:W-:Y:S05]  /*24df0*/  BSYNC B1 ;  /* 0x0000000000017941 */ /* 0x000fea0003800000 */
.L_x_949:
[----:B-1----:R-:W4:Y:S04]  /*24e00*/  LDL R5, [R1+0x8] ;  /* 0x0000080001057983 */ /* 0x002f280000100800 */
[----:B--2---:R-:W4:Y:S04]  /*24e10*/  LDL R0, [R1+0xc] ;  /* 0x00000c0001007983 */ /* 0x004f280000100800 */
[----:B------:R-:W2:Y:S04]  /*24e20*/  LDL.LU R4, [R1+0x1c] ;  /* 0x00001c0001047983 */ /* 0x000ea80000300800 */
[----:B------:R-:W2:Y:S01]  /*24e30*/  LDL R3, [R1+0x18] ;  /* 0x0000180001037983 */ /* 0x000ea20000100800 */
[----:B------:R-:W-:Y:S01]  /*24e40*/  UIADD3 UR4, UP0, UR38, 0x470, URZ ;  /* 0x0000047026047890 */ /* 0x000fe2000ff1e03f */
[----:B------:R-:W-:Y:S01]  /*24e50*/  PLOP3.LUT P0, PT, PT, PT, PT, 0x80, 0x0 ;  /* 0x000000000000781c */ /* 0x000fe20003f0f070 */
[----:B------:R-:W-:Y:S01]  /*24e60*/  UMOV UR6, 0x0 ;  /* 0x0000000000067882 */ /* 0x000fe20000000000 */
[----:B------:R-:W-:Y:S01]  /*24e70*/  IADD3 R2, R2, 0x34850, RZ ;  /* 0x0003485002027810 */ /* 0x000fe20007ffe0ff */
[----:B------:R-:W-:Y:S01]  /*24e80*/  UIADD3.X UR5, URZ, UR39, URZ, UP0, !UPT ;  /* 0x000000273f057290 */ /* 0x000fe200087fe43f */
[----:B------:R-:W-:Y:S01]  /*24e90*/  UMOV UR7, 0x14f00000 ;  /* 0x14f0000000077882 */ /* 0x000fe20000000000 */
[----:B------:R-:W-:Y:S01]  /*24ea0*/  UMOV UR10, URZ ;  /* 0x0000003f000a7c82 */ /* 0x000fe20008000000 */
[----:B----4-:R-:W-:-:S02]  /*24eb0*/  IMAD R0, R0, 0xb000, R5 ;  /* 0x0000b00000007824 */ /* 0x010fc400078e0205 */
[----:B--2---:R-:W-:Y:S02]  /*24ec0*/  IMAD R3, R3, 0xb0, R4 ;  /* 0x000000b003037824 */ /* 0x004fe400078e0204 */
[----:B------:R-:W-:-:S07]  /*24ed0*/  VIADD R4, R0, 0x400 ;  /* 0x0000040000047836 */ /* 0x000fce0000000000 */
.L_x_951:
        /* <DEDUP_REMOVED lines=11> */
[----:B------:R-:W-:Y:S01]  /*24f90*/  PLOP3.LUT P0, PT, PT, PT, PT, 0x80, 0x0 ;  /* 0x000000000000781c */ /* 0x000fe20003f0f070 */
[----:B------:R-:W-:Y:S01]  /*24fa0*/  VIADD R0, R0, 0x5c00 ;  /* 0x00005c0000007836 */ /* 0x000fe20000000000 */
[----:B------:R-:W-:Y:S01]  /*24fb0*/  UMOV UR6, 0x0 ;  /* 0x0000000000067882 */ /* 0x000fe20000000000 */
[----:B------:R-:W-:Y:S01]  /*24fc0*/  UMOV UR7, 0x14f00000 ;  /* 0x14f0000000077882 */ /* 0x000fe20000000000 */
[----:B------:R-:W-:-:S09]  /*24fd0*/  UMOV UR10, 0x40 ;  /* 0x00000040000a7882 */ /* 0x000fd20000000000 */
.L_x_952:
        /* <DEDUP_REMOVED lines=10> */
[----:B----4-:R-:W-:Y:S05]  /*25080*/  @P0 BRA.U.ANY `(.L_x_952) ;  /* 0xfffffffd00d40947 */ /* 0x010fea000393ffff */
.L_x_946:
[----:B------:R-:W-:Y:S05]  /*25090*/  BSYNC B0 ;  /* 0x0000000000007941 */ /* 0x000fea0003800000 */
.L_x_945:
[----:B-1----:R-:W4:Y:S04]  /*250a0*/  LDL.LU R5, [R1+0xc] ;  /* 0x00000c0001057983 */ /* 0x002f280000300800 */
[----:B------:R-:W2:Y:S01]  /*250b0*/  LDL.LU R4, [R1+0x14] ;  /* 0x0000140001047983 */ /* 0x000ea20000300800 */
[----:B----4-:R-:W-:-:S05]  /*250c0*/  VIADD R0, R5, 0x1 ;  /* 0x0000000105007836 */ /* 0x010fca0000000000 */
[----:B------:R-:W-:-:S04]  /*250d0*/  ISETP.NE.AND P0, PT, R0, 0x2, PT ;  /* 0x000000020000780c */ /* 0x000fc80003f05270 */
[----:B------:R-:W-:Y:S02]  /*250e0*/  SEL R2, RZ, 0x1, P0 ;  /* 0x00000001ff027807 */ /* 0x000fe40000000000 */
[----:B------:R-:W-:Y:S02]  /*250f0*/  SEL R0, R0, RZ, P0 ;  /* 0x000000ff00007207 */ /* 0x000fe40000000000 */
[----:B--2---:R-:W-:-:S03]  /*25100*/  LOP3.LUT R4, R4, R2, RZ, 0x3c, !PT ;  /* 0x0000000204047212 */ /* 0x004fc600078e3cff */
[----:B------:R1:W-:Y:S04]  /*25110*/  STL [R1+0xc], R0 ;  /* 0x00000c0001007387 */ /* 0x0003e80000100800 */
[----:B------:R1:W-:Y:S02]  /*25120*/  STL [R1+0x14], R4 ;  /* 0x0000140401007387 */ /* 0x0003e40000100800 */
.L_x_873:
[----:B------:R-:W-:Y:S05]  /*25130*/  BSYNC B7 ;  /* 0x0000000000077941 */ /* 0x000fea0003800000 */
.L_x_871:
[----:B-1----:R-:W2:Y:S02]  /*25140*/  LDL R0, [R1+0x4] ;  /* 0x0000040001007983 */ /* 0x002ea40000100800 */
[----:B--2---:R-:W-:-:S13]  /*25150*/  LOP3.LUT P0, RZ, R0, 0x2, RZ, 0xc0, !PT ;  /* 0x0000000200ff7812 */ /* 0x004fda000780c0ff */
[----:B------:R-:W-:Y:S05]  /*25160*/  @!P0 BRA `(.L_x_953) ;  /* 0x0000000000288947 */ /* 0x000fea0003800000 */
[----:B------:R-:W-:Y:S05]  /*25170*/  WARPSYNC.ALL ;  /* 0x0000000000007948 */ /* 0x000fea0003800000 */
[----:B------:R-:W1:Y:S08]  /*25180*/  S2UR UR5, SR_CgaCtaId ;  /* 0x00000000000579c3 */ /* 0x000e700000008800 */
[----:B------:R-:W-:Y:S06]  /*25190*/  BAR.SYNC.DEFER_BLOCKING 0x5, 0x180 ;  /* 0x0146000000007b1d */ /* 0x000fec0000010000 */
[----:B------:R-:W-:-:S02]  /*251a0*/  UMOV UR4, 0x400 ;  /* 0x0000040000047882 */ /* 0x000fc40000000000 */
[----:B-1----:R-:W-:-:S06]  /*251b0*/  ULEA UR4, UR5, UR4, 0x18 ;  /* 0x0000000405047291 */ /* 0x002fcc000f8ec03f */
[----:B------:R-:W-:-:S05]  /*251c0*/  IMAD.U32 R0, RZ, RZ, UR4 ;  /* 0x00000004ff007e24 */ /* 0x000fca000f8e00ff */
[----:B------:R1:W2:Y:S04]  /*251d0*/  LDS.128 R16, [R0+0x348d0] ;  /* 0x0348d00000107984 */ /* 0x0002a80000000c00 */
[----:B------:R1:W-:Y:S01]  /*251e0*/  STL [R1+0x8], R0 ;  /* 0x0000080001007387 */ /* 0x0003e20000100800 */
[----:B------:R-:W-:Y:S06]  /*251f0*/  BAR.ARV 0x4, 0x180 ;  /* 0x0106000000007b1d */ /* 0x000fec0000002000 */
[----:B------:R-:W-:Y:S05]  /*25200*/  BRA `(.L_x_954) ;  /* 0x0000000800507947 */ /* 0x000fea0003800000 */
.L_x_953:
[----:B------:R-:W1:Y:S01]  /*25210*/  S2R R7, SR_TID.X ;  /* 0x0000000000077919 */ /* 0x000e620000002100 */
[----:B------:R-:W-:Y:S01]  /*25220*/  UMOV UR4, 0xffffffff ;  /* 0xffffffff00047882 */ /* 0x000fe20000000000 */
[----:B-1----:R-:W-:-:S04]  /*25230*/  LOP3.LUT R7, R7, 0x1f, RZ, 0xc0, !PT ;  /* 0x0000001f07077812 */ /* 0x002fc800078ec0ff */
[----:B------:R-:W-:Y:S01]  /*25240*/  ISETP.NE.AND P0, PT, R7, 0x1f, PT ;  /* 0x0000001f0700780c */ /* 0x000fe20003f05270 */
[----:B------:R-:W-:-:S12]  /*25250*/  BRA.DIV UR4, `(.L_x_955) ;  /* 0x0000002a04d07947 */ /* 0x000fd8000b800000 */
[----:B------:R-:W-:Y:S01]  /*25260*/  IADD3 R0, R19, R7, RZ ;  /* 0x0000000713007210 */ /* 0x000fe20007ffe0ff */
[----:B------:R-:W-:Y:S01]  /*25270*/  ULDC UR4, c[0x0][0xc3c] ;  /* 0x00030f0000047ab9 */ /* 0x000fe20000000800 */
[----:B------:R-:W-:Y:S02]  /*25280*/  ULDC.64 UR6, c[0x0][0x208] ;  /* 0x0000820000067ab9 */ /* 0x000fe40000000a00 */
[----:B------:R-:W-:-:S13]  /*25290*/  ISETP.GE.OR P1, PT, R0, UR4, !P0 ;  /* 0x0000000400007c0c */ /* 0x000fda000c726670 */
[----:B------:R-:W1:Y:S02]  /*252a0*/  @!P1 LDC.64 R2, c[0x0][0xc80] ;  /* 0x00032000ff029b82 */ /* 0x000e640000000a00 */
[----:B-1----:R-:W-:-:S06]  /*252b0*/  @!P1 IMAD.WIDE R2, R0, 0x4, R2 ;  /* 0x0000000400029825 */ /* 0x002fcc00078e0202 */
[----:B------:R1:W2:Y:S01]  /*252c0*/  @!P1 LDG.E R3, desc[UR6][R2.64] ;  /* 0x0000000602039981 */ /* 0x0002a2000c1e1900 */
[C---:B------:R-:W-:Y:S02]  /*252d0*/  ISETP.GE.U32.AND P2, PT, R7.reuse, 0x2, PT ;  /* 0x000000020700780c */ /* 0x040fe40003f46070 */
[C---:B------:R-:W-:Y:S01]  /*252e0*/  ISETP.GE.U32.AND P3, PT, R7.reuse, 0x4, PT ;  /* 0x000000040700780c */ /* 0x040fe20003f66070 */
[----:B------:R-:W-:Y:S01]  /*252f0*/  SHFL.IDX PT, R0, R16, RZ, 0x1f ;  /* 0x00001fff10007589 */ /* 0x000fe200000e0000 */
[C---:B------:R-:W-:Y:S02]  /*25300*/  ISETP.GE.U32.AND P4, PT, R7.reuse, 0x8, PT ;  /* 0x000000080700780c */ /* 0x040fe40003f86070 */
[C---:B------:R-:W-:Y:S01]  /*25310*/  ISETP.GE.U32.AND P5, PT, R7.reuse, 0x10, PT ;  /* 0x000000100700780c */ /* 0x040fe20003fa6070 */
[----:B------:R-:W-:Y:S01]  /*25320*/  SHFL.IDX PT, R4, R16, 0x1, 0x1f ;  /* 0x00201f0010047f89 */ /* 0x000fe200000e0000 */
        /* <DEDUP_REMOVED lines=18> */
[----:B---3--:R1:W2:Y:S02]  /*25450*/  SHFL.IDX PT, R6, R5, 0x1f, 0x1f ;  /* 0x03e01f0005067f89 */ /* 0x0082a400000e0000 */
.L_x_1064:
[----:B------:R-:W-:Y:S02]  /*25460*/  ULDC UR4, c[0x0][0xc38] ;  /* 0x00030e0000047ab9 */ /* 0x000fe40000000800 */
[----:B------:R-:W-:-:S04]  /*25470*/  IMAD.U32 R16, RZ, RZ, UR4 ;  /* 0x00000004ff107e24 */ /* 0x000fc8000f8e00ff */
[----:B--2---:R-:W-:-:S04]  /*25480*/  IMAD R6, R6, R16, RZ ;  /* 0x0000001006067224 */ /* 0x004fc800078e02ff */
[----:B------:R-:W-:-:S05]  /*25490*/  IMAD.IADD R4, R4, 0x1, R6 ;  /* 0x0000000104047824 */ /* 0x000fca00078e0206 */
[----:B------:R-:W-:-:S13]  /*254a0*/  ISETP.GT.AND P6, PT, R4, R0, PT ;  /* 0x000000000400720c */ /* 0x000fda0003fc4270 */
[----:B------:R-:W-:Y:S05]  /*254b0*/  @P6 BRA `(.L_x_956) ;  /* 0x0000000000a06947 */ /* 0x000fea0003800000 */
.L_x_961:
[----:B------:R-:W2:Y:S01]  /*254c0*/  LDC R2, c[0x0][0xc3c] ;  /* 0x00030f00ff027b82 */ /* 0x000ea20000000800 */
[----:B------:R-:W-:-:S04]  /*254d0*/  IADD3 R19, R19, 0x1f, RZ ;  /* 0x0000001f13137810 */ /* 0x000fc80007ffe0ff */
[----:B--2---:R-:W-:-:S13]  /*254e0*/  ISETP.GE.AND P6, PT, R19, R2, PT ;  /* 0x000000021300720c */ /* 0x004fda0003fc6270 */
[----:B------:R-:W-:Y:S05]  /*254f0*/  @P6 BRA `(.L_x_957) ;  /* 0x0000000400486947 */ /* 0x000fea0003800000 */
[----:B------:R-:W2:Y:S01]  /*25500*/  S2R R3, SR_TID.X ;  /* 0x0000000000037919 */ /* 0x000ea20000002100 */
[----:B------:R-:W-:Y:S01]  /*25510*/  BSSY B0, `(.L_x_958) ;  /* 0x000000a000007945 */ /* 0x000fe20003800000 */
[----:B--2---:R-:W-:-:S05]  /*25520*/  LOP3.LUT R3, R3, 0x1f, RZ, 0xc0, !PT ;  /* 0x0000001f03037812 */ /* 0x004fca00078ec0ff */
[----:B-1----:R-:W-:-:S05]  /*25530*/  IMAD.IADD R5, R19, 0x1, R3 ;  /* 0x0000000113057824 */ /* 0x002fca00078e0203 */
[----:B------:R-:W-:Y:S01]  /*25540*/  ISETP.GE.OR P6, PT, R5, R2, !P0 ;  /* 0x000000020500720c */ /* 0x000fe200047c6670 */
[----:B------:R-:W-:-:S12]  /*25550*/  IMAD.MOV.U32 R2, RZ, RZ, RZ ;  /* 0x000000ffff027224 */ /* 0x000fd800078e00ff */
[----:B------:R-:W-:Y:S05]  /*25560*/  @P6 BRA `(.L_x_959) ;  /* 0x0000000000106947 */ /* 0x000fea0003800000 */
[----:B------:R-:W1:Y:S01]  /*25570*/  LDC.64 R2, c[0x0][0xc80] ;  /* 0x00032000ff027b82 */ /* 0x000e620000000a00 */
[----:B------:R-:W-:Y:S01]  /*25580*/  ULDC.64 UR4, c[0x0][0x208] ;  /* 0x0000820000047ab9 */ /* 0x000fe20000000a00 */
[----:B-1----:R-:W-:-:S06]  /*25590*/  IMAD.WIDE R2, R5, 0x4, R2 ;  /* 0x0000000405027825 */ /* 0x002fcc00078e0202 */
[----:B------:R1:W5:Y:S02]  /*255a0*/  LDG.E R2, desc[UR4][R2.64] ;  /* 0x0000000402027981 */ /* 0x000364000c1e1900 */
.L_x_959:
[----:B------:R-:W-:Y:S05]  /*255b0*/  BSYNC B0 ;  /* 0x0000000000007941 */ /* 0x000fea0003800000 */
.L_x_958:
[----:B------:R-:W-:-:S03]  /*255c0*/  UMOV UR4, 0xffffffff ;  /* 0xffffffff00047882 */ /* 0x000fc60000000000 */
[----:B------:R-:W-:Y:S05]  /*255d0*/  BRA.DIV UR4, `(.L_x_960) ;  /* 0x0000002e04307947 */ /* 0x000fea000b800000 */
[----:B-1---5:R-:W1:Y:S02]  /*255e0*/  SHFL.UP PT, R3, R2, 0x1, RZ ;  /* 0x0420000002037989 */ /* 0x022e6400000e00ff */
        /* <DEDUP_REMOVED lines=14> */
[----:B------:R1:W2:Y:S02]  /*256d0*/  SHFL.IDX PT, R6, R5, 0x1f, 0x1f ;  /* 0x03e01f0005067f89 */ /* 0x0002a400000e0000 */
.L_x_1072:
[----:B------:R-:W-:Y:S02]  /*256e0*/  ULDC UR4, c[0x0][0xc38] ;  /* 0x00030e0000047ab9 */ /* 0x000fe40000000800 */
[----:B------:R-:W-:-:S04]  /*256f0*/  IMAD.U32 R16, RZ, RZ, UR4 ;  /* 0x00000004ff107e24 */ /* 0x000fc8000f8e00ff */
[----:B--2---:R-:W-:-:S04]  /*25700*/  IMAD R6, R6, R16, RZ ;  /* 0x0000001006067224 */ /* 0x004fc800078e02ff */
[----:B------:R-:W-:-:S05]  /*25710*/  IMAD.IADD R4, R6, 0x1, R4 ;  /* 0x0000000106047824 */ /* 0x000fca00078e0204 */
[----:B------:R-:W-:-:S13]  /*25720*/  ISETP.GT.AND P6, PT, R4, R0, PT ;  /* 0x000000000400720c */ /* 0x000fda0003fc4270 */
[----:B------:R-:W-:Y:S05]  /*25730*/  @!P6 BRA `(.L_x_961) ;  /* 0xfffffffc0060e947 */ /* 0x000fea000383ffff */
.L_x_956:
[----:B------:R-:W-:Y:S01]  /*25740*/  IADD3 R6, -R6, R4, RZ ;  /* 0x0000000406067210 */ /* 0x000fe20007ffe1ff */
[----:B------:R-:W-:-:S04]  /*25750*/  UMOV UR4, 0xffffffff ;  /* 0xffffffff00047882 */ /* 0x000fc80000000000 */
[----:B------:R-:W-:-:S05]  /*25760*/  IMAD R3, R5, R16, R6 ;  /* 0x0000001005037224 */ /* 0x000fca00078e0206 */
[----:B------:R-:W-:Y:S01]  /*25770*/  ISETP.GT.AND P6, PT, R3, R0, PT ;  /* 0x000000000300720c */ /* 0x000fe20003fc4270 */
[----:B------:R-:W-:-:S12]  /*25780*/  BRA.DIV UR4, `(.L_x_962) ;  /* 0x0000002e049c7947 */ /* 0x000fd8000b800000 */
[----:B------:R-:W-:-:S04]  /*25790*/  VOTE.ANY R3, PT, !P6 ;  /* 0x0000000000037806 */ /* 0x000fc800070e0100 */
[----:B------:R-:W2:Y:S02]  /*257a0*/  POPC R4, R3 ;  /* 0x0000000300047309 */ /* 0x000ea40000000000 */
[----:B--2---:R2:W3:Y:S02]  /*257b0*/  SHFL.IDX PT, R17, R2, R4, 0x1f ;  /* 0x00001f0402117589 */ /* 0x0044e400000e0000 */
.L_x_1076:
[----:B------:R-:W-:Y:S01]  /*257c0*/  ISETP.NE.AND P0, PT, R3, RZ, PT ;  /* 0x000000ff0300720c */ /* 0x000fe20003f05270 */
[----:B--2---:R-:W-:-:S12]  /*257d0*/  IMAD.MOV.U32 R2, RZ, RZ, RZ ;  /* 0x000000ffff027224 */ /* 0x004fd800078e00ff */
[----:B------:R-:W-:Y:S05]  /*257e0*/  @!P0 BRA `(.L_x_963) ;  /* 0x0000000000108947 */ /* 0x000fea0003800000 */
[----:B------:R-:W-:Y:S01]  /*257f0*/  UMOV UR4, 0xffffffff ;  /* 0xffffffff00047882 */ /* 0x000fe20000000000 */
[----:B------:R-:W-:Y:S02]  /*25800*/  VIADD R12, R4, 0xffffffff ;  /* 0xffffffff040c7836 */ /* 0x000fe40000000000 */
[----:B------:R-:W-:Y:S05]  /*25810*/  BRA.DIV UR4, `(.L_x_964) ;  /* 0x0000002e04c07947 */ /* 0x000fea000b800000 */
[----:B------:R2:W4:Y:S02]  /*25820*/  SHFL.IDX PT, R2, R5, R12, 0x1f ;  /* 0x00001f0c05027589 */ /* 0x00052400000e0000 */
.L_x_963:
[----:B-123--:R-:W-:Y:S01]  /*25830*/  IABS R5, R17 ;  /* 0x0000001100057213 */ /* 0x00efe20000000000 */
[----:B----4-:R-:W-:Y:S02]  /*25840*/  IMAD R16, R2, R16, R6 ;  /* 0x0000001002107224 */ /* 0x010fe400078e0206 */
[----:B------:R-:W-:Y:S01]  /*25850*/  IMAD.IADD R19, R4, 0x1, R19 ;  /* 0x0000000104137824 */ /* 0x000fe200078e0213 */
[----:B------:R-:W1:Y:S01]  /*25860*/  I2F.RP R2, R5 ;  /* 0x0000000500027306 */ /* 0x000e620000209400 */
[----:B------:R-:W-:-:S07]  /*25870*/  IMAD.IADD R0, R0, 0x1, -R16 ;  /* 0x0000000100007824 */ /* 0x000fce00078e0a10 */
[----:B-1----:R-:W1:Y:S02]  /*25880*/  MUFU.RCP R2, R2 ;  /* 0x0000000200027308 */ /* 0x002e640000001000 */
[----:B-1----:R-:W-:-:S06]  /*25890*/  VIADD R2, R2, 0xffffffe ;  /* 0x0ffffffe02027836 */ /* 0x002fcc0000000000 */
[----:B------:R-:W1:Y:S02]  /*258a0*/  F2I.FTZ.U32.TRUNC.NTZ R3, R2 ;  /* 0x0000000200037305 */ /* 0x000e64000021f000 */
[----:B-1----:R-:W-:-:S04]  /*258b0*/  IMAD.MOV R2, RZ, RZ, -R3 ;  /* 0x000000ffff027224 */ /* 0x002fc800078e0a03 */
[----:B------:R-:W-:Y:S01]  /*258c0*/  IMAD R6, R2, R5, RZ ;  /* 0x0000000502067224 */ /* 0x000fe200078e02ff */
[----:B------:R-:W-:-:S05]  /*258d0*/  MOV R2, RZ ;  /* 0x000000ff00027202 */ /* 0x000fca0000000f00 */
        /* <DEDUP_REMOVED lines=20> */
.L_x_957:
[----:B------:R-:W-:Y:S01]  /*25a20*/  UMOV UR4, URZ ;  /* 0x0000003f00047c82 */ /* 0x000fe20008000000 */
[----:B------:R-:W-:Y:S01]  /*25a30*/  UMOV UR5, URZ ;  /* 0x0000003f00057c82 */ /* 0x000fe20008000000 */
[----:B------:R-:W-:Y:S01]  /*25a40*/  ULDC UR6, c[0x0][0xc3c] ;  /* 0x00030f0000067ab9 */ /* 0x000fe20000000800 */
[----:B------:R-:W-:Y:S01]  /*25a50*/  MOV R16, R0 ;  /* 0x0000000000107202 */ /* 0x000fe20000000f00 */
[----:B------:R-:W-:Y:S02]  /*25a60*/  IMAD.U32 R17, RZ, RZ, UR4 ;  /* 0x00000004ff117e24 */ /* 0x000fe4000f8e00ff */
[----:B------:R-:W-:Y:S02]  /*25a70*/  IMAD.U32 R18, RZ, RZ, UR5 ;  /* 0x00000005ff127e24 */ /* 0x000fe4000f8e00ff */
[----:B------:R-:W-:-:S07]  /*25a80*/  IMAD.U32 R19, RZ, RZ, UR6 ;  /* 0x00000006ff137e24 */ /* 0x000fce000f8e00ff */
.L_x_965:
[----:B------:R4:W2:Y:S01]  /*25a90*/  LDL R3, [R1+0x8] ;  /* 0x0000080001037983 */ /* 0x0008a20000100800 */
[----:B------:R-:W3:Y:S01]  /*25aa0*/  S2R R0, SR_TID.X ;  /* 0x0000000000007919 */ /* 0x000ee20000002100 */
[----:B------:R-:W-:Y:S05]  /*25ab0*/  WARPSYNC.ALL ;  /* 0x0000000000007948 */ /* 0x000fea0003800000 */
[----:B---3--:R-:W-:Y:S01]  /*25ac0*/  LOP3.LUT R0, R0, 0x1f, RZ, 0xc0, !PT ;  /* 0x0000001f00007812 */ /* 0x008fe200078ec0ff */
        /* <DEDUP_REMOVED lines=8> */
.L_x_954:
[----:B------:R-:W-:Y:S02]  /*25b50*/  ULDC UR4, c[0x0][0xc3c] ;  /* 0x00030f0000047ab9 */ /* 0x000fe40000000800 */
[----:B--2---:R-:W-:-:S13]  /*25b60*/  ISETP.GE.AND P0, PT, R19, UR4, PT ;  /* 0x0000000413007c0c */ /* 0x004fda000bf06270 */
[----:B------:R-:W-:Y:S05]  /*25b70*/  @!P0 BRA `(.L_x_966) ;  /* 0xffffff9c005c8947 */ /* 0x000fea000383ffff */
[----:B------:R-:W-:Y:S05]  /*25b80*/  BSYNC B8 ;  /* 0x0000000000087941 */ /* 0x000fea0003800000 */
.L_x_831:
[----:B-1----:R-:W2:Y:S01]  /*25b90*/  LDL.LU R0, [R1+0x58] ;  /* 0x0000580001007983 */ /* 0x002ea20000300800 */
[----:B------:R-:W-:Y:S01]  /*25ba0*/  BSSY B0, `(.L_x_967) ;  /* 0x000000b000007945 */ /* 0x000fe20003800000 */
[----:B------:R-:W1:Y:S01]  /*25bb0*/  S2R R5, SR_CgaCtaId ;  /* 0x0000000000057919 */ /* 0x000e620000008800 */
[----:B--2---:R-:W-:-:S05]  /*25bc0*/  VIADD R0, R0, 0x1 ;  /* 0x0000000100007836 */ /* 0x004fca0000000000 */
[----:B------:R-:W-:-:S04]  /*25bd0*/  LEA.HI R2, R0, R0, RZ, 0x1 ;  /* 0x0000000000027211 */ /* 0x000fc800078f08ff */
[----:B0---4-:R-:W-:-:S04]  /*25be0*/  LOP3.LUT R3, R2, 0xfffffffe, RZ, 0xc0, !PT ;  /* 0xfffffffe02037812 */ /* 0x011fc800078ec0ff */
[----:B------:R-:W-:Y:S02]  /*25bf0*/  IADD3 R3, R0, -R3, RZ ;  /* 0x8000000300037210 */ /* 0x000fe40007ffe0ff */
[----:B------:R-:W-:Y:S02]  /*25c00*/  MOV R0, 0x400 ;  /* 0x0000040000007802 */ /* 0x000fe40000000f00 */
[----:B------:R-:W-:Y:S02]  /*25c10*/  SHF.L.U32 R3, R3, 0x1f, RZ ;  /* 0x0000001f03037819 */ /* 0x000fe400000006ff */
[----:B-1----:R-:W-:-:S04]  /*25c20*/  LEA R0, R5, R0, 0x18 ;  /* 0x0000000005007211 */ /* 0x002fc800078ec0ff */
[----:B------:R-:W0:Y:S02]  /*25c30*/  SYNCS.PHASECHK.TRANS64.TRYWAIT P0, [R0+URZ+0x34820], R3 ;  /* 0x03482003000075a7 */ /* 0x000e24000800017f */
[----:B0-----:R-:W-:Y:S05]  /*25c40*/  @!P0 BRA `(.L_x_968) ;  /* 0x0000002800dc8947 */ /* 0x001fea0003800000 */
.L_x_1079:
[----:B------:R-:W-:Y:S05]  /*25c50*/  BSYNC B0 ;  /* 0x0000000000007941 */ /* 0x000fea0003800000 */
.L_x_967:
[----:B------:R-:W-:-:S03]  /*25c60*/  UMOV UR4, 0xffffffff ;  /* 0xffffffff00047882 */ /* 0x000fc60000000000 */
[----:B------:R-:W-:Y:S05]  /*25c70*/  BRA.DIV UR4, `(.L_x_969) ;  /* 0x0000002a04e47947 */ /* 0x000fea000b800000 */
[----:B------:R-:W1:Y:S02]  /*25c80*/  S2R R2, SR_TID.X ;  /* 0x0000000000027919 */ /* 0x000e640000002100 */
[----:B-1----:R-:W-:-:S04]  /*25c90*/  SHF.R.U32.HI R2, RZ, 0x5, R2 ;  /* 0x00000005ff027819 */ /* 0x002fc80000011602 */
[----:B------:R-:W-:-:S05]  /*25ca0*/  LOP3.LUT R2, R2, 0x3, RZ, 0xc0, !PT ;  /* 0x0000000302027812 */ /* 0x000fca00078ec0ff */
[----:B------:R1:W2:Y:S02]  /*25cb0*/  SHFL.IDX PT, R14, R2, RZ, 0x1f ;  /* 0x00001fff020e7589 */ /* 0x0002a400000e0000 */
.L_x_1082:
[----:B--2---:R-:W-:-:S13]  /*25cc0*/  ISETP.NE.AND P0, PT, R14, RZ, PT ;  /* 0x000000ff0e00720c */ /* 0x004fda0003f05270 */
[----:B------:R-:W-:Y:S05]  /*25cd0*/  @P0 BRA `(.L_x_603) ;  /* 0x0000000000940947 */ /* 0x000fea0003800000 */
[----:B------:R-:W-:-:S03]  /*25ce0*/  UMOV UR4, 0xffffffff ;  /* 0xffffffff00047882 */ /* 0x000fc60000000000 */
[----:B------:R-:W-:Y:S05]  /*25cf0*/  BRA.DIV UR4, `(.L_x_970) ;  /* 0x0000002a04f87947 */ /* 0x000fea000b800000 */
[----:B------:R-:W-:-:S13]  /*25d00*/  ELECT P6, URZ, PT ;  /* 0x00000000003f782f */ /* 0x000fda00038c0000 */
.L_x_1085:
[----:B------:R-:W-:Y:S05]  /*25d10*/  @!P6 BRA `(.L_x_603) ;  /* 0x000000000084e947 */ /* 0x000fea0003800000 */
[----:B-1----:R-:W2:Y:S02]  /*25d20*/  LDL.LU R2, [R1+0x68] ;  /* 0x0000680001027983 */ /* 0x002ea40000300800 */
[----:B--2---:R-:W-:-:S04]  /*25d30*/  LOP3.LUT R2, R2, 0x2, RZ, 0xfc, !PT ;  /* 0x0000000202027812 */ /* 0x004fc800078efcff */
[----:B------:R-:W-:-:S13]  /*25d40*/  ISETP.NE.AND P2, PT, R2, 0x3, PT ;  /* 0x000000030200780c */ /* 0x000fda0003f45270 */
[----:B------:R-:W-:Y:S05]  /*25d50*/  @!P2 BRA `(.L_x_971) ;  /* 0x000000000004a947 */ /* 0x000fea0003800000 */
[----:B------:R-:W-:Y:S01]  /*25d60*/  BPT.TRAP 0x1 ;  /* 0x000000040000795c */ /* 0x000fe20000300000 */
.L_x_971:
[----:B0-----:R-:W3:Y:S04]  /*25d70*/  LDL R3, [R1+0xc] ;  /* 0x00000c0001037983 */ /* 0x001ee80000100800 */
[----:B------:R-:W2:Y:S01]  /*25d80*/  LDL.LU R7, [R1+0x14] ;  /* 0x0000140001077983 */ /* 0x000ea20000300800 */
[----:B------:R-:W-:-:S04]  /*25d90*/  VIADD R2, R0, 0x34840 ;  /* 0x0003484000027836 */ /* 0x000fc80000000000 */
[C---:B---3--:R-:W-:Y:S02]  /*25da0*/  IMAD R6, R3.reuse, 0x8, R2 ;  /* 0x0000000803067824 */ /* 0x048fe400078e0202 */
[----:B------:R-:W-:Y:S01]  /*25db0*/  VIADD R3, R3, 0x1 ;  /* 0x0000000103037836 */ /* 0x000fe20000000000 */
[----:B--2---:R-:W-:-:S04]  /*25dc0*/  SHF.L.U32 R5, R7, 0x1f, RZ ;  /* 0x0000001f07057819 */ /* 0x004fc800000006ff */
[C---:B------:R-:W-:Y:S01]  /*25dd0*/  ISETP.NE.AND P1, PT, R3.reuse, 0x2, PT ;  /* 0x000000020300780c */ /* 0x040fe20003f25270 */
[----:B------:R-:W0:Y:S03]  /*25de0*/  SYNCS.PHASECHK.TRANS64.TRYWAIT P0, [R6+URZ], R5 ;  /* 0x00000005060075a7 */ /* 0x000e26000800017f */
[----:B------:R-:W-:Y:S02]  /*25df0*/  SEL R4, RZ, 0x1, P1 ;  /* 0x00000001ff047807 */ /* 0x000fe40000800000 */
[----:B------:R-:W-:Y:S02]  /*25e00*/  SEL R3, R3, RZ, P1 ;  /* 0x000000ff03037207 */ /* 0x000fe40000800000 */
[----:B------:R-:W-:-:S03]  /*25e10*/  LOP3.LUT R4, R7, R4, RZ, 0x3c, !PT ;  /* 0x0000000407047212 */ /* 0x000fc600078e3cff */
[----:B------:R-:W-:Y:S01]  /*25e20*/  IMAD R7, R3, 0x8, R2 ;  /* 0x0000000803077824 */ /* 0x000fe200078e0202 */
[----:B------:R-:W-:Y:S01]  /*25e30*/  SHF.L.U32 R2, R4, 0x1f, RZ ;  /* 0x0000001f04027819 */ /* 0x000fe200000006ff */
[----:B0-----:R-:W-:Y:S06]  /*25e40*/  @!P0 BRA `(.L_x_972) ;  /* 0x0000002800c48947 */ /* 0x001fec0003800000 */
.L_x_1086:
[----:B------:R-:W1:Y:S02]  /*25e50*/  SYNCS.PHASECHK.TRANS64.TRYWAIT P0, [R7+URZ], R2 ;  /* 0x00000002070075a7 */ /* 0x000e64000800017f */
[----:B-1----:R-:W-:Y:S05]  /*25e60*/  @!P0 BRA `(.L_x_973) ;  /* 0x0000002800d08947 */ /* 0x002fea0003800000 */
.L_x_1087:
[----:B------:R-:W-:Y:S05]  /*25e70*/  @!P2 BRA `(.L_x_974) ;  /* 0x000000000004a947 */ /* 0x000fea0003800000 */
[----:B------:R-:W-:Y:S01]  /*25e80*/  BPT.TRAP 0x1 ;  /* 0x000000040000795c */ /* 0x000fe20000300000 */
.L_x_974:
[----:B------:R-:W2:Y:S01]  /*25e90*/  LDL.LU R4, [R1+0xc] ;  /* 0x00000c0001047983 */ /* 0x000ea20000300800 */
[----:B------:R-:W-:-:S05]  /*25ea0*/  IADD3 R0, R0, 0x34860, RZ ;  /* 0x0003486000007810 */ /* 0x000fca0007ffe0ff */
[----:B--2---:R-:W-:-:S04]  /*25eb0*/  IMAD R4, R4, 0x8, R0 ;  /* 0x0000000804047824 */ /* 0x004fc800078e0200 */
[----:B------:R-:W2:Y:S02]  /*25ec0*/  SYNCS.PHASECHK.TRANS64.TRYWAIT P0, [R4+URZ], R5 ;  /* 0x00000005040075a7 */ /* 0x000ea4000800017f */
[----:B--2---:R-:W-:Y:S05]  /*25ed0*/  @!P0 BRA `(.L_x_975) ;  /* 0x0000002800c88947 */ /* 0x004fea0003800000 */
.L_x_1088:
[----:B------:R-:W-:-:S07]  /*25ee0*/  IMAD R3, R3, 0x8, R0 ;  /* 0x0000000803037824 */ /* 0x000fce00078e0200 */
.L_x_976:
[----:B---3--:R3:W4:Y:S02]  /*25ef0*/  SYNCS.PHASECHK.TRANS64.TRYWAIT P0, [R3+URZ], R2 ;  /* 0x00000002030075a7 */ /* 0x008724000800017f */
[----:B----4-:R-:W-:Y:S05]  /*25f00*/  @!P0 NANOSLEEP.SYNCS 0x989680 ;  /* 0x009896800000895d */ /* 0x010fea0003900000 */
[----:B------:R-:W4:Y:S02]  /*25f10*/  @!P0 SYNCS.PHASECHK.TRANS64 P0, [R3+URZ], R2 ;  /* 0x00000002030085a7 */ /* 0x000f24000800007f */
[----:B----4-:R-:W-:Y:S05]  /*25f20*/  @!P0 BRA `(.L_x_976) ;  /* 0xfffffffc00f08947 */ /* 0x010fea000383ffff */
.L_x_603:
[----:B------:R-:W-:Y:S05]  /*25f30*/  BSYNC B9 ;  /* 0x0000000000097941 */ /* 0x000fea0003800000 */
.L_x_600:
[----:B------:R-:W-:Y:S05]  /*25f40*/  EXIT ;  /* 0x000000000000794d */ /* 0x000fea0003800000 */
.L_x_629:
[----:B-1----:R1:W2:Y:S02]  /*25f50*/  SYNCS.PHASECHK.TRANS64.TRYWAIT P6, [R3+URZ+0x34890], R0 ;  /* 0x03489000030075a7 */ /* 0x0022a400080c017f */
[----:B--2---:R-:W-:Y:S05]  /*25f60*/  @!P6 NANOSLEEP.SYNCS 0x989680 ;  /* 0x009896800000e95d */ /* 0x004fea0003900000 */
[----:B------:R-:W2:Y:S02]  /*25f70*/  @!P6 SYNCS.PHASECHK.TRANS64 P6, [R3+URZ+0x34890], R0 ;  /* 0x034890000300e5a7 */ /* 0x000ea400080c007f */
[----:B--2---:R-:W-:Y:S05]  /*25f80*/  @!P6 BRA `(.L_x_629) ;  /* 0xfffffffc00f0e947 */ /* 0x004fea000383ffff */
[----:B------:R-:W-:Y:S05]  /*25f90*/  BRA `(.L_x_977) ;  /* 0xfffffddc00c47947 */ /* 0x000fea000383ffff */
.L_x_683:
[----:B-1----:R1:W3:Y:S02]  /*25fa0*/  SYNCS.PHASECHK.TRANS64.TRYWAIT P4, [R3+URZ+0x34890], R0 ;  /* 0x03489000030075a7 */ /* 0x0022e4000808017f */
[----:B---3--:R-:W-:Y:S05]  /*25fb0*/  @!P4 NANOSLEEP.SYNCS 0x989680 ;  /* 0x009896800000c95d */ /* 0x008fea0003900000 */
[----:B------:R-:W3:Y:S02]  /*25fc0*/  @!P4 SYNCS.PHASECHK.TRANS64 P4, [R3+URZ+0x34890], R0 ;  /* 0x034890000300c5a7 */ /* 0x000ee4000808007f */
[----:B---3--:R-:W-:Y:S05]  /*25fd0*/  @!P4 BRA `(.L_x_683) ;  /* 0xfffffffc00f0c947 */ /* 0x008fea000383ffff */
[----:B------:R-:W-:Y:S05]  /*25fe0*/  BRA `(.L_x_978) ;  /* 0xfffffe1800407947 */ /* 0x000fea000383ffff */
.L_x_708:
[----:B-1----:R1:W2:Y:S02]  /*25ff0*/  SYNCS.PHASECHK.TRANS64.TRYWAIT P3, [R3+URZ+0x34890], R0 ;  /* 0x03489000030075a7 */ /* 0x0022a4000806017f */
[----:B--2---:R-:W-:Y:S05]  /*26000*/  @!P3 NANOSLEEP.SYNCS 0x989680 ;  /* 0x009896800000b95d */ /* 0x004fea0003900000 */
[----:B------:R-:W2:Y:S02]  /*26010*/  @!P3 SYNCS.PHASECHK.TRANS64 P3, [R3+URZ+0x34890], R0 ;  /* 0x034890000300b5a7 */ /* 0x000ea4000806007f */
[----:B--2---:R-:W-:Y:S05]  /*26020*/  @!P3 BRA `(.L_x_708) ;  /* 0xfffffffc00f0b947 */ /* 0x004fea000383ffff */
[----:B------:R-:W-:Y:S05]  /*26030*/  BRA `(.L_x_979) ;  /* 0xfffffe4c00747947 */ /* 0x000fea000383ffff */
.L_x_722:
[----:B--2---:R2:W3:Y:S02]  /*26040*/  SYNCS.PHASECHK.TRANS64.TRYWAIT P2, [R3+URZ+0x348b0], R0 ;  /* 0x0348b000030075a7 */ /* 0x0044e4000804017f */
[----:B---3--:R-:W-:Y:S05]  /*26050*/  @!P2 NANOSLEEP.SYNCS 0x989680 ;  /* 0x009896800000a95d */ /* 0x008fea0003900000 */
[----:B------:R-:W3:Y:S02]  /*26060*/  @!P2 SYNCS.PHASECHK.TRANS64 P2, [R3+URZ+0x348b0], R0 ;  /* 0x0348b0000300a5a7 */ /* 0x000ee4000804007f */
[----:B---3--:R-:W-:Y:S05]  /*26070*/  @!P2 BRA `(.L_x_722) ;  /* 0xfffffffc00f0a947 */ /* 0x008fea000383ffff */
[----:B------:R-:W-:Y:S05]  /*26080*/  BRA `(.L_x_980) ;  /* 0xfffffe5400ec7947 */ /* 0x000fea000383ffff */
.L_x_738:
[----:B------:R-:W0:Y:S01]  /*26090*/  S2R R5, SR_TID.X ;  /* 0x0000000000057919 */ /* 0x000e220000002100 */
[----:B------:R-:W-:Y:S01]  /*260a0*/  BSSY B0, `(.L_x_981) ;  /* 0x000000c000007945 */ /* 0x000fe20003800000 */
[----:B------:R-:W-:Y:S01]  /*260b0*/  MOV R12, RZ ;  /* 0x000000ff000c7202 */ /* 0x000fe20000000f00 */
[----:B------:R-:W-:Y:S02]  /*260c0*/  IMAD.MOV.U32 R11, RZ, RZ, 0x1f ;  /* 0x0000001fff0b7424 */ /* 0x000fe400078e00ff */
[----:B------:R-:W-:Y:S02]  /*260d0*/  IMAD.MOV.U32 R15, RZ, RZ, -0x1 ;  /* 0xffffffffff0f7424 */ /* 0x000fe400078e00ff */
[----:B0-----:R-:W-:-:S05]  /*260e0*/  VIADD R5, R5, 0xffffff80 ;  /* 0xffffff8005057836 */ /* 0x001fca0000000000 */
[----:B------:R-:W-:-:S04]  /*260f0*/  SHF.R.S32.HI R4, RZ, 0x1f, R5 ;  /* 0x0000001fff047819 */ /* 0x000fc80000011405 */
[----:B------:R-:W-:-:S04]  /*26100*/  LEA.HI R4, R4, R5, RZ, 0x7 ;  /* 0x0000000504047211 */ /* 0x000fc800078f38ff */
[----:B------:R-:W-:-:S05]  /*26110*/  SHF.R.S32.HI R4, RZ, 0x7, R4 ;  /* 0x00000007ff047819 */ /* 0x000fca0000011404 */
[----:B------:R-:W-:-:S07]  /*26120*/  IMAD.MOV.U32 R13, RZ, RZ, R4 ;  /* 0x000000ffff0d7224 */ /* 0x000fce00078e0004 */
[----:B-----5:R-:W-:Y:S05]  /*26130*/  WARPSYNC.COLLECTIVE R15, `(.L_x_982) ;  /* 0x000000000f087348 */ /* 0x020fea0003c00000 */
[----:B------:R0:W1:Y:S02]  /*26140*/  SHFL.IDX P6, R14, R13, R12, R11 ;  /* 0x0000000c0d0e7389 */ /* 0x00006400000c000b */
[----:B01---5:R-:W-:Y:S01]  /*26150*/  ENDCOLLECTIVE ;  /* 0x000000000000791b */ /* 0x023fe20003800000 */
.L_x_982:
[----:B------:R-:W-:Y:S05]  /*26160*/  BSYNC B0 ;  /* 0x0000000000007941 */ /* 0x000fea0003800000 */
.L_x_981:
[----:B------:R1:W-:Y:S01]  /*26170*/  STL [R1], R14 ;  /* 0x0000000e01007387 */ /* 0x0003e20000100800 */
[----:B------:R-:W-:Y:S05]  /*26180*/  BRA `(.L_x_983) ;  /* 0xfffffe6000f07947 */ /* 0x000fea000383ffff */
.L_x_748:
[----:B------:R-:W-:Y:S01]  /*26190*/  BSSY B1, `(.L_x_984) ;  /* 0x0000008000017945 */ /* 0x000fe20003800000 */
[----:B------:R-:W-:Y:S01]  /*261a0*/  IMAD.MOV.U32 R13, RZ, RZ, R25 ;  /* 0x000000ffff0d7224 */ /* 0x000fe200078e0019 */
[----:B------:R-:W-:Y:S01]  /*261b0*/  MOV R11, 0x181f ;  /* 0x0000181f000b7802 */ /* 0x000fe20000000f00 */
[----:B------:R-:W-:Y:S02]  /*261c0*/  IMAD.MOV.U32 R12, RZ, RZ, RZ ;  /* 0x000000ffff0c7224 */ /* 0x000fe400078e00ff */
[----:B------:R-:W-:-:S07]  /*261d0*/  IMAD.MOV.U32 R15, RZ, RZ, -0x1 ;  /* 0xffffffffff0f7424 */ /* 0x000fce00078e00ff */
[----:B-1----:R-:W-:Y:S05]  /*261e0*/  WARPSYNC.COLLECTIVE R15, `(.L_x_985) ;  /* 0x000000000f087348 */ /* 0x002fea0003c00000 */
[----:B-1----:R0:W1:Y:S02]  /*261f0*/  SHFL.IDX P6, R14, R13, R12, R11 ;  /* 0x0000000c0d0e7389 */ /* 0x00206400000c000b */
[----:B01----:R-:W-:Y:S01]  /*26200*/  ENDCOLLECTIVE ;  /* 0x000000000000791b */ /* 0x003fe20003800000 */
.L_x_985:
[----:B------:R-:W-:Y:S05]  /*26210*/  BSYNC B1 ;  /* 0x0000000000017941 */ /* 0x000fea0003800000 */
.L_x_984:
[----:B------:R-:W-:Y:S01]  /*26220*/  IMAD.MOV.U32 R13, RZ, RZ, R24 ;  /* 0x000000ffff0d7224 */ /* 0x000fe200078e0018 */
[----:B------:R-:W-:Y:S01]  /*26230*/  MOV R11, 0x181f ;  /* 0x0000181f000b7802 */ /* 0x000fe20000000f00 */
[----:B------:R-:W-:Y:S02]  /*26240*/  IMAD.MOV.U32 R12, RZ, RZ, RZ ;  /* 0x000000ffff0c7224 */ /* 0x000fe400078e00ff */
[----:B------:R-:W-:Y:S02]  /*26250*/  IMAD.MOV.U32 R15, RZ, RZ, -0x1 ;  /* 0xffffffffff0f7424 */ /* 0x000fe400078e00ff */
[----:B------:R-:W-:-:S07]  /*26260*/  IMAD.MOV.U32 R0, RZ, RZ, R14 ;  /* 0x000000ffff007224 */ /* 0x000fce00078e000e */
[----:B------:R-:W-:Y:S05]  /*26270*/  WARPSYNC.COLLECTIVE R15, `(.L_x_986) ;  /* 0x000000000f087348 */ /* 0x000fea0003c00000 */
[----:B------:R0:W1:Y:S02]  /*26280*/  SHFL.IDX P6, R14, R13, R12, R11 ;  /* 0x0000000c0d0e7389 */ /* 0x00006400000c000b */
[----:B01----:R-:W-:Y:S01]  /*26290*/  ENDCOLLECTIVE ;  /* 0x000000000000791b */ /* 0x003fe20003800000 */
.L_x_986:
[----:B------:R-:W-:Y:S02]  /*262a0*/  IMAD.MOV.U32 R13, RZ, RZ, R27 ;  /* 0x000000ffff0d7224 */ /* 0x000fe400078e001b */
[----:B------:R-:W-:-:S07]  /*262b0*/  IMAD.MOV.U32 R3, RZ, RZ, R14 ;  /* 0x000000ffff037224 */ /* 0x000fce00078e000e */
[----:B------:R-:W-:Y:S05]  /*262c0*/  WARPSYNC.COLLECTIVE R15, `(.L_x_987) ;  /* 0x000000000f087348 */ /* 0x000fea0003c00000 */
[----:B------:R0:W1:Y:S02]  /*262d0*/  SHFL.IDX P6, R14, R13, R12, R11 ;  /* 0x0000000c0d0e7389 */ /* 0x00006400000c000b */
[----:B01----:R-:W-:Y:S01]  /*262e0*/  ENDCOLLECTIVE ;  /* 0x000000000000791b */ /* 0x003fe20003800000 */
.L_x_987:
[----:B------:R-:W-:Y:S01]  /*262f0*/  MOV R13, R26 ;  /* 0x0000001a000d7202 */ /* 0x000fe20000000f00 */
[----:B------:R-:W-:-:S07]  /*26300*/  IMAD.MOV.U32 R4, RZ, RZ, R14 ;  /* 0x000000ffff047224 */ /* 0x000fce00078e000e */
[----:B------:R-:W-:Y:S05]  /*26310*/  WARPSYNC.COLLECTIVE R15, `(.L_x_988) ;  /* 0x000000000f087348 */ /* 0x000fea0003c00000 */
[----:B------:R0:W1:Y:S02]  /*26320*/  SHFL.IDX P6, R14, R13, R12, R11 ;  /* 0x0000000c0d0e7389 */ /* 0x00006400000c000b */
[----:B01----:R-:W-:Y:S01]  /*26330*/  ENDCOLLECTIVE ;  /* 0x000000000000791b */ /* 0x003fe20003800000 */
.L_x_988:
[----:B------:R-:W-:Y:S05]  /*26340*/  BRA `(.L_x_989) ;  /* 0xfffffe6400f87947 */ /* 0x000fea000383ffff */
.L_x_752:
[----:B0-----:R0:W1:Y:S02]  /*26350*/  SYNCS.PHASECHK.TRANS64.TRYWAIT P0, [R2+URZ+0x34800], R5 ;  /* 0x03480005020075a7 */ /* 0x001064000800017f */
[----:B-1----:R-:W-:Y:S05]  /*26360*/  @!P0 NANOSLEEP.SYNCS 0x989680 ;  /* 0x009896800000895d */ /* 0x002fea0003900000 */
[----:B------:R-:W1:Y:S02]  /*26370*/  @!P0 SYNCS.PHASECHK.TRANS64 P0, [R2+URZ+0x34800], R5 ;  /* 0x03480005020085a7 */ /* 0x000e64000800007f */
[----:B-1----:R-:W-:Y:S05]  /*26380*/  @!P0 BRA `(.L_x_752) ;  /* 0xfffffffc00f08947 */ /* 0x002fea000383ffff */
[----:B------:R-:W-:Y:S05]  /*26390*/  BRA `(.L_x_990) ;  /* 0xfffffe6800fc7947 */ /* 0x000fea000383ffff */
.L_x_768:
[----:B------:R-:W-:Y:S01]  /*263a0*/  BSSY B1, `(.L_x_991) ;  /* 0x0000008000017945 */ /* 0x000fe20003800000 */
[----:B------:R-:W-:Y:S02]  /*263b0*/  IMAD.MOV.U32 R13, RZ, RZ, R25 ;  /* 0x000000ffff0d7224 */ /* 0x000fe400078e0019 */
[----:B------:R-:W-:Y:S02]  /*263c0*/  IMAD.MOV.U32 R12, RZ, RZ, RZ ;  /* 0x000000ffff0c7224 */ /* 0x000fe400078e00ff */
[----:B------:R-:W-:Y:S02]  /*263d0*/  IMAD.MOV.U32 R11, RZ, RZ, 0x181f ;  /* 0x0000181fff0b7424 */ /* 0x000fe400078e00ff */
[----:B------:R-:W-:-:S07]  /*263e0*/  IMAD.MOV.U32 R15, RZ, RZ, -0x1 ;  /* 0xffffffffff0f7424 */ /* 0x000fce00078e00ff */
[----:B-1----:R-:W-:Y:S05]  /*263f0*/  WARPSYNC.COLLECTIVE R15, `(.L_x_992) ;  /* 0x000000000f087348 */ /* 0x002fea0003c00000 */
[----:B-1----:R0:W1:Y:S02]  /*26400*/  SHFL.IDX P6, R14, R13, R12, R11 ;  /* 0x0000000c0d0e7389 */ /* 0x00206400000c000b */
[----:B01----:R-:W-:Y:S01]  /*26410*/  ENDCOLLECTIVE ;  /* 0x000000000000791b */ /* 0x003fe20003800000 */
.L_x_992:
[----:B------:R-:W-:Y:S05]  /*26420*/  BSYNC B1 ;  /* 0x0000000000017941 */ /* 0x000fea0003800000 */
.L_x_991:
[----:B------:R-:W-:Y:S01]  /*26430*/  IMAD.MOV.U32 R13, RZ, RZ, R24 ;  /* 0x000000ffff0d7224 */ /* 0x000fe200078e0018 */
[----:B------:R-:W-:Y:S01]  /*26440*/  MOV R0, R14 ;  /* 0x0000000e00007202 */ /* 0x000fe20000000f00 */
[----:B------:R-:W-:Y:S02]  /*26450*/  IMAD.MOV.U32 R12, RZ, RZ, RZ ;  /* 0x000000ffff0c7224 */ /* 0x000fe400078e00ff */
[----:B------:R-:W-:Y:S02]  /*26460*/  IMAD.MOV.U32 R11, RZ, RZ, 0x181f ;  /* 0x0000181fff0b7424 */ /* 0x000fe400078e00ff */
[----:B------:R-:W-:-:S07]  /*26470*/  IMAD.MOV.U32 R15, RZ, RZ, -0x1 ;  /* 0xffffffffff0f7424 */ /* 0x000fce00078e00ff */
[----:B------:R-:W-:Y:S05]  /*26480*/  WARPSYNC.COLLECTIVE R15, `(.L_x_993) ;  /* 0x000000000f087348 */ /* 0x000fea0003c00000 */
[----:B------:R0:W1:Y:S02]  /*26490*/  SHFL.IDX P6, R14, R13, R12, R11 ;  /* 0x0000000c0d0e7389 */ /* 0x00006400000c000b */
[----:B01----:R-:W-:Y:S01]  /*264a0*/  ENDCOLLECTIVE ;  /* 0x000000000000791b */ /* 0x003fe20003800000 */
.L_x_993:
[----:B------:R-:W-:Y:S01]  /*264b0*/  IMAD.MOV.U32 R13, RZ, RZ, R27 ;  /* 0x000000ffff0d7224 */ /* 0x000fe200078e001b */
[----:B------:R-:W-:-:S07]  /*264c0*/  MOV R3, R14 ;  /* 0x0000000e00037202 */ /* 0x000fce0000000f00 */
[----:B------:R-:W-:Y:S05]  /*264d0*/  WARPSYNC.COLLECTIVE R15, `(.L_x_994) ;  /* 0x000000000f087348 */ /* 0x000fea0003c00000 */
[----:B------:R0:W1:Y:S02]  /*264e0*/  SHFL.IDX P6, R14, R13, R12, R11 ;  /* 0x0000000c0d0e7389 */ /* 0x00006400000c000b */
[----:B01----:R-:W-:Y:S01]  /*264f0*/  ENDCOLLECTIVE ;  /* 0x000000000000791b */ /* 0x003fe20003800000 */
.L_x_994:
[----:B------:R-:W-:Y:S02]  /*26500*/  IMAD.MOV.U32 R13, RZ, RZ, R26 ;  /* 0x000000ffff0d7224 */ /* 0x000fe400078e001a */
[----:B------:R-:W-:-:S07]  /*26510*/  IMAD.MOV.U32 R20, RZ, RZ, R14 ;  /* 0x000000ffff147224 */ /* 0x000fce00078e000e */
[----:B------:R-:W-:Y:S05]  /*26520*/  WARPSYNC.COLLECTIVE R15, `(.L_x_995) ;  /* 0x000000000f087348 */ /* 0x000fea0003c00000 */
[----:B------:R0:W1:Y:S02]  /*26530*/  SHFL.IDX P6, R14, R13, R12, R11 ;  /* 0x0000000c0d0e7389 */ /* 0x00006400000c000b */
[----:B01----:R-:W-:Y:S01]  /*26540*/  ENDCOLLECTIVE ;  /* 0x000000000000791b */ /* 0x003fe20003800000 */
.L_x_995:
[----:B------:R-:W-:Y:S05]  /*26550*/  BRA `(.L_x_996) ;  /* 0xfffffe8000207947 */ /* 0x000fea000383ffff */
.L_x_772:
[----:B0-----:R0:W1:Y:S02]  /*26560*/  SYNCS.PHASECHK.TRANS64.TRYWAIT P4, [R2+URZ+0x34800], R27 ;  /* 0x0348001b020075a7 */ /* 0x001064000808017f */
[----:B-1----:R-:W-:Y:S05]  /*26570*/  @!P4 NANOSLEEP.SYNCS 0x989680 ;  /* 0x009896800000c95d */ /* 0x002fea0003900000 */
[----:B------:R-:W1:Y:S02]  /*26580*/  @!P4 SYNCS.PHASECHK.TRANS64 P4, [R2+URZ+0x34800], R27 ;  /* 0x0348001b0200c5a7 */ /* 0x000e64000808007f */
[----:B-1----:R-:W-:Y:S05]  /*26590*/  @!P4 BRA `(.L_x_772) ;  /* 0xfffffffc00f0c947 */ /* 0x002fea000383ffff */
[----:B------:R-:W-:Y:S05]  /*265a0*/  BRA `(.L_x_997) ;  /* 0xfffffe8400147947 */ /* 0x000fea000383ffff */
.L_x_782:
[----:B-1----:R1:W2:Y:S02]  /*265b0*/  SYNCS.PHASECHK.TRANS64.TRYWAIT P2, [R0+URZ+0x34830], R3 ;  /* 0x03483003000075a7 */ /* 0x0022a4000804017f */
[----:B--2---:R-:W-:Y:S05]  /*265c0*/  @!P2 NANOSLEEP.SYNCS 0x989680 ;  /* 0x009896800000a95d */ /* 0x004fea0003900000 */
[----:B------:R-:W2:Y:S02]  /*265d0*/  @!P2 SYNCS.PHASECHK.TRANS64 P2, [R0+URZ+0x34830], R3 ;  /* 0x034830030000a5a7 */ /* 0x000ea4000804007f */
[----:B--2---:R-:W-:Y:S05]  /*265e0*/  @!P2 BRA `(.L_x_782) ;  /* 0xfffffffc00f0a947 */ /* 0x004fea000383ffff */
[----:B------:R-:W-:Y:S05]  /*265f0*/  BRA `(.L_x_781) ;  /* 0xfffffe9c00e07947 */ /* 0x000fea000383ffff */
.L_x_788:
[----:B-1----:R1:W2:Y:S02]  /*26600*/  SYNCS.PHASECHK.TRANS64.TRYWAIT P3, [R7+URZ+0x34830], R8 ;  /* 0x03483008070075a7 */ /* 0x0022a4000806017f */
[----:B--2---:R-:W-:Y:S05]  /*26610*/  @!P3 NANOSLEEP.SYNCS 0x989680 ;  /* 0x009896800000b95d */ /* 0x004fea0003900000 */
[----:B------:R-:W2:Y:S02]  /*26620*/  @!P3 SYNCS.PHASECHK.TRANS64 P3, [R7+URZ+0x34830], R8 ;  /* 0x034830080700b5a7 */ /* 0x000ea4000806007f */
[----:B--2---:R-:W-:Y:S05]  /*26630*/  @!P3 BRA `(.L_x_788) ;  /* 0xfffffffc00f0b947 */ /* 0x004fea000383ffff */
[----:B------:R-:W-:Y:S05]  /*26640*/  BRA `(.L_x_787) ;  /* 0xfffffefc001c7947 */ /* 0x000fea000383ffff */
.L_x_792:
[----:B-1----:R1:W2:Y:S02]  /*26650*/  SYNCS.PHASECHK.TRANS64.TRYWAIT P2, [R7+URZ+0x34850], R5 ;  /* 0x03485005070075a7 */ /* 0x0022a4000804017f */
[----:B--2---:R-:W-:Y:S05]  /*26660*/  @!P2 NANOSLEEP.SYNCS 0x989680 ;  /* 0x009896800000a95d */ /* 0x004fea0003900000 */
[----:B------:R-:W2:Y:S02]  /*26670*/  @!P2 SYNCS.PHASECHK.TRANS64 P2, [R7+URZ+0x34850], R5 ;  /* 0x034850050700a5a7 */ /* 0x000ea4000804007f */
[----:B--2---:R-:W-:Y:S05]  /*26680*/  @!P2 BRA `(.L_x_792) ;  /* 0xfffffffc00f0a947 */ /* 0x004fea000383ffff */
[----:B------:R-:W-:Y:S05]  /*26690*/  BRA `(.L_x_789) ;  /* 0xffffff3000f47947 */ /* 0x000fea000383ffff */
.L_x_797:
[----:B-1----:R1:W2:Y:S02]  /*266a0*/  SYNCS.PHASECHK.TRANS64.TRYWAIT P0, [R11+URZ+0x34850], R0 ;  /* 0x034850000b0075a7 */ /* 0x0022a4000800017f */
[----:B--2---:R-:W-:Y:S05]  /*266b0*/  @!P0 NANOSLEEP.SYNCS 0x989680 ;  /* 0x009896800000895d */ /* 0x004fea0003900000 */
[----:B------:R-:W2:Y:S02]  /*266c0*/  @!P0 SYNCS.PHASECHK.TRANS64 P0, [R11+URZ+0x34850], R0 ;  /* 0x034850000b0085a7 */ /* 0x000ea4000800007f */
[----:B--2---:R-:W-:Y:S05]  /*266d0*/  @!P0 BRA `(.L_x_797) ;  /* 0xfffffffc00f08947 */ /* 0x004fea000383ffff */
[----:B------:R-:W-:Y:S05]  /*266e0*/  BRA `(.L_x_796) ;  /* 0xffffff5800287947 */ /* 0x000fea000383ffff */
.L_x_811:
[----:B------:R-:W-:Y:S01]  /*266f0*/  IMAD.MOV.U32 R13, RZ, RZ, R4 ;  /* 0x000000ffff0d7224 */ /* 0x000fe200078e0004 */
[----:B------:R-:W-:Y:S01]  /*26700*/  MOV R12, RZ ;  /* 0x000000ff000c7202 */ /* 0x000fe20000000f00 */
[----:B------:R-:W-:Y:S02]  /*26710*/  IMAD.MOV.U32 R11, RZ, RZ, 0x181f ;  /* 0x0000181fff0b7424 */ /* 0x000fe400078e00ff */
[----:B------:R-:W-:-:S07]  /*26720*/  IMAD.MOV.U32 R15, RZ, RZ, -0x1 ;  /* 0xffffffffff0f7424 */ /* 0x000fce00078e00ff */
[----:B------:R-:W-:Y:S05]  /*26730*/  WARPSYNC.COLLECTIVE R15, `(.L_x_998) ;  /* 0x000000000f087348 */ /* 0x000fea0003c00000 */
[----:B------:R0:W1:Y:S02]  /*26740*/  SHFL.IDX P6, R14, R13, R12, R11 ;  /* 0x0000000c0d0e7389 */ /* 0x00006400000c000b */
[----:B01----:R-:W-:Y:S01]  /*26750*/  ENDCOLLECTIVE ;  /* 0x000000000000791b */ /* 0x003fe20003800000 */
.L_x_998:
[----:B------:R-:W-:Y:S02]  /*26760*/  IMAD.MOV.U32 R13, RZ, RZ, R3 ;  /* 0x000000ffff0d7224 */ /* 0x000fe400078e0003 */
[----:B------:R-:W-:-:S07]  /*26770*/  IMAD.MOV.U32 R0, RZ, RZ, R14 ;  /* 0x000000ffff007224 */ /* 0x000fce00078e000e */
[----:B------:R-:W-:Y:S05]  /*26780*/  WARPSYNC.COLLECTIVE R15, `(.L_x_999) ;  /* 0x000000000f087348 */ /* 0x000fea0003c00000 */
[----:B------:R0:W1:Y:S02]  /*26790*/  SHFL.IDX P6, R14, R13, R12, R11 ;  /* 0x0000000c0d0e7389 */ /* 0x00006400000c000b */
[----:B01----:R-:W-:Y:S01]  /*267a0*/  ENDCOLLECTIVE ;  /* 0x000000000000791b */ /* 0x003fe20003800000 */
.L_x_999:
[----:B------:R-:W-:Y:S05]  /*267b0*/  BRA `(.L_x_1000) ;  /* 0xffffff8000547947 */ /* 0x000fea000383ffff */
.L_x_814:
[----:B------:R-:W-:Y:S01]  /*267c0*/  BSSY B1, `(.L_x_1001) ;  /* 0x0000008000017945 */ /* 0x000fe20003800000 */
[----:B------:R-:W-:Y:S01]  /*267d0*/  MOV R13, R4 ;  /* 0x00000004000d7202 */ /* 0x000fe20000000f00 */
[----:B------:R-:W-:Y:S02]  /*267e0*/  IMAD.MOV.U32 R12, RZ, RZ, 0x1 ;  /* 0x00000001ff0c7424 */ /* 0x000fe400078e00ff */
[----:B---3--:R-:W-:Y:S02]  /*267f0*/  IMAD.MOV.U32 R11, RZ, RZ, 0x181f ;  /* 0x0000181fff0b7424 */ /* 0x008fe400078e00ff */
[----:B------:R-:W-:-:S07]  /*26800*/  IMAD.MOV.U32 R15, RZ, RZ, -0x1 ;  /* 0xffffffffff0f7424 */ /* 0x000fce00078e00ff */
[----:B012---:R-:W-:Y:S05]  /*26810*/  WARPSYNC.COLLECTIVE R15, `(.L_x_1002) ;  /* 0x000000000f087348 */ /* 0x007fea0003c00000 */
[----:B--2---:R2:W3:Y:S02]  /*26820*/  SHFL.IDX P6, R14, R13, R12, R11 ;  /* 0x0000000c0d0e7389 */ /* 0x0044e400000c000b */
[----:B0123--:R-:W-:Y:S01]  /*26830*/  ENDCOLLECTIVE ;  /* 0x000000000000791b */ /* 0x00ffe20003800000 */
.L_x_1002:
[----:B------:R-:W-:Y:S05]  /*26840*/  BSYNC B1 ;  /* 0x0000000000017941 */ /* 0x000fea0003800000 */
.L_x_1001:
[----:B------:R-:W-:Y:S01]  /*26850*/  MOV R13, R3 ;  /* 0x00000003000d7202 */ /* 0x000fe20000000f00 */
[----:B------:R-:W-:Y:S02]  /*26860*/  IMAD.MOV.U32 R12, RZ, RZ, 0x1 ;  /* 0x00000001ff0c7424 */ /* 0x000fe400078e00ff */
[----:B------:R-:W-:Y:S02]  /*26870*/  IMAD.MOV.U32 R11, RZ, RZ, 0x181f ;  /* 0x0000181fff0b7424 */ /* 0x000fe400078e00ff */
[----:B------:R-:W-:Y:S02]  /*26880*/  IMAD.MOV.U32 R15, RZ, RZ, -0x1 ;  /* 0xffffffffff0f7424 */ /* 0x000fe400078e00ff */
[----:B------:R-:W-:-:S07]  /*26890*/  IMAD.MOV.U32 R0, RZ, RZ, R14 ;  /* 0x000000ffff007224 */ /* 0x000fce00078e000e */
[----:B------:R-:W-:Y:S05]  /*268a0*/  WARPSYNC.COLLECTIVE R15, `(.L_x_1003) ;  /* 0x000000000f087348 */ /* 0x000fea0003c00000 */
[----:B------:R0:W1:Y:S02]  /*268b0*/  SHFL.IDX P6, R14, R13, R12, R11 ;  /* 0x0000000c0d0e7389 */ /* 0x00006400000c000b */
[----:B01----:R-:W-:Y:S01]  /*268c0*/  ENDCOLLECTIVE ;  /* 0x000000000000791b */ /* 0x003fe20003800000 */
.L_x_1003:
[----:B------:R-:W-:Y:S05]  /*268d0*/  BRA `(.L_x_1004) ;  /* 0xffffff8000587947 */ /* 0x000fea000383ffff */
.L_x_817:
[----:B------:R-:W-:Y:S01]  /*268e0*/  BSSY B1, `(.L_x_1005) ;  /* 0x0000008000017945 */ /* 0x000fe20003800000 */
[----:B------:R-:W-:Y:S01]  /*268f0*/  IMAD.MOV.U32 R13, RZ, RZ, R4 ;  /* 0x000000ffff0d7224 */ /* 0x000fe200078e0004 */
[----:B------:R-:W-:Y:S01]  /*26900*/  MOV R12, 0x2 ;  /* 0x00000002000c7802 */ /* 0x000fe20000000f00 */
[----:B---3--:R-:W-:Y:S02]  /*26910*/  IMAD.MOV.U32 R11, RZ, RZ, 0x181f ;  /* 0x0000181fff0b7424 */ /* 0x008fe400078e00ff */
[----:B------:R-:W-:-:S07]  /*26920*/  IMAD.MOV.U32 R15, RZ, RZ, -0x1 ;  /* 0xffffffffff0f7424 */ /* 0x000fce00078e00ff */
[----:B012-4-:R-:W-:Y:S05]  /*26930*/  WARPSYNC.COLLECTIVE R15, `(.L_x_1006) ;  /* 0x000000000f087348 */ /* 0x017fea0003c00000 */
[----:B--2---:R2:W3:Y:S02]  /*26940*/  SHFL.IDX P6, R14, R13, R12, R11 ;  /* 0x0000000c0d0e7389 */ /* 0x0044e400000c000b */
[----:B01234-:R-:W-:Y:S01]  /*26950*/  ENDCOLLECTIVE ;  /* 0x000000000000791b */ /* 0x01ffe20003800000 */
.L_x_1006:
[----:B------:R-:W-:Y:S05]  /*26960*/  BSYNC B1 ;  /* 0x0000000000017941 */ /* 0x000fea0003800000 */
.L_x_1005:
[----:B------:R-:W-:Y:S01]  /*26970*/  IMAD.MOV.U32 R13, RZ, RZ, R3 ;  /* 0x000000ffff0d7224 */ /* 0x000fe200078e0003 */
[----:B------:R-:W-:Y:S01]  /*26980*/  MOV R12, 0x2 ;  /* 0x00000002000c7802 */ /* 0x000fe20000000f00 */
[----:B------:R-:W-:Y:S02]  /*26990*/  IMAD.MOV.U32 R11, RZ, RZ, 0x181f ;  /* 0x0000181fff0b7424 */ /* 0x000fe400078e00ff */
[----:B------:R-:W-:Y:S02]  /*269a0*/  IMAD.MOV.U32 R15, RZ, RZ, -0x1 ;  /* 0xffffffffff0f7424 */ /* 0x000fe400078e00ff */
[----:B------:R-:W-:-:S07]  /*269b0*/  IMAD.MOV.U32 R0, RZ, RZ, R14 ;  /* 0x000000ffff007224 */ /* 0x000fce00078e000e */
[----:B------:R-:W-:Y:S05]  /*269c0*/  WARPSYNC.COLLECTIVE R15, `(.L_x_1007) ;  /* 0x000000000f087348 */ /* 0x000fea0003c00000 */
[----:B------:R0:W1:Y:S02]  /*269d0*/  SHFL.IDX P6, R14, R13, R12, R11 ;  /* 0x0000000c0d0e7389 */ /* 0x00006400000c000b */
[----:B01----:R-:W-:Y:S01]  /*269e0*/  ENDCOLLECTIVE ;  /* 0x000000000000791b */ /* 0x003fe20003800000 */
.L_x_1007:
[----:B------:R-:W-:Y:S05]  /*269f0*/  BRA `(.L_x_1008) ;  /* 0xffffff80005c7947 */ /* 0x000fea000383ffff */
.L_x_820:
[----:B------:R-:W-:Y:S01]  /*26a00*/  BSSY B1, `(.L_x_1009) ;  /* 0x0000008000017945 */ /* 0x000fe20003800000 */
[----:B------:R-:W-:Y:S01]  /*26a10*/  IMAD.MOV.U32 R13, RZ, RZ, R4 ;  /* 0x000000ffff0d7224 */ /* 0x000fe200078e0004 */
[----:B---3--:R-:W-:Y:S01]  /*26a20*/  MOV R11, 0x181f ;  /* 0x0000181f000b7802 */ /* 0x008fe20000000f00 */
[----:B------:R-:W-:Y:S02]  /*26a30*/  IMAD.MOV.U32 R12, RZ, RZ, 0x3 ;  /* 0x00000003ff0c7424 */ /* 0x000fe400078e00ff */
[----:B------:R-:W-:-:S07]  /*26a40*/  IMAD.MOV.U32 R15, RZ, RZ, -0x1 ;  /* 0xffffffffff0f7424 */ /* 0x000fce00078e00ff */
[----:B012-4-:R-:W-:Y:S05]  /*26a50*/  WARPSYNC.COLLECTIVE R15, `(.L_x_1010) ;  /* 0x000000000f087348 */ /* 0x017fea0003c00000 */
[----:B--2---:R2:W3:Y:S02]  /*26a60*/  SHFL.IDX P6, R14, R13, R12, R11 ;  /* 0x0000000c0d0e7389 */ /* 0x0044e400000c000b */
[----:B01234-:R-:W-:Y:S01]  /*26a70*/  ENDCOLLECTIVE ;  /* 0x000000000000791b */ /* 0x01ffe20003800000 */
.L_x_1010:
[----:B------:R-:W-:Y:S05]  /*26a80*/  BSYNC B1 ;  /* 0x0000000000017941 */ /* 0x000fea0003800000 */
.L_x_1009:
        /* <DEDUP_REMOVED lines=8> */
.L_x_1011:
[----:B------:R-:W-:Y:S05]  /*26b10*/  BRA `(.L_x_1012) ;  /* 0xffffff8000607947 */ /* 0x000fea000383ffff */
.L_x_837:
[----:B------:R-:W0:Y:S01]  /*26b20*/  S2R R7, SR_TID.X ;  /* 0x0000000000077919 */ /* 0x000e220000002100 */
[----:B------:R-:W-:Y:S01]  /*26b30*/  BSSY B1, `(.L_x_1013) ;  /* 0x000000a000017945 */ /* 0x000fe20003800000 */
[----:B------:R-:W-:Y:S01]  /*26b40*/  IMAD.MOV.U32 R12, RZ, RZ, RZ ;  /* 0x000000ffff0c7224 */ /* 0x000fe200078e00ff */
[----:B------:R-:W-:Y:S01]  /*26b50*/  MOV R15, 0xffffffff ;  /* 0xffffffff000f7802 */ /* 0x000fe20000000f00 */
[----:B------:R-:W-:Y:S01]  /*26b60*/  IMAD.MOV.U32 R11, RZ, RZ, 0x1f ;  /* 0x0000001fff0b7424 */ /* 0x000fe200078e00ff */
[----:B0-----:R-:W-:-:S04]  /*26b70*/  SHF.R.U32.HI R7, RZ, 0x5, R7 ;  /* 0x00000005ff077819 */ /* 0x001fc80000011607 */
[----:B------:R-:W-:-:S05]  /*26b80*/  LOP3.LUT R7, R7, 0x3, RZ, 0xc0, !PT ;  /* 0x0000000307077812 */ /* 0x000fca00078ec0ff */
[----:B------:R-:W-:-:S07]  /*26b90*/  IMAD.MOV.U32 R13, RZ, RZ, R7 ;  /* 0x000000ffff0d7224 */ /* 0x000fce00078e0007 */
[----:B-1----:R-:W-:Y:S05]  /*26ba0*/  WARPSYNC.COLLECTIVE R15, `(.L_x_1014) ;  /* 0x000000000f087348 */ /* 0x002fea0003c00000 */
[----:B------:R0:W2:Y:S02]  /*26bb0*/  SHFL.IDX P6, R14, R13, R12, R11 ;  /* 0x0000000c0d0e7389 */ /* 0x0000a400000c000b */
[----:B012---:R-:W-:Y:S01]  /*26bc0*/  ENDCOLLECTIVE ;  /* 0x000000000000791b */ /* 0x007fe20003800000 */
.L_x_1014:
[----:B------:R-:W-:Y:S05]  /*26bd0*/  BSYNC B1 ;  /* 0x0000000000017941 */ /* 0x000fea0003800000 */
.L_x_1013:
[----:B------:R-:W-:Y:S05]  /*26be0*/  BRA `(.L_x_1015) ;  /* 0xffffff9400207947 */ /* 0x000fea000383ffff */
.L_x_839:
[----:B------:R-:W-:Y:S01]  /*26bf0*/  BSSY B1, `(.L_x_1016) ;  /* 0x0000006000017945 */ /* 0x000fe20003800000 */
[----:B------:R-:W-:-:S07]  /*26c00*/  IMAD.MOV.U32 R15, RZ, RZ, -0x1 ;  /* 0xffffffffff0f7424 */ /* 0x000fce00078e00ff */
[----:B01----:R-:W-:Y:S05]  /*26c10*/  WARPSYNC.COLLECTIVE R15, `(.L_x_1017) ;  /* 0x000000000f0c7348 */ /* 0x003fea0003c00000 */
[----:B------:R-:W-:Y:S02]  /*26c20*/  ELECT P6, UR62, PT ;  /* 0x00000000003e782f */ /* 0x000fe400038c0000 */
[----:B------:R-:W-:Y:S01]  /*26c30*/  MOV R14, UR62 ;  /* 0x0000003e000e7c02 */ /* 0x000fe20008000f00 */
[----:B01----:R-:W-:Y:S10]  /*26c40*/  ENDCOLLECTIVE ;  /* 0x000000000000791b */ /* 0x003ff40003800000 */
.L_x_1017:
[----:B------:R-:W-:Y:S05]  /*26c50*/  BSYNC B1 ;  /* 0x0000000000017941 */ /* 0x000fea0003800000 */
.L_x_1016:
[----:B------:R-:W-:Y:S05]  /*26c60*/  BRA `(.L_x_838) ;  /* 0xffffff9400187947 */ /* 0x000fea000383ffff */
.L_x_841:
[----:B0-----:R-:W2:Y:S02]  /*26c70*/  LDL R3, [R1+0x8] ;  /* 0x0000080001037983 */ /* 0x001ea40000100800 */
[----:B--2---:R0:W2:Y:S02]  /*26c80*/  SYNCS.PHASECHK.TRANS64.TRYWAIT P0, [R3+URZ+0x34820], R2 ;  /* 0x03482002030075a7 */ /* 0x0040a4000800017f */
[----:B--2---:R-:W-:Y:S05]  /*26c90*/  @!P0 NANOSLEEP.SYNCS 0x989680 ;  /* 0x009896800000895d */ /* 0x004fea0003900000 */
[----:B------:R-:W2:Y:S02]  /*26ca0*/  @!P0 SYNCS.PHASECHK.TRANS64 P0, [R3+URZ+0x34820], R2 ;  /* 0x03482002030085a7 */ /* 0x000ea4000800007f */
[----:B--2---:R-:W-:Y:S05]  /*26cb0*/  @!P0 BRA `(.L_x_841) ;  /* 0xfffffffc00ec8947 */ /* 0x004fea000383ffff */
[----:B------:R-:W-:Y:S05]  /*26cc0*/  BRA `(.L_x_1018) ;  /* 0xffffff9400287947 */ /* 0x000fea000383ffff */
.L_x_845:
[----:B0-----:R0:W2:Y:S02]  /*26cd0*/  SYNCS.PHASECHK.TRANS64.TRYWAIT P0, [R4+URZ+0x348a0], R8 ;  /* 0x0348a008040075a7 */ /* 0x0010a4000800017f */
[----:B--2---:R-:W-:Y:S05]  /*26ce0*/  @!P0 NANOSLEEP.SYNCS 0x989680 ;  /* 0x009896800000895d */ /* 0x004fea0003900000 */
[----:B------:R-:W2:Y:S02]  /*26cf0*/  @!P0 SYNCS.PHASECHK.TRANS64 P0, [R4+URZ+0x348a0], R8 ;  /* 0x0348a008040085a7 */ /* 0x000ea4000800007f */
[----:B--2---:R-:W-:Y:S05]  /*26d00*/  @!P0 BRA `(.L_x_845) ;  /* 0xfffffffc00f08947 */ /* 0x004fea000383ffff */
[----:B------:R-:W-:Y:S05]  /*26d10*/  BRA `(.L_x_1019) ;  /* 0xffffff94004c7947 */ /* 0x000fea000383ffff */
.L_x_851:
[----:B--2---:R2:W3:Y:S02]  /*26d20*/  SYNCS.PHASECHK.TRANS64.TRYWAIT P0, [R4+URZ+0x348c0], R8 ;  /* 0x0348c008040075a7 */ /* 0x0044e4000800017f */
[----:B---3--:R-:W-:Y:S05]  /*26d30*/  @!P0 NANOSLEEP.SYNCS 0x989680 ;  /* 0x009896800000895d */ /* 0x008fea0003900000 */
[----:B------:R-:W3:Y:S02]  /*26d40*/  @!P0 SYNCS.PHASECHK.TRANS64 P0, [R4+URZ+0x348c0], R8 ;  /* 0x0348c008040085a7 */ /* 0x000ee4000800007f */
[----:B---3--:R-:W-:Y:S05]  /*26d50*/  @!P0 BRA `(.L_x_851) ;  /* 0xfffffffc00f08947 */ /* 0x008fea000383ffff */
[----:B------:R-:W-:Y:S05]  /*26d60*/  BRA `(.L_x_1020) ;  /* 0xffffff9800107947 */ /* 0x000fea000383ffff */
.L_x_859:
[----:B0-----:R0:W2:Y:S02]  /*26d70*/  SYNCS.PHASECHK.TRANS64.TRYWAIT P1, [R6+URZ+0x348a0], R5 ;  /* 0x0348a005060075a7 */ /* 0x0010a4000802017f */
[----:B--2---:R-:W-:Y:S05]  /*26d80*/  @!P1 NANOSLEEP.SYNCS 0x989680 ;  /* 0x009896800000995d */ /* 0x004fea0003900000 */
[----:B------:R-:W2:Y:S02]  /*26d90*/  @!P1 SYNCS.PHASECHK.TRANS64 P1, [R6+URZ+0x348a0], R5 ;  /* 0x0348a005060095a7 */ /* 0x000ea4000802007f */
[----:B--2---:R-:W-:Y:S05]  /*26da0*/  @!P1 BRA `(.L_x_859) ;  /* 0xfffffffc00f09947 */ /* 0x004fea000383ffff */
[----:B------:R-:W-:Y:S05]  /*26db0*/  BRA `(.L_x_1021) ;  /* 0xffffff9c00247947 */ /* 0x000fea000383ffff */
.L_x_865:
[----:B--2---:R2:W3:Y:S02]  /*26dc0*/  SYNCS.PHASECHK.TRANS64.TRYWAIT P1, [R6+URZ+0x348c0], R5 ;  /* 0x0348c005060075a7 */ /* 0x0044e4000802017f */
[----:B---3--:R-:W-:Y:S05]  /*26dd0*/  @!P1 NANOSLEEP.SYNCS 0x989680 ;  /* 0x009896800000995d */ /* 0x008fea0003900000 */
[----:B------:R-:W3:Y:S02]  /*26de0*/  @!P1 SYNCS.PHASECHK.TRANS64 P1, [R6+URZ+0x348c0], R5 ;  /* 0x0348c005060095a7 */ /* 0x000ee4000802007f */
[----:B---3--:R-:W-:Y:S05]  /*26df0*/  @!P1 BRA `(.L_x_865) ;  /* 0xfffffffc00f09947 */ /* 0x008fea000383ffff */
[----:B------:R-:W-:Y:S05]  /*26e00*/  BRA `(.L_x_1022) ;  /* 0xffffff9c00e47947 */ /* 0x000fea000383ffff */
.L_x_879:
        /* <DEDUP_REMOVED lines=11> */
.L_x_1024:
[----:B------:R-:W-:Y:S05]  /*26ec0*/  BSYNC B0 ;  /* 0x0000000000007941 */ /* 0x000fea0003800000 */
.L_x_1023:
[----:B------:R-:W-:Y:S05]  /*26ed0*/  BRA `(.L_x_1025) ;  /* 0xffffffa8005c7947 */ /* 0x000fea000383ffff */
.L_x_881:
[----:B------:R-:W-:Y:S01]  /*26ee0*/  BSSY B0, `(.L_x_1026) ;  /* 0x0000006000007945 */ /* 0x000fe20003800000 */
[----:B------:R-:W-:-:S07]  /*26ef0*/  IMAD.MOV.U32 R15, RZ, RZ, -0x1 ;  /* 0xffffffffff0f7424 */ /* 0x000fce00078e00ff */
[----:B01----:R-:W-:Y:S05]  /*26f00*/  WARPSYNC.COLLECTIVE R15, `(.L_x_1027) ;  /* 0x000000000f0c7348 */ /* 0x003fea0003c00000 */
[----:B------:R-:W-:Y:S02]  /*26f10*/  ELECT P6, UR62, PT ;  /* 0x00000000003e782f */ /* 0x000fe400038c0000 */
[----:B------:R-:W-:Y:S01]  /*26f20*/  MOV R14, UR62 ;  /* 0x0000003e000e7c02 */ /* 0x000fe20008000f00 */
[----:B01----:R-:W-:Y:S10]  /*26f30*/  ENDCOLLECTIVE ;  /* 0x000000000000791b */ /* 0x003ff40003800000 */
.L_x_1027:
[----:B------:R-:W-:Y:S05]  /*26f40*/  BSYNC B0 ;  /* 0x0000000000007941 */ /* 0x000fea0003800000 */
.L_x_1026:
[----:B------:R-:W-:Y:S05]  /*26f50*/  BRA `(.L_x_1028) ;  /* 0xffffffa800687947 */ /* 0x000fea000383ffff */
.L_x_883:
[----:B0-----:R0:W2:Y:S02]  /*26f60*/  SYNCS.PHASECHK.TRANS64.TRYWAIT P0, [R0+URZ+0x34840], R2 ;  /* 0x03484002000075a7 */ /* 0x0010a4000800017f */
[----:B--2---:R-:W-:Y:S05]  /*26f70*/  @!P0 NANOSLEEP.SYNCS 0x989680 ;  /* 0x009896800000895d */ /* 0x004fea0003900000 */
[----:B------:R-:W2:Y:S02]  /*26f80*/  @!P0 SYNCS.PHASECHK.TRANS64 P0, [R0+URZ+0x34840], R2 ;  /* 0x03484002000085a7 */ /* 0x000ea4000800007f */
[----:B--2---:R-:W-:Y:S05]  /*26f90*/  @!P0 BRA `(.L_x_883) ;  /* 0xfffffffc00f08947 */ /* 0x004fea000383ffff */
[----:B------:R-:W-:Y:S05]  /*26fa0*/  BRA `(.L_x_1029) ;  /* 0xffffffa800d87947 */ /* 0x000fea000383ffff */
.L_x_887:
[----:B------:R0:W5:Y:S01]  /*26fb0*/  LDL.LU R8, [R1+0x54] ;  /* 0x0000540001087983 */ /* 0x0001620000300800 */
[----:B------:R-:W-:Y:S01]  /*26fc0*/  IMAD.MOV.U32 R13, RZ, RZ, R3 ;  /* 0x000000ffff0d7224 */ /* 0x000fe200078e0003 */
[----:B------:R-:W-:Y:S01]  /*26fd0*/  MOV R15, 0xffffffff ;  /* 0xffffffff000f7802 */ /* 0x000fe20000000f00 */
[----:B------:R-:W-:Y:S02]  /*26fe0*/  IMAD.MOV.U32 R12, RZ, RZ, RZ ;  /* 0x000000ffff0c7224 */ /* 0x000fe400078e00ff */
[----:B------:R-:W-:-:S07]  /*26ff0*/  IMAD.MOV.U32 R11, RZ, RZ, 0x181f ;  /* 0x0000181fff0b7424 */ /* 0x000fce00078e00ff */
[----:B0----5:R-:W-:Y:S05]  /*27000*/  WARPSYNC.COLLECTIVE R15, `(.L_x_1030) ;  /* 0x000000000f087348 */ /* 0x021fea0003c00000 */
[----:B------:R1:W2:Y:S02]  /*27010*/  SHFL.IDX P6, R14, R13, R12, R11 ;  /* 0x0000000c0d0e7389 */ /* 0x0002a400000c000b */
[----:B012--5:R-:W-:Y:S01]  /*27020*/  ENDCOLLECTIVE ;  /* 0x000000000000791b */ /* 0x027fe20003800000 */
.L_x_1030:
[----:B------:R-:W-:Y:S02]  /*27030*/  IMAD.MOV.U32 R13, RZ, RZ, R4 ;  /* 0x000000ffff0d7224 */ /* 0x000fe400078e0004 */
[----:B------:R-:W-:-:S07]  /*27040*/  IMAD.MOV.U32 R6, RZ, RZ, R14 ;  /* 0x000000ffff067224 */ /* 0x000fce00078e000e */
[----:B------:R-:W-:Y:S05]  /*27050*/  WARPSYNC.COLLECTIVE R15, `(.L_x_1031) ;  /* 0x000000000f087348 */ /* 0x000fea0003c00000 */
[----:B------:R0:W1:Y:S02]  /*27060*/  SHFL.IDX P6, R14, R13, R12, R11 ;  /* 0x0000000c0d0e7389 */ /* 0x00006400000c000b */
[----:B01----:R-:W-:Y:S01]  /*27070*/  ENDCOLLECTIVE ;  /* 0x000000000000791b */ /* 0x003fe20003800000 */
.L_x_1031:
[----:B------:R-:W-:Y:S01]  /*27080*/  ULDC.64 UR4, c[0x0][0x208] ;  /* 0x0000820000047ab9 */ /* 0x000fe20000000a00 */
[----:B------:R-:W-:Y:S02]  /*27090*/  IMAD.MOV.U32 R13, RZ, RZ, R3 ;  /* 0x000000ffff0d7224 */ /* 0x000fe400078e0003 */
[----:B------:R-:W-:Y:S02]  /*270a0*/  IMAD.MOV.U32 R12, RZ, RZ, 0x1 ;  /* 0x00000001ff0c7424 */ /* 0x000fe400078e00ff */
[----:B------:R-:W-:Y:S02]  /*270b0*/  IMAD R2, R8, R7, RZ ;  /* 0x0000000708027224 */ /* 0x000fe400078e02ff */
[----:B------:R-:W0:Y:S01]  /*270c0*/  S2R R8, SR_TID.X ;  /* 0x0000000000087919 */ /* 0x000e220000002100 */
[----:B------:R-:W-:Y:S01]  /*270d0*/  IMAD.MOV.U32 R7, RZ, RZ, R14 ;  /* 0x000000ffff077224 */ /* 0x000fe200078e000e */
[----:B0-----:R-:W-:-:S04]  /*270e0*/  LOP3.LUT R8, R8, 0x7f, RZ, 0xc0, !PT ;  /* 0x0000007f08087812 */ /* 0x001fc800078ec0ff */
[----:B------:R-:W-:-:S05]  /*270f0*/  SHF.R.U32.HI R5, RZ, 0x3, R8 ;  /* 0x00000003ff057819 */ /* 0x000fca0000011608 */
[----:B------:R-:W-:-:S04]  /*27100*/  IMAD.IADD R0, R5, 0x1, R17 ;  /* 0x0000000105007824 */ /* 0x000fc800078e0211 */
[C---:B------:R-:W-:Y:S01]  /*27110*/  VIADD R5, R0.reuse, 0x10 ;  /* 0x0000001000057836 */ /* 0x040fe20000000000 */
[----:B------:R-:W-:-:S13]  /*27120*/  ISETP.GE.AND P2, PT, R0, R2, PT ;  /* 0x000000020000720c */ /* 0x000fda0003f46270 */
[----:B------:R-:W-:-:S04]  /*27130*/  @!P2 LEA R7, P3, R10, R7, 0x1 ;  /* 0x000000070a07a211 */ /* 0x000fc800078608ff */
[----:B------:R-:W-:-:S04]  /*27140*/  @!P2 IADD3.X R6, RZ, R6, RZ, P3, !PT ;  /* 0x00000006ff06a210 */ /* 0x000fc80001ffe4ff */
        /* <DEDUP_REMOVED lines=12> */
.L_x_1032:
[----:B------:R-:W-:Y:S01]  /*27210*/  MOV R13, R4 ;  /* 0x00000004000d7202 */ /* 0x000fe20000000f00 */
[----:B------:R-:W-:-:S07]  /*27220*/  IMAD.MOV.U32 R8, RZ, RZ, R14 ;  /* 0x000000ffff087224 */ /* 0x000fce00078e000e */
[----:B------:R-:W-:Y:S05]  /*27230*/  WARPSYNC.COLLECTIVE R15, `(.L_x_1033) ;  /* 0x000000000f087348 */ /* 0x000fea0003c00000 */
[----:B------:R0:W1:Y:S02]  /*27240*/  SHFL.IDX P6, R14, R13, R12, R11 ;  /* 0x0000000c0d0e7389 */ /* 0x00006400000c000b */
[----:B01----:R-:W-:Y:S01]  /*27250*/  ENDCOLLECTIVE ;  /* 0x000000000000791b */ /* 0x003fe20003800000 */
.L_x_1033:
[----:B------:R-:W-:Y:S01]  /*27260*/  ULDC.64 UR4, c[0x0][0x208] ;  /* 0x0000820000047ab9 */ /* 0x000fe20000000a00 */
[----:B------:R-:W-:Y:S01]  /*27270*/  IMAD.MOV.U32 R13, RZ, RZ, R3 ;  /* 0x000000ffff0d7224 */ /* 0x000fe200078e0003 */
[----:B------:R-:W-:Y:S01]  /*27280*/  MOV R12, 0x2 ;  /* 0x00000002000c7802 */ /* 0x000fe20000000f00 */
[----:B------:R-:W-:-:S05]  /*27290*/  IMAD.MOV.U32 R5, RZ, RZ, R14 ;  /* 0x000000ffff057224 */ /* 0x000fca00078e000e */
[----:B------:R-:W-:Y:S01]  /*272a0*/  @!P2 LEA R7, P3, R10, R5, 0x1 ;  /* 0x000000050a07a211 */ /* 0x000fe200078608ff */
[----:B------:R-:W-:-:S04]  /*272b0*/  VIADD R5, R0, 0x20 ;  /* 0x0000002000057836 */ /* 0x000fc80000000000 */
        /* <DEDUP_REMOVED lines=13> */
.L_x_1034:
[----:B------:R-:W-:Y:S02]  /*27390*/  IMAD.MOV.U32 R13, RZ, RZ, R4 ;  /* 0x000000ffff0d7224 */ /* 0x000fe400078e0004 */
[----:B------:R-:W-:-:S07]  /*273a0*/  IMAD.MOV.U32 R6, RZ, RZ, R14 ;  /* 0x000000ffff067224 */ /* 0x000fce00078e000e */
[----:B------:R-:W-:Y:S05]  /*273b0*/  WARPSYNC.COLLECTIVE R15, `(.L_x_1035) ;  /* 0x000000000f087348 */ /* 0x000fea0003c00000 */
[----:B------:R0:W1:Y:S02]  /*273c0*/  SHFL.IDX P6, R14, R13, R12, R11 ;  /* 0x0000000c0d0e7389 */ /* 0x00006400000c000b */
[----:B01----:R-:W-:Y:S01]  /*273d0*/  ENDCOLLECTIVE ;  /* 0x000000000000791b */ /* 0x003fe20003800000 */
.L_x_1035:
[----:B------:R-:W-:Y:S01]  /*273e0*/  ULDC.64 UR4, c[0x0][0x208] ;  /* 0x0000820000047ab9 */ /* 0x000fe20000000a00 */
[----:B------:R-:W-:Y:S02]  /*273f0*/  IMAD.MOV.U32 R13, RZ, RZ, R3 ;  /* 0x000000ffff0d7224 */ /* 0x000fe400078e0003 */
[----:B------:R-:W-:Y:S02]  /*27400*/  IMAD.MOV.U32 R12, RZ, RZ, 0x3 ;  /* 0x00000003ff0c7424 */ /* 0x000fe400078e00ff */
[----:B------:R-:W-:-:S05]  /*27410*/  IMAD.MOV.U32 R5, RZ, RZ, R14 ;  /* 0x000000ffff057224 */ /* 0x000fca00078e000e */
[----:B------:R-:W-:-:S05]  /*27420*/  @!P2 LEA R5, P3, R10, R5, 0x1 ;  /* 0x000000050a05a211 */ /* 0x000fca00078608ff */
[----:B------:R-:W-:-:S05]  /*27430*/  @!P2 IMAD.X R6, RZ, RZ, R6, P3 ;  /* 0x000000ffff06a224 */ /* 0x000fca00018e0606 */
[----:B------:R-:W-:Y:S01]  /*27440*/  @!P2 MOV R7, R6 ;  /* 0x000000060007a202 */ /* 0x000fe20000000f00 */
        /* <DEDUP_REMOVED lines=11> */
.L_x_1036:
[----:B------:R-:W-:Y:S01]  /*27500*/  IMAD.MOV.U32 R13, RZ, RZ, R4 ;  /* 0x000000ffff0d7224 */ /* 0x000fe200078e0004 */
[----:B------:R-:W-:-:S07]  /*27510*/  MOV R6, R14 ;  /* 0x0000000e00067202 */ /* 0x000fce0000000f00 */
[----:B------:R-:W-:Y:S05]  /*27520*/  WARPSYNC.COLLECTIVE R15, `(.L_x_1037) ;  /* 0x000000000f087348 */ /* 0x000fea0003c00000 */
[----:B------:R0:W1:Y:S02]  /*27530*/  SHFL.IDX P6, R14, R13, R12, R11 ;  /* 0x0000000c0d0e7389 */ /* 0x00006400000c000b */
[----:B01----:R-:W-:Y:S01]  /*27540*/  ENDCOLLECTIVE ;  /* 0x000000000000791b */ /* 0x003fe20003800000 */
.L_x_1037:
[----:B------:R-:W-:Y:S01]  /*27550*/  ULDC.64 UR4, c[0x0][0x208] ;  /* 0x0000820000047ab9 */ /* 0x000fe20000000a00 */
[----:B------:R-:W-:Y:S02]  /*27560*/  IMAD.MOV.U32 R13, RZ, RZ, R3 ;  /* 0x000000ffff0d7224 */ /* 0x000fe400078e0003 */
[----:B------:R-:W-:Y:S02]  /*27570*/  IMAD.MOV.U32 R12, RZ, RZ, 0x4 ;  /* 0x00000004ff0c7424 */ /* 0x000fe400078e00ff */
[----:B------:R-:W-:-:S05]  /*27580*/  IMAD.MOV.U32 R5, RZ, RZ, R14 ;  /* 0x000000ffff057224 */ /* 0x000fca00078e000e */
[----:B------:R-:W-:-:S05]  /*27590*/  @!P2 LEA R5, P3, R10, R5, 0x1 ;  /* 0x000000050a05a211 */ /* 0x000fca00078608ff */
[----:B------:R-:W-:-:S04]  /*275a0*/  @!P2 IMAD.X R6, RZ, RZ, R6, P3 ;  /* 0x000000ffff06a224 */ /* 0x000fc800018e0606 */
[----:B------:R-:W-:Y:S01]  /*275b0*/  @!P2 IMAD.MOV.U32 R7, RZ, RZ, R6 ;  /* 0x000000ffff07a224 */ /* 0x000fe200078e0006 */
[----:B------:R-:W-:Y:S01]  /*275c0*/  @!P2 MOV R6, R5 ;  /* 0x000000050006a202 */ /* 0x000fe20000000f00 */
[----:B------:R-:W-:-:S04]  /*275d0*/  VIADD R5, R0, 0x40 ;  /* 0x0000004000057836 */ /* 0x000fc80000000000 */
        /* <DEDUP_REMOVED lines=9> */
.L_x_1038:
[----:B------:R-:W-:Y:S01]  /*27670*/  MOV R13, R4 ;  /* 0x00000004000d7202 */ /* 0x000fe20000000f00 */
[----:B------:R-:W-:-:S07]  /*27680*/  IMAD.MOV.U32 R6, RZ, RZ, R14 ;  /* 0x000000ffff067224 */ /* 0x000fce00078e000e */
[----:B------:R-:W-:Y:S05]  /*27690*/  WARPSYNC.COLLECTIVE R15, `(.L_x_1039) ;  /* 0x000000000f087348 */ /* 0x000fea0003c00000 */
[----:B------:R0:W1:Y:S02]  /*276a0*/  SHFL.IDX P6, R14, R13, R12, R11 ;  /* 0x0000000c0d0e7389 */ /* 0x00006400000c000b */
[----:B01----:R-:W-:Y:S01]  /*276b0*/  ENDCOLLECTIVE ;  /* 0x000000000000791b */ /* 0x003fe20003800000 */
.L_x_1039:
[----:B------:R-:W-:Y:S01]  /*276c0*/  ULDC.64 UR4, c[0x0][0x208] ;  /* 0x0000820000047ab9 */ /* 0x000fe20000000a00 */
[----:B------:R-:W-:Y:S02]  /*276d0*/  IMAD.MOV.U32 R13, RZ, RZ, R3 ;  /* 0x000000ffff0d7224 */ /* 0x000fe400078e0003 */
[----:B------:R-:W-:Y:S02]  /*276e0*/  IMAD.MOV.U32 R12, RZ, RZ, 0x5 ;  /* 0x00000005ff0c7424 */ /* 0x000fe400078e00ff */
[----:B------:R-:W-:-:S05]  /*276f0*/  IMAD.MOV.U32 R5, RZ, RZ, R14 ;  /* 0x000000ffff057224 */ /* 0x000fca00078e000e */
[----:B------:R-:W-:-:S05]  /*27700*/  @!P2 LEA R5, P3, R10, R5, 0x1 ;  /* 0x000000050a05a211 */ /* 0x000fca00078608ff */
[----:B------:R-:W-:-:S04]  /*27710*/  @!P2 IMAD.X R6, RZ, RZ, R6, P3 ;  /* 0x000000ffff06a224 */ /* 0x000fc800018e0606 */
[----:B------:R-:W-:Y:S02]  /*27720*/  @!P2 IMAD.MOV.U32 R7, RZ, RZ, R6 ;  /* 0x000000ffff07a224 */ /* 0x000fe400078e0006 */
[----:B------:R-:W-:Y:S01]  /*27730*/  @!P2 IMAD.MOV.U32 R6, RZ, RZ, R5 ;  /* 0x000000ffff06a224 */ /* 0x000fe200078e0005 */
[----:B------:R-:W-:-:S04]  /*27740*/  IADD3 R5, R0, 0x50, RZ ;  /* 0x0000005000057810 */ /* 0x000fc80007ffe0ff */
        /* <DEDUP_REMOVED lines=9> */
.L_x_1040:
[----:B------:R-:W-:Y:S02]  /*277e0*/  IMAD.MOV.U32 R13, RZ, RZ, R4 ;  /* 0x000000ffff0d7224 */ /* 0x000fe400078e0004 */
[----:B------:R-:W-:-:S07]  /*277f0*/  IMAD.MOV.U32 R6, RZ, RZ, R14 ;  /* 0x000000ffff067224 */ /* 0x000fce00078e000e */
[----:B------:R-:W-:Y:S05]  /*27800*/  WARPSYNC.COLLECTIVE R15, `(.L_x_1041) ;  /* 0x000000000f087348 */ /* 0x000fea0003c00000 */
[----:B------:R0:W1:Y:S02]  /*27810*/  SHFL.IDX P6, R14, R13, R12, R11 ;  /* 0x0000000c0d0e7389 */ /* 0x00006400000c000b */
[----:B01----:R-:W-:Y:S01]  /*27820*/  ENDCOLLECTIVE ;  /* 0x000000000000791b */ /* 0x003fe20003800000 */
.L_x_1041:
[----:B------:R-:W-:Y:S01]  /*27830*/  ULDC.64 UR4, c[0x0][0x208] ;  /* 0x0000820000047ab9 */ /* 0x000fe20000000a00 */
[----:B------:R-:W-:Y:S01]  /*27840*/  IMAD.MOV.U32 R13, RZ, RZ, R3 ;  /* 0x000000ffff0d7224 */ /* 0x000fe200078e0003 */
[----:B------:R-:W-:Y:S02]  /*27850*/  MOV R12, 0x6 ;  /* 0x00000006000c7802 */ /* 0x000fe40000000f00 */
[----:B------:R-:W-:-:S04]  /*27860*/  MOV R5, R14 ;  /* 0x0000000e00057202 */ /* 0x000fc80000000f00 */
        /* <DEDUP_REMOVED lines=12> */
.L_x_1042:
[----:B------:R-:W-:-:S05]  /*27930*/  VIADD R7, R0, 0x60 ;  /* 0x0000006000077836 */ /* 0x000fca0000000000 */
[----:B------:R-:W-:Y:S01]  /*27940*/  ISETP.GE.AND P2, PT, R7, R2, PT ;  /* 0x000000020700720c */ /* 0x000fe20003f46270 */
[----:B------:R-:W-:Y:S02]  /*27950*/  IMAD.MOV.U32 R13, RZ, RZ, R4 ;  /* 0x000000ffff0d7224 */ /* 0x000fe400078e0004 */
[----:B------:R-:W-:-:S10]  /*27960*/  IMAD.MOV.U32 R6, RZ, RZ, R14 ;  /* 0x000000ffff067224 */ /* 0x000fd400078e000e */
[----:B------:R-:W-:Y:S05]  /*27970*/  WARPSYNC.COLLECTIVE R15, `(.L_x_1043) ;  /* 0x000000000f087348 */ /* 0x000fea0003c00000 */
[----:B------:R0:W1:Y:S02]  /*27980*/  SHFL.IDX P6, R14, R13, R12, R11 ;  /* 0x0000000c0d0e7389 */ /* 0x00006400000c000b */
[----:B01----:R-:W-:Y:S01]  /*27990*/  ENDCOLLECTIVE ;  /* 0x000000000000791b */ /* 0x003fe20003800000 */
.L_x_1043:
[----:B------:R-:W-:Y:S01]  /*279a0*/  ULDC.64 UR4, c[0x0][0x208] ;  /* 0x0000820000047ab9 */ /* 0x000fe20000000a00 */
[----:B------:R-:W-:Y:S02]  /*279b0*/  IMAD.MOV.U32 R13, RZ, RZ, R3 ;  /* 0x000000ffff0d7224 */ /* 0x000fe400078e0003 */
[----:B------:R-:W-:Y:S02]  /*279c0*/  IMAD.MOV.U32 R12, RZ, RZ, 0x7 ;  /* 0x00000007ff0c7424 */ /* 0x000fe400078e00ff */
[----:B------:R-:W-:-:S05]  /*279d0*/  IMAD.MOV.U32 R5, RZ, RZ, R14 ;  /* 0x000000ffff057224 */ /* 0x000fca00078e000e */
[----:B------:R-:W-:-:S04]  /*279e0*/  @!P2 LEA R5, P3, R10, R5, 0x1 ;  /* 0x000000050a05a211 */ /* 0x000fc800078608ff */
[----:B------:R-:W-:-:S05]  /*279f0*/  @!P2 IADD3.X R6, RZ, R6, RZ, P3, !PT ;  /* 0x00000006ff06a210 */ /* 0x000fca0001ffe4ff */
        /* <DEDUP_REMOVED lines=10> */
.L_x_1044:
[----:B------:R-:W-:Y:S01]  /*27aa0*/  IMAD.MOV.U32 R13, RZ, RZ, R4 ;  /* 0x000000ffff0d7224 */ /* 0x000fe200078e0004 */
[----:B------:R-:W-:-:S07]  /*27ab0*/  MOV R5, R14 ;  /* 0x0000000e00057202 */ /* 0x000fce0000000f00 */
[----:B------:R-:W-:Y:S05]  /*27ac0*/  WARPSYNC.COLLECTIVE R15, `(.L_x_1045) ;  /* 0x000000000f087348 */ /* 0x000fea0003c00000 */
[----:B------:R0:W1:Y:S02]  /*27ad0*/  SHFL.IDX P6, R14, R13, R12, R11 ;  /* 0x0000000c0d0e7389 */ /* 0x00006400000c000b */
[----:B01----:R-:W-:Y:S01]  /*27ae0*/  ENDCOLLECTIVE ;  /* 0x000000000000791b */ /* 0x003fe20003800000 */
.L_x_1045:
[----:B------:R-:W-:Y:S01]  /*27af0*/  IMAD.MOV.U32 R3, RZ, RZ, R14 ;  /* 0x000000ffff037224 */ /* 0x000fe200078e000e */
[----:B------:R-:W-:Y:S06]  /*27b00*/  BRA `(.L_x_1046) ;  /* 0xffffffac00907947 */ /* 0x000fec000383ffff */
.L_x_892:
[----:B0-----:R-:W2:Y:S02]  /*27b10*/  LDL R2, [R1+0x8] ;  /* 0x0000080001027983 */ /* 0x001ea40000100800 */
[----:B--2---:R0:W2:Y:S02]  /*27b20*/  SYNCS.PHASECHK.TRANS64.TRYWAIT P0, [R2+URZ+0x34820], R0 ;  /* 0x03482000020075a7 */ /* 0x0040a4000800017f */
[----:B--2---:R-:W-:Y:S05]  /*27b30*/  @!P0 NANOSLEEP.SYNCS 0x989680 ;  /* 0x009896800000895d */ /* 0x004fea0003900000 */
[----:B------:R-:W2:Y:S02]  /*27b40*/  @!P0 SYNCS.PHASECHK.TRANS64 P0, [R2+URZ+0x34820], R0 ;  /* 0x03482000020085a7 */ /* 0x000ea4000800007f */
[----:B--2---:R-:W-:Y:S05]  /*27b50*/  @!P0 BRA `(.L_x_892) ;  /* 0xfffffffc00ec8947 */ /* 0x004fea000383ffff */
[----:B------:R-:W-:Y:S05]  /*27b60*/  BRA `(.L_x_1047) ;  /* 0xffffffb000087947 */ /* 0x000fea000383ffff */
.L_x_901:
[----:B--2---:R2:W3:Y:S02]  /*27b70*/  SYNCS.PHASECHK.TRANS64.TRYWAIT P0, [R3+URZ+0x34840], R2 ;  /* 0x03484002030075a7 */ /* 0x0044e4000800017f */
[----:B---3--:R-:W-:Y:S05]  /*27b80*/  @!P0 NANOSLEEP.SYNCS 0x989680 ;  /* 0x009896800000895d */ /* 0x008fea0003900000 */
[----:B------:R-:W3:Y:S02]  /*27b90*/  @!P0 SYNCS.PHASECHK.TRANS64 P0, [R3+URZ+0x34840], R2 ;  /* 0x03484002030085a7 */ /* 0x000ee4000800007f */
[----:B---3--:R-:W-:Y:S05]  /*27ba0*/  @!P0 BRA `(.L_x_901) ;  /* 0xfffffffc00f08947 */ /* 0x008fea000383ffff */
[----:B------:R-:W-:Y:S05]  /*27bb0*/  BRA `(.L_x_1048) ;  /* 0xffffffb000d87947 */ /* 0x000fea000383ffff */
.L_x_907:
[----:B0-----:R0:W1:Y:S02]  /*27bc0*/  SYNCS.PHASECHK.TRANS64.TRYWAIT P0, [R3+URZ+0x60], R2 ;  /* 0x00006002030075a7 */ /* 0x001064000800017f */
[----:B-1----:R-:W-:Y:S05]  /*27bd0*/  @!P0 NANOSLEEP.SYNCS 0x989680 ;  /* 0x009896800000895d */ /* 0x002fea0003900000 */
[----:B------:R-:W1:Y:S02]  /*27be0*/  @!P0 SYNCS.PHASECHK.TRANS64 P0, [R3+URZ+0x60], R2 ;  /* 0x00006002030085a7 */ /* 0x000e64000800007f */
[----:B-1----:R-:W-:Y:S05]  /*27bf0*/  @!P0 BRA `(.L_x_907) ;  /* 0xfffffffc00f08947 */ /* 0x002fea000383ffff */
[----:B------:R-:W-:Y:S05]  /*27c00*/  BRA `(.L_x_1049) ;  /* 0xffffffb400b47947 */ /* 0x000fea000383ffff */
.L_x_916:
[----:B--2---:R2:W3:Y:S02]  /*27c10*/  SYNCS.PHASECHK.TRANS64.TRYWAIT P0, [R3+URZ+0x34840], R2 ;  /* 0x03484002030075a7 */ /* 0x0044e4000800017f */
[----:B---3--:R-:W-:Y:S05]  /*27c20*/  @!P0 NANOSLEEP.SYNCS 0x989680 ;  /* 0x009896800000895d */ /* 0x008fea0003900000 */
[----:B------:R-:W3:Y:S02]  /*27c30*/  @!P0 SYNCS.PHASECHK.TRANS64 P0, [R3+URZ+0x34840], R2 ;  /* 0x03484002030085a7 */ /* 0x000ee4000800007f */
[----:B---3--:R-:W-:Y:S05]  /*27c40*/  @!P0 BRA `(.L_x_916) ;  /* 0xfffffffc00f08947 */ /* 0x008fea000383ffff */
[----:B------:R-:W-:Y:S05]  /*27c50*/  BRA `(.L_x_1050) ;  /* 0xffffffbc00607947 */ /* 0x000fea000383ffff */
.L_x_922:
[----:B-1----:R1:W2:Y:S02]  /*27c60*/  SYNCS.PHASECHK.TRANS64.TRYWAIT P0, [R2+URZ+0x60], R3 ;  /* 0x00006003020075a7 */ /* 0x0022a4000800017f */
[----:B--2---:R-:W-:Y:S05]  /*27c70*/  @!P0 NANOSLEEP.SYNCS 0x989680 ;  /* 0x009896800000895d */ /* 0x004fea0003900000 */
[----:B------:R-:W2:Y:S02]  /*27c80*/  @!P0 SYNCS.PHASECHK.TRANS64 P0, [R2+URZ+0x60], R3 ;  /* 0x00006003020085a7 */ /* 0x000ea4000800007f */
[----:B--2---:R-:W-:Y:S05]  /*27c90*/  @!P0 BRA `(.L_x_922) ;  /* 0xfffffffc00f08947 */ /* 0x004fea000383ffff */
[----:B------:R-:W-:Y:S05]  /*27ca0*/  BRA `(.L_x_1051) ;  /* 0xffffffc0003c7947 */ /* 0x000fea000383ffff */
.L_x_931:
[----:B---3--:R3:W4:Y:S02]  /*27cb0*/  SYNCS.PHASECHK.TRANS64.TRYWAIT P0, [R2+URZ+0x34840], R3 ;  /* 0x03484003020075a7 */ /* 0x008724000800017f */
[----:B----4-:R-:W-:Y:S05]  /*27cc0*/  @!P0 NANOSLEEP.SYNCS 0x989680 ;  /* 0x009896800000895d */ /* 0x010fea0003900000 */
[----:B------:R-:W4:Y:S02]  /*27cd0*/  @!P0 SYNCS.PHASECHK.TRANS64 P0, [R2+URZ+0x34840], R3 ;  /* 0x03484003020085a7 */ /* 0x000f24000800007f */
[----:B----4-:R-:W-:Y:S05]  /*27ce0*/  @!P0 BRA `(.L_x_931) ;  /* 0xfffffffc00f08947 */ /* 0x010fea000383ffff */
[----:B------:R-:W-:Y:S05]  /*27cf0*/  BRA `(.L_x_1052) ;  /* 0xffffffc400b47947 */ /* 0x000fea000383ffff */
.L_x_937:
[----:B-1----:R1:W2:Y:S02]  /*27d00*/  SYNCS.PHASECHK.TRANS64.TRYWAIT P0, [R2+URZ+0x60], R5 ;  /* 0x00006005020075a7 */ /* 0x0022a4000800017f */
[----:B--2---:R-:W-:Y:S05]  /*27d10*/  @!P0 NANOSLEEP.SYNCS 0x989680 ;  /* 0x009896800000895d */ /* 0x004fea0003900000 */
[----:B------:R-:W2:Y:S02]  /*27d20*/  @!P0 SYNCS.PHASECHK.TRANS64 P0, [R2+URZ+0x60], R5 ;  /* 0x00006005020085a7 */ /* 0x000ea4000800007f */
[----:B--2---:R-:W-:Y:S05]  /*27d30*/  @!P0 BRA `(.L_x_937) ;  /* 0xfffffffc00f08947 */ /* 0x004fea000383ffff */
[----:B------:R-:W-:Y:S05]  /*27d40*/  BRA `(.L_x_1053) ;  /* 0xffffffc800907947 */ /* 0x000fea000383ffff */
.L_x_948:
[----:B--2---:R2:W4:Y:S02]  /*27d50*/  SYNCS.PHASECHK.TRANS64.TRYWAIT P0, [R2+URZ+0x34860], R0 ;  /* 0x03486000020075a7 */ /* 0x004524000800017f */
[----:B----4-:R-:W-:Y:S05]  /*27d60*/  @!P0 NANOSLEEP.SYNCS 0x989680 ;  /* 0x009896800000895d */ /* 0x010fea0003900000 */
[----:B------:R-:W4:Y:S02]  /*27d70*/  @!P0 SYNCS.PHASECHK.TRANS64 P0, [R2+URZ+0x34860], R0 ;  /* 0x03486000020085a7 */ /* 0x000f24000800007f */
[----:B----4-:R-:W-:Y:S05]  /*27d80*/  @!P0 BRA `(.L_x_948) ;  /* 0xfffffffc00f08947 */ /* 0x010fea000383ffff */
[----:B------:R-:W-:Y:S05]  /*27d90*/  BRA `(.L_x_1054) ;  /* 0xffffffcc00ec7947 */ /* 0x000fea000383ffff */
.L_x_955:
[----:B------:R-:W-:Y:S01]  /*27da0*/  BSSY B0, `(.L_x_1055) ;  /* 0x0000008000007945 */ /* 0x000fe20003800000 */
[----:B------:R-:W-:Y:S01]  /*27db0*/  IMAD.MOV.U32 R13, RZ, RZ, R16 ;  /* 0x000000ffff0d7224 */ /* 0x000fe200078e0010 */
[----:B------:R-:W-:Y:S01]  /*27dc0*/  MOV R11, 0x1f ;  /* 0x0000001f000b7802 */ /* 0x000fe20000000f00 */
[----:B------:R-:W-:Y:S02]  /*27dd0*/  IMAD.MOV.U32 R12, RZ, RZ, RZ ;  /* 0x000000ffff0c7224 */ /* 0x000fe400078e00ff */
[----:B------:R-:W-:-:S07]  /*27de0*/  IMAD.MOV.U32 R15, RZ, RZ, -0x1 ;  /* 0xffffffffff0f7424 */ /* 0x000fce00078e00ff */
[----:B0--3-5:R-:W-:Y:S05]  /*27df0*/  WARPSYNC.COLLECTIVE R15, `(.L_x_1056) ;  /* 0x000000000f087348 */ /* 0x029fea0003c00000 */
[----:B------:R1:W2:Y:S02]  /*27e00*/  SHFL.IDX P6, R14, R13, R12, R11 ;  /* 0x0000000c0d0e7389 */ /* 0x0002a400000c000b */
[----:B0123-5:R-:W-:Y:S01]  /*27e10*/  ENDCOLLECTIVE ;  /* 0x000000000000791b */ /* 0x02ffe20003800000 */
.L_x_1056:
[----:B------:R-:W-:Y:S05]  /*27e20*/  BSYNC B0 ;  /* 0x0000000000007941 */ /* 0x000fea0003800000 */
.L_x_1055:
[----:B------:R-:W-:Y:S01]  /*27e30*/  IMAD.MOV.U32 R13, RZ, RZ, R16 ;  /* 0x000000ffff0d7224 */ /* 0x000fe200078e0010 */
[----:B------:R-:W-:Y:S01]  /*27e40*/  MOV R11, 0x1f ;  /* 0x0000001f000b7802 */ /* 0x000fe20000000f00 */
[----:B------:R-:W-:Y:S02]  /*27e50*/  IMAD.MOV.U32 R12, RZ, RZ, 0x1 ;  /* 0x00000001ff0c7424 */ /* 0x000fe400078e00ff */
[----:B------:R-:W-:Y:S02]  /*27e60*/  IMAD.MOV.U32 R15, RZ, RZ, -0x1 ;  /* 0xffffffffff0f7424 */ /* 0x000fe400078e00ff */
[----:B------:R-:W-:Y:S02]  /*27e70*/  IMAD.IADD R5, R19, 0x1, R7 ;  /* 0x0000000113057824 */ /* 0x000fe400078e0207 */
[----:B------:R-:W-:-:S07]  /*27e80*/  IMAD.MOV.U32 R0, RZ, RZ, R14 ;  /* 0x000000ffff007224 */ /* 0x000fce00078e000e */
[----:B------:R-:W-:Y:S05]  /*27e90*/  WARPSYNC.COLLECTIVE R15, `(.L_x_1057) ;  /* 0x000000000f087348 */ /* 0x000fea0003c00000 */
[----:B------:R0:W1:Y:S02]  /*27ea0*/  SHFL.IDX P6, R14, R13, R12, R11 ;  /* 0x0000000c0d0e7389 */ /* 0x00006400000c000b */
[----:B01----:R-:W-:Y:S01]  /*27eb0*/  ENDCOLLECTIVE ;  /* 0x000000000000791b */ /* 0x003fe20003800000 */
.L_x_1057:
[----:B------:R-:W-:Y:S01]  /*27ec0*/  ULDC UR4, c[0x0][0xc3c] ;  /* 0x00030f0000047ab9 */ /* 0x000fe20000000800 */
[----:B------:R-:W-:Y:S01]  /*27ed0*/  ULDC.64 UR6, c[0x0][0x208] ;  /* 0x0000820000067ab9 */ /* 0x000fe20000000a00 */
        /* <DEDUP_REMOVED lines=10> */
[----:B0-----:R-:W-:Y:S01]  /*27f80*/  IMAD.MOV.U32 R2, RZ, RZ, RZ ;  /* 0x000000ffff027224 */ /* 0x001fe200078e00ff */
[----:B--2---:R-:W-:Y:S02]  /*27f90*/  @!P1 MOV R2, R3 ;  /* 0x0000000300029202 */ /* 0x004fe40000000f00 */
[----:B------:R-:W-:-:S03]  /*27fa0*/  ISETP.NE.AND P1, PT, R7, RZ, PT ;  /* 0x000000ff0700720c */ /* 0x000fc60003f25270 */
[----:B------:R-:W-:-:S10]  /*27fb0*/  IMAD.MOV.U32 R13, RZ, RZ, R2 ;  /* 0x000000ffff0d7224 */ /* 0x000fd400078e0002 */
[----:B------:R-:W-:Y:S05]  /*27fc0*/  WARPSYNC.COLLECTIVE R15, `(.L_x_1058) ;  /* 0x000000000f087348 */ /* 0x000fea0003c00000 */
[----:B------:R0:W1:Y:S02]  /*27fd0*/  SHFL.UP P6, R14, R13, R12, R11 ;  /* 0x0400000c0d0e7389 */ /* 0x00006400000c000b */
[----:B01----:R-:W-:Y:S01]  /*27fe0*/  ENDCOLLECTIVE ;  /* 0x000000000000791b */ /* 0x003fe20003800000 */
.L_x_1058:
[----:B------:R-:W-:Y:S02]  /*27ff0*/  IMAD.MOV.U32 R12, RZ, RZ, 0x2 ;  /* 0x00000002ff0c7424 */ /* 0x000fe400078e00ff */
[----:B------:R-:W-:-:S05]  /*28000*/  IMAD.MOV.U32 R3, RZ, RZ, R14 ;  /* 0x000000ffff037224 */ /* 0x000fca00078e000e */
[----:B------:R-:W-:-:S05]  /*28010*/  SEL R3, R3, RZ, P1 ;  /* 0x000000ff03037207 */ /* 0x000fca0000800000 */
[----:B------:R-:W-:-:S05]  /*28020*/  IMAD.IADD R3, R2, 0x1, R3 ;  /* 0x0000000102037824 */ /* 0x000fca00078e0203 */
[----:B------:R-:W-:-:S07]  /*28030*/  MOV R13, R3 ;  /* 0x00000003000d7202 */ /* 0x000fce0000000f00 */
[----:B------:R-:W-:Y:S05]  /*28040*/  WARPSYNC.COLLECTIVE R15, `(.L_x_1059) ;  /* 0x000000000f087348 */ /* 0x000fea0003c00000 */
[----:B------:R0:W1:Y:S02]  /*28050*/  SHFL.UP P6, R14, R13, R12, R11 ;  /* 0x0400000c0d0e7389 */ /* 0x00006400000c000b */
[----:B01----:R-:W-:Y:S01]  /*28060*/  ENDCOLLECTIVE ;  /* 0x000000000000791b */ /* 0x003fe20003800000 */
.L_x_1059:
[----:B------:R-:W-:Y:S01]  /*28070*/  MOV R12, 0x4 ;  /* 0x00000004000c7802 */ /* 0x000fe20000000f00 */
[----:B------:R-:W-:-:S05]  /*28080*/  IMAD.MOV.U32 R5, RZ, RZ, R14 ;  /* 0x000000ffff057224 */ /* 0x000fca00078e000e */
[----:B------:R-:W-:-:S05]  /*28090*/  SEL R5, R5, RZ, P2 ;  /* 0x000000ff05057207 */ /* 0x000fca0001000000 */
[----:B------:R-:W-:-:S04]  /*280a0*/  IMAD.IADD R3, R3, 0x1, R5 ;  /* 0x0000000103037824 */ /* 0x000fc800078e0205 */
[----:B------:R-:W-:-:S07]  /*280b0*/  IMAD.MOV.U32 R13, RZ, RZ, R3 ;  /* 0x000000ffff0d7224 */ /* 0x000fce00078e0003 */
[----:B------:R-:W-:Y:S05]  /*280c0*/  WARPSYNC.COLLECTIVE R15, `(.L_x_1060) ;  /* 0x000000000f087348 */ /* 0x000fea0003c00000 */
[----:B------:R0:W1:Y:S02]  /*280d0*/  SHFL.UP P6, R14, R13, R12, R11 ;  /* 0x0400000c0d0e7389 */ /* 0x00006400000c000b */
[----:B01----:R-:W-:Y:S01]  /*280e0*/  ENDCOLLECTIVE ;  /* 0x000000000000791b */ /* 0x003fe20003800000 */
.L_x_1060:
        /* <DEDUP_REMOVED lines=8> */
.L_x_1061:
[----:B------:R-:W-:Y:S01]  /*28170*/  IMAD.MOV.U32 R12, RZ, RZ, 0x10 ;  /* 0x00000010ff0c7424 */ /* 0x000fe200078e00ff */
[----:B------:R-:W-:-:S04]  /*28180*/  MOV R5, R14 ;  /* 0x0000000e00057202 */ /* 0x000fc80000000f00 */
[----:B------:R-:W-:-:S05]  /*28190*/  SEL R5, R5, RZ, P4 ;  /* 0x000000ff05057207 */ /* 0x000fca0002000000 */
[----:B------:R-:W-:-:S04]  /*281a0*/  IMAD.IADD R3, R3, 0x1, R5 ;  /* 0x0000000103037824 */ /* 0x000fc800078e0205 */
[----:B------:R-:W-:-:S07]  /*281b0*/  IMAD.MOV.U32 R13, RZ, RZ, R3 ;  /* 0x000000ffff0d7224 */ /* 0x000fce00078e0003 */
[----:B------:R-:W-:Y:S05]  /*281c0*/  WARPSYNC.COLLECTIVE R15, `(.L_x_1062) ;  /* 0x000000000f087348 */ /* 0x000fea0003c00000 */
[----:B------:R0:W1:Y:S02]  /*281d0*/  SHFL.UP P6, R14, R13, R12, R11 ;  /* 0x0400000c0d0e7389 */ /* 0x00006400000c000b */
[----:B01----:R-:W-:Y:S01]  /*281e0*/  ENDCOLLECTIVE ;  /* 0x000000000000791b */ /* 0x003fe20003800000 */
.L_x_1062:
[----:B------:R-:W-:Y:S02]  /*281f0*/  IMAD.MOV.U32 R12, RZ, RZ, 0x1f ;  /* 0x0000001fff0c7424 */ /* 0x000fe400078e00ff */
[----:B------:R-:W-:Y:S02]  /*28200*/  IMAD.MOV.U32 R11, RZ, RZ, 0x1f ;  /* 0x0000001fff0b7424 */ /* 0x000fe400078e00ff */
[----:B------:R-:W-:-:S05]  /*28210*/  IMAD.MOV.U32 R5, RZ, RZ, R14 ;  /* 0x000000ffff057224 */ /* 0x000fca00078e000e */
[----:B------:R-:W-:-:S04]  /*28220*/  SEL R5, R5, RZ, P5 ;  /* 0x000000ff05057207 */ /* 0x000fc80002800000 */
[----:B------:R-:W-:-:S05]  /*28230*/  IADD3 R5, R3, R5, RZ ;  /* 0x0000000503057210 */ /* 0x000fca0007ffe0ff */
[----:B------:R-:W-:-:S07]  /*28240*/  IMAD.MOV.U32 R13, RZ, RZ, R5 ;  /* 0x000000ffff0d7224 */ /* 0x000fce00078e0005 */
[----:B------:R-:W-:Y:S05]  /*28250*/  WARPSYNC.COLLECTIVE R15, `(.L_x_1063) ;  /* 0x000000000f087348 */ /* 0x000fea0003c00000 */
[----:B------:R0:W1:Y:S02]  /*28260*/  SHFL.IDX P6, R14, R13, R12, R11 ;  /* 0x0000000c0d0e7389 */ /* 0x00006400000c000b */
[----:B01----:R-:W-:Y:S01]  /*28270*/  ENDCOLLECTIVE ;  /* 0x000000000000791b */ /* 0x003fe20003800000 */
.L_x_1063:
[----:B------:R-:W-:Y:S01]  /*28280*/  IMAD.MOV.U32 R6, RZ, RZ, R14 ;  /* 0x000000ffff067224 */ /* 0x000fe200078e000e */
[----:B------:R-:W-:Y:S06]  /*28290*/  BRA `(.L_x_1064) ;  /* 0xffffffd000707947 */ /* 0x000fec000383ffff */
.L_x_960:
[----:B------:R-:W-:Y:S01]  /*282a0*/  BSSY B0, `(.L_x_1065) ;  /* 0x0000008000007945 */ /* 0x000fe20003800000 */
[----:B-----5:R-:W-:Y:S01]  /*282b0*/  MOV R13, R2 ;  /* 0x00000002000d7202 */ /* 0x020fe20000000f00 */
[----:B------:R-:W-:Y:S02]  /*282c0*/  IMAD.MOV.U32 R12, RZ, RZ, 0x1 ;  /* 0x00000001ff0c7424 */ /* 0x000fe400078e00ff */
[----:B------:R-:W-:Y:S02]  /*282d0*/  IMAD.MOV.U32 R11, RZ, RZ, RZ ;  /* 0x000000ffff0b7224 */ /* 0x000fe400078e00ff */
[----:B------:R-:W-:-:S07]  /*282e0*/  IMAD.MOV.U32 R15, RZ, RZ, -0x1 ;  /* 0xffffffffff0f7424 */ /* 0x000fce00078e00ff */
[----:B01----:R-:W-:Y:S05]  /*282f0*/  WARPSYNC.COLLECTIVE R15, `(.L_x_1066) ;  /* 0x000000000f087348 */ /* 0x003fea0003c00000 */
[----:B------:R2:W3:Y:S02]  /*28300*/  SHFL.UP P6, R14, R13, R12, R11 ;  /* 0x0400000c0d0e7389 */ /* 0x0004e400000c000b */
[----:B0123--:R-:W-:Y:S01]  /*28310*/  ENDCOLLECTIVE ;  /* 0x000000000000791b */ /* 0x00ffe20003800000 */
.L_x_1066:
[----:B------:R-:W-:Y:S05]  /*28320*/  BSYNC B0 ;  /* 0x0000000000007941 */ /* 0x000fea0003800000 */
.L_x_1065:
[----:B------:R-:W-:Y:S02]  /*28330*/  IMAD.MOV.U32 R3, RZ, RZ, R14 ;  /* 0x000000ffff037224 */ /* 0x000fe400078e000e */
[----:B------:R-:W-:Y:S02]  /*28340*/  IMAD.MOV.U32 R12, RZ, RZ, 0x2 ;  /* 0x00000002ff0c7424 */ /* 0x000fe400078e00ff */
[----:B------:R-:W-:Y:S01]  /*28350*/  IMAD.MOV.U32 R11, RZ, RZ, RZ ;  /* 0x000000ffff0b7224 */ /* 0x000fe200078e00ff */
[----:B------:R-:W-:Y:S01]  /*28360*/  SEL R3, R3, RZ, P1 ;  /* 0x000000ff03037207 */ /* 0x000fe20000800000 */
[----:B------:R-:W-:-:S03]  /*28370*/  IMAD.MOV.U32 R15, RZ, RZ, -0x1 ;  /* 0xffffffffff0f7424 */ /* 0x000fc600078e00ff */
[----:B------:R-:W-:-:S05]  /*28380*/  IADD3 R3, R2, R3, RZ ;  /* 0x0000000302037210 */ /* 0x000fca0007ffe0ff */
[----:B------:R-:W-:-:S07]  /*28390*/  IMAD.MOV.U32 R13, RZ, RZ, R3 ;  /* 0x000000ffff0d7224 */ /* 0x000fce00078e0003 */
[----:B------:R-:W-:Y:S05]  /*283a0*/  WARPSYNC.COLLECTIVE R15, `(.L_x_1067) ;  /* 0x000000000f087348 */ /* 0x000fea0003c00000 */
[----:B------:R0:W1:Y:S02]  /*283b0*/  SHFL.UP P6, R14, R13, R12, R11 ;  /* 0x0400000c0d0e7389 */ /* 0x00006400000c000b */
[----:B01----:R-:W-:Y:S01]  /*283c0*/  ENDCOLLECTIVE ;  /* 0x000000000000791b */ /* 0x003fe20003800000 */
.L_x_1067:
        /* <DEDUP_REMOVED lines=8> */
.L_x_1068:
[----:B------:R-:W-:Y:S02]  /*28450*/  IMAD.MOV.U32 R12, RZ, RZ, 0x8 ;  /* 0x00000008ff0c7424 */ /* 0x000fe400078e00ff */
[----:B------:R-:W-:-:S05]  /*28460*/  IMAD.MOV.U32 R5, RZ, RZ, R14 ;  /* 0x000000ffff057224 */ /* 0x000fca00078e000e */
[----:B------:R-:W-:-:S04]  /*28470*/  SEL R5, R5, RZ, P3 ;  /* 0x000000ff05057207 */ /* 0x000fc80001800000 */
[----:B------:R-:W-:-:S05]  /*28480*/  IADD3 R3, R3, R5, RZ ;  /* 0x0000000503037210 */ /* 0x000fca0007ffe0ff */
[----:B------:R-:W-:-:S07]  /*28490*/  IMAD.MOV.U32 R13, RZ, RZ, R3 ;  /* 0x000000ffff0d7224 */ /* 0x000fce00078e0003 */
[----:B------:R-:W-:Y:S05]  /*284a0*/  WARPSYNC.COLLECTIVE R15, `(.L_x_1069) ;  /* 0x000000000f087348 */ /* 0x000fea0003c00000 */
[----:B------:R0:W1:Y:S02]  /*284b0*/  SHFL.UP P6, R14, R13, R12, R11 ;  /* 0x0400000c0d0e7389 */ /* 0x00006400000c000b */
[----:B01----:R-:W-:Y:S01]  /*284c0*/  ENDCOLLECTIVE ;  /* 0x000000000000791b */ /* 0x003fe20003800000 */
.L_x_1069:
        /* <DEDUP_REMOVED lines=8> */
.L_x_1070:
[----:B------:R-:W-:Y:S01]  /*28550*/  MOV R12, 0x1f ;  /* 0x0000001f000c7802 */ /* 0x000fe20000000f00 */
        /* <DEDUP_REMOVED lines=8> */
.L_x_1071:
[----:B------:R-:W-:Y:S01]  /*285e0*/  IMAD.MOV.U32 R6, RZ, RZ, R14 ;  /* 0x000000ffff067224 */ /* 0x000fe200078e000e */
[----:B------:R-:W-:Y:S06]  /*285f0*/  BRA `(.L_x_1072) ;  /* 0xffffffd000387947 */ /* 0x000fec000383ffff */
.L_x_962:
[----:B------:R-:W-:Y:S01]  /*28600*/  BSSY B0, `(.L_x_1073) ;  /* 0x0000006000007945 */ /* 0x000fe20003800000 */
[----:B------:R-:W-:Y:S01]  /*28610*/  PLOP3.LUT P6, PT, P6, PT, PT, 0x8, 0x0 ;  /* 0x000000000000781c */ /* 0x000fe200037ce170 */
[----:B------:R-:W-:-:S12]  /*28620*/  IMAD.MOV.U32 R15, RZ, RZ, -0x1 ;  /* 0xffffffffff0f7424 */ /* 0x000fd800078e00ff */
[----:B01---5:R-:W-:Y:S05]  /*28630*/  WARPSYNC.COLLECTIVE R15, `(.L_x_1074) ;  /* 0x000000000f087348 */ /* 0x023fea0003c00000 */
[----:B------:R-:W-:Y:S01]  /*28640*/  VOTE.ANY R14, PT, P6 ;  /* 0x00000000000e7806 */ /* 0x000fe200030e0100 */
[----:B01---5:R-:W-:Y:S06]  /*28650*/  ENDCOLLECTIVE ;  /* 0x000000000000791b */ /* 0x023fec0003800000 */
.L_x_1074:
[----:B------:R-:W-:Y:S05]  /*28660*/  BSYNC B0 ;  /* 0x0000000000007941 */ /* 0x000fea0003800000 */
.L_x_1073:
[----:B------:R-:W-:Y:S01]  /*28670*/  IMAD.MOV.U32 R3, RZ, RZ, R14 ;  /* 0x000000ffff037224 */ /* 0x000fe200078e000e */
[----:B------:R-:W-:Y:S01]  /*28680*/  MOV R13, R2 ;  /* 0x00000002000d7202 */ /* 0x000fe20000000f00 */
[----:B------:R-:W-:Y:S02]  /*28690*/  IMAD.MOV.U32 R11, RZ, RZ, 0x1f ;  /* 0x0000001fff0b7424 */ /* 0x000fe400078e00ff */
[----:B------:R-:W0:Y:S01]  /*286a0*/  POPC R4, R3 ;  /* 0x0000000300047309 */ /* 0x000e220000000000 */
[----:B------:R-:W-:Y:S02]  /*286b0*/  IMAD.MOV.U32 R15, RZ, RZ, -0x1 ;  /* 0xffffffffff0f7424 */ /* 0x000fe400078e00ff */
[----:B0-----:R-:W-:-:S07]  /*286c0*/  IMAD.MOV.U32 R12, RZ, RZ, R4 ;  /* 0x000000ffff0c7224 */ /* 0x001fce00078e0004 */
[----:B------:R-:W-:Y:S05]  /*286d0*/  WARPSYNC.COLLECTIVE R15, `(.L_x_1075) ;  /* 0x000000000f087348 */ /* 0x000fea0003c00000 */
[----:B------:R0:W1:Y:S02]  /*286e0*/  SHFL.IDX P6, R14, R13, R12, R11 ;  /* 0x0000000c0d0e7389 */ /* 0x00006400000c000b */
[----:B01----:R-:W-:Y:S01]  /*286f0*/  ENDCOLLECTIVE ;  /* 0x000000000000791b */ /* 0x003fe20003800000 */
.L_x_1075:
[----:B------:R-:W-:Y:S01]  /*28700*/  IMAD.MOV.U32 R17, RZ, RZ, R14 ;  /* 0x000000ffff117224 */ /* 0x000fe200078e000e */
[----:B------:R-:W-:Y:S06]  /*28710*/  BRA `(.L_x_1076) ;  /* 0xffffffd000287947 */ /* 0x000fec000383ffff */
.L_x_964:
[----:B------:R-:W-:Y:S01]  /*28720*/  BSSY B0, `(.L_x_1077) ;  /* 0x0000007000007945 */ /* 0x000fe20003800000 */
[----:B------:R-:W-:Y:S01]  /*28730*/  MOV R13, R5 ;  /* 0x00000005000d7202 */ /* 0x000fe20000000f00 */
[----:B------:R-:W-:Y:S02]  /*28740*/  IMAD.MOV.U32 R11, RZ, RZ, 0x1f ;  /* 0x0000001fff0b7424 */ /* 0x000fe400078e00ff */
[----:B------:R-:W-:-:S07]  /*28750*/  IMAD.MOV.U32 R15, RZ, RZ, -0x1 ;  /* 0xffffffffff0f7424 */ /* 0x000fce00078e00ff */
[----:B01-3-5:R-:W-:Y:S05]  /*28760*/  WARPSYNC.COLLECTIVE R15, `(.L_x_1078) ;  /* 0x000000000f087348 */ /* 0x02bfea0003c00000 */
[----:B------:R2:W4:Y:S02]  /*28770*/  SHFL.IDX P6, R14, R13, R12, R11 ;  /* 0x0000000c0d0e7389 */ /* 0x00052400000c000b */
[----:B012345:R-:W-:Y:S01]  /*28780*/  ENDCOLLECTIVE ;  /* 0x000000000000791b */ /* 0x03ffe20003800000 */
.L_x_1078:
[----:B------:R-:W-:Y:S05]  /*28790*/  BSYNC B0 ;  /* 0x0000000000007941 */ /* 0x000fea0003800000 */
.L_x_1077:
[----:B------:R-:W-:Y:S01]  /*287a0*/  IMAD.MOV.U32 R2, RZ, RZ, R14 ;  /* 0x000000ffff027224 */ /* 0x000fe200078e000e */
[----:B------:R-:W-:Y:S06]  /*287b0*/  BRA `(.L_x_963) ;  /* 0xffffffd0001c7947 */ /* 0x000fec000383ffff */
.L_x_968:
[----:B0-----:R0:W1:Y:S02]  /*287c0*/  SYNCS.PHASECHK.TRANS64.TRYWAIT P0, [R0+URZ+0x34820], R3 ;  /* 0x03482003000075a7 */ /* 0x001064000800017f */
[----:B-1----:R-:W-:Y:S05]  /*287d0*/  @!P0 NANOSLEEP.SYNCS 0x989680 ;  /* 0x009896800000895d */ /* 0x002fea0003900000 */
[----:B------:R-:W1:Y:S02]  /*287e0*/  @!P0 SYNCS.PHASECHK.TRANS64 P0, [R0+URZ+0x34820], R3 ;  /* 0x03482003000085a7 */ /* 0x000e64000800007f */
[----:B-1----:R-:W-:Y:S05]  /*287f0*/  @!P0 BRA `(.L_x_968) ;  /* 0xfffffffc00f08947 */ /* 0x002fea000383ffff */
[----:B------:R-:W-:Y:S05]  /*28800*/  BRA `(.L_x_1079) ;  /* 0xffffffd400107947 */ /* 0x000fea000383ffff */
.L_x_969:
[----:B------:R-:W1:Y:S01]  /*28810*/  S2R R2, SR_TID.X ;  /* 0x0000000000027919 */ /* 0x000e620000002100 */
[----:B------:R-:W-:Y:S01]  /*28820*/  BSSY B0, `(.L_x_1080) ;  /* 0x000000a000007945 */ /* 0x000fe20003800000 */
[----:B------:R-:W-:Y:S01]  /*28830*/  MOV R12, RZ ;  /* 0x000000ff000c7202 */ /* 0x000fe20000000f00 */
[----:B------:R-:W-:Y:S02]  /*28840*/  IMAD.MOV.U32 R11, RZ, RZ, 0x1f ;  /* 0x0000001fff0b7424 */ /* 0x000fe400078e00ff */
[----:B------:R-:W-:Y:S01]  /*28850*/  IMAD.MOV.U32 R15, RZ, RZ, -0x1 ;  /* 0xffffffffff0f7424 */ /* 0x000fe200078e00ff */
[----:B-1----:R-:W-:-:S04]  /*28860*/  SHF.R.U32.HI R2, RZ, 0x5, R2 ;  /* 0x00000005ff027819 */ /* 0x002fc80000011602 */
[----:B------:R-:W-:-:S05]  /*28870*/  LOP3.LUT R2, R2, 0x3, RZ, 0xc0, !PT ;  /* 0x0000000302027812 */ /* 0x000fca00078ec0ff */
[----:B------:R-:W-:-:S07]  /*28880*/  IMAD.MOV.U32 R13, RZ, RZ, R2 ;  /* 0x000000ffff0d7224 */ /* 0x000fce00078e0002 */
[----:B0--3-5:R-:W-:Y:S05]  /*28890*/  WARPSYNC.COLLECTIVE R15, `(.L_x_1081) ;  /* 0x000000000f087348 */ /* 0x029fea0003c00000 */
[----:B------:R1:W2:Y:S02]  /*288a0*/  SHFL.IDX P6, R14, R13, R12, R11 ;  /* 0x0000000c0d0e7389 */ /* 0x0002a400000c000b */
[----:B0123-5:R-:W-:Y:S01]  /*288b0*/  ENDCOLLECTIVE ;  /* 0x000000000000791b */ /* 0x02ffe20003800000 */
.L_x_1081:
[----:B------:R-:W-:Y:S05]  /*288c0*/  BSYNC B0 ;  /* 0x0000000000007941 */ /* 0x000fea0003800000 */
.L_x_1080:
[----:B------:R-:W-:Y:S05]  /*288d0*/  BRA `(.L_x_1082) ;  /* 0xffffffd000f87947 */ /* 0x000fea000383ffff */
.L_x_970:
[----:B------:R-:W-:Y:S01]  /*288e0*/  BSSY B0, `(.L_x_1083) ;  /* 0x0000006000007945 */ /* 0x000fe20003800000 */
[----:B------:R-:W-:-:S07]  /*288f0*/  IMAD.MOV.U32 R15, RZ, RZ, -0x1 ;  /* 0xffffffffff0f7424 */ /* 0x000fce00078e00ff */
[----:B01-3-5:R-:W-:Y:S05]  /*28900*/  WARPSYNC.COLLECTIVE R15, `(.L_x_1084) ;  /* 0x000000000f0c7348 */ /* 0x02bfea0003c00000 */
[----:B------:R-:W-:Y:S02]  /*28910*/  ELECT P6, UR62, PT ;  /* 0x00000000003e782f */ /* 0x000fe400038c0000 */
[----:B------:R-:W-:Y:S01]  /*28920*/  MOV R14, UR62 ;  /* 0x0000003e000e7c02 */ /* 0x000fe20008000f00 */
[----:B01-3-5:R-:W-:Y:S10]  /*28930*/  ENDCOLLECTIVE ;  /* 0x000000000000791b */ /* 0x02bff40003800000 */
.L_x_1084:
[----:B------:R-:W-:Y:S05]  /*28940*/  BSYNC B0 ;  /* 0x0000000000007941 */ /* 0x000fea0003800000 */
.L_x_1083:
[----:B------:R-:W-:Y:S05]  /*28950*/  BRA `(.L_x_1085) ;  /* 0xffffffd000ec7947 */ /* 0x000fea000383ffff */
.L_x_972:
[----:B0-----:R0:W1:Y:S02]  /*28960*/  SYNCS.PHASECHK.TRANS64.TRYWAIT P0, [R6+URZ], R5 ;  /* 0x00000005060075a7 */ /* 0x001064000800017f */
[----:B-1----:R-:W-:Y:S05]  /*28970*/  @!P0 NANOSLEEP.SYNCS 0x989680 ;  /* 0x009896800000895d */ /* 0x002fea0003900000 */
[----:B------:R-:W1:Y:S02]  /*28980*/  @!P0 SYNCS.PHASECHK.TRANS64 P0, [R6+URZ], R5 ;  /* 0x00000005060085a7 */ /* 0x000e64000800007f */
[----:B-1----:R-:W-:Y:S05]  /*28990*/  @!P0 BRA `(.L_x_972) ;  /* 0xfffffffc00f08947 */ /* 0x002fea000383ffff */
[----:B------:R-:W-:Y:S05]  /*289a0*/  BRA `(.L_x_1086) ;  /* 0xffffffd400287947 */ /* 0x000fea000383ffff */
.L_x_973:
[----:B-1----:R1:W2:Y:S02]  /*289b0*/  SYNCS.PHASECHK.TRANS64.TRYWAIT P0, [R7+URZ], R2 ;  /* 0x00000002070075a7 */ /* 0x0022a4000800017f */
[----:B--2---:R-:W-:Y:S05]  /*289c0*/  @!P0 NANOSLEEP.SYNCS 0x989680 ;  /* 0x009896800000895d */ /* 0x004fea0003900000 */
[----:B------:R-:W2:Y:S02]  /*289d0*/  @!P0 SYNCS.PHASECHK.TRANS64 P0, [R7+URZ], R2 ;  /* 0x00000002070085a7 */ /* 0x000ea4000800007f */
[----:B--2---:R-:W-:Y:S05]  /*289e0*/  @!P0 BRA `(.L_x_973) ;  /* 0xfffffffc00f08947 */ /* 0x004fea000383ffff */
[----:B------:R-:W-:Y:S05]  /*289f0*/  BRA `(.L_x_1087) ;  /* 0xffffffd4001c7947 */ /* 0x000fea000383ffff */
.L_x_975:
[----:B--2---:R2:W3:Y:S02]  /*28a00*/  SYNCS.PHASECHK.TRANS64.TRYWAIT P0, [R4+URZ], R5 ;  /* 0x00000005040075a7 */ /* 0x0044e4000800017f */
[----:B---3--:R-:W-:Y:S05]  /*28a10*/  @!P0 NANOSLEEP.SYNCS 0x989680 ;  /* 0x009896800000895d */ /* 0x008fea0003900000 */
[----:B------:R-:W3:Y:S02]  /*28a20*/  @!P0 SYNCS.PHASECHK.TRANS64 P0, [R4+URZ], R5 ;  /* 0x00000005040085a7 */ /* 0x000ee4000800007f */
[----:B---3--:R-:W-:Y:S05]  /*28a30*/  @!P0 BRA `(.L_x_975) ;  /* 0xfffffffc00f08947 */ /* 0x008fea000383ffff */
[----:B------:R-:W-:Y:S05]  /*28a40*/  BRA `(.L_x_1088) ;  /* 0xffffffd400247947 */ /* 0x000fea000383ffff */
.L_x_1089:
        /* <DEDUP_REMOVED lines=11> */
.L_x_3220:


//--------------------- .text._ZN7cutlass13device_kernelIN5flash11enable_sm90INS1_16FlashAttnFwdSm90INS1_25CollectiveMainloopFwdSm90ILi2EN4cute5tupleIJNS5_1CILi1EEES8_S8_EEENS6_IJNS7_ILi128EEESA_SA_EEELi128ENS_6half_tEfNS_4arch4Sm90ELb0ELb1ELb0ELb0ELb0ELb0ELb0ELb1ELb1ELb1ELb0ELb0EEENS1_21CollectiveEpilogueFwdISB_S9_SC_SE_Li256ELb0ELb1ELb0ELb0EEENS1_30DynamicPersistentTileSchedulerILi256ELi128ELb0ELb1ELb1EEEEEEEEEvNT_6ParamsE --------------------------
	.section	.text._ZN7cutlass13device_kernelIN5flash11enable_sm90INS1_16FlashAttnFwdSm90INS1_25CollectiveMainloopFwdSm90ILi2EN4cute5tupleIJNS5_1CILi1EEES8_S8_EEENS6_IJNS7_ILi128EEESA_SA_EEELi128ENS_6half_tEfNS_4arch4Sm90ELb0ELb1ELb0ELb0ELb0ELb0ELb0ELb1ELb1ELb1ELb0ELb0EEENS1_21CollectiveEpilogueFwdISB_S9_SC_SE_Li256ELb0ELb1ELb0ELb0EEENS1_30DynamicPersistentTileSchedulerILi256ELi128ELb0ELb1ELb1EEEEEEEEEvNT_6ParamsE,"ax",@progbits
	.align	128
.text._ZN7cutlass13device_kernelIN5flash11enable_sm90INS1_16FlashAttnFwdSm90INS1_25CollectiveMainloopFwdSm90ILi2EN4cute5tupleIJNS5_1CILi1EEES8_S8_EEENS6_IJNS7_ILi128EEESA_SA_EEELi128ENS_6half_tEfNS_4arch4Sm90ELb0ELb1ELb0ELb0ELb0ELb0ELb0ELb1ELb1ELb1ELb0ELb0EEENS1_21CollectiveEpilogueFwdISB_S9_SC_SE_Li256ELb0ELb1ELb0ELb0EEENS1_30DynamicPersistentTileSchedulerILi256ELi128ELb0ELb1ELb1EEEEEEEEEvNT_6ParamsE:
        .type           _ZN7cutlass13device_kernelIN5flash11enable_sm90INS1_16FlashAttnFwdSm90INS1_25CollectiveMainloopFwdSm90ILi2EN4cute5tupleIJNS5_1CILi1EEES8_S8_EEENS6_IJNS7_ILi128EEESA_SA_EEELi128ENS_6half_tEfNS_4arch4Sm90ELb0ELb1ELb0ELb0ELb0ELb0ELb0ELb1ELb1ELb1ELb0ELb0EEENS1_21CollectiveEpilogueFwdISB_S9_SC_SE_Li256ELb0ELb1ELb0ELb0EEENS1_30DynamicPersistentTileSchedulerILi256ELi128ELb0ELb1ELb1EEEEEEEEEvNT_6ParamsE,@function
        .size           _ZN7cutlass13device_kernelIN5flash11enable_sm90INS1_16FlashAttnFwdSm90INS1_25CollectiveMainloopFwdSm90ILi2EN4cute5tupleIJNS5_1CILi1EEES8_S8_EEENS6_IJNS7_ILi128EEESA_SA_EEELi128ENS_6half_tEfNS_4arch4Sm90ELb0ELb1ELb0ELb0ELb0ELb0ELb0ELb1ELb1ELb1ELb0ELb0EEENS1_21CollectiveEpilogueFwdISB_S9_SC_SE_Li256ELb0ELb1ELb0ELb0EEENS1_30DynamicPersistentTileSchedulerILi256ELi128ELb0ELb1ELb1EEEEEEEEEvNT_6ParamsE,(.L_x_3221 - _ZN7cutlass13device_kernelIN5flash11enable_sm90INS1_16FlashAttnFwdSm90INS1_25CollectiveMainloopFwdSm90ILi2EN4cute5tupleIJNS5_1CILi1EEES8_S8_EEENS6_IJNS7_ILi128EEESA_SA_EEELi128ENS_6half_tEfNS_4arch4Sm90ELb0ELb1ELb0ELb0ELb0ELb0ELb0ELb1ELb1ELb1ELb0ELb0EEENS1_21CollectiveEpilogueFwdISB_S9_SC_SE_Li256ELb0ELb1ELb0ELb0EEENS1_30DynamicPersistentTileSchedulerILi256ELi128ELb0ELb1ELb1EEEEEEEEEvNT_6ParamsE)
        .other          _ZN7cutlass13device_kernelIN5flash11enable_sm90INS1_16FlashAttnFwdSm90INS1_25CollectiveMainloopFwdSm90ILi2EN4cute5tupleIJNS5_1CILi1EEES8_S8_EEENS6_IJNS7_ILi128EEESA_SA_EEELi128ENS_6half_tEfNS_4arch4Sm90ELb0ELb1ELb0ELb0ELb0ELb0ELb0ELb1ELb1ELb1ELb0ELb0EEENS1_21CollectiveEpilogueFwdISB_S9_SC_SE_Li256ELb0ELb1ELb0ELb0EEENS1_30DynamicPersistentTileSchedulerILi256ELi128ELb0ELb1ELb1EEEEEEEEEvNT_6ParamsE,@"STO_CUDA_ENTRY STV_DEFAULT"
_ZN7cutlass13device_kernelIN5flash11enable_sm90INS1_16FlashAttnFwdSm90INS1_25CollectiveMainloopFwdSm90ILi2EN4cute5tupleIJNS5_1CILi1EEES8_S8_EEENS6_IJNS7_ILi128EEESA_SA_EEELi128ENS_6half_tEfNS_4arch4Sm90ELb0ELb1ELb0ELb0ELb0ELb0ELb0ELb1ELb1ELb1ELb0ELb0EEENS1_21CollectiveEpilogueFwdISB_S9_SC_SE_Li256ELb0ELb1ELb0ELb0EEENS1_30DynamicPersistentTileSchedulerILi256ELi128ELb0ELb1ELb1EEEEEEEEEvNT_6ParamsE:
[----:B------:R-:W0:Y:S02]  /*0000*/  LDC R1, c[0x0][0x28] ;  /* 0x00000a00ff017b82 */ /* 0x000e240000000800 */
[----:B0-----:R-:W-:Y:S01]  /*0010*/  VIADD R1, R1, 0xffffffe0 ;  /* 0xffffffe001017836 */ /* 0x001fe20000000000 */
[----:B------:R-:W0:Y:S01]  /*0020*/  S2R R3, SR_TID.X ;  /* 0x0000000000037919 */ /* 0x000e220000002100 */
[----:B------:R-:W-:Y:S01]  /*0030*/  ELECT P0, URZ, PT ;  /* 0x00000000003f782f */ /* 0x000fe20003800000 */
[----:B------:R-:W-:Y:S01]  /*0040*/  BSSY B0, `(.L_x_1090) ;  /* 0x000000e000007945 */ /* 0x000fe20003800000 */
[--C-:B0-----:R-:W-:Y:S02]  /*0050*/  SHF.R.U32.HI R0, RZ, 0x5, R3.reuse ;  /* 0x00000005ff007819 */ /* 0x101fe40000011603 */
[----:B------:R-:W-:-:S03]  /*0060*/  SHF.R.U32.HI R23, RZ, 0x7, R3 ;  /* 0x00000007ff177819 */ /* 0x000fc60000011603 */
        /* <DEDUP_REMOVED lines=11> */
.L_x_1091:
[----:B------:R-:W-:Y:S05]  /*0120*/  BSYNC B0 ;  /* 0x0000000000007941 */ /* 0x000fea0003800000 */
.L_x_1090:
[----:B------:R-:W-:Y:S01]  /*0130*/  VOTEU.ANY UP0, P0 ;  /* 0x00000000003f7886 */ /* 0x000fe20000000100 */
[----:B------:R-:W0:Y:S01]  /*0140*/  SHFL.IDX PT, R3, R23, RZ, 0x1f ;  /* 0x00001fff17037589 */ /* 0x000e2200000e0000 */
[----:B------:R-:W-:Y:S01]  /*0150*/  UMOV UR4, 0x80 ;  /* 0x0000008000047882 */ /* 0x000fe20000000000 */
[----:B------:R-:W-:Y:S01]  /*0160*/  UMOV UR7, 0x100 ;  /* 0x0000010000077882 */ /* 0x000fe20000000000 */
[----:B------:R-:W-:Y:S01]  /*0170*/  VOTEU.ANY UP1, P0 ;  /* 0x00000000003f7886 */ /* 0x000fe20000020100 */
[----:B------:R-:W1:Y:S01]  /*0180*/  @UP0 S2UR UR8, SR_CgaCtaId ;  /* 0x00000000000809c3 */ /* 0x000e620000008800 */
[----:B------:R-:W2:Y:S01]  /*0190*/  SHFL.IDX PT, R2, R0, RZ, 0x1f ;  /* 0x00001fff00027589 */ /* 0x000ea200000e0000 */
[----:B------:R-:W-:Y:S01]  /*01a0*/  @UP0 UMOV UR6, 0x400 ;  /* 0x0000040000060882 */ /* 0x000fe20000000000 */
[----:B------:R-:W-:-:S04]  /*01b0*/  @UP0 UIADD3 UR4, -UR4, 0x100000, URZ ;  /* 0x0010000004040890 */ /* 0x000fc8000fffe13f */
[----:B------:R-:W-:Y:S02]  /*01c0*/  @UP0 USHF.L.U32 UR5, UR4, 0xb, URZ ;  /* 0x0000000b04050899 */ /* 0x000fe4000800063f */
[----:B------:R-:W-:Y:S01]  /*01d0*/  @UP0 USHF.L.U32 UR4, UR4, 0x1, URZ ;  /* 0x0000000104040899 */ /* 0x000fe2000800063f */
[----:B------:R-:W-:Y:S01]  /*01e0*/  VOTEU.ANY UP2, P0 ;  /* 0x00000000003f7886 */ /* 0x000fe20000040100 */
[----:B0-----:R-:W-:Y:S01]  /*01f0*/  R2UR UR9, R3 ;  /* 0x00000000030972ca */ /* 0x001fe200000e0000 */
[----:B-1----:R-:W-:Y:S01]  /*0200*/  @UP0 ULEA UR8, UR8, UR6, 0x18 ;  /* 0x0000000608080291 */ /* 0x002fe2000f8ec03f */
[----:B--2---:R-:W-:Y:S01]  /*0210*/  ISETP.NE.AND P1, PT, R2, RZ, PT ;  /* 0x000000ff0200720c */ /* 0x004fe20003f25270 */
[----:B------:R-:W-:-:S04]  /*0220*/  @UP0 UIADD3 UR6, -UR7, 0x100000, URZ ;  /* 0x0010000007060890 */ /* 0x000fc8000fffe13f */
[----:B------:R-:W-:Y:S02]  /*0230*/  @UP0 USHF.L.U32 UR7, UR6, 0xb, URZ ;  /* 0x0000000b06070899 */ /* 0x000fe4000800063f */
[----:B------:R-:W-:-:S04]  /*0240*/  @UP0 USHF.L.U32 UR6, UR6, 0x1, URZ ;  /* 0x0000000106060899 */ /* 0x000fc8000800063f */
[----:B------:R-:W-:Y:S01]  /*0250*/  UISETP.NE.AND UP0, UPT, UR9, URZ, UPT ;  /* 0x0000003f0900728c */ /* 0x000fe2000bf05270 */
[----:B------:R-:W0:Y:S02]  /*0260*/  FENCE.VIEW.ASYNC.S ;  /* 0x00000000000073c6 */ /* 0x000e240000000000 */
[----:B0-----:R0:W1:Y:S05]  /*0270*/  @UP1 SYNCS.EXCH.64 URZ, [UR8+0x28800], UR4 ;  /* 0x02880004083f15b2 */ /* 0x00106a0008000100 */
[----:B------:R0:W2:Y:S01]  /*0280*/  @UP2 SYNCS.EXCH.64 URZ, [UR8+0x28820], UR6 ;  /* 0x02882006083f25b2 */ /* 0x0000a20008000100 */
        /* <DEDUP_REMOVED lines=17> */
[----:B------:R3:W0:Y:S02]  /*03a0*/  SYNCS.EXCH.64 URZ, [UR8+0x28848], UR6 ;  /* 0x02884806083f75b2 */ /* 0x0006240008000100 */
[----:B---3--:R-:W-:Y:S01]  /*03b0*/  NOP ;  /* 0x0000000000007918 */ /* 0x008fe20000000000 */
.L_x_1092:
[----:B------:R-:W3:Y:S01]  /*03c0*/  SHFL.IDX PT, R2, R0, RZ, 0x1f ;  /* 0x00001fff00027589 */ /* 0x000ee200000e0000 */
[----:B------:R-:W-:Y:S01]  /*03d0*/  NOP ;  /* 0x0000000000007918 */ /* 0x000fe20000000000 */
[----:B---3--:R-:W-:-:S13]  /*03e0*/  ISETP.NE.AND P0, PT, R2, RZ, PT ;  /* 0x000000ff0200720c */ /* 0x008fda0003f05270 */
        /* <DEDUP_REMOVED lines=17> */
[----:B------:R3:W0:Y:S02]  /*0500*/  SYNCS.EXCH.64 URZ, [UR8+0x28868], UR6 ;  /* 0x02886806083f75b2 */ /* 0x0006240008000100 */
[----:B---3--:R-:W-:Y:S01]  /*0510*/  NOP ;  /* 0x0000000000007918 */ /* 0x008fe20000000000 */
.L_x_1093:
[----:B------:R-:W3:Y:S01]  /*0520*/  SHFL.IDX PT, R2, R0, RZ, 0x1f ;  /* 0x00001fff00027589 */ /* 0x000ee200000e0000 */
[----:B------:R-:W-:Y:S01]  /*0530*/  NOP ;  /* 0x0000000000007918 */ /* 0x000fe20000000000 */
[----:B---3--:R-:W-:-:S13]  /*0540*/  ISETP.NE.AND P0, PT, R2, RZ, PT ;  /* 0x000000ff0200720c */ /* 0x008fda0003f05270 */
        /* <DEDUP_REMOVED lines=13> */
[----:B------:R3:W0:Y:S02]  /*0620*/  SYNCS.EXCH.64 URZ, [UR6+0x28888], UR4 ;  /* 0x02888804063f75b2 */ /* 0x0006240008000100 */
[----:B---3--:R-:W-:Y:S01]  /*0630*/  NOP ;  /* 0x0000000000007918 */ /* 0x008fe20000000000 */
.L_x_1094:
        /* <DEDUP_REMOVED lines=22> */
.L_x_1095:
        /* <DEDUP_REMOVED lines=22> */
.L_x_1096:
[----:B------:R-:W-:Y:S01]  /*0900*/  PLOP3.LUT P0, PT, PT, PT, UP0, 0x80, 0x0 ;  /* 0x000000000000781c */ /* 0x000fe20003f0f008 */
[----:B------:R-:W-:Y:S01]  /*0910*/  UMOV UR38, 0x1 ;  /* 0x0000000100267882 */ /* 0x000fe20000000000 */
[----:B------:R-:W-:Y:S01]  /*0920*/  NOP ;  /* 0x0000000000007918 */ /* 0x000fe20000000000 */
[----:B------:R-:W-:Y:S01]  /*0930*/  USEL UR38, UR38, 0x2, !UP0 ;  /* 0x0000000226267887 */ /* 0x000fe2000c000000 */
[----:B------:R-:W-:Y:S01]  /*0940*/  ULDC.64 UR50, c[0x0][0x208] ;  /* 0x0000820000327ab9 */ /* 0x000fe20000000a00 */
[----:B012-4-:R-:W-:Y:S08]  /*0950*/  BAR.SYNC.DEFER_BLOCKING 0x0 ;  /* 0x0000000000007b1d */ /* 0x017ff00000010000 */
[----:B------:R-:W-:Y:S05]  /*0960*/  @!P0 BRA `(.L_x_1097) ;  /* 0x000000ec00808947 */ /* 0x000fea0003800000 */
.L_x_1098:
[----:B------:R-:W-:-:S08]  /*0970*/  NOP ;  /* 0x0000000000007918 */ /* 0x000fd00000000000 */
[----:B------:R-:W0:Y:S02]  /*0980*/  USETMAXREG.TRY_ALLOC.CTAPOOL UP0, 0xf0 ;  /* 0x000000f0000079c8 */ /* 0x000e240008000600 */
[----:B0-----:R-:W-:-:S13]  /*0990*/  PLOP3.LUT P0, PT, PT, PT, UP0, 0x80, 0x0 ;  /* 0x000000000000781c */ /* 0x001fda0003f0f008 */
[----:B------:R-:W-:Y:S05]  /*09a0*/  @!P0 BRA `(.L_x_1098) ;  /* 0xfffffffc00f08947 */ /* 0x000fea000383ffff */
[----:B------:R-:W0:Y:S01]  /*09b0*/  S2R R2, SR_TID.X ;  /* 0x0000000000027919 */ /* 0x000e220000002100 */
[----:B------:R-:W1:Y:S08]  /*09c0*/  S2UR UR4, SR_CTAID.X ;  /* 0x00000000000479c3 */ /* 0x000e700000002500 */
[----:B------:R-:W-:Y:S08]  /*09d0*/  BAR.ARV 0x4, 0x180 ;  /* 0x0106000000007b1d */ /* 0x000ff00000002000 */
[----:B------:R-:W-:Y:S06]  /*09e0*/  BAR.ARV 0x8, 0x180 ;  /* 0x0206000000007b1d */ /* 0x000fec0000002000 */
[----:B0-----:R-:W-:-:S04]  /*09f0*/  LOP3.LUT R0, R2, 0xffffff80, RZ, 0xc0, !PT ;  /* 0xffffff8002007812 */ /* 0x001fc800078ec0ff */
[----:B------:R-:W-:Y:S02]  /*0a00*/  ISETP.NE.AND P0, PT, R0, 0x80, PT ;  /* 0x000000800000780c */ /* 0x000fe40003f05270 */
[----:B------:R-:W1:Y:S11]  /*0a10*/  LDC R0, c[0x0][0xc38] ;  /* 0x00030e00ff007b82 */ /* 0x000e760000000800 */
[----:B------:R-:W-:Y:S06]  /*0a20*/  @!P0 BAR.ARV 0x9, 0x100 ;  /* 0x0244000000008b1d */ /* 0x000fec0000002000 */
[----:B-1----:R-:W-:-:S13]  /*0a30*/  ISETP.LE.AND P0, PT, R0, UR4, PT ;  /* 0x0000000400007c0c */ /* 0x002fda000bf03270 */
[----:B------:R-:W-:Y:S05]  /*0a40*/  @P0 EXIT ;  /* 0x000000000000094d */ /* 0x000fea0003800000 */
[----:B------:R-:W-:Y:S01]  /*0a50*/  VIADD R191, R2, 0xffffff80 ;  /* 0xffffff8002bf7836 */ /* 0x000fe20000000000 */
[----:B------:R-:W-:Y:S01]  /*0a60*/  ULOP3.LUT UR47, UR38, 0x1, URZ, 0xfc, !UPT ;  /* 0x00000001262f7892 */ /* 0x000fe2000f8efc3f */
[----:B------:R-:W-:Y:S01]  /*0a70*/  UMOV UR46, URZ ;  /* 0x0000003f002e7c82 */ /* 0x000fe20008000000 */
[----:B------:R-:W-:Y:S02]  /*0a80*/  UMOV UR45, URZ ;  /* 0x0000003f002d7c82 */ /* 0x000fe40008000000 */
[----:B------:R-:W-:Y:S01]  /*0a90*/  SHF.R.S32.HI R0, RZ, 0x1f, R191 ;  /* 0x0000001fff007819 */ /* 0x000fe200000114bf */
[----:B------:R-:W-:-:S03]  /*0aa0*/  UMOV UR44, URZ ;  /* 0x0000003f002c7c82 */ /* 0x000fc60008000000 */
[CC--:B------:R-:W-:Y:S02]  /*0ab0*/  LEA.HI R3, R0.reuse, R191.reuse, RZ, 0x7 ;  /* 0x000000bf00037211 */ /* 0x0c0fe400078f38ff */
[-C--:B------:R-:W-:Y:S02]  /*0ac0*/  LEA.HI R4, R0, R191.reuse, RZ, 0x5 ;  /* 0x000000bf00047211 */ /* 0x080fe400078f28ff */
[----:B------:R-:W-:Y:S02]  /*0ad0*/  LOP3.LUT R2, R3, 0xffffff80, RZ, 0xc0, !PT ;  /* 0xffffff8003027812 */ /* 0x000fe400078ec0ff */
[----:B------:R-:W-:Y:S01]  /*0ae0*/  SHF.R.S32.HI R186, RZ, 0x7, R3 ;  /* 0x00000007ffba7819 */ /* 0x000fe20000011403 */
[----:B------:R-:W-:Y:S02]  /*0af0*/  IMAD.SHL.U32 R6, R4, 0x20, RZ ;  /* 0x0000002004067824 */ /* 0x000fe400078e00ff */
[----:B------:R-:W-:Y:S01]  /*0b00*/  IMAD.IADD R185, R191, 0x1, -R2 ;  /* 0x00000001bfb97824 */ /* 0x000fe200078e0a02 */
[----:B------:R-:W-:-:S02]  /*0b10*/  LEA.HI R2, R0, R191, RZ, 0x4 ;  /* 0x000000bf00027211 */ /* 0x000fc400078f20ff */
[----:B------:R-:W-:Y:S02]  /*0b20*/  LOP3.LUT R7, R6, 0xfffffc00, RZ, 0xc0, !PT ;  /* 0xfffffc0006077812 */ /* 0x000fe400078ec0ff */
[----:B------:R-:W-:Y:S02]  /*0b30*/  LOP3.LUT R4, R2, 0x3fffff0, RZ, 0xc0, !PT ;  /* 0x03fffff002047812 */ /* 0x000fe400078ec0ff */
[----:B------:R-:W-:Y:S02]  /*0b40*/  SHF.R.S32.HI R8, RZ, 0x1f, R185 ;  /* 0x0000001fff087819 */ /* 0x000fe400000114b9 */
[----:B------:R-:W-:Y:S01]  /*0b50*/  SHF.R.S32.HI R5, RZ, 0x4, R2 ;  /* 0x00000004ff057819 */ /* 0x000fe20000011402 */
[----:B------:R-:W-:Y:S01]  /*0b60*/  IMAD.IADD R4, R191, 0x1, -R4 ;  /* 0x00000001bf047824 */ /* 0x000fe200078e0a04 */
[----:B------:R-:W-:Y:S02]  /*0b70*/  LEA.HI R9, R8, R185, RZ, 0x2 ;  /* 0x000000b908097211 */ /* 0x000fe400078f10ff */
[----:B------:R-:W-:Y:S01]  /*0b80*/  LEA.HI R2, R2, R5, RZ, 0x1 ;  /* 0x0000000502027211 */ /* 0x000fe200078f08ff */
[----:B------:R-:W-:Y:S01]  /*0b90*/  IMAD R7, R4, 0x40, R7 ;  /* 0x0000004004077824 */ /* 0x000fe200078e0207 */
[----:B------:R-:W-:-:S02]  /*0ba0*/  LEA.HI R4, R0, R191, RZ, 0x2 ;  /* 0x000000bf00047211 */ /* 0x000fc400078f10ff */
[--C-:B------:R-:W-:Y:S02]  /*0bb0*/  SHF.R.S32.HI R6, RZ, 0x2, R9.reuse ;  /* 0x00000002ff067819 */ /* 0x100fe40000011409 */
[----:B------:R-:W-:Y:S02]  /*0bc0*/  SHF.R.S32.HI R11, RZ, 0x1f, R9 ;  /* 0x0000001fff0b7819 */ /* 0x000fe40000011409 */
[----:B------:R-:W-:Y:S02]  /*0bd0*/  LOP3.LUT R2, R2, 0x1ffffffe, RZ, 0xc0, !PT ;  /* 0x1ffffffe02027812 */ /* 0x000fe400078ec0ff */
[----:B------:R-:W-:Y:S02]  /*0be0*/  LOP3.LUT R4, R4, 0xfffffffc, RZ, 0xc0, !PT ;  /* 0xfffffffc04047812 */ /* 0x000fe400078ec0ff */
[----:B------:R-:W-:Y:S01]  /*0bf0*/  LEA.HI R0, R0, R191, RZ, 0x3 ;  /* 0x000000bf00007211 */ /* 0x000fe200078f18ff */
[----:B------:R-:W-:Y:S01]  /*0c00*/  IMAD.IADD R2, R5, 0x1, -R2 ;  /* 0x0000000105027824 */ /* 0x000fe200078e0a02 */
[----:B------:R-:W-:Y:S01]  /*0c10*/  LEA.HI R11, R11, R6, RZ, 0x3 ;  /* 0x000000060b0b7211 */ /* 0x000fe200078f18ff */
[----:B------:R-:W-:Y:S01]  /*0c20*/  IMAD.IADD R4, R191, 0x1, -R4 ;  /* 0x00000001bf047824 */ /* 0x000fe200078e0a04 */
[----:B------:R-:W-:Y:S01]  /*0c30*/  LOP3.LUT R22, R0, 0xfffffff8, RZ, 0xc0, !PT ;  /* 0xfffffff800167812 */ /* 0x000fe200078ec0ff */
[----:B------:R-:W-:Y:S01]  /*0c40*/  IMAD R188, R2, 0x8, R7 ;  /* 0x0000000802bc7824 */ /* 0x000fe200078e0207 */
[----:B------:R-:W-:-:S02]  /*0c50*/  LOP3.LUT R11, R11, 0xfffffff8, RZ, 0xc0, !PT ;  /* 0xfffffff80b0b7812 */ /* 0x000fc400078ec0ff */
[----:B------:R-:W-:Y:S01]  /*0c60*/  LEA.HI R8, R8, R185, RZ, 0x5 ;  /* 0x000000b908087211 */ /* 0x000fe200078f28ff */
[----:B------:R-:W-:Y:S01]  /*0c70*/  IMAD.IADD R22, R191, 0x1, -R22 ;  /* 0x00000001bf167824 */ /* 0x000fe200078e0a16 */
[----:B------:R-:W-:Y:S01]  /*0c80*/  LEA.HI R3, R3, R186, RZ, 0x1 ;  /* 0x000000ba03037211 */ /* 0x000fe200078f08ff */
[----:B------:R-:W-:Y:S01]  /*0c90*/  IMAD.IADD R11, R6, 0x1, -R11 ;  /* 0x00000001060b7824 */ /* 0x000fe200078e0a0b */
[----:B------:R-:W-:Y:S01]  /*0ca0*/  LEA.HI R2, R4, R4, RZ, 0x1 ;  /* 0x0000000404027211 */ /* 0x000fe200078f08ff */
[----:B------:R-:W-:Y:S01]  /*0cb0*/  IMAD.SHL.U32 R18, R22, 0x8, RZ ;  /* 0x0000000816127824 */ /* 0x000fe200078e00ff */
[----:B------:R-:W-:Y:S02]  /*0cc0*/  SHF.R.S32.HI R8, RZ, 0x5, R8 ;  /* 0x00000005ff087819 */ /* 0x000fe40000011408 */
[----:B------:R-:W-:Y:S01]  /*0cd0*/  LOP3.LUT R3, R3, 0x3fffffe, RZ, 0xc0, !PT ;  /* 0x03fffffe03037812 */ /* 0x000fe200078ec0ff */
[----:B------:R-:W-:Y:S01]  /*0ce0*/  VIADD R19, R18, 0x40 ;  /* 0x0000004012137836 */ /* 0x000fe20000000000 */
[----:B------:R-:W-:Y:S01]  /*0cf0*/  LOP3.LUT R5, R2, 0x1ffffffe, RZ, 0xc0, !PT ;  /* 0x1ffffffe02057812 */ /* 0x000fe200078ec0ff */
[----:B------:R-:W-:Y:S01]  /*0d00*/  IMAD R8, R8, 0x10, R11 ;  /* 0x0000001008087824 */ /* 0x000fe200078e020b */
[----:B------:R-:W-:Y:S01]  /*0d10*/  LOP3.LUT R16, R9, 0x7ffffffc, RZ, 0xc0, !PT ;  /* 0x7ffffffc09107812 */ /* 0x000fe200078ec0ff */
[----:B------:R-:W-:Y:S01]  /*0d20*/  IMAD.IADD R3, R186, 0x1, -R3 ;  /* 0x00000001ba037824 */ /* 0x000fe200078e0a03 */
[----:B------:R-:W-:Y:S01]  /*0d30*/  SHF.R.S32.HI R184, RZ, 0x3, R0 ;  /* 0x00000003ffb87819 */ /* 0x000fe20000011400 */
[----:B------:R-:W-:Y:S01]  /*0d40*/  IMAD.IADD R4, R4, 0x1, -R5 ;  /* 0x0000000104047824 */ /* 0x000fe200078e0a05 */
[----:B------:R-:W-:Y:S01]  /*0d50*/  SHF.R.S32.HI R190, RZ, 0x1f, R18 ;  /* 0x0000001fffbe7819 */ /* 0x000fe20000011412 */
[----:B------:R-:W-:Y:S01]  /*0d60*/  IMAD R187, R3, 0x40, R8 ;  /* 0x0000004003bb7824 */ /* 0x000fe200078e0208 */
[----:B------:R-:W-:Y:S01]  /*0d70*/  SHF.R.S32.HI R189, RZ, 0x1f, R19 ;  /* 0x0000001fffbd7819 */ /* 0x000fe20000011413 */
[----:B------:R-:W-:-:S02]  /*0d80*/  IMAD.IADD R16, R185, 0x1, -R16 ;  /* 0x00000001b9107824 */ /* 0x000fc400078e0a10 */
[----:B------:R-:W-:-:S07]  /*0d90*/  IMAD R17, R4, 0x8, R187 ;  /* 0x0000000804117824 */ /* 0x000fce00078e02bb */
.L_x_1195:
[----:B------:R-:W-:Y:S01]  /*0da0*/  ULDC UR5, c[0x0][0xc60] ;  /* 0x0003180000057ab9 */ /* 0x000fe20000000800 */
[----:B------:R-:W-:Y:S01]  /*0db0*/  UMOV UR8, UR4 ;  /* 0x0000000400087c82 */ /* 0x000fe20008000000 */
[----:B------:R-:W-:-:S11]  /*0dc0*/  UISETP.NE.AND UP0, UPT, UR5, 0x1, UPT ;  /* 0x000000010500788c */ /* 0x000fd6000bf05270 */
[----:B------:R-:W-:Y:S01]  /*0dd0*/  @UP0 ULDC UR6, c[0x0][0xc64] ;  /* 0x0003190000060ab9 */ /* 0x000fe20000000800 */
[----:B------:R-:W-:Y:S01]  /*0de0*/  @UP0 ULDC UR9, c[0x0][0xc68] ;  /* 0x00031a0000090ab9 */ /* 0x000fe20000000800 */
[----:B------:R-:W-:-:S04]  /*0df0*/  UIMAD.WIDE.U32 UR6, UR4, UR6, URZ ;  /* 0x00000006040672a5 */ /* 0x000fc8000f8e003f */
[----:B------:R-:W-:-:S03]  /*0e00*/  @UP0 USHF.R.U32.HI UR8, URZ, UR9, UR7 ;  /* 0x000000093f080299 */ /* 0x000fc60008011607 */
[----:B------:R-:W-:Y:S02]  /*0e10*/  ULDC UR6, c[0x0][0xc78] ;  /* 0x00031e0000067ab9 */ /* 0x000fe40000000800 */
[----:B------:R-:W-:Y:S02]  /*0e20*/  UISETP.GE.AND UP0, UPT, UR8, UR6, UPT ;  /* 0x000000060800728c */ /* 0x000fe4000bf06270 */
[----:B------:R-:W-:-:S04]  /*0e30*/  UIADD3 UR6, -UR8, URZ, URZ ;  /* 0x0000003f08067290 */ /* 0x000fc8000fffe13f */
[----:B------:R-:W-:Y:S01]  /*0e40*/  PLOP3.LUT P0, PT, PT, PT, UP0, 0x80, 0x0 ;  /* 0x000000000000781c */ /* 0x000fe20003f0f008 */
[----:B------:R-:W-:-:S12]  /*0e50*/  UIMAD UR9, UR5, UR6, UR4 ;  /* 0x00000006050972a4 */ /* 0x000fd8000f8e0204 */
[----:B012345:R-:W-:Y:S05]  /*0e60*/  @!P0 BRA `(.L_x_1099) ;  /* 0x0000000000208947 */ /* 0x03ffea0003800000 */
[----:B------:R-:W-:Y:S01]  /*0e70*/  ULDC UR7, c[0x0][0xc6c] ;  /* 0x00031b0000077ab9 */ /* 0x000fe20000000800 */
[----:B------:R-:W-:Y:S01]  /*0e80*/  UMOV UR6, UR9 ;  /* 0x0000000900067c82 */ /* 0x000fe20008000000 */
[----:B------:R-:W-:-:S11]  /*0e90*/  UISETP.NE.AND UP0, UPT, UR7, 0x1, UPT ;  /* 0x000000010700788c */ /* 0x000fd6000bf05270 */
[----:B------:R-:W-:Y:S02]  /*0ea0*/  @UP0 ULDC.64 UR10, c[0x0][0xc70] ;  /* 0x00031c00000a0ab9 */ /* 0x000fe40000000a00 */
[----:B------:R-:W-:-:S04]  /*0eb0*/  UIMAD.WIDE.U32 UR4, UR9, UR10, URZ ;  /* 0x0000000a090472a5 */ /* 0x000fc8000f8e003f */
[----:B------:R-:W-:-:S04]  /*0ec0*/  @UP0 USHF.R.U32.HI UR6, URZ, UR11, UR5 ;  /* 0x0000000b3f060299 */ /* 0x000fc80008011605 */
[----:B------:R-:W-:Y:S01]  /*0ed0*/  UIMAD UR4, UR6, UR7, URZ ;  /* 0x00000007060472a4 */ /* 0x000fe2000f8e023f */
[----:B------:R-:W-:Y:S11]  /*0ee0*/  BRA `(.L_x_1100) ;  /* 0x00000000001c7947 */ /* 0x000ff60003800000 */
.L_x_1099:
[----:B------:R-:W-:Y:S01]  /*0ef0*/  ULDC UR7, c[0x0][0xc54] ;  /* 0x0003150000077ab9 */ /* 0x000fe20000000800 */
[----:B------:R-:W-:Y:S01]  /*0f00*/  UMOV UR6, UR9 ;  /* 0x0000000900067c82 */ /* 0x000fe20008000000 */
[----:B------:R-:W-:-:S11]  /*0f10*/  UISETP.NE.AND UP0, UPT, UR7, 0x1, UPT ;  /* 0x000000010700788c */ /* 0x000fd6000bf05270 */
[----:B------:R-:W-:Y:S02]  /*0f20*/  @UP0 ULDC.64 UR10, c[0x0][0xc58] ;  /* 0x00031600000a0ab9 */ /* 0x000fe40000000a00 */
[----:B------:R-:W-:-:S04]  /*0f30*/  UIMAD.WIDE.U32 UR4, UR9, UR10, URZ ;  /* 0x0000000a090472a5 */ /* 0x000fc8000f8e003f */
[----:B------:R-:W-:-:S04]  /*0f40*/  @UP0 USHF.R.U32.HI UR6, URZ, UR11, UR5 ;  /* 0x0000000b3f060299 */ /* 0x000fc80008011605 */
[----:B------:R-:W-:-:S12]  /*0f50*/  UIMAD UR4, UR6, UR7, URZ ;  /* 0x00000007060472a4 */ /* 0x000fd8000f8e023f */
.L_x_1100:
[----:B------:R-:W-:Y:S01]  /*0f60*/  ULOP3.LUT UR6, URZ, UR6, URZ, 0x33, !UPT ;  /* 0x000000063f067292 */ /* 0x000fe2000f8e333f */
[----:B------:R-:W-:Y:S01]  /*0f70*/  ULDC UR7, c[0x0][0x448] ;  /* 0x0001120000077ab9 */ /* 0x000fe20000000800 */
[----:B------:R-:W-:Y:S01]  /*0f80*/  ULDC UR5, c[0x0][0xc3c] ;  /* 0x00030f0000057ab9 */ /* 0x000fe20000000800 */
[----:B------:R-:W-:Y:S02]  /*0f90*/  UISETP.NE.AND UP1, UPT, UR7, 0x1, UPT ;  /* 0x000000010700788c */ /* 0x000fe4000bf25270 */
[----:B------:R-:W-:Y:S01]  /*0fa0*/  UIADD3 UR6, UR6, UR5, URZ ;  /* 0x0000000506067290 */ /* 0x000fe2000fffe03f */
[----:B------:R-:W-:Y:S01]  /*0fb0*/  ULDC.64 UR10, c[0x0][0x418] ;  /* 0x00010600000a7ab9 */ /* 0x000fe20000000a00 */
[----:B------:R-:W-:Y:S01]  /*0fc0*/  UIADD3 UR4, UR9, -UR4, URZ ;  /* 0x8000000409047290 */ /* 0x000fe2000fffe03f */
[----:B------:R-:W-:Y:S01]  /*0fd0*/  ULDC UR37, c[0x0][0xc48] ;  /* 0x0003120000257ab9 */ /* 0x000fe20000000800 */
[----:B------:R-:W-:Y:S02]  /*0fe0*/  UISETP.NE.U32.AND UP0, UPT, UR10, URZ, UPT ;  /* 0x0000003f0a00728c */ /* 0x000fe4000bf05070 */
[----:B------:R-:W-:-:S02]  /*0ff0*/  USHF.L.U32 UR36, UR6, 0x7, URZ ;  /* 0x0000000706247899 */ /* 0x000fc4000800063f */
[----:B------:R-:W-:Y:S01]  /*1000*/  UISETP.NE.AND UP2, UPT, UR37, 0x1, UPT ;  /* 0x000000012500788c */ /* 0x000fe2000bf45270 */
[----:B------:R-:W-:Y:S01]  /*1010*/  ULDC UR13, c[0x0][0xc54] ;  /* 0x00031500000d7ab9 */ /* 0x000fe20000000800 */
[----:B------:R-:W-:Y:S02]  /*1020*/  UISETP.NE.AND.EX UP0, UPT, UR11, URZ, UPT, UP0 ;  /* 0x0000003f0b00728c */ /* 0x000fe4000bf05300 */
[----:B------:R-:W-:Y:S02]  /*1030*/  UIADD3 UR10, UR36, 0x7f, URZ ;  /* 0x0000007f240a7890 */ /* 0x000fe4000fffe03f */
[----:B------:R-:W-:Y:S01]  /*1040*/  UIMAD UR13, UR8, UR13, UR4 ;  /* 0x0000000d080d72a4 */ /* 0x000fe2000f8e0204 */
[----:B------:R-:W-:Y:S01]  /*1050*/  ULDC UR42, c[0x0][0x424] ;  /* 0x00010900002a7ab9 */ /* 0x000fe20000000800 */
[----:B------:R-:W-:Y:S01]  /*1060*/  ULDC UR49, c[0x0][0x288] ;  /* 0x0000a20000317ab9 */ /* 0x000fe20000000800 */
[----:B------:R-:W-:Y:S01]  /*1070*/  ULDC.64 UR4, c[0x0][0x9e0] ;  /* 0x0002780000047ab9 */ /* 0x000fe20000000a00 */
[----:B------:R-:W-:Y:S01]  /*1080*/  @UP1 ULDC UR8, c[0x0][0x44c] ;  /* 0x0001130000081ab9 */ /* 0x000fe20000000800 */
[----:B------:R-:W-:-:S02]  /*1090*/  UIADD3 UR11, -UR49, 0x1, URZ ;  /* 0x00000001310b7890 */ /* 0x000fc4000fffe13f */
[----:B------:R-:W-:Y:S02]  /*10a0*/  UISETP.GE.AND UP3, UPT, UR5, 0x1, UPT ;  /* 0x000000010500788c */ /* 0x000fe4000bf66270 */
[----:B------:R-:W-:Y:S02]  /*10b0*/  USEL UR42, UR42, 0x1, UP0 ;  /* 0x000000012a2a7887 */ /* 0x000fe40008000000 */
[----:B------:R-:W-:Y:S01]  /*10c0*/  UIMAD.WIDE.U32 UR8, UR10, UR8, URZ ;  /* 0x000000080a0872a5 */ /* 0x000fe2000f8e003f */
[----:B------:R-:W-:Y:S01]  /*10d0*/  ULDC UR12, c[0x0][0x2f0] ;  /* 0x0000bc00000c7ab9 */ /* 0x000fe20000000800 */
[----:B------:R-:W-:Y:S01]  /*10e0*/  @UP1 ULDC UR15, c[0x0][0x450] ;  /* 0x00011400000f1ab9 */ /* 0x000fe20000000800 */
[----:B------:R-:W-:Y:S01]  /*10f0*/  @UP2 ULDC UR6, c[0x0][0xc4c] ;  /* 0x0003130000062ab9 */ /* 0x000fe20000000800 */
[----:B------:R-:W-:Y:S01]  /*1100*/  UIMAD UR11, UR42, UR12, UR11 ;  /* 0x0000000c2a0b72a4 */ /* 0x000fe2000f8e020b */
[----:B------:R-:W-:Y:S01]  /*1110*/  PLOP3.LUT P1, PT, PT, PT, UP3, 0x80, 0x0 ;  /* 0x000000000000781c */ /* 0x000fe20003f2f038 */
[----:B------:R-:W-:-:S02]  /*1120*/  @UP1 USHF.R.U32.HI UR10, URZ, UR15, UR9 ;  /* 0x0000000f3f0a1299 */ /* 0x000fc40008011609 */
[----:B------:R-:W-:Y:S01]  /*1130*/  UIMAD.WIDE.U32 UR6, UR13, UR6, URZ ;  /* 0x000000060d0672a5 */ /* 0x000fe2000f8e003f */
[----:B------:R-:W-:Y:S01]  /*1140*/  @UP2 ULDC UR14, c[0x0][0xc50] ;  /* 0x00031400000e2ab9 */ /* 0x000fe20000000800 */
[----:B------:R-:W-:Y:S01]  /*1150*/  UIADD3 UR10, UR11, UR10, URZ ;  /* 0x0000000a0b0a7290 */ /* 0x000fe2000fffe03f */
[----:B------:R-:W-:Y:S01]  /*1160*/  UMOV UR43, UR13 ;  /* 0x0000000d002b7c82 */ /* 0x000fe20008000000 */
[----:B------:R-:W-:Y:S02]  /*1170*/  @UP2 USHF.R.U32.HI UR43, URZ, UR14, UR7 ;  /* 0x0000000e3f2b2299 */ /* 0x000fe40008011607 */
[----:B------:R-:W-:Y:S02]  /*1180*/  UIADD3 UR4, UR10, UR4, URZ ;  /* 0x000000040a047290 */ /* 0x000fe4000fffe03f */
[----:B------:R-:W-:-:S04]  /*1190*/  UIADD3 UR6, -UR43, URZ, URZ ;  /* 0x0000003f2b067290 */ /* 0x000fc8000fffe13f */
[----:B------:R-:W-:Y:S01]  /*11a0*/  UIMAD UR37, UR37, UR6, UR13 ;  /* 0x00000006252572a4 */ /* 0x000fe2000f8e020d */
[----:B------:R-:W-:Y:S01]  /*11b0*/  IMAD.U32 R0, RZ, RZ, UR4 ;  /* 0x00000004ff007e24 */ /* 0x000fe2000f8e00ff */
[----:B------:R-:W-:Y:S10]  /*11c0*/  @!P1 BRA `(.L_x_1101) ;  /* 0x0000000000409947 */ /* 0x000ff40003800000 */
[----:B------:R-:W-:Y:S01]  /*11d0*/  ISETP.LT.AND P0, PT, RZ, UR10, PT ;  /* 0x0000000aff007c0c */ /* 0x000fe2000bf01270 */
[----:B------:R-:W-:-:S12]  /*11e0*/  UIADD3 UR4, UR10, -0x1, URZ ;  /* 0xffffffff0a047890 */ /* 0x000fd8000fffe03f */
[----:B------:R-:W-:Y:S05]  /*11f0*/  @P0 BRA `(.L_x_1102) ;  /* 0x00000000001c0947 */ /* 0x000fea0003800000 */
[----:B------:R-:W-:Y:S02]  /*1200*/  UISETP.NE.AND UP0, UPT, UR5, 0x1, UPT ;  /* 0x000000010500788c */ /* 0x000fe4000bf05270 */
[----:B------:R-:W-:-:S09]  /*1210*/  UIADD3 UR4, -UR10, URZ, URZ ;  /* 0x0000003f0a047290 */ /* 0x000fd2000fffe13f */
[----:B------:R-:W-:Y:S02]  /*1220*/  @UP0 ULDC.64 UR8, c[0x0][0x9e8] ;  /* 0x00027a0000080ab9 */ /* 0x000fe40000000a00 */
[----:B------:R-:W-:-:S04]  /*1230*/  UIMAD.WIDE.U32 UR6, UR4, UR8, URZ ;  /* 0x00000008040672a5 */ /* 0x000fc8000f8e003f */
[----:B------:R-:W-:-:S04]  /*1240*/  @UP0 USHF.R.U32.HI UR4, URZ, UR9, UR7 ;  /* 0x000000093f040299 */ /* 0x000fc80008011607 */
[----:B------:R-:W-:Y:S01]  /*1250*/  ULOP3.LUT UR4, URZ, UR4, URZ, 0x33, !UPT ;  /* 0x000000043f047292 */ /* 0x000fe2000f8e333f */
[----:B------:R-:W-:Y:S11]  /*1260*/  BRA `(.L_x_1103) ;  /* 0x0000000000107947 */ /* 0x000ff60003800000 */
.L_x_1102:
[----:B------:R-:W-:-:S11]  /*1270*/  UISETP.NE.AND UP0, UPT, UR5, 0x1, UPT ;  /* 0x000000010500788c */ /* 0x000fd6000bf05270 */
[----:B------:R-:W-:Y:S02]  /*1280*/  @UP0 ULDC.64 UR8, c[0x0][0x9e8] ;  /* 0x00027a0000080ab9 */ /* 0x000fe40000000a00 */
[----:B------:R-:W-:-:S04]  /*1290*/  UIMAD.WIDE.U32 UR6, UR4, UR8, URZ ;  /* 0x00000008040672a5 */ /* 0x000fc8000f8e003f */
[----:B------:R-:W-:-:S12]  /*12a0*/  @UP0 USHF.R.U32.HI UR4, URZ, UR9, UR7 ;  /* 0x000000093f040299 */ /* 0x000fd80008011607 */
.L_x_1103:
[----:B------:R-:W-:-:S06]  /*12b0*/  UIMAD UR4, UR4, UR5, UR5 ;  /* 0x00000005040472a4 */ /* 0x000fcc000f8e0205 */
[----:B------:R-:W-:-:S07]  /*12c0*/  VIMNMX R0, R0, UR4, PT ;  /* 0x0000000400007c48 */ /* 0x000fce000bfe0100 */
.L_x_1101:
[----:B------:R-:W-:Y:S01]  /*12d0*/  UIMAD UR4, UR42, UR12, 0x7f ;  /* 0x0000007f2a0474a4 */ /* 0x000fe2000f8e020c */
[----:B------:R-:W-:Y:S01]  /*12e0*/  VIADD R0, R0, 0x7f ;  /* 0x0000007f00007836 */ /* 0x000fe20000000000 */
[----:B------:R-:W-:Y:S01]  /*12f0*/  @UP1 ULDC UR6, c[0x0][0x44c] ;  /* 0x0001130000061ab9 */ /* 0x000fe20000000800 */
[----:B------:R-:W-:Y:S01]  /*1300*/  @UP1 ULDC UR10, c[0x0][0x450] ;  /* 0x00011400000a1ab9 */ /* 0x000fe20000000800 */
[----:B------:R-:W-:Y:S02]  /*1310*/  USHF.R.S32.HI UR8, URZ, 0x1f, UR4 ;  /* 0x0000001f3f087899 */ /* 0x000fe40008011404 */
[----:B------:R-:W-:Y:S01]  /*1320*/  UIMAD.WIDE.U32 UR6, UR36, UR6, URZ ;  /* 0x00000006240672a5 */ /* 0x000fe2000f8e003f */
[----:B------:R-:W-:Y:S01]  /*1330*/  SHF.R.S32.HI R3, RZ, 0x1f, R0 ;  /* 0x0000001fff037819 */ /* 0x000fe20000011400 */
[----:B------:R-:W-:Y:S01]  /*1340*/  UMOV UR9, UR36 ;  /* 0x0000002400097c82 */ /* 0x000fe20008000000 */
[----:B------:R-:W-:Y:S02]  /*1350*/  ULEA.HI UR8, UR8, UR4, URZ, 0x7 ;  /* 0x0000000408087291 */ /* 0x000fe4000f8f383f */
[----:B------:R-:W-:Y:S01]  /*1360*/  @UP1 USHF.R.U32.HI UR9, URZ, UR10, UR7 ;  /* 0x0000000a3f091299 */ /* 0x000fe20008011607 */
[----:B------:R-:W-:Y:S01]  /*1370*/  LEA.HI R3, R3, R0, RZ, 0x7 ;  /* 0x0000000003037211 */ /* 0x000fe200078f38ff */
[----:B------:R-:W-:-:S02]  /*1380*/  UIMAD UR49, UR42, UR12, -UR49 ;  /* 0x0000000c2a3172a4 */ /* 0x000fc4000f8e0a31 */
[----:B------:R-:W-:Y:S01]  /*1390*/  USHF.R.S32.HI UR8, URZ, 0x7, UR8 ;  /* 0x000000073f087899 */ /* 0x000fe20008011408 */
[----:B------:R-:W-:Y:S01]  /*13a0*/  SHF.R.S32.HI R3, RZ, 0x7, R3 ;  /* 0x00000007ff037819 */ /* 0x000fe20000011403 */
[----:B------:R-:W-:-:S03]  /*13b0*/  UIADD3 UR4, UR49, UR9, URZ ;  /* 0x0000000931047290 */ /* 0x000fc6000fffe03f */
[----:B------:R-:W-:Y:S01]  /*13c0*/  ULDC UR9, c[0x0][0x9dc] ;  /* 0x0002770000097ab9 */ /* 0x000fe20000000800 */
[----:B------:R-:W-:Y:S01]  /*13d0*/  VIMNMX R88, R3, UR8, PT ;  /* 0x0000000803587c48 */ /* 0x000fe2000bfe0100 */
[----:B------:R-:W-:Y:S01]  /*13e0*/  UIADD3 UR9, UR4, -UR9, URZ ;  /* 0x8000000904097290 */ /* 0x000fe2000fffe03f */
[----:B------:R-:W-:Y:S11]  /*13f0*/  @!P1 BRA `(.L_x_1104) ;  /* 0x0000000000449947 */ /* 0x000ff60003800000 */
[----:B------:R-:W-:-:S06]  /*1400*/  UISETP.GT.AND UP0, UPT, UR4, -0x1, UPT ;  /* 0xffffffff0400788c */ /* 0x000fcc000bf04270 */
[----:B------:R-:W-:-:S13]  /*1410*/  PLOP3.LUT P0, PT, PT, PT, UP0, 0x80, 0x0 ;  /* 0x000000000000781c */ /* 0x000fda0003f0f008 */
[----:B------:R-:W-:Y:S05]  /*1420*/  @P0 BRA `(.L_x_1105) ;  /* 0x00000000001c0947 */ /* 0x000fea0003800000 */
[----:B------:R-:W-:Y:S02]  /*1430*/  UISETP.NE.AND UP0, UPT, UR5, 0x1, UPT ;  /* 0x000000010500788c */ /* 0x000fe4000bf05270 */
[----:B------:R-:W-:-:S09]  /*1440*/  ULOP3.LUT UR4, URZ, UR4, URZ, 0x33, !UPT ;  /* 0x000000043f047292 */ /* 0x000fd2000f8e333f */
[----:B------:R-:W-:Y:S02]  /*1450*/  @UP0 ULDC.64 UR10, c[0x0][0x9e8] ;  /* 0x00027a00000a0ab9 */ /* 0x000fe40000000a00 */
[----:B------:R-:W-:-:S04]  /*1460*/  UIMAD.WIDE.U32 UR6, UR4, UR10, URZ ;  /* 0x0000000a040672a5 */ /* 0x000fc8000f8e003f */
[----:B------:R-:W-:-:S04]  /*1470*/  @UP0 USHF.R.U32.HI UR4, URZ, UR11, UR7 ;  /* 0x0000000b3f040299 */ /* 0x000fc80008011607 */
[----:B------:R-:W-:Y:S01]  /*1480*/  ULOP3.LUT UR4, URZ, UR4, URZ, 0x33, !UPT ;  /* 0x000000043f047292 */ /* 0x000fe2000f8e333f */
[----:B------:R-:W-:Y:S11]  /*1490*/  BRA `(.L_x_1106) ;  /* 0x0000000000107947 */ /* 0x000ff60003800000 */
.L_x_1105:
[----:B------:R-:W-:-:S11]  /*14a0*/  UISETP.NE.AND UP0, UPT, UR5, 0x1, UPT ;  /* 0x000000010500788c */ /* 0x000fd6000bf05270 */
[----:B------:R-:W-:Y:S02]  /*14b0*/  @UP0 ULDC.64 UR10, c[0x0][0x9e8] ;  /* 0x00027a00000a0ab9 */ /* 0x000fe40000000a00 */
[----:B------:R-:W-:-:S04]  /*14c0*/  UIMAD.WIDE.U32 UR6, UR4, UR10, URZ ;  /* 0x0000000a040672a5 */ /* 0x000fc8000f8e003f */
[----:B------:R-:W-:-:S12]  /*14d0*/  @UP0 USHF.R.U32.HI UR4, URZ, UR11, UR7 ;  /* 0x0000000b3f040299 */ /* 0x000fd80008011607 */
.L_x_1106:
[----:B------:R-:W-:-:S04]  /*14e0*/  UIMAD UR4, UR4, UR5, URZ ;  /* 0x00000005040472a4 */ /* 0x000fc8000f8e023f */
[----:B------:R-:W-:-:S04]  /*14f0*/  UISETP.LT.AND UP0, UPT, UR9, UR4, UPT ;  /* 0x000000040900728c */ /* 0x000fc8000bf01270 */
[----:B------:R-:W-:-:S12]  /*1500*/  USEL UR9, UR9, UR4, !UP0 ;  /* 0x0000000409097287 */ /* 0x000fd8000c000000 */
.L_x_1104:
[----:B------:R-:W-:Y:S01]  /*1510*/  USHF.R.S32.HI UR4, URZ, 0x1f, UR9 ;  /* 0x0000001f3f047899 */ /* 0x000fe20008011409 */
[----:B------:R-:W-:Y:S02]  /*1520*/  PLOP3.LUT P0, PT, PT, PT, PT, 0x80, 0x0 ;  /* 0x000000000000781c */ /* 0x000fe40003f0f070 */
[----:B------:R-:W-:Y:S02]  /*1530*/  CS2R R36, SRZ ;  /* 0x0000000000247805 */ /* 0x000fe4000001ff00 */
[----:B------:R-:W-:Y:S01]  /*1540*/  CS2R R150, SRZ ;  /* 0x0000000000967805 */ /* 0x000fe2000001ff00 */
[----:B------:R-:W-:Y:S01]  /*1550*/  ULEA.HI UR4, UR4, UR9, URZ, 0x7 ;  /* 0x0000000904047291 */ /* 0x000fe2000f8f383f */
[----:B------:R-:W-:Y:S02]  /*1560*/  CS2R R148, SRZ ;  /* 0x0000000000947805 */ /* 0x000fe4000001ff00 */
[----:B------:R-:W-:Y:S02]  /*1570*/  CS2R R146, SRZ ;  /* 0x0000000000927805 */ /* 0x000fe4000001ff00 */
[----:B------:R-:W-:Y:S01]  /*1580*/  CS2R R144, SRZ ;  /* 0x0000000000907805 */ /* 0x000fe2000001ff00 */
[----:B------:R-:W-:Y:S01]  /*1590*/  USHF.R.S32.HI UR4, URZ, 0x7, UR4 ;  /* 0x000000073f047899 */ /* 0x000fe20008011404 */
[----:B------:R-:W-:-:S02]  /*15a0*/  CS2R R142, SRZ ;  /* 0x00000000008e7805 */ /* 0x000fc4000001ff00 */
[----:B------:R-:W-:Y:S02]  /*15b0*/  CS2R R140, SRZ ;  /* 0x00000000008c7805 */ /* 0x000fe4000001ff00 */
[----:B------:R-:W-:Y:S01]  /*15c0*/  CS2R R138, SRZ ;  /* 0x00000000008a7805 */ /* 0x000fe2000001ff00 */
[----:B------:R-:W-:Y:S01]  /*15d0*/  UISETP.LT.AND UP0, UPT, URZ, UR4, UPT ;  /* 0x000000043f00728c */ /* 0x000fe2000bf01270 */
[----:B------:R-:W-:Y:S02]  /*15e0*/  CS2R R136, SRZ ;  /* 0x0000000000887805 */ /* 0x000fe4000001ff00 */
[----:B------:R-:W-:Y:S02]  /*15f0*/  CS2R R134, SRZ ;  /* 0x0000000000867805 */ /* 0x000fe4000001ff00 */
[----:B------:R-:W-:Y:S01]  /*1600*/  CS2R R132, SRZ ;  /* 0x0000000000847805 */ /* 0x000fe2000001ff00 */
[----:B------:R-:W-:Y:S01]  /*1610*/  USEL UR39, URZ, UR4, !UP0 ;  /* 0x000000043f277287 */ /* 0x000fe2000c000000 */
[----:B------:R-:W-:-:S02]  /*1620*/  CS2R R130, SRZ ;  /* 0x0000000000827805 */ /* 0x000fc4000001ff00 */
[----:B------:R-:W-:Y:S02]  /*1630*/  CS2R R128, SRZ ;  /* 0x0000000000807805 */ /* 0x000fe4000001ff00 */
[----:B------:R-:W-:Y:S02]  /*1640*/  CS2R R126, SRZ ;  /* 0x00000000007e7805 */ /* 0x000fe4000001ff00 */
[----:B------:R-:W-:Y:S02]  /*1650*/  CS2R R124, SRZ ;  /* 0x00000000007c7805 */ /* 0x000fe4000001ff00 */
[----:B------:R-:W-:Y:S02]  /*1660*/  CS2R R122, SRZ ;  /* 0x00000000007a7805 */ /* 0x000fe4000001ff00 */
[----:B------:R-:W-:Y:S02]  /*1670*/  ISETP.GT.AND P1, PT, R88, UR39, PT ;  /* 0x0000002758007c0c */ /* 0x000fe4000bf24270 */
        /* <DEDUP_REMOVED lines=13> */
[----:B------:R-:W-:Y:S01]  /*1750*/  CS2R R94, SRZ ;  /* 0x00000000005e7805 */ /* 0x000fe2000001ff00 */
[----:B------:R-:W-:Y:S01]  /*1760*/  IMAD.MOV.U32 R93, RZ, RZ, RZ ;  /* 0x000000ffff5d7224 */ /* 0x000fe200078e00ff */
[----:B------:R-:W-:Y:S02]  /*1770*/  CS2R R6, SRZ ;  /* 0x0000000000067805 */ /* 0x000fe4000001ff00 */
[----:B------:R-:W-:Y:S01]  /*1780*/  CS2R R90, SRZ ;  /* 0x00000000005a7805 */ /* 0x000fe2000001ff00 */
        /* <DEDUP_REMOVED lines=10> */
[----:B------:R-:W-:Y:S02]  /*1830*/  PLOP3.LUT P0, PT, PT, PT, UP0, 0x80, 0x0 ;  /* 0x000000000000781c */ /* 0x000fe40003f0f008 */
        /* <DEDUP_REMOVED lines=22> */
.L_x_1108:
[----:B------:R-:W-:Y:S01]  /*19a0*/  ULEA.HI UR4, UR46, UR46, URZ, 0x1 ;  /* 0x0000002e2e047291 */ /* 0x000fe2000f8f083f */
[----:B------:R-:W-:-:S03]  /*19b0*/  IMAD.U32 R2, RZ, RZ, UR47 ;  /* 0x0000002fff027e24 */ /* 0x000fc6000f8e00ff */
[----:B------:R-:W-:Y:S02]  /*19c0*/  ULOP3.LUT UR4, UR4, 0xfffffffe, URZ, 0xc0, !UPT ;  /* 0xfffffffe04047892 */ /* 0x000fe4000f8ec03f */
[----:B------:R-:W-:Y:S02]  /*19d0*/  ISETP.NE.AND P0, PT, R2, 0x3, PT ;  /* 0x000000030200780c */ /* 0x000fe40003f05270 */
[----:B------:R-:W-:-:S06]  /*19e0*/  UIADD3 UR4, UR46, -UR4, URZ ;  /* 0x800000042e047290 */ /* 0x000fcc000fffe03f */
[----:B------:R-:W-:-:S05]  /*19f0*/  IMAD.U32 R0, RZ, RZ, UR4 ;  /* 0x00000004ff007e24 */ /* 0x000fca000f8e00ff */
[----:B------:R-:W-:-:S04]  /*1a00*/  SHF.L.U32 R0, R0, 0x1f, RZ ;  /* 0x0000001f00007819 */ /* 0x000fc800000006ff */
[----:B------:R-:W0:Y:S02]  /*1a10*/  SYNCS.PHASECHK.TRANS64.TRYWAIT P1, [UR41+0x28800], R0 ;  /* 0x02880000ff0075a7 */ /* 0x000e240008020169 */
[----:B0-----:R-:W-:Y:S05]  /*1a20*/  @!P1 BRA `(.L_x_1109) ;  /* 0x0000012400ac9947 */ /* 0x001fea0003800000 */
.L_x_1302:
[----:B------:R-:W-:Y:S05]  /*1a30*/  @!P0 BRA `(.L_x_1110) ;  /* 0x0000000000048947 */ /* 0x000fea0003800000 */
[----:B------:R-:W-:Y:S01]  /*1a40*/  BPT.TRAP 0x1 ;  /* 0x000000040000795c */ /* 0x000fe20000300000 */
.L_x_1110:
[----:B------:R-:W-:Y:S02]  /*1a50*/  IMAD.U32 R9, RZ, RZ, UR44 ;  /* 0x0000002cff097e24 */ /* 0x000fe4000f8e00ff */
[----:B0-----:R-:W-:-:S03]  /*1a60*/  IMAD.U32 R0, RZ, RZ, UR45 ;  /* 0x0000002dff007e24 */ /* 0x001fc6000f8e00ff */
[----:B------:R-:W-:Y:S02]  /*1a70*/  LEA R9, R9, UR41, 0x3 ;  /* 0x0000002909097c11 */ /* 0x000fe4000f8e18ff */
[----:B------:R-:W-:-:S04]  /*1a80*/  SHF.L.U32 R0, R0, 0x1f, RZ ;  /* 0x0000001f00007819 */ /* 0x000fc800000006ff */
[----:B------:R0:W1:Y:S01]  /*1a90*/  SYNCS.PHASECHK.TRANS64.TRYWAIT P2, [R9+URZ+0x28830], R0 ;  /* 0x02883000090075a7 */ /* 0x000062000804017f */
[----:B------:R-:W-:Y:S05]  /*1aa0*/  @!P0 BRA `(.L_x_1111) ;  /* 0x0000000000048947 */ /* 0x000fea0003800000 */
[----:B------:R-:W-:Y:S01]  /*1ab0*/  BPT.TRAP 0x1 ;  /* 0x000000040000795c */ /* 0x000fe20000300000 */
.L_x_1111:
[----:B------:R-:W2:Y:S02]  /*1ac0*/  S2R R2, SR_TID.X ;  /* 0x0000000000027919 */ /* 0x000ea40000002100 */
[----:B--2---:R-:W-:Y:S01]  /*1ad0*/  LOP3.LUT P1, RZ, R2, 0x7f, RZ, 0xc0, !PT ;  /* 0x0000007f02ff7812 */ /* 0x004fe2000782c0ff */
[----:B-1----:R-:W-:-:S12]  /*1ae0*/  @P2 BRA `(.L_x_1112) ;  /* 0x0000000000082947 */ /* 0x002fd80003800000 */
[----:B------:R-:W1:Y:S02]  /*1af0*/  SYNCS.PHASECHK.TRANS64.TRYWAIT P2, [R9+URZ+0x28830], R0 ;  /* 0x02883000090075a7 */ /* 0x000e64000804017f */
[----:B-1----:R-:W-:Y:S05]  /*1b00*/  @!P2 BRA `(.L_x_1113) ;  /* 0x00000124008ca947 */ /* 0x002fea0003800000 */
.L_x_1112:
[----:B------:R-:W-:Y:S05]  /*1b10*/  WARPSYNC.ALL ;  /* 0x0000000000007948 */ /* 0x000fea0003800000 */
[----:B------:R-:W-:Y:S01]  /*1b20*/  UIADD3 UR4, UR41, 0x18400, URZ ;  /* 0x0001840029047890 */ /* 0x000fe2000fffe03f */
[----:B------:R-:W-:Y:S01]  /*1b30*/  WARPGROUP.ARRIVE ;  /* 0x00000000000079c5 */ /* 0x000fe20000000000 */
[----:B------:R-:W-:Y:S01]  /*1b40*/  ULOP3.LUT UR32, UR52, 0x10000, URZ, 0xfc, !UPT ;  /* 0x0001000034207892 */ /* 0x000fe2000f8efc3f */
[----:B01----:R-:W-:Y:S01]  /*1b50*/  VIADD R0, R17, UR36 ;  /* 0x0000002411007c36 */ /* 0x003fe20008000000 */
[----:B------:R-:W-:Y:S01]  /*1b60*/  USHF.R.U32.HI UR4, URZ, 0x4, UR4 ;  /* 0x000000043f047899 */ /* 0x000fe20008011604 */
[----:B------:R-:W0:Y:S01]  /*1b70*/  LDC R4, c[0x0][0x2f0] ;  /* 0x0000bc00ff047b82 */ /* 0x000e220000000800 */
[----:B------:R-:W-:Y:S01]  /*1b80*/  UMOV UR33, 0x40000040 ;  /* 0x4000004000217882 */ /* 0x000fe20000000000 */
[----:B------:R-:W-:Y:S01]  /*1b90*/  UMOV UR35, 0x40000040 ;  /* 0x4000004000237882 */ /* 0x000fe20000000000 */
[----:B------:R-:W-:Y:S01]  /*1ba0*/  ULOP3.LUT UR4, UR4, 0x3fff, URZ, 0xc0, !UPT ;  /* 0x00003fff04047892 */ /* 0x000fe2000f8ec03f */
[----:B------:R-:W-:Y:S01]  /*1bb0*/  IMAD.MOV.U32 R7, RZ, RZ, R0 ;  /* 0x000000ffff077224 */ /* 0x000fe200078e0000 */
[----:B------:R-:W-:Y:S01]  /*1bc0*/  UMOV UR5, 0x40000040 ;  /* 0x4000004000057882 */ /* 0x000fe20000000000 */
[----:B------:R-:W-:Y:S01]  /*1bd0*/  UMOV UR7, 0x40000040 ;  /* 0x4000004000077882 */ /* 0x000fe20000000000 */
[----:B------:R-:W-:Y:S01]  /*1be0*/  ULOP3.LUT UR48, UR4, 0x10000, URZ, 0xfc, !UPT ;  /* 0x0001000004307892 */ /* 0x000fe2000f8efc3f */
[----:B------:R-:W1:Y:S01]  /*1bf0*/  LDC R5, c[0x0][0x288] ;  /* 0x0000a200ff057b82 */ /* 0x000e620000000800 */
[----:B------:R-:W-:Y:S01]  /*1c00*/  UIADD3 UR4, UR32, 0x2, URZ ;  /* 0x0000000220047890 */ /* 0x000fe2000fffe03f */
[----:B------:R-:W-:Y:S01]  /*1c10*/  IMAD.MOV.U32 R3, RZ, RZ, -0x80 ;  /* 0xffffff80ff037424 */ /* 0x000fe200078e00ff */
[----:B------:R-:W-:Y:S01]  /*1c20*/  ULEA UR34, UR44, UR48, 0xb ;  /* 0x000000302c227291 */ /* 0x000fe2000f8e583f */
[C---:B------:R-:W-:Y:S01]  /*1c30*/  LEA R11, R88.reuse, 0xffffff80, 0x7 ;  /* 0xffffff80580b7811 */ /* 0x040fe200078e38ff */
[----:B------:R-:W-:Y:S01]  /*1c40*/  UIADD3 UR8, UR32, 0x4, URZ ;  /* 0x0000000420087890 */ /* 0x000fe2000fffe03f */
[----:B------:R-:W-:Y:S01]  /*1c50*/  IMAD R13, R88, R3, 0x80 ;  /* 0x00000080580d7424 */ /* 0x000fe200078e0203 */
[----:B------:R-:W-:-:S02]  /*1c60*/  UIADD3 UR6, UR34, 0x2, URZ ;  /* 0x0000000222067890 */ /* 0x000fc4000fffe03f */
[----:B------:R-:W-:Y:S01]  /*1c70*/  UIADD3 UR10, UR34, 0x4, URZ ;  /* 0x00000004220a7890 */ /* 0x000fe2000fffe03f */
[----:B------:R-:W-:Y:S01]  /*1c80*/  VIADD R3, R13, 0x1 ;  /* 0x000000010d037836 */ /* 0x000fe20000000000 */
[----:B------:R-:W-:Y:S01]  /*1c90*/  UMOV UR9, 0x40000040 ;  /* 0x4000004000097882 */ /* 0x000fe20000000000 */
[----:B------:R-:W-:Y:S01]  /*1ca0*/  HGMMA.64x128x16.F32 R24, gdesc[UR32], RZ, !UPT, gsb0 ;  /* 0x01e00000201879f0 */ /* 0x000fe2000c0008ff */
[----:B------:R-:W-:Y:S01]  /*1cb0*/  UMOV UR11, 0x40000040 ;  /* 0x40000040000b7882 */ /* 0x000fe20000000000 */
[----:B------:R-:W-:Y:S01]  /*1cc0*/  UIADD3 UR12, UR32, 0x6, URZ ;  /* 0x00000006200c7890 */ /* 0x000fe2000fffe03f */
[----:B------:R-:W-:Y:S01]  /*1cd0*/  IMAD R3, R16, -0x2, R3 ;  /* 0xfffffffe10037824 */ /* 0x000fe200078e0203 */
[----:B------:R-:W-:Y:S01]  /*1ce0*/  UIADD3 UR14, UR34, 0x6, URZ ;  /* 0x00000006220e7890 */ /* 0x000fe2000fffe03f */
[----:B------:R-:W-:Y:S01]  /*1cf0*/  UMOV UR13, 0x40000040 ;  /* 0x40000040000d7882 */ /* 0x000fe20000000000 */
[----:B------:R-:W-:Y:S01]  /*1d00*/  UMOV UR15, 0x40000040 ;  /* 0x40000040000f7882 */ /* 0x000fe20000000000 */
[----:B------:R-:W-:-:S02]  /*1d10*/  UIADD3 UR16, UR32, 0x400, URZ ;  /* 0x0000040020107890 */ /* 0x000fc4000fffe03f */
[----:B------:R-:W-:Y:S01]  /*1d20*/  UIADD3 UR18, UR34, 0x400, URZ ;  /* 0x0000040022127890 */ /* 0x000fe2000fffe03f */
[----:B------:R-:W-:Y:S01]  /*1d30*/  UMOV UR17, 0x40000040 ;  /* 0x4000004000117882 */ /* 0x000fe20000000000 */
[----:B------:R-:W-:Y:S01]  /*1d40*/  UMOV UR19, 0x40000040 ;  /* 0x4000004000137882 */ /* 0x000fe20000000000 */
[----:B------:R-:W-:Y:S02]  /*1d50*/  UIADD3 UR20, UR32, 0x402, URZ ;  /* 0x0000040220147890 */ /* 0x000fe4000fffe03f */
[----:B------:R-:W-:Y:S01]  /*1d60*/  UIADD3 UR22, UR34, 0x402, URZ ;  /* 0x0000040222167890 */ /* 0x000fe2000fffe03f */
[----:B------:R-:W-:Y:S01]  /*1d70*/  UMOV UR21, 0x40000040 ;  /* 0x4000004000157882 */ /* 0x000fe20000000000 */
[----:B------:R-:W-:Y:S01]  /*1d80*/  UMOV UR23, 0x40000040 ;  /* 0x4000004000177882 */ /* 0x000fe20000000000 */
[----:B------:R-:W-:Y:S02]  /*1d90*/  UIADD3 UR24, UR32, 0x404, URZ ;  /* 0x0000040420187890 */ /* 0x000fe4000fffe03f */
[----:B------:R-:W-:Y:S01]  /*1da0*/  UIADD3 UR26, UR34, 0x404, URZ ;  /* 0x00000404221a7890 */ /* 0x000fe2000fffe03f */
[----:B------:R-:W-:Y:S01]  /*1db0*/  UMOV UR25, 0x40000040 ;  /* 0x4000004000197882 */ /* 0x000fe20000000000 */
[----:B------:R-:W-:Y:S01]  /*1dc0*/  UMOV UR27, 0x40000040 ;  /* 0x40000040001b7882 */ /* 0x000fe20000000000 */
[----:B------:R-:W-:-:S02]  /*1dd0*/  UIADD3 UR28, UR32, 0x406, URZ ;  /* 0x00000406201c7890 */ /* 0x000fc4000fffe03f */
[----:B------:R-:W-:Y:S01]  /*1de0*/  UIADD3 UR30, UR34, 0x406, URZ ;  /* 0x00000406221e7890 */ /* 0x000fe2000fffe03f */
[----:B------:R-:W-:Y:S01]  /*1df0*/  UMOV UR29, 0x40000040 ;  /* 0x40000040001d7882 */ /* 0x000fe20000000000 */
[----:B------:R-:W-:Y:S01]  /*1e00*/  UMOV UR31, 0x40000040 ;  /* 0x40000040001f7882 */ /* 0x000fe20000000000 */
[----:B------:R-:W-:Y:S01]  /*1e10*/  ULDC UR52, c[0x0][0x9dc] ;  /* 0x0002770000347ab9 */ /* 0x000fe20000000800 */
[----:B------:R-:W-:Y:S02]  /*1e20*/  WARPGROUP.DEPBAR.LE gsb0, 0x0 ;  /* 0x00008000000079c5 */ /* 0x000fe40000010000 */
[----:B------:R-:W-:-:S06]  /*1e30*/  WARPGROUP.ARRIVE ;  /* 0x00000000000079c5 */ /* 0x000fcc0000000000 */
[----:B------:R-:W-:Y:S01]  /*1e40*/  HGMMA.64x128x16.F32 R24, gdesc[UR4], R24, gsb0 ;  /* 0x01e00000041879f0 */ /* 0x000fe20008000818 */
[----:B------:R-:W-:Y:S02]  /*1e50*/  ULDC UR6, c[0x0][0x448] ;  /* 0x0001120000067ab9 */ /* 0x000fe40000000800 */
[----:B------:R-:W-:-:S06]  /*1e60*/  UISETP.NE.AND UP0, UPT, UR6, 0x1, UPT ;  /* 0x000000010600788c */ /* 0x000fcc000bf05270 */
[----:B------:R-:W-:Y:S02]  /*1e70*/  PLOP3.LUT P2, PT, PT, PT, UP0, 0x80, 0x0 ;  /* 0x000000000000781c */ /* 0x000fe40003f4f008 */
[----:B------:R-:W-:-:S03]  /*1e80*/  PLOP3.LUT P3, PT, PT, PT, UP0, 0x80, 0x0 ;  /* 0x000000000000781c */ /* 0x000fc60003f6f008 */
[----:B------:R-:W-:-:S08]  /*1e90*/  @UP0 ULDC UR6, c[0x0][0x44c] ;  /* 0x0001130000060ab9 */ /* 0x000fd00000000800 */
[----:B------:R-:W-:Y:S01]  /*1ea0*/  @P2 IMAD.HI.U32 R2, R0, UR6, RZ ;  /* 0x0000000600022c27 */ /* 0x000fe2000f8e00ff */
[----:B------:R-:W-:-:S03]  /*1eb0*/  @UP0 ULDC UR6, c[0x0][0x450] ;  /* 0x0001140000060ab9 */ /* 0x000fc60000000800 */
[----:B------:R-:W-:Y:S01]  /*1ec0*/  @!P1 VIADD R0, R9, 0x28840 ;  /* 0x0002884009009836 */ /* 0x000fe20000000000 */
[----:B------:R-:W-:Y:S01]  /*1ed0*/  @P3 SHF.R.U32.HI R7, RZ, UR6, R2 ;  /* 0x00000006ff073c19 */ /* 0x000fe20008011602 */
[----:B------:R-:W-:Y:S02]  /*1ee0*/  ULDC.64 UR6, c[0x0][0x9e0] ;  /* 0x0002780000067ab9 */ /* 0x000fe40000000a00 */
[----:B------:R-:W-:Y:S01]  /*1ef0*/  UISETP.GE.AND UP1, UPT, UR7, 0x1, UPT ;  /* 0x000000010700788c */ /* 0x000fe2000bf26270 */
[----:B------:R-:W-:Y:S01]  /*1f00*/  @!P1 PRMT R0, RZ, 0x654, R0 ;  /* 0x00000654ff009816 */ /* 0x000fe20000000000 */
[----:B------:R-:W2:Y:S04]  /*1f10*/  SHFL.IDX PT, R2, R7, RZ, 0x1c1f ;  /* 0x001c1fff07027589 */ /* 0x000ea800000e0000 */
[----:B------:R-:W-:Y:S01]  /*1f20*/  PLOP3.LUT P2, PT, PT, PT, UP1, 0x40, 0x0 ;  /* 0x000000000000781c */ /* 0x000fe20003f4e818 */
[----:B------:R-:W-:-:S02]  /*1f30*/  WARPGROUP.DEPBAR.LE gsb0, 0x0 ;  /* 0x00008000000079c5 */ /* 0x000fc40000010000 */
[----:B------:R-:W-:-:S06]  /*1f40*/  WARPGROUP.ARRIVE ;  /* 0x00000000000079c5 */ /* 0x000fcc0000000000 */
[----:B------:R-:W-:Y:S01]  /*1f50*/  HGMMA.64x128x16.F32 R24, gdesc[UR8], R24, gsb0 ;  /* 0x01e00000081879f0 */ /* 0x000fe20008000818 */
[----:B------:R-:W-:Y:S02]  /*1f60*/  ULOP3.LUT UR10, URZ, UR52, URZ, 0x33, !UPT ;  /* 0x000000343f0a7292 */ /* 0x000fe4000f8e333f */
[----:B------:R-:W-:Y:S02]  /*1f70*/  WARPGROUP.DEPBAR.LE gsb0, 0x0 ;  /* 0x00008000000079c5 */ /* 0x000fe40000010000 */
[----:B------:R-:W-:-:S07]  /*1f80*/  WARPGROUP.ARRIVE ;  /* 0x00000000000079c5 */ /* 0x000fce0000000000 */
[----:B------:R-:W-:Y:S03]  /*1f90*/  HGMMA.64x128x16.F32 R24, gdesc[UR12], R24, gsb0 ;  /* 0x01e000000c1879f0 */ /* 0x000fe60008000818 */
        /* <DEDUP_REMOVED lines=13> */
[----:B------:R0:W-:Y:S02]  /*2070*/  @!P1 SYNCS.ARRIVE.TRANS64.RED.A1T0 RZ, [R0+URZ], RZ ;  /* 0x000000ff00ff99a7 */ /* 0x0001e4000810043f */
[C---:B0-----:R-:W-:Y:S02]  /*2080*/  IMAD R0, R4.reuse, UR42, R3 ;  /* 0x0000002a04007c24 */ /* 0x041fe4000f8e0203 */
[----:B------:R-:W-:Y:S02]  /*2090*/  IMAD R3, R4, UR42, R13 ;  /* 0x0000002a04037c24 */ /* 0x000fe4000f8e020d */
[----:B-1----:R-:W-:-:S02]  /*20a0*/  IMAD.IADD R0, R0, 0x1, -R5 ;  /* 0x0000000100007824 */ /* 0x002fc400078e0a05 */
[----:B------:R-:W-:Y:S02]  /*20b0*/  IMAD R15, R16, -0x2, R3 ;  /* 0xfffffffe100f7824 */ /* 0x000fe400078e0203 */
[C---:B------:R-:W-:Y:S02]  /*20c0*/  VIADD R20, R0.reuse, UR6 ;  /* 0x0000000600147c36 */ /* 0x040fe40008000000 */
[----:B------:R-:W-:-:S03]  /*20d0*/  VIADD R21, R0, UR10 ;  /* 0x0000000a00157c36 */ /* 0x000fc60008000000 */
[----:B--2---:R-:W-:Y:S01]  /*20e0*/  VIADDMNMX R0, R2, R20, R15, PT ;  /* 0x0000001402007246 */ /* 0x004fe2000380010f */
[----:B------:R-:W-:Y:S01]  /*20f0*/  IMAD.IADD R3, R21, 0x1, R2 ;  /* 0x0000000115037824 */ /* 0x000fe200078e0202 */
[----:B------:R-:W-:Y:S06]  /*2100*/  @P2 BRA `(.L_x_1114) ;  /* 0x00000000005c2947 */ /* 0x000fec0003800000 */
[----:B------:R-:W-:Y:S01]  /*2110*/  IMAD R2, R4, UR42, R2 ;  /* 0x0000002a04027c24 */ /* 0x000fe2000f8e0202 */
[----:B------:R-:W-:Y:S03]  /*2120*/  BSSY B0, `(.L_x_1115) ;  /* 0x0000011000007945 */ /* 0x000fe60003800000 */
[----:B------:R-:W-:-:S05]  /*2130*/  IMAD.IADD R2, R2, 0x1, -R5 ;  /* 0x0000000102027824 */ /* 0x000fca00078e0a05 */
[----:B------:R-:W-:-:S13]  /*2140*/  ISETP.GT.AND P2, PT, R2, -0x1, PT ;  /* 0xffffffff0200780c */ /* 0x000fda0003f44270 */
[----:B------:R-:W-:Y:S05]  /*2150*/  @P2 BRA `(.L_x_1116) ;  /* 0x0000000000202947 */ /* 0x000fea0003800000 */
[----:B------:R-:W-:Y:S01]  /*2160*/  UISETP.NE.AND UP2, UPT, UR7, 0x1, UPT ;  /* 0x000000010700788c */ /* 0x000fe2000bf45270 */
[----:B------:R-:W-:-:S05]  /*2170*/  LOP3.LUT R2, RZ, R2, RZ, 0x33, !PT ;  /* 0x00000002ff027212 */ /* 0x000fca00078e33ff */
[----:B------:R-:W-:-:S05]  /*2180*/  PLOP3.LUT P2, PT, PT, PT, UP2, 0x80, 0x0 ;  /* 0x000000000000781c */ /* 0x000fca0003f4f028 */
[----:B------:R-:W-:-:S08]  /*2190*/  @UP2 ULDC.64 UR10, c[0x0][0x9e8] ;  /* 0x00027a00000a2ab9 */ /* 0x000fd00000000a00 */
[----:B------:R-:W-:-:S05]  /*21a0*/  @P2 IMAD.HI.U32 R6, R2, UR10, RZ ;  /* 0x0000000a02062c27 */ /* 0x000fca000f8e00ff */
[----:B------:R-:W-:-:S04]  /*21b0*/  @P2 SHF.R.U32.HI R2, RZ, UR11, R6 ;  /* 0x0000000bff022c19 */ /* 0x000fc80008011606 */
[----:B------:R-:W-:Y:S01]  /*21c0*/  LOP3.LUT R2, RZ, R2, RZ, 0x33, !PT ;  /* 0x00000002ff027212 */ /* 0x000fe200078e33ff */
[----:B------:R-:W-:Y:S06]  /*21d0*/  BRA `(.L_x_1117) ;  /* 0x0000000000147947 */ /* 0x000fec0003800000 */
.L_x_1116:
[----:B------:R-:W-:-:S06]  /*21e0*/  UISETP.NE.AND UP2, UPT, UR7, 0x1, UPT ;  /* 0x000000010700788c */ /* 0x000fcc000bf45270 */
[----:B------:R-:W-:-:S05]  /*21f0*/  PLOP3.LUT P2, PT, PT, PT, UP2, 0x80, 0x0 ;  /* 0x000000000000781c */ /* 0x000fca0003f4f028 */
[----:B------:R-:W-:-:S08]  /*2200*/  @UP2 ULDC.64 UR10, c[0x0][0x9e8] ;  /* 0x00027a00000a2ab9 */ /* 0x000fd00000000a00 */
[----:B------:R-:W-:-:S05]  /*2210*/  @P2 IMAD.HI.U32 R6, R2, UR10, RZ ;  /* 0x0000000a02062c27 */ /* 0x000fca000f8e00ff */
[----:B------:R-:W-:-:S07]  /*2220*/  @P2 SHF.R.U32.HI R2, RZ, UR11, R6 ;  /* 0x0000000bff022c19 */ /* 0x000fce0008011606 */
.L_x_1117:
[----:B------:R-:W-:Y:S05]  /*2230*/  BSYNC B0 ;  /* 0x0000000000007941 */ /* 0x000fea0003800000 */
.L_x_1115:
[----:B------:R-:W-:-:S04]  /*2240*/  IMAD R9, R2, UR7, -R11 ;  /* 0x0000000702097c24 */ /* 0x000fc8000f8e0a0b */
[----:B------:R-:W-:-:S05]  /*2250*/  IMAD R9, R16, -0x2, R9 ;  /* 0xfffffffe10097824 */ /* 0x000fca00078e0209 */
[----:B------:R-:W-:Y:S02]  /*2260*/  VIMNMX R3, R3, R9, !PT ;  /* 0x0000000903037248 */ /* 0x000fe40007fe0100 */
[----:B------:R-:W-:-:S07]  /*2270*/  VIADDMNMX R0, R9, UR7, R0, PT ;  /* 0x0000000709007c46 */ /* 0x000fce000b800100 */
.L_x_1114:
[C---:B------:R-:W-:Y:S02]  /*2280*/  ISETP.GE.AND P2, PT, R13.reuse, 0x2, PT ;  /* 0x000000020d00780c */ /* 0x040fe40003f46270 */
[----:B------:R-:W-:Y:S02]  /*2290*/  ISETP.GE.AND P5, PT, R13, 0xa, PT ;  /* 0x0000000a0d00780c */ /* 0x000fe40003fa6270 */
[----:B------:R-:W-:Y:S02]  /*22a0*/  ISETP.GT.AND P3, PT, R3, 0x1, !P2 ;  /* 0x000000010300780c */ /* 0x000fe40005764270 */
[----:B------:R-:W-:Y:S02]  /*22b0*/  ISETP.GE.AND P4, PT, R13, 0x9, PT ;  /* 0x000000090d00780c */ /* 0x000fe40003f86270 */
[----:B------:R-:W-:Y:S02]  /*22c0*/  ISETP.LT.OR P3, PT, R0, 0x2, P3 ;  /* 0x000000020000780c */ /* 0x000fe40001f61670 */
[----:B------:R-:W-:-:S02]  /*22d0*/  P2R R89, PR, RZ, 0x10 ;  /* 0x00000010ff597803 */ /* 0x000fc40000000000 */
[----:B------:R-:W-:Y:S02]  /*22e0*/  FSEL R120, R25, -INF , !P3 ;  /* 0xff80000019787808 */ /* 0x000fe40005800000 */
[C---:B------:R-:W-:Y:S02]  /*22f0*/  ISETP.GT.AND P3, PT, R3.reuse, 0x9, !P5 ;  /* 0x000000090300780c */ /* 0x040fe40006f64270 */
[----:B------:R-:W-:Y:S02]  /*2300*/  P2R R25, PR, RZ, 0x20 ;  /* 0x00000020ff197803 */ /* 0x000fe40000000000 */
[----:B------:R-:W-:Y:S02]  /*2310*/  ISETP.LT.OR P3, PT, R0, 0xa, P3 ;  /* 0x0000000a0000780c */ /* 0x000fe40001f61670 */
[----:B------:R-:W-:Y:S02]  /*2320*/  ISETP.GT.AND P4, PT, R3, 0x8, !P4 ;  /* 0x000000080300780c */ /* 0x000fe40006784270 */
[----:B------:R-:W-:-:S02]  /*2330*/  ISETP.GE.AND P5, PT, R13, 0x11, PT ;  /* 0x000000110d00780c */ /* 0x000fc40003fa6270 */
[----:B------:R-:W-:Y:S02]  /*2340*/  FSEL R122, R29, -INF , !P3 ;  /* 0xff8000001d7a7808 */ /* 0x000fe40005800000 */
[----:B------:R-:W-:Y:S02]  /*2350*/  ISETP.LT.OR P4, PT, R0, 0x9, P4 ;  /* 0x000000090000780c */ /* 0x000fe40002781670 */
[----:B------:R-:W-:Y:S02]  /*2360*/  ISETP.GT.AND P3, PT, R3, 0x10, !P5 ;  /* 0x000000100300780c */ /* 0x000fe40006f64270 */
[----:B------:R-:W-:Y:S02]  /*2370*/  FSEL R182, R28, -INF , !P4 ;  /* 0xff8000001cb67808 */ /* 0x000fe40006000000 */
[----:B------:R-:W-:Y:S02]  /*2380*/  ISETP.LT.OR P3, PT, R0, 0x11, P3 ;  /* 0x000000110000780c */ /* 0x000fe40001f61670 */
[----:B------:R-:W-:-:S02]  /*2390*/  ISETP.GE.AND P4, PT, R13, 0x12, PT ;  /* 0x000000120d00780c */ /* 0x000fc40003f86270 */
[----:B------:R-:W-:Y:S02]  /*23a0*/  FSEL R176, R32, -INF , !P3 ;  /* 0xff80000020b07808 */ /* 0x000fe40005800000 */
[----:B------:R-:W-:Y:S02]  /*23b0*/  ISETP.GT.AND P3, PT, R3, 0x11, !P4 ;  /* 0x000000110300780c */ /* 0x000fe40006764270 */
[----:B------:R-:W-:Y:S02]  /*23c0*/  P2R R32, PR, RZ, 0x10 ;  /* 0x00000010ff207803 */ /* 0x000fe40000000000 */
[----:B------:R-:W-:Y:S02]  /*23d0*/  ISETP.LT.OR P3, PT, R0, 0x12, P3 ;  /* 0x000000120000780c */ /* 0x000fe40001f61670 */
[----:B------:R-:W-:Y:S02]  /*23e0*/  ISETP.GE.AND P4, PT, R13, 0x19, PT ;  /* 0x000000190d00780c */ /* 0x000fe40003f86270 */
[----:B------:R-:W-:-:S02]  /*23f0*/  FSEL R124, R33, -INF , !P3 ;  /* 0xff800000217c7808 */ /* 0x000fc40005800000 */
[----:B------:R-:W-:Y:S02]  /*2400*/  ISETP.GT.AND P3, PT, R3, 0x18, !P4 ;  /* 0x000000180300780c */ /* 0x000fe40006764270 */
[----:B------:R-:W-:Y:S02]  /*2410*/  P2R R90, PR, RZ, 0x10 ;  /* 0x00000010ff5a7803 */ /* 0x000fe40000000000 */
[----:B------:R-:W-:Y:S02]  /*2420*/  ISETP.LT.OR P3, PT, R0, 0x19, P3 ;  /* 0x000000190000780c */ /* 0x000fe40001f61670 */
[----:B------:R-:W-:Y:S02]  /*2430*/  ISETP.GE.AND P4, PT, R13, 0x1a, PT ;  /* 0x0000001a0d00780c */ /* 0x000fe40003f86270 */
[----:B------:R-:W-:Y:S02]  /*2440*/  FSEL R178, R36, -INF , !P3 ;  /* 0xff80000024b27808 */ /* 0x000fe40005800000 */
[----:B------:R-:W-:-:S02]  /*2450*/  ISETP.GT.AND P3, PT, R3, 0x19, !P4 ;  /* 0x000000190300780c */ /* 0x000fc40006764270 */
[----:B------:R-:W-:Y:S02]  /*2460*/  P2R R36, PR, RZ, 0x10 ;  /* 0x00000010ff247803 */ /* 0x000fe40000000000 */
[----:B------:R-:W-:Y:S02]  /*2470*/  ISETP.LT.OR P3, PT, R0, 0x1a, P3 ;  /* 0x0000001a0000780c */ /* 0x000fe40001f61670 */
[----:B------:R-:W-:Y:S02]  /*2480*/  ISETP.GE.AND P4, PT, R13, 0x21, PT ;  /* 0x000000210d00780c */ /* 0x000fe40003f86270 */
[----:B------:R-:W-:Y:S02]  /*2490*/  FSEL R118, R37, -INF , !P3 ;  /* 0xff80000025767808 */ /* 0x000fe40005800000 */
[----:B------:R-:W-:Y:S02]  /*24a0*/  ISETP.GT.AND P3, PT, R3, 0x20, !P4 ;  /* 0x000000200300780c */ /* 0x000fe40006764270 */
[----:B------:R-:W-:-:S02]  /*24b0*/  P2R R37, PR, RZ, 0x10 ;  /* 0x00000010ff257803 */ /* 0x000fc40000000000 */
[----:B------:R-:W-:Y:S02]  /*24c0*/  ISETP.LT.OR P3, PT, R0, 0x21, P3 ;  /* 0x000000210000780c */ /* 0x000fe40001f61670 */
[----:B------:R-:W-:Y:S02]  /*24d0*/  ISETP.GE.AND P4, PT, R13, 0x22, PT ;  /* 0x000000220d00780c */ /* 0x000fe40003f86270 */
[----:B------:R-:W-:Y:S02]  /*24e0*/  FSEL R116, R40, -INF , !P3 ;  /* 0xff80000028747808 */ /* 0x000fe40005800000 */
[----:B------:R-:W-:Y:S02]  /*24f0*/  ISETP.GT.AND P3, PT, R3, 0x21, !P4 ;  /* 0x000000210300780c */ /* 0x000fe40006764270 */
[----:B------:R-:W-:Y:S02]  /*2500*/  P2R R40, PR, RZ, 0x10 ;  /* 0x00000010ff287803 */ /* 0x000fe40000000000 */
[----:B------:R-:W-:-:S02]  /*2510*/  ISETP.LT.OR P3, PT, R0, 0x22, P3 ;  /* 0x000000220000780c */ /* 0x000fc40001f61670 */
[----:B------:R-:W-:Y:S02]  /*2520*/  ISETP.GE.AND P4, PT, R13, 0x29, PT ;  /* 0x000000290d00780c */ /* 0x000fe40003f86270 */
[----:B------:R-:W-:Y:S02]  /*2530*/  FSEL R114, R41, -INF , !P3 ;  /* 0xff80000029727808 */ /* 0x000fe40005800000 */
[----:B------:R-:W-:Y:S02]  /*2540*/  ISETP.GT.AND P3, PT, R3, 0x28, !P4 ;  /* 0x000000280300780c */ /* 0x000fe40006764270 */
[----:B------:R-:W-:Y:S02]  /*2550*/  P2R R41, PR, RZ, 0x10 ;  /* 0x00000010ff297803 */ /* 0x000fe40000000000 */
        /* <DEDUP_REMOVED lines=86> */
[----:B------:R-:W-:Y:S02]  /*2ac0*/  P2R R28, PR, RZ, 0x20 ;  /* 0x00000020ff1c7803 */ /* 0x000fe40000000000 */
[----:B------:R-:W-:Y:S02]  /*2ad0*/  FSEL R10, R77, -INF , !P3 ;  /* 0xff8000004d0a7808 */ /* 0x000fe40005800000 */
[----:B------:R-:W-:-:S04]  /*2ae0*/  ISETP.GE.AND P3, PT, R13, 0x71, PT ;  /* 0x000000710d00780c */ /* 0x000fc80003f66270 */
[----:B------:R-:W-:-:S04]  /*2af0*/  ISETP.GT.AND P4, PT, R3, 0x70, !P3 ;  /* 0x000000700300780c */ /* 0x000fc80005f84270 */
[----:B------:R-:W-:-:S04]  /*2b00*/  ISETP.LT.OR P4, PT, R0, 0x71, P4 ;  /* 0x000000710000780c */ /* 0x000fc80002781670 */
        /* <DEDUP_REMOVED lines=10> */
[----:B------:R-:W-:Y:S02]  /*2bb0*/  P2R R9, PR, RZ, 0x40 ;  /* 0x00000040ff097803 */ /* 0x000fe40000000000 */
[----:B------:R-:W-:-:S04]  /*2bc0*/  ISETP.GT.AND P6, PT, R3, RZ, !P6 ;  /* 0x000000ff0300720c */ /* 0x000fc800077c4270 */
[----:B------:R-:W-:-:S04]  /*2bd0*/  ISETP.LT.OR P6, PT, R0, 0x1, P6 ;  /* 0x000000010000780c */ /* 0x000fc800037c1670 */
[----:B------:R-:W-:Y:S02]  /*2be0*/  FSEL R180, R24, -INF , !P6 ;  /* 0xff80000018b47808 */ /* 0x000fe40007000000 */
[----:B------:R-:W-:-:S04]  /*2bf0*/  ISETP.GE.AND P6, PT, R13, 0x7a, PT ;  /* 0x0000007a0d00780c */ /* 0x000fc80003fc6270 */
[----:B------:R-:W-:Y:S02]  /*2c00*/  P2R R13, PR, RZ, 0x40 ;  /* 0x00000040ff0d7803 */ /* 0x000fe40000000000 */
[----:B------:R-:W-:-:S04]  /*2c10*/  ISETP.GT.AND P6, PT, R3, 0x79, !P6 ;  /* 0x000000790300780c */ /* 0x000fc800077c4270 */
[----:B------:R-:W-:Y:S02]  /*2c20*/  ISETP.LT.OR P6, PT, R0, 0x7a, P6 ;  /* 0x0000007a0000780c */ /* 0x000fe400037c1670 */
[----:B------:R-:W0:Y:S02]  /*2c30*/  SHFL.IDX PT, R0, R7, 0x1, 0x1c1f ;  /* 0x003c1f0007007f89 */ /* 0x000e2400000e0000 */
[----:B------:R-:W-:Y:S02]  /*2c40*/  FSEL R14, R85, -INF , !P6 ;  /* 0xff800000550e7808 */ /* 0x000fe40007000000 */
[----:B------:R-:W-:Y:S02]  /*2c50*/  PLOP3.LUT P6, PT, PT, PT, UP1, 0x40, 0x0 ;  /* 0x000000000000781c */ /* 0x000fe40003fce818 */
[----:B0-----:R-:W-:Y:S01]  /*2c60*/  VIADDMNMX R29, R0, R20, R15, PT ;  /* 0x00000014001d7246 */ /* 0x001fe2000380010f */
[----:B------:R-:W-:-:S10]  /*2c70*/  IMAD.IADD R33, R21, 0x1, R0 ;  /* 0x0000000115217824 */ /* 0x000fd400078e0200 */
[----:B------:R-:W-:Y:S05]  /*2c80*/  @P6 BRA `(.L_x_1118) ;  /* 0x0000000000646947 */ /* 0x000fea0003800000 */
        /* <DEDUP_REMOVED lines=9> */
[----:B------:R-:W-:Y:S01]  /*2d20*/  @P6 IMAD.HI.U32 R3, R0, UR10, RZ ;  /* 0x0000000a00036c27 */ /* 0x000fe2000f8e00ff */
[----:B------:R-:W-:-:S13]  /*2d30*/  PLOP3.LUT P6, PT, PT, PT, UP2, 0x80, 0x0 ;  /* 0x000000000000781c */ /* 0x000fda0003fcf028 */
[----:B------:R-:W-:-:S04]  /*2d40*/  @P6 SHF.R.U32.HI R0, RZ, UR11, R3 ;  /* 0x0000000bff006c19 */ /* 0x000fc80008011603 */
[----:B------:R-:W-:Y:S01]  /*2d50*/  LOP3.LUT R0, RZ, R0, RZ, 0x33, !PT ;  /* 0x00000000ff007212 */ /* 0x000fe200078e33ff */
[----:B------:R-:W-:Y:S06]  /*2d60*/  BRA `(.L_x_1121) ;  /* 0x0000000000187947 */ /* 0x000fec0003800000 */
.L_x_1120:
[----:B------:R-:W-:-:S06]  /*2d70*/  UISETP.NE.AND UP2, UPT, UR7, 0x1, UPT ;  /* 0x000000010700788c */ /* 0x000fcc000bf45270 */
[----:B------:R-:W-:-:S05]  /*2d80*/  PLOP3.LUT P6, PT, PT, PT, UP2, 0x80, 0x0 ;  /* 0x000000000000781c */ /* 0x000fca0003fcf028 */
[----:B------:R-:W-:-:S08]  /*2d90*/  @UP2 ULDC.64 UR10, c[0x0][0x9e8] ;  /* 0x00027a00000a2ab9 */ /* 0x000fd00000000a00 */
[----:B------:R-:W-:Y:S01]  /*2da0*/  @P6 IMAD.HI.U32 R3, R0, UR10, RZ ;  /* 0x0000000a00036c27 */ /* 0x000fe2000f8e00ff */
[----:B------:R-:W-:-:S13]  /*2db0*/  PLOP3.LUT P6, PT, PT, PT, UP2, 0x80, 0x0 ;  /* 0x000000000000781c */ /* 0x000fda0003fcf028 */
[----:B------:R-:W-:-:S07]  /*2dc0*/  @P6 SHF.R.U32.HI R0, RZ, UR11, R3 ;  /* 0x0000000bff006c19 */ /* 0x000fce0008011603 */
.L_x_1121:
[----:B------:R-:W-:Y:S05]  /*2dd0*/  BSYNC B0 ;  /* 0x0000000000007941 */ /* 0x000fea0003800000 */
.L_x_1119:
[----:B------:R-:W-:-:S04]  /*2de0*/  IMAD R3, R0, UR7, -R11 ;  /* 0x0000000700037c24 */ /* 0x000fc8000f8e0a0b */
[----:B------:R-:W-:-:S05]  /*2df0*/  IMAD R0, R16, -0x2, R3 ;  /* 0xfffffffe10007824 */ /* 0x000fca00078e0203 */
[----:B------:R-:W-:Y:S02]  /*2e00*/  VIMNMX R33, R33, R0, !PT ;  /* 0x0000000021217248 */ /* 0x000fe40007fe0100 */
[----:B------:R-:W-:-:S07]  /*2e10*/  VIADDMNMX R29, R0, UR7, R29, PT ;  /* 0x00000007001d7c46 */ /* 0x000fce000b80011d */
.L_x_1118:
[----:B------:R-:W-:Y:S01]  /*2e20*/  ISETP.GT.AND P2, PT, R33, 0x1, !P2 ;  /* 0x000000012100780c */ /* 0x000fe20005744270 */
[----:B------:R-:W-:Y:S01]  /*2e30*/  ULDC UR10, c[0x0][0x988] ;  /* 0x00026200000a7ab9 */ /* 0x000fe20000000800 */
[----:B------:R-:W-:Y:S01]  /*2e40*/  ISETP.NE.AND P6, PT, R28, RZ, PT ;  /* 0x000000ff1c00720c */ /* 0x000fe20003fc5270 */
[----:B------:R-:W-:Y:S01]  /*2e50*/  IMAD.U32 R7, RZ, RZ, UR10 ;  /* 0x0000000aff077e24 */ /* 0x000fe2000f8e00ff */
[----:B------:R-:W-:Y:S01]  /*2e60*/  ISETP.LT.OR P2, PT, R29, 0x2, P2 ;  /* 0x000000021d00780c */ /* 0x000fe20001741670 */
[----:B------:R-:W-:Y:S01]  /*2e70*/  @UP0 ULDC UR10, c[0x0][0x44c] ;  /* 0x00011300000a0ab9 */ /* 0x000fe20000000800 */
[----:B------:R-:W-:Y:S01]  /*2e80*/  FMNMX.FTZ R0, R180, R120, !PT ;  /* 0x00000078b4007209 */ /* 0x000fe20007810000 */
[----:B------:R-:W-:Y:S01]  /*2e90*/  UIMAD.WIDE.U32 UR10, UR36, UR10, URZ ;  /* 0x0000000a240a72a5 */ /* 0x000fe2000f8e003f */
[----:B------:R-:W-:Y:S01]  /*2ea0*/  FSEL R20, R27, -INF , !P2 ;  /* 0xff8000001b147808 */ /* 0x000fe20005000000 */
[----:B------:R-:W-:Y:S01]  /*2eb0*/  @UP0 ULDC UR15, c[0x0][0x450] ;  /* 0x00011400000f0ab9 */ /* 0x000fe20000000800 */
[----:B------:R-:W-:Y:S01]  /*2ec0*/  ISETP.NE.AND P2, PT, R89, RZ, PT ;  /* 0x000000ff5900720c */ /* 0x000fe20003f45270 */
[----:B------:R-:W-:Y:S01]  /*2ed0*/  UMOV UR14, UR36 ;  /* 0x00000024000e7c82 */ /* 0x000fe20008000000 */
[----:B------:R-:W-:Y:S01]  /*2ee0*/  FMNMX.FTZ R0, R182, R0, !PT ;  /* 0x00000000b6007209 */ /* 0x000fe20007810000 */
[----:B------:R-:W-:Y:S01]  /*2ef0*/  @UP0 USHF.R.U32.HI UR14, URZ, UR15, UR11 ;  /* 0x0000000f3f0e0299 */ /* 0x000fe2000801160b */
[----:B------:R-:W-:-:S02]  /*2f00*/  ISETP.GT.AND P2, PT, R33, 0x8, !P2 ;  /* 0x000000082100780c */ /* 0x000fc40005744270 */
[----:B------:R-:W-:Y:S01]  /*2f10*/  FMNMX.FTZ R0, R122, R0, !PT ;  /* 0x000000007a007209 */ /* 0x000fe20007810000 */
[----:B------:R-:W-:Y:S01]  /*2f20*/  UIADD3 UR49, UR49, UR14, URZ ;  /* 0x0000000e31317290 */ /* 0x000fe2000fffe03f */
[----:B------:R-:W-:Y:S02]  /*2f30*/  ISETP.LT.OR P2, PT, R29, 0x9, P2 ;  /* 0x000000091d00780c */ /* 0x000fe40001741670 */
[----:B------:R-:W-:Y:S01]  /*2f40*/  FMNMX.FTZ R0, R176, R0, !PT ;  /* 0x00000000b0007209 */ /* 0x000fe20007810000 */
[----:B------:R-:W-:Y:S01]  /*2f50*/  UIADD3 UR6, UR49, UR6, URZ ;  /* 0x0000000631067290 */ /* 0x000fe2000fffe03f */
[----:B------:R-:W-:Y:S02]  /*2f60*/  FSEL R30, R30, -INF , !P2 ;  /* 0xff8000001e1e7808 */ /* 0x000fe40005000000 */
[----:B------:R-:W-:Y:S02]  /*2f70*/  ISETP.NE.AND P2, PT, R25, RZ, PT ;  /* 0x000000ff1900720c */ /* 0x000fe40003f45270 */
[----:B------:R-:W-:-:S02]  /*2f80*/  FMNMX.FTZ R0, R124, R0, !PT ;  /* 0x000000007c007209 */ /* 0x000fc40007810000 */
[----:B------:R-:W-:Y:S02]  /*2f90*/  ISETP.GT.AND P2, PT, R33, 0x9, !P2 ;  /* 0x000000092100780c */ /* 0x000fe40005744270 */
[----:B------:R-:W-:Y:S02]  /*2fa0*/  FMNMX.FTZ R3, R178, R0, !PT ;  /* 0x00000000b2037209 */ /* 0x000fe40007810000 */
[----:B------:R-:W-:Y:S02]  /*2fb0*/  ISETP.LT.OR P2, PT, R29, 0xa, P2 ;  /* 0x0000000a1d00780c */ /* 0x000fe40001741670 */
[----:B------:R-:W-:Y:S02]  /*2fc0*/  FMNMX.FTZ R3, R118, R3, !PT ;  /* 0x0000000376037209 */ /* 0x000fe40007810000 */
[----:B------:R-:W-:Y:S02]  /*2fd0*/  FSEL R24, R31, -INF , !P2 ;  /* 0xff8000001f187808 */ /* 0x000fe40005000000 */
[----:B------:R-:W-:-:S02]  /*2fe0*/  ISETP.GT.AND P2, PT, R33, 0x10, !P6 ;  /* 0x000000102100780c */ /* 0x000fc40007744270 */
[----:B------:R-:W-:Y:S02]  /*2ff0*/  ISETP.NE.AND P6, PT, R52, RZ, PT ;  /* 0x000000ff3400720c */ /* 0x000fe40003fc5270 */
[----:B------:R-:W-:Y:S02]  /*3000*/  ISETP.LT.OR P2, PT, R29, 0x11, P2 ;  /* 0x000000111d00780c */ /* 0x000fe40001741670 */
[----:B------:R-:W-:Y:S02]  /*3010*/  FMNMX.FTZ R3, R116, R3, !PT ;  /* 0x0000000374037209 */ /* 0x000fe40007810000 */
        /* <DEDUP_REMOVED lines=8> */
[----:B------:R-:W-:-:S02]  /*30a0*/  ISETP.NE.AND P2, PT, R90, RZ, PT ;  /* 0x000000ff5a00720c */ /* 0x000fc40003f45270 */
[----:B------:R-:W-:Y:S02]  /*30b0*/  FMNMX.FTZ R3, R108, R3, !PT ;  /* 0x000000036c037209 */ /* 0x000fe40007810000 */
[----:B------:R-:W-:Y:S02]  /*30c0*/  ISETP.GT.AND P2, PT, R33, 0x18, !P2 ;  /* 0x000000182100780c */ /* 0x000fe40005744270 */
[----:B------:R-:W-:Y:S02]  /*30d0*/  FMNMX.FTZ R3, R106, R3, !PT ;  /* 0x000000036a037209 */ /* 0x000fe40007810000 */
[----:B------:R-:W-:Y:S02]  /*30e0*/  ISETP.LT.OR P2, PT, R29, 0x19, P2 ;  /* 0x000000191d00780c */ /* 0x000fe40001741670 */
[----:B------:R-:W-:Y:S02]  /*30f0*/  FMNMX.FTZ R3, R104, R3, !PT ;  /* 0x0000000368037209 */ /* 0x000fe40007810000 */
[----:B------:R-:W-:-:S02]  /*3100*/  FSEL R38, R38, -INF , !P2 ;  /* 0xff80000026267808 */ /* 0x000fc40005000000 */
[----:B------:R-:W-:Y:S02]  /*3110*/  ISETP.NE.AND P2, PT, R36, RZ, PT ;  /* 0x000000ff2400720c */ /* 0x000fe40003f45270 */
[----:B------:R-:W-:Y:S02]  /*3120*/  FMNMX.FTZ R3, R102, R3, !PT ;  /* 0x0000000366037209 */ /* 0x000fe40007810000 */
[----:B------:R-:W-:Y:S02]  /*3130*/  ISETP.GT.AND P2, PT, R33, 0x19, !P2 ;  /* 0x000000192100780c */ /* 0x000fe40005744270 */
[----:B------:R-:W-:Y:S02]  /*3140*/  FMNMX.FTZ R3, R100, R3, !PT ;  /* 0x0000000364037209 */ /* 0x000fe40007810000 */
[----:B------:R-:W-:Y:S02]  /*3150*/  ISETP.LT.OR P2, PT, R29, 0x1a, P2 ;  /* 0x0000001a1d00780c */ /* 0x000fe40001741670 */
[----:B------:R-:W-:-:S02]  /*3160*/  FMNMX.FTZ R3, R98, R3, !PT ;  /* 0x0000000362037209 */ /* 0x000fc40007810000 */
[----:B------:R-:W-:Y:S02]  /*3170*/  FSEL R32, R39, -INF , !P2 ;  /* 0xff80000027207808 */ /* 0x000fe40005000000 */
[----:B------:R-:W-:Y:S02]  /*3180*/  ISETP.NE.AND P2, PT, R37, RZ, PT ;  /* 0x000000ff2500720c */ /* 0x000fe40003f45270 */
[----:B------:R-:W-:Y:S02]  /*3190*/  FMNMX.FTZ R3, R96, R3, !PT ;  /* 0x0000000360037209 */ /* 0x000fe40007810000 */
[----:B------:R-:W-:Y:S02]  /*31a0*/  ISETP.GT.AND P2, PT, R33, 0x20, !P2 ;  /* 0x000000202100780c */ /* 0x000fe40005744270 */
[----:B------:R-:W-:Y:S02]  /*31b0*/  FMNMX.FTZ R3, R94, R3, !PT ;  /* 0x000000035e037209 */ /* 0x000fe40007810000 */
[----:B------:R-:W-:-:S02]  /*31c0*/  ISETP.LT.OR P2, PT, R29, 0x21, P2 ;  /* 0x000000211d00780c */ /* 0x000fc40001741670 */
[----:B------:R-:W-:Y:S02]  /*31d0*/  FMNMX.FTZ R3, R64, R3, !PT ;  /* 0x0000000340037209 */ /* 0x000fe40007810000 */
[----:B------:R-:W-:Y:S02]  /*31e0*/  FSEL R42, R42, -INF , !P2 ;  /* 0xff8000002a2a7808 */ /* 0x000fe40005000000 */
[----:B------:R-:W-:Y:S02]  /*31f0*/  ISETP.NE.AND P2, PT, R40, RZ, PT ;  /* 0x000000ff2800720c */ /* 0x000fe40003f45270 */
[----:B------:R-:W-:Y:S02]  /*3200*/  FMNMX.FTZ R3, R2, R3, !PT ;  /* 0x0000000302037209 */ /* 0x000fe40007810000 */
[----:B------:R-:W-:Y:S02]  /*3210*/  ISETP.GT.AND P2, PT, R33, 0x21, !P2 ;  /* 0x000000212100780c */ /* 0x000fe40005744270 */
[----:B------:R-:W-:-:S02]  /*3220*/  FMNMX.FTZ R3, R68, R3, !PT ;  /* 0x0000000344037209 */ /* 0x000fc40007810000 */
[----:B------:R-:W-:Y:S02]  /*3230*/  ISETP.LT.OR P2, PT, R29, 0x22, P2 ;  /* 0x000000221d00780c */ /* 0x000fe40001741670 */
[----:B------:R-:W-:Y:S02]  /*3240*/  FMNMX.FTZ R3, R6, R3, !PT ;  /* 0x0000000306037209 */ /* 0x000fe40007810000 */
[----:B------:R-:W-:Y:S02]  /*3250*/  FSEL R36, R43, -INF , !P2 ;  /* 0xff8000002b247808 */ /* 0x000fe40005000000 */
[----:B------:R-:W-:Y:S02]  /*3260*/  ISETP.NE.AND P2, PT, R41, RZ, PT ;  /* 0x000000ff2900720c */ /* 0x000fe40003f45270 */
[----:B------:R-:W-:Y:S02]  /*3270*/  FMNMX.FTZ R3, R72, R3, !PT ;  /* 0x0000000348037209 */ /* 0x000fe40007810000 */
[----:B------:R-:W-:-:S02]  /*3280*/  ISETP.GT.AND P2, PT, R33, 0x28, !P2 ;  /* 0x000000282100780c */ /* 0x000fc40005744270 */
[----:B------:R-:W-:Y:S02]  /*3290*/  FMNMX.FTZ R3, R8, R3, !PT ;  /* 0x0000000308037209 */ /* 0x000fe40007810000 */
        /* <DEDUP_REMOVED lines=15> */
[----:B------:R-:W-:Y:S01]  /*3390*/  ISETP.GT.AND P3, PT, R33, 0x70, !P3 ;  /* 0x000000702100780c */ /* 0x000fe20005f64270 */
[----:B------:R-:W0:Y:S01]  /*33a0*/  SHFL.BFLY PT, R0, R3, 0x2, 0x1f ;  /* 0x0c401f0003007f89 */ /* 0x000e2200000e0000 */
[----:B------:R-:W-:-:S02]  /*33b0*/  FSEL R50, R50, -INF , !P2 ;  /* 0xff80000032327808 */ /* 0x000fc40005000000 */
[----:B------:R-:W-:Y:S02]  /*33c0*/  ISETP.NE.AND P2, PT, R48, RZ, PT ;  /* 0x000000ff3000720c */ /* 0x000fe40003f45270 */
[C---:B------:R-:W-:Y:S02]  /*33d0*/  ISETP.GT.AND P4, PT, R33.reuse, 0x71, !P4 ;  /* 0x000000712100780c */ /* 0x040fe40006784270 */
[----:B------:R-:W-:Y:S02]  /*33e0*/  ISETP.GT.AND P2, PT, R33, 0x31, !P2 ;  /* 0x000000312100780c */ /* 0x000fe40005744270 */
[C---:B------:R-:W-:Y:S02]  /*33f0*/  ISETP.LT.OR P3, PT, R29.reuse, 0x71, P3 ;  /* 0x000000711d00780c */ /* 0x040fe40001f61670 */
[----:B------:R-:W-:Y:S02]  /*3400*/  ISETP.LT.OR P2, PT, R29, 0x32, P2 ;  /* 0x000000321d00780c */ /* 0x000fe40001741670 */
[----:B------:R-:W-:-:S02]  /*3410*/  ISETP.GT.AND P5, PT, R33, 0x78, !P5 ;  /* 0x000000782100780c */ /* 0x000fc40006fa4270 */
[----:B------:R-:W-:Y:S02]  /*3420*/  FSEL R44, R51, -INF , !P2 ;  /* 0xff800000332c7808 */ /* 0x000fe40005000000 */
[----:B------:R-:W-:Y:S02]  /*3430*/  ISETP.NE.AND P2, PT, R49, RZ, PT ;  /* 0x000000ff3100720c */ /* 0x000fe40003f45270 */
[----:B------:R-:W-:Y:S02]  /*3440*/  ISETP.LT.OR P4, PT, R29, 0x72, P4 ;  /* 0x000000721d00780c */ /* 0x000fe40002781670 */
[----:B------:R-:W-:Y:S02]  /*3450*/  ISETP.GT.AND P2, PT, R33, 0x38, !P2 ;  /* 0x000000382100780c */ /* 0x000fe40005744270 */
[----:B------:R-:W-:Y:S02]  /*3460*/  FSEL R82, R82, -INF , !P3 ;  /* 0xff80000052527808 */ /* 0x000fe40005800000 */
[----:B------:R-:W-:-:S02]  /*3470*/  ISETP.LT.OR P2, PT, R29, 0x39, P2 ;  /* 0x000000391d00780c */ /* 0x000fc40001741670 */
[----:B------:R-:W-:Y:S02]  /*3480*/  ISETP.LT.OR P5, PT, R29, 0x79, P5 ;  /* 0x000000791d00780c */ /* 0x000fe40002fa1670 */
[----:B------:R-:W-:Y:S02]  /*3490*/  FSEL R54, R54, -INF , !P2 ;  /* 0xff80000036367808 */ /* 0x000fe40005000000 */
[----:B------:R-:W-:Y:S02]  /*34a0*/  ISETP.GT.AND P2, PT, R33, 0x39, !P6 ;  /* 0x000000392100780c */ /* 0x000fe40007744270 */
[----:B------:R-:W-:Y:S02]  /*34b0*/  ISETP.NE.AND P6, PT, R73, RZ, PT ;  /* 0x000000ff4900720c */ /* 0x000fe40003fc5270 */
[----:B------:R-:W-:Y:S02]  /*34c0*/  ISETP.LT.OR P2, PT, R29, 0x3a, P2 ;  /* 0x0000003a1d00780c */ /* 0x000fe40001741670 */
[----:B------:R-:W-:-:S02]  /*34d0*/  FSEL R86, R86, -INF , !P5 ;  /* 0xff80000056567808 */ /* 0x000fc40006800000 */
[----:B------:R-:W-:Y:S02]  /*34e0*/  FSEL R48, R55, -INF , !P2 ;  /* 0xff80000037307808 */ /* 0x000fe40005000000 */
[----:B------:R-:W-:-:S04]  /*34f0*/  ISETP.NE.AND P2, PT, R53, RZ, PT ;  /* 0x000000ff3500720c */ /* 0x000fc80003f45270 */
[----:B------:R-:W-:-:S04]  /*3500*/  ISETP.GT.AND P2, PT, R33, 0x40, !P2 ;  /* 0x000000402100780c */ /* 0x000fc80005744270 */
[----:B------:R-:W-:-:S04]  /*3510*/  ISETP.LT.OR P2, PT, R29, 0x41, P2 ;  /* 0x000000411d00780c */ /* 0x000fc80001741670 */
        /* <DEDUP_REMOVED lines=37> */
[----:B------:R-:W-:Y:S02]  /*3770*/  ISETP.GT.AND P2, PT, R33, 0x68, !P6 ;  /* 0x000000682100780c */ /* 0x000fe40007744270 */
[----:B------:R-:W-:Y:S02]  /*3780*/  ISETP.NE.AND P6, PT, R9, RZ, PT ;  /* 0x000000ff0900720c */ /* 0x000fe40003fc5270 */
[----:B0-----:R-:W-:Y:S02]  /*3790*/  FMNMX.FTZ R9, R3, R0, !PT ;  /* 0x0000000003097209 */ /* 0x001fe40007810000 */
[----:B------:R-:W-:-:S03]  /*37a0*/  ISETP.LT.OR P2, PT, R29, 0x69, P2 ;  /* 0x000000691d00780c */ /* 0x000fc60001741670 */
[----:B------:R-:W0:Y:S01]  /*37b0*/  SHFL.BFLY PT, R0, R9, 0x1, 0x1f ;  /* 0x0c201f0009007f89 */ /* 0x000e2200000e0000 */
[----:B------:R-:W-:Y:S02]  /*37c0*/  FSEL R78, R78, -INF , !P2 ;  /* 0xff8000004e4e7808 */ /* 0x000fe40005000000 */
[----:B0-----:R-:W-:-:S04]  /*37d0*/  FMNMX.FTZ R0, R9, R0, !PT ;  /* 0x0000000009007209 */ /* 0x001fc80007810000 */
[C---:B------:R-:W-:Y:S01]  /*37e0*/  FSETP.NEU.FTZ.AND P2, PT, R0.reuse, -INF , PT ;  /* 0xff8000000000780b */ /* 0x040fe20003f5d000 */
[----:B------:R-:W-:-:S05]  /*37f0*/  FMUL.FTZ R11, R0, R7 ;  /* 0x00000007000b7220 */ /* 0x000fca0000410000 */
[----:B------:R-:W-:Y:S02]  /*3800*/  FSEL R35, R11, RZ, P2 ;  /* 0x000000ff0b237208 */ /* 0x000fe40001000000 */
[----:B------:R-:W-:Y:S02]  /*3810*/  ISETP.GT.AND P2, PT, R33, RZ, !P6 ;  /* 0x000000ff2100720c */ /* 0x000fe40007744270 */
[----:B------:R-:W-:Y:S01]  /*3820*/  ISETP.NE.AND P6, PT, R13, RZ, PT ;  /* 0x000000ff0d00720c */ /* 0x000fe20003fc5270 */
[-CC-:B------:R-:W-:Y:S01]  /*3830*/  FFMA.FTZ R21, R124, R7.reuse, -R35.reuse ;  /* 0x000000077c157223 */ /* 0x180fe20000010823 */
[----:B------:R-:W-:Y:S01]  /*3840*/  ISETP.LT.OR P2, PT, R29, 0x1, P2 ;  /* 0x000000011d00780c */ /* 0x000fe20001741670 */
[-CC-:B------:R-:W-:Y:S01]  /*3850*/  FFMA.FTZ R37, R102, R7.reuse, -R35.reuse ;  /* 0x0000000766257223 */ /* 0x180fe20000010823 */
[-CC-:B------:R-:W-:Y:S01]  /*3860*/  FFMA.FTZ R164, R100, R7.reuse, -R35.reuse ;  /* 0x0000000764a47223 */ /* 0x180fe20000010823 */
[----:B------:R-:W-:Y:S01]  /*3870*/  ISETP.GT.AND P6, PT, R33, 0x79, !P6 ;  /* 0x000000792100780c */ /* 0x000fe200077c4270 */
[-CC-:B------:R-:W-:Y:S01]  /*3880*/  FFMA.FTZ R180, R180, R7.reuse, -R35.reuse ;  /* 0x00000007b4b47223 */ /* 0x180fe20000010823 */
[----:B------:R-:W-:Y:S01]  /*3890*/  FSEL R26, R26, -INF , !P2 ;  /* 0xff8000001a1a7808 */ /* 0x000fe20005000000 */
[-CC-:B------:R-:W-:Y:S01]  /*38a0*/  FFMA.FTZ R3, R120, R7.reuse, -R35.reuse ;  /* 0x0000000778037223 */ /* 0x180fe20000010823 */
[----:B------:R-:W-:Y:S01]  /*38b0*/  ISETP.NE.AND P2, PT, R95, RZ, PT ;  /* 0x000000ff5f00720c */ /* 0x000fe20003f45270 */
[-CC-:B------:R-:W-:Y:S01]  /*38c0*/  FFMA.FTZ R182, R182, R7.reuse, -R35.reuse ;  /* 0x00000007b6b67223 */ /* 0x180fe20000010823 */
[----:B------:R-:W-:Y:S01]  /*38d0*/  FMNMX.FTZ R11, R26, R20, !PT ;  /* 0x000000141a0b7209 */ /* 0x000fe20007810000 */
[----:B------:R-:W-:Y:S01]  /*38e0*/  MUFU.EX2 R180, R180 ;  /* 0x000000b400b47308 */ /* 0x000fe20000000800 */
[----:B------:R-:W-:Y:S01]  /*38f0*/  ISETP.GT.AND P2, PT, R33, 0x69, !P2 ;  /* 0x000000692100780c */ /* 0x000fe20005744270 */
[--C-:B------:R-:W-:Y:S01]  /*3900*/  FFMA.FTZ R33, R98, R7, -R35.reuse ;  /* 0x0000000762217223 */ /* 0x100fe20000010823 */
[----:B------:R-:W-:Y:S01]  /*3910*/  FMNMX.FTZ R11, R30, R11, !PT ;  /* 0x0000000b1e0b7209 */ /* 0x000fe20007810000 */
[-CC-:B------:R-:W-:Y:S01]  /*3920*/  FFMA.FTZ R9, R122, R7.reuse, -R35.reuse ;  /* 0x000000077a097223 */ /* 0x180fe20000010823 */
[----:B------:R-:W-:Y:S01]  /*3930*/  ISETP.LT.OR P2, PT, R29, 0x6a, P2 ;  /* 0x0000006a1d00780c */ /* 0x000fe20001741670 */
[--C-:B------:R-:W-:Y:S01]  /*3940*/  FFMA.FTZ R176, R176, R7, -R35.reuse ;  /* 0x00000007b0b07223 */ /* 0x100fe20000010823 */
[----:B------:R-:W-:Y:S01]  /*3950*/  FMNMX.FTZ R11, R24, R11, !PT ;  /* 0x0000000b180b7209 */ /* 0x000fe20007810000 */
[----:B------:R-:W0:Y:S01]  /*3960*/  MUFU.EX2 R3, R3 ;  /* 0x0000000300037308 */ /* 0x000e220000000800 */
[----:B------:R-:W-:Y:S01]  /*3970*/  FSEL R102, R79, -INF , !P2 ;  /* 0xff8000004f667808 */ /* 0x000fe20005000000 */
[--C-:B------:R-:W-:Y:S01]  /*3980*/  FFMA.FTZ R2, R2, R7, -R35.reuse ;  /* 0x0000000702027223 */ /* 0x100fe20000010823 */
[----:B------:R-:W-:Y:S01]  /*3990*/  FMNMX.FTZ R13, R34, R11, !PT ;  /* 0x0000000b220d7209 */ /* 0x000fe20007810000 */
[-CC-:B------:R-:W-:Y:S01]  /*39a0*/  FFMA.FTZ R178, R178, R7.reuse, -R35.reuse ;  /* 0x00000007b2b27223 */ /* 0x180fe20000010823 */
[----:B------:R-:W-:Y:S01]  /*39b0*/  FSEL R100, R83, -INF , !P4 ;  /* 0xff80000053647808 */ /* 0x000fe20006000000 */
[--C-:B------:R-:W-:Y:S01]  /*39c0*/  FFMA.FTZ R118, R118, R7, -R35.reuse ;  /* 0x0000000776767223 */ /* 0x100fe20000010823 */
[----:B------:R-:W-:Y:S01]  /*39d0*/  FMNMX.FTZ R13, R28, R13, !PT ;  /* 0x0000000d1c0d7209 */ /* 0x000fe20007810000 */
[----:B------:R1:W-:Y:S01]  /*39e0*/  MUFU.EX2 R11, R21 ;  /* 0x00000015000b7308 */ /* 0x0003e20000000800 */
[----:B------:R-:W-:Y:S01]  /*39f0*/  ISETP.LT.OR P6, PT, R29, 0x7a, P6 ;  /* 0x0000007a1d00780c */ /* 0x000fe200037c1670 */
[--C-:B------:R-:W-:Y:S01]  /*3a00*/  FFMA.FTZ R29, R94, R7, -R35.reuse ;  /* 0x000000075e1d7223 */ /* 0x100fe20000010823 */
[----:B------:R-:W-:Y:S01]  /*3a10*/  FMNMX.FTZ R13, R38, R13, !PT ;  /* 0x0000000d260d7209 */ /* 0x000fe20007810000 */
[-CC-:B------:R-:W-:Y:S01]  /*3a20*/  FFMA.FTZ R172, R116, R7.reuse, -R35.reuse ;  /* 0x0000000774ac7223 */ /* 0x180fe20000010823 */
[----:B------:R-:W-:Y:S01]  /*3a30*/  FSEL R98, R87, -INF , !P6 ;  /* 0xff80000057627808 */ /* 0x000fe20007000000 */
[----:B------:R-:W-:Y:S01]  /*3a40*/  FFMA.FTZ R114, R114, R7, -R35 ;  /* 0x0000000772727223 */ /* 0x000fe20000010823 */
[----:B------:R-:W-:Y:S01]  /*3a50*/  FMNMX.FTZ R13, R32, R13, !PT ;  /* 0x0000000d200d7209 */ /* 0x000fe20007810000 */
[----:B------:R-:W-:Y:S01]  /*3a60*/  MUFU.EX2 R182, R182 ;  /* 0x000000b600b67308 */ /* 0x000fe20000000800 */
[----:B0-----:R-:W-:Y:S01]  /*3a70*/  FADD.FTZ R47, R180, R3 ;  /* 0x00000003b42f7221 */ /* 0x001fe20000010000 */
        /* <DEDUP_REMOVED lines=17> */
[----:B-1----:R-:W-:Y:S01]  /*3b90*/  FMNMX.FTZ R21, R50, R15, !PT ;  /* 0x0000000f32157209 */ /* 0x002fe20007810000 */
[-CC-:B------:R-:W-:Y:S01]  /*3ba0*/  FFMA.FTZ R10, R10, R7.reuse, -R35.reuse ;  /* 0x000000070a0a7223 */ /* 0x180fe20000010823 */
[-CC-:B------:R-:W-:Y:S01]  /*3bb0*/  FFMA.FTZ R80, R80, R7.reuse, -R35.reuse ;  /* 0x0000000750507223 */ /* 0x180fe20000010823 */
[--C-:B------:R-:W-:Y:S01]  /*3bc0*/  FFMA.FTZ R12, R12, R7, -R35.reuse ;  /* 0x000000070c0c7223 */ /* 0x100fe20000010823 */
[----:B------:R-:W-:Y:S01]  /*3bd0*/  FMNMX.FTZ R21, R44, R21, !PT ;  /* 0x000000152c157209 */ /* 0x000fe20007810000 */
[----:B------:R-:W-:Y:S01]  /*3be0*/  MUFU.EX2 R39, R2 ;  /* 0x0000000200277308 */ /* 0x000fe20000000800 */
[-CC-:B------:R-:W-:Y:S01]  /*3bf0*/  FFMA.FTZ R84, R84, R7.reuse, -R35.reuse ;  /* 0x0000000754547223 */ /* 0x180fe20000010823 */
[----:B------:R-:W-:Y:S01]  /*3c00*/  FFMA.FTZ R14, R14, R7, -R35 ;  /* 0x000000070e0e7223 */ /* 0x000fe20000010823 */
[----:B------:R-:W-:-:S02]  /*3c10*/  FMNMX.FTZ R21, R54, R21, !PT ;  /* 0x0000001536157209 */ /* 0x000fc40007810000 */
[----:B------:R-:W-:Y:S02]  /*3c20*/  F2FP.F16.F32.PACK_AB R180, R3, R180 ;  /* 0x000000b403b4723e */ /* 0x000fe400000000ff */
        /* <DEDUP_REMOVED lines=19> */
[----:B------:R0:W-:Y:S03]  /*3d60*/  MUFU.EX2 R37, R29 ;  /* 0x0000001d00257308 */ /* 0x0001e60000000800 */
[----:B------:R-:W-:-:S04]  /*3d70*/  FMNMX.FTZ R31, R82, R31, !PT ;  /* 0x0000001f521f7209 */ /* 0x000fc80007810000 */
[----:B------:R-:W-:Y:S01]  /*3d80*/  FMNMX.FTZ R31, R100, R31, !PT ;  /* 0x0000001f641f7209 */ /* 0x000fe20007810000 */
[----:B------:R-:W-:Y:S03]  /*3d90*/  MUFU.EX2 R21, R110 ;  /* 0x0000006e00157308 */ /* 0x000fe60000000800 */
[----:B------:R-:W-:-:S04]  /*3da0*/  FMNMX.FTZ R31, R86, R31, !PT ;  /* 0x0000001f561f7209 */ /* 0x000fc80007810000 */
[----:B------:R-:W-:Y:S01]  /*3db0*/  FMNMX.FTZ R31, R98, R31, !PT ;  /* 0x0000001f621f7209 */ /* 0x000fe20007810000 */
[----:B------:R-:W-:Y:S04]  /*3dc0*/  MUFU.EX2 R168, R168 ;  /* 0x000000a800a87308 */ /* 0x000fe80000000800 */
[----:B------:R-:W1:Y:S04]  /*3dd0*/  SHFL.BFLY PT, R94, R31, 0x2, 0x1f ;  /* 0x0c401f001f5e7f89 */ /* 0x000e6800000e0000 */
[----:B------:R-:W-:Y:S08]  /*3de0*/  MUFU.EX2 R25, R106 ;  /* 0x0000006a00197308 */ /* 0x000ff00000000800 */
[----:B------:R-:W-:Y:S08]  /*3df0*/  MUFU.EX2 R170, R170 ;  /* 0x000000aa00aa7308 */ /* 0x000ff00000000800 */
[----:B------:R-:W-:Y:S01]  /*3e00*/  MUFU.EX2 R164, R164 ;  /* 0x000000a400a47308 */ /* 0x000fe20000000800 */
[----:B-1----:R-:W-:Y:S01]  /*3e10*/  FMNMX.FTZ R94, R31, R94, !PT ;  /* 0x0000005e1f5e7209 */ /* 0x002fe20007810000 */
[----:B------:R-:W-:-:S06]  /*3e20*/  FFMA.FTZ R31, R8, R7, -R35 ;  /* 0x00000007081f7223 */ /* 0x000fcc0000010823 */
[----:B------:R-:W-:Y:S01]  /*3e30*/  MUFU.EX2 R41, R6 ;  /* 0x0000000600297308 */ /* 0x000fe20000000800 */
[----:B0-----:R-:W0:Y:S07]  /*3e40*/  SHFL.BFLY PT, R29, R94, 0x1, 0x1f ;  /* 0x0c201f005e1d7f89 */ /* 0x001e2e00000e0000 */
[----:B------:R-:W-:Y:S08]  /*3e50*/  MUFU.EX2 R33, R33 ;  /* 0x0000002100217308 */ /* 0x000ff00000000800 */
[----:B------:R-:W1:Y:S08]  /*3e60*/  MUFU.EX2 R96, R96 ;  /* 0x0000006000607308 */ /* 0x000e700000000800 */
[----:B------:R-:W-:Y:S01]  /*3e70*/  MUFU.EX2 R64, R64 ;  /* 0x0000004000407308 */ /* 0x000fe20000000800 */
[----:B0-----:R-:W-:-:S04]  /*3e80*/  FMNMX.FTZ R8, R94, R29, !PT ;  /* 0x0000001d5e087209 */ /* 0x001fc80007810000 */
[C---:B------:R-:W-:Y:S01]  /*3e90*/  FSETP.NEU.FTZ.AND P2, PT, R8.reuse, -INF , PT ;  /* 0xff8000000800780b */ /* 0x040fe20003f5d000 */
[-C--:B------:R-:W-:Y:S02]  /*3ea0*/  FMUL.FTZ R2, R8, R7.reuse ;  /* 0x0000000708027220 */ /* 0x080fe40000410000 */
[----:B------:R-:W-:Y:S01]  /*3eb0*/  MUFU.EX2 R68, R68 ;  /* 0x0000004400447308 */ /* 0x000fe20000000800 */
[----:B-1----:R-:W-:Y:S02]  /*3ec0*/  F2FP.F16.F32.PACK_AB R166, R37, R96 ;  /* 0x0000006025a6723e */ /* 0x002fe400000000ff */
[----:B------:R-:W-:Y:S01]  /*3ed0*/  FSEL R35, R2, RZ, P2 ;  /* 0x000000ff02237208 */ /* 0x000fe20001000000 */
[----:B------:R-:W-:Y:S01]  /*3ee0*/  FADD.FTZ R2, R182, R47 ;  /* 0x0000002fb6027221 */ /* 0x000fe20000010000 */
[C---:B------:R-:W-:Y:S02]  /*3ef0*/  F2FP.F16.F32.PACK_AB R182, R9.reuse, R182 ;  /* 0x000000b609b6723e */ /* 0x040fe400000000ff */
[----:B------:R-:W-:Y:S01]  /*3f00*/  PLOP3.LUT P2, PT, PT, PT, UP1, 0x40, 0x0 ;  /* 0x000000000000781c */ /* 0x000fe20003f4e818 */
[----:B------:R-:W-:Y:S01]  /*3f10*/  FADD.FTZ R47, R9, R2 ;  /* 0x00000002092f7221 */ /* 0x000fe20000010000 */
[-CC-:B------:R-:W-:Y:S01]  /*3f20*/  FFMA.FTZ R26, R26, R7.reuse, -R35.reuse ;  /* 0x000000071a1a7223 */ /* 0x180fe20000010823 */
[-CC-:B------:R-:W-:Y:S01]  /*3f30*/  FFMA.FTZ R20, R20, R7.reuse, -R35.reuse ;  /* 0x0000000714147223 */ /* 0x180fe20000010823 */
[-C--:B------:R-:W-:Y:S01]  /*3f40*/  FFMA.FTZ R30, R30, R7.reuse, -R35 ;  /* 0x000000071e1e7223 */ /* 0x080fe20000010823 */
[----:B------:R-:W-:Y:S01]  /*3f50*/  FADD.FTZ R2, R176, R47 ;  /* 0x0000002fb0027221 */ /* 0x000fe20000010000 */
[-CC-:B------:R-:W-:Y:S01]  /*3f60*/  FFMA.FTZ R24, R24, R7.reuse, -R35.reuse ;  /* 0x0000000718187223 */ /* 0x180fe20000010823 */
[----:B------:R-:W-:Y:S01]  /*3f70*/  MUFU.EX2 R181, R20 ;  /* 0x0000001400b57308 */ /* 0x000fe20000000800 */
[-CC-:B------:R-:W-:Y:S01]  /*3f80*/  FFMA.FTZ R34, R34, R7.reuse, -R35.reuse ;  /* 0x0000000722227223 */ /* 0x180fe20000010823 */
[----:B------:R-:W-:Y:S01]  /*3f90*/  FADD.FTZ R47, R11, R2 ;  /* 0x000000020b2f7221 */ /* 0x000fe20000010000 */
[-CC-:B------:R-:W-:Y:S01]  /*3fa0*/  FFMA.FTZ R28, R28, R7.reuse, -R35.reuse ;  /* 0x000000071c1c7223 */ /* 0x180fe20000010823 */
[-CC-:B------:R-:W-:Y:S01]  /*3fb0*/  FFMA.FTZ R38, R38, R7.reuse, -R35.reuse ;  /* 0x0000000726267223 */ /* 0x180fe20000010823 */
[-C--:B------:R-:W-:Y:S01]  /*3fc0*/  FFMA.FTZ R32, R32, R7.reuse, -R35 ;  /* 0x0000000720207223 */ /* 0x080fe20000010823 */
[----:B------:R-:W-:Y:S01]  /*3fd0*/  FADD.FTZ R2, R178, R47 ;  /* 0x0000002fb2027221 */ /* 0x000fe20000010000 */
[-CC-:B------:R-:W-:Y:S01]  /*3fe0*/  FFMA.FTZ R42, R42, R7.reuse, -R35.reuse ;  /* 0x000000072a2a7223 */ /* 0x180fe20000010823 */
[----:B------:R-:W0:Y:S01]  /*3ff0*/  MUFU.EX2 R26, R26 ;  /* 0x0000001a001a7308 */ /* 0x000e220000000800 */
[-CC-:B------:R-:W-:Y:S01]  /*4000*/  FFMA.FTZ R36, R36, R7.reuse, -R35.reuse ;  /* 0x0000000724247223 */ /* 0x180fe20000010823 */
[----:B------:R-:W-:Y:S01]  /*4010*/  FADD.FTZ R47, R13, R2 ;  /* 0x000000020d2f7221 */ /* 0x000fe20000010000 */
[-CC-:B------:R-:W-:Y:S01]  /*4020*/  FFMA.FTZ R46, R46, R7.reuse, -R35.reuse ;  /* 0x000000072e2e7223 */ /* 0x180fe20000010823 */
[-CC-:B------:R-:W-:Y:S01]  /*4030*/  FFMA.FTZ R40, R40, R7.reuse, -R35.reuse ;  /* 0x0000000728287223 */ /* 0x180fe20000010823 */
[-C--:B------:R-:W-:Y:S01]  /*4040*/  FFMA.FTZ R50, R50, R7.reuse, -R35 ;  /* 0x0000000732327223 */ /* 0x080fe20000010823 */
[----:B------:R-:W-:Y:S01]  /*4050*/  FADD.FTZ R2, R172, R47 ;  /* 0x0000002fac027221 */ /* 0x000fe20000010000 */
[-CC-:B------:R-:W-:Y:S01]  /*4060*/  FFMA.FTZ R44, R44, R7.reuse, -R35.reuse ;  /* 0x000000072c2c7223 */ /* 0x180fe20000010823 */
[----:B------:R-:W1:Y:S01]  /*4070*/  MUFU.EX2 R30, R30 ;  /* 0x0000001e001e7308 */ /* 0x000e620000000800 */
[-CC-:B------:R-:W-:Y:S01]  /*4080*/  FFMA.FTZ R54, R54, R7.reuse, -R35.reuse ;  /* 0x0000000736367223 */ /* 0x180fe20000010823 */
        /* <DEDUP_REMOVED lines=15> */
[----:B-1----:R-:W-:Y:S01]  /*4180*/  FADD.FTZ R2, R30, R47 ;  /* 0x0000002f1e027221 */ /* 0x002fe20000010000 */
[----:B------:R-:W-:Y:S01]  /*4190*/  FADD.FTZ R49, R25, R6 ;  /* 0x0000000619317221 */ /* 0x000fe20000010000 */
[-CC-:B------:R-:W-:Y:S01]  /*41a0*/  FFMA.FTZ R90, R90, R7.reuse, -R35.reuse ;  /* 0x000000075a5a7223 */ /* 0x180fe20000010823 */
[-CC-:B------:R-:W-:Y:S01]  /*41b0*/  FFMA.FTZ R74, R74, R7.reuse, -R35.reuse ;  /* 0x000000074a4a7223 */ /* 0x180fe20000010823 */
[-C--:B------:R-:W-:Y:S01]  /*41c0*/  FFMA.FTZ R92, R92, R7.reuse, -R35 ;  /* 0x000000075c5c7223 */ /* 0x080fe20000010823 */
[----:B------:R-:W-:Y:S01]  /*41d0*/  FADD.FTZ R6, R170, R49 ;  /* 0x00000031aa067221 */ /* 0x000fe20000010000 */
[-CC-:B------:R-:W-:Y:S01]  /*41e0*/  FFMA.FTZ R78, R78, R7.reuse, -R35.reuse ;  /* 0x000000074e4e7223 */ /* 0x180fe20000010823 */
[----:B------:R-:W1:Y:S01]  /*41f0*/  MUFU.EX2 R177, R28 ;  /* 0x0000001c00b17308 */ /* 0x000e620000000800 */
        /* <DEDUP_REMOVED lines=11> */
[----:B------:R-:W-:-:S02]  /*42b0*/  F2FP.F16.F32.PACK_AB R176, R11, R176 ;  /* 0x000000b00bb0723e */ /* 0x000fc400000000ff */
[----:B------:R-:W-:Y:S01]  /*42c0*/  FADD.FTZ R6, R96, R49 ;  /* 0x0000003160067221 */ /* 0x000fe20000010000 */
[----:B------:R-:W-:Y:S01]  /*42d0*/  F2FP.F16.F32.PACK_AB R178, R13, R178 ;  /* 0x000000b20db2723e */ /* 0x000fe200000000ff */
[----:B------:R-:W0:Y:S01]  /*42e0*/  MUFU.EX2 R179, R32 ;  /* 0x0000002000b37308 */ /* 0x000e220000000800 */
[----:B-1----:R-:W-:Y:S01]  /*42f0*/  FADD.FTZ R47, R177, R2 ;  /* 0x00000002b12f7221 */ /* 0x002fe20000010000 */
[----:B------:R-:W-:Y:S01]  /*4300*/  FADD.FTZ R49, R37, R6 ;  /* 0x0000000625317221 */ /* 0x000fe20000010000 */
[----:B------:R-:W-:Y:S02]  /*4310*/  F2FP.F16.F32.PACK_AB R172, R15, R172 ;  /* 0x000000ac0fac723e */ /* 0x000fe400000000ff */
[----:B------:R-:W-:Y:S01]  /*4320*/  F2FP.F16.F32.PACK_AB R174, R21, R174 ;  /* 0x000000ae15ae723e */ /* 0x000fe200000000ff */
[----:B------:R-:W-:Y:S01]  /*4330*/  FADD.FTZ R6, R64, R49 ;  /* 0x0000003140067221 */ /* 0x000fe20000010000 */
[----:B------:R-:W-:Y:S01]  /*4340*/  F2FP.F16.F32.PACK_AB R168, R25, R168 ;  /* 0x000000a819a8723e */ /* 0x000fe200000000ff */
[----:B------:R-:W1:Y:S01]  /*4350*/  MUFU.EX2 R42, R42 ;  /* 0x0000002a002a7308 */ /* 0x000e620000000800 */
[----:B--2---:R-:W-:Y:S01]  /*4360*/  FADD.FTZ R2, R38, R47 ;  /* 0x0000002f26027221 */ /* 0x004fe20000010000 */
[----:B------:R-:W-:Y:S01]  /*4370*/  FADD.FTZ R49, R39, R6 ;  /* 0x0000000627317221 */ /* 0x000fe20000010000 */
[----:B------:R-:W-:-:S02]  /*4380*/  F2FP.F16.F32.PACK_AB R170, R27, R170 ;  /* 0x000000aa1baa723e */ /* 0x000fc400000000ff */
[----:B------:R-:W-:Y:S01]  /*4390*/  F2FP.F16.F32.PACK_AB R164, R33, R164 ;  /* 0x000000a421a4723e */ /* 0x000fe200000000ff */
[----:B------:R-:W-:Y:S01]  /*43a0*/  FADD.FTZ R6, R68, R49 ;  /* 0x0000003144067221 */ /* 0x000fe20000010000 */
[----:B------:R-:W-:Y:S01]  /*43b0*/  F2FP.F16.F32.PACK_AB R160, R39, R64 ;  /* 0x0000004027a0723e */ /* 0x000fe200000000ff */
[----:B------:R-:W2:Y:S01]  /*43c0*/  MUFU.EX2 R173, R36 ;  /* 0x0000002400ad7308 */ /* 0x000ea20000000800 */
[----:B0-----:R-:W-:Y:S01]  /*43d0*/  FADD.FTZ R47, R179, R2 ;  /* 0x00000002b32f7221 */ /* 0x001fe20000010000 */
[C---:B------:R-:W-:Y:S01]  /*43e0*/  FADD.FTZ R9, R41.reuse, R6 ;  /* 0x0000000629097221 */ /* 0x040fe20000010000 */
[----:B------:R-:W-:Y:S02]  /*43f0*/  F2FP.F16.F32.PACK_AB R162, R41, R68 ;  /* 0x0000004429a2723e */ /* 0x000fe400000000ff */
[----:B------:R-:W-:Y:S02]  /*4400*/  F2FP.F16.F32.PACK_AB R181, R181, R26 ;  /* 0x0000001ab5b5723e */ /* 0x000fe400000000ff */
[----:B------:R-:W-:Y:S01]  /*4410*/  F2FP.F16.F32.PACK_AB R183, R183, R30 ;  /* 0x0000001eb7b7723e */ /* 0x000fe200000000ff */
[----:B------:R-:W0:Y:S01]  /*4420*/  MUFU.EX2 R46, R46 ;  /* 0x0000002e002e7308 */ /* 0x000e220000000800 */
[----:B-1----:R-:W-:Y:S01]  /*4430*/  FADD.FTZ R2, R42, R47 ;  /* 0x0000002f2a027221 */ /* 0x002fe20000010000 */
[----:B------:R-:W-:-:S02]  /*4440*/  F2FP.F16.F32.PACK_AB R177, R177, R34 ;  /* 0x00000022b1b1723e */ /* 0x000fc400000000ff */
[----:B------:R-:W-:-:S04]  /*4450*/  F2FP.F16.F32.PACK_AB R179, R179, R38 ;  /* 0x00000026b3b3723e */ /* 0x000fc800000000ff */
        /* <DEDUP_REMOVED lines=71> */
[----:B0-----:R-:W-:Y:S01]  /*48d0*/  FADD.FTZ R2, R86, R9 ;  /* 0x0000000956027221 */ /* 0x001fe20000010000 */
[C---:B-1----:R-:W-:Y:S01]  /*48e0*/  FADD.FTZ R3, R29.reuse, R6 ;  /* 0x000000061d037221 */ /* 0x042fe20000010000 */
[----:B------:R-:W-:Y:S01]  /*48f0*/  F2FP.F16.F32.PACK_AB R154, R29, R84 ;  /* 0x000000541d9a723e */ /* 0x000fe200000000ff */
[----:B------:R-:W-:Y:S02]  /*4900*/  VIADD R6, R88, 0xfffffffe ;  /* 0xfffffffe58067836 */ /* 0x000fe40000000000 */
[C---:B--2---:R-:W-:Y:S01]  /*4910*/  FADD.FTZ R2, R35.reuse, R2 ;  /* 0x0000000223027221 */ /* 0x044fe20000010000 */
[----:B------:R-:W-:Y:S01]  /*4920*/  F2FP.F16.F32.PACK_AB R155, R35, R86 ;  /* 0x00000056239b723e */ /* 0x000fe200000000ff */
[----:B------:R-:W-:Y:S06]  /*4930*/  @P2 BRA `(.L_x_1122) ;  /* 0x0000000000442947 */ /* 0x000fec0003800000 */
        /* <DEDUP_REMOVED lines=10> */
.L_x_1123:
[----:B------:R-:W-:-:S11]  /*49e0*/  UISETP.NE.AND UP2, UPT, UR7, 0x1, UPT ;  /* 0x000000010700788c */ /* 0x000fd6000bf45270 */
[----:B------:R-:W-:Y:S02]  /*49f0*/  @UP2 ULDC.64 UR18, c[0x0][0x9e8] ;  /* 0x00027a0000122ab9 */ /* 0x000fe40000000a00 */
[----:B------:R-:W-:-:S04]  /*4a00*/  UIMAD.WIDE.U32 UR10, UR14, UR18, URZ ;  /* 0x000000120e0a72a5 */ /* 0x000fc8000f8e003f */
[----:B------:R-:W-:-:S12]  /*4a10*/  @UP2 USHF.R.U32.HI UR14, URZ, UR19, UR11 ;  /* 0x000000133f0e2299 */ /* 0x000fd8000801160b */
.L_x_1124:
[----:B------:R-:W-:-:S04]  /*4a20*/  UIMAD UR7, UR14, UR7, UR7 ;  /* 0x000000070e0772a4 */ /* 0x000fc8000f8e0207 */
[----:B------:R-:W-:-:S04]  /*4a30*/  UISETP.LT.AND UP2, UPT, UR6, UR7, UPT ;  /* 0x000000070600728c */ /* 0x000fc8000bf41270 */
[----:B------:R-:W-:-:S12]  /*4a40*/  USEL UR6, UR6, UR7, UP2 ;  /* 0x0000000706067287 */ /* 0x000fd80009000000 */
.L_x_1122:
[----:B------:R-:W-:Y:S01]  /*4a50*/  USHF.R.S32.HI UR7, URZ, 0x1f, UR6 ;  /* 0x0000001f3f077899 */ /* 0x000fe20008011406 */
[----:B------:R-:W-:Y:S02]  /*4a60*/  CS2R R150, SRZ ;  /* 0x0000000000967805 */ /* 0x000fe4000001ff00 */
        /* <DEDUP_REMOVED lines=10> */
[----:B------:R-:W-:Y:S01]  /*4b10*/  UISETP.LT.AND UP2, UPT, UR39, UR7, UPT ;  /* 0x000000072700728c */ /* 0x000fe2000bf41270 */
[----:B------:R-:W-:Y:S02]  /*4b20*/  CS2R R132, SRZ ;  /* 0x0000000000847805 */ /* 0x000fe4000001ff00 */
[----:B------:R-:W-:Y:S02]  /*4b30*/  CS2R R130, SRZ ;  /* 0x0000000000827805 */ /* 0x000fe4000001ff00 */
[----:B------:R-:W-:Y:S01]  /*4b40*/  CS2R R128, SRZ ;  /* 0x0000000000807805 */ /* 0x000fe2000001ff00 */
[----:B------:R-:W-:Y:S01]  /*4b50*/  USEL UR56, UR39, UR7, !UP2 ;  /* 0x0000000727387287 */ /* 0x000fe2000d000000 */
[----:B------:R-:W-:-:S02]  /*4b60*/  CS2R R126, SRZ ;  /* 0x00000000007e7805 */ /* 0x000fc4000001ff00 */
[----:B------:R-:W-:Y:S02]  /*4b70*/  CS2R R124, SRZ ;  /* 0x00000000007c7805 */ /* 0x000fe4000001ff00 */
[----:B------:R-:W-:Y:S02]  /*4b80*/  CS2R R122, SRZ ;  /* 0x00000000007a7805 */ /* 0x000fe4000001ff00 */
[----:B------:R-:W-:Y:S02]  /*4b90*/  CS2R R120, SRZ ;  /* 0x0000000000787805 */ /* 0x000fe4000001ff00 */
[----:B------:R-:W-:Y:S02]  /*4ba0*/  CS2R R118, SRZ ;  /* 0x0000000000767805 */ /* 0x000fe4000001ff00 */
[----:B------:R-:W-:Y:S02]  /*4bb0*/  ISETP.GE.AND P2, PT, R6, UR56, PT ;  /* 0x0000003806007c0c */ /* 0x000fe4000bf46270 */
        /* <DEDUP_REMOVED lines=14> */
[----:B------:R-:W-:Y:S01]  /*4ca0*/  CS2R R88, SRZ ;  /* 0x0000000000587805 */ /* 0x000fe2000001ff00 */
[----:B------:R-:W-:Y:S06]  /*4cb0*/  @!P2 BRA `(.L_x_1125) ;  /* 0x000000300044a947 */ /* 0x000fec0003800000 */
[----:B------:R-:W-:Y:S01]  /*4cc0*/  IMAD.MOV.U32 R151, RZ, RZ, RZ ;  /* 0x000000ffff977224 */ /* 0x000fe200078e00ff */
[----:B------:R-:W-:Y:S01]  /*4cd0*/  ULDC UR49, c[0x0][0x9e4] ;  /* 0x0002790000317ab9 */ /* 0x000fe20000000800 */
[----:B------:R-:W-:Y:S01]  /*4ce0*/  ULDC UR52, c[0x0][0x9dc] ;  /* 0x0002770000347ab9 */ /* 0x000fe20000000800 */
[----:B------:R-:W-:-:S05]  /*4cf0*/  ULDC UR53, c[0x0][0x9e0] ;  /* 0x0002780000357ab9 */ /* 0x000fca0000000800 */
.L_x_1142:
[----:B------:R-:W-:Y:S01]  /*4d00*/  UIADD3 UR55, UR44, 0x1, URZ ;  /* 0x000000012c377890 */ /* 0x000fe2000fffe03f */
[----:B------:R-:W-:-:S03]  /*4d10*/  ISETP.NE.AND P3, PT, RZ, UR40, PT ;  /* 0x00000028ff007c0c */ /* 0x000fc6000bf65270 */
[----:B------:R-:W-:-:S04]  /*4d20*/  UISETP.NE.AND UP2, UPT, UR55, 0x2, UPT ;  /* 0x000000023700788c */ /* 0x000fc8000bf45270 */
[----:B------:R-:W-:Y:S02]  /*4d30*/  USEL UR54, URZ, 0x1, UP2 ;  /* 0x000000013f367887 */ /* 0x000fe40009000000 */
[----:B------:R-:W-:Y:S02]  /*4d40*/  USEL UR55, UR55, URZ, UP2 ;  /* 0x0000003f37377287 */ /* 0x000fe40009000000 */
[----:B------:R-:W-:Y:S02]  /*4d50*/  ULOP3.LUT UR54, UR45, UR54, URZ, 0x3c, !UPT ;  /* 0x000000362d367292 */ /* 0x000fe4000f8e3c3f */
[----:B------:R-:W-:Y:S10]  /*4d60*/  @P3 BRA `(.L_x_1126) ;  /* 0x00000000002c3947 */ /* 0x000ff40003800000 */
[----:B------:R-:W-:Y:S05]  /*4d70*/  @!P0 BRA `(.L_x_1127) ;  /* 0x0000000000048947 */ /* 0x000fea0003800000 */
[----:B------:R-:W-:Y:S01]  /*4d80*/  BPT.TRAP 0x1 ;  /* 0x000000040000795c */ /* 0x000fe20000300000 */
.L_x_1127:
[----:B------:R-:W-:Y:S01]  /*4d90*/  ULEA UR6, UR55, UR41, 0x3 ;  /* 0x0000002937067291 */ /* 0x000fe2000f8e183f */
[----:B------:R-:W-:-:S05]  /*4da0*/  IMAD.U32 R4, RZ, RZ, UR54 ;  /* 0x00000036ff047e24 */ /* 0x000fca000f8e00ff */
[----:B------:R-:W-:-:S04]  /*4db0*/  SHF.L.U32 R4, R4, 0x1f, RZ ;  /* 0x0000001f04047819 */ /* 0x000fc800000006ff */
[----:B------:R0:W1:Y:S01]  /*4dc0*/  SYNCS.PHASECHK.TRANS64.TRYWAIT P2, [UR6+0x28830], R4 ;  /* 0x02883004ff0075a7 */ /* 0x0000620008040146 */
[----:B------:R-:W-:Y:S05]  /*4dd0*/  @!P0 BRA `(.L_x_1128) ;  /* 0x0000000000048947 */ /* 0x000fea0003800000 */
[----:B------:R-:W-:Y:S01]  /*4de0*/  BPT.TRAP 0x1 ;  /* 0x000000040000795c */ /* 0x000fe20000300000 */
.L_x_1128:
[----:B-1----:R-:W-:Y:S05]  /*4df0*/  @P2 BRA `(.L_x_1126) ;  /* 0x0000000000082947 */ /* 0x002fea0003800000 */
[----:B------:R-:W1:Y:S02]  /*4e00*/  SYNCS.PHASECHK.TRANS64.TRYWAIT P2, [UR6+0x28830], R4 ;  /* 0x02883004ff0075a7 */ /* 0x000e640008040146 */
[----:B-1----:R-:W-:Y:S05]  /*4e10*/  @!P2 BRA `(.L_x_1129) ;  /* 0x000000f000dca947 */ /* 0x002fea0003800000 */
.L_x_1126:
[----:B01----:R-:W-:Y:S01]  /*4e20*/  VIADD R4, R23, 0x8 ;  /* 0x0000000817047836 */ /* 0x003fe20000000000 */
[----:B------:R-:W-:Y:S01]  /*4e30*/  ULEA UR34, UR55, UR48, 0xb ;  /* 0x0000003037227291 */ /* 0x000fe2000f8e583f */
[----:B------:R-:W-:Y:S01]  /*4e40*/  UMOV UR35, 0x40000040 ;  /* 0x4000004000237882 */ /* 0x000fe20000000000 */
[----:B------:R-:W-:Y:S02]  /*4e50*/  UMOV UR7, 0x40000040 ;  /* 0x4000004000077882 */ /* 0x000fe40000000000 */
[----:B------:R0:W-:Y:S01]  /*4e60*/  BAR.SYNC.DEFER_BLOCKING R4, 0x100 ;  /* 0x000400040000751d */ /* 0x0001e20000010000 */
[----:B------:R-:W-:Y:S02]  /*4e70*/  UIADD3 UR6, UR34, 0x2, URZ ;  /* 0x0000000222067890 */ /* 0x000fe4000fffe03f */
[----:B------:R-:W-:Y:S02]  /*4e80*/  UIADD3 UR10, UR34, 0x4, URZ ;  /* 0x00000004220a7890 */ /* 0x000fe4000fffe03f */
[----:B------:R-:W-:Y:S01]  /*4e90*/  UIADD3 UR14, UR34, 0x6, URZ ;  /* 0x00000006220e7890 */ /* 0x000fe2000fffe03f */
        /* <DEDUP_REMOVED lines=8> */
[----:B------:R-:W-:Y:S01]  /*4f20*/  UIADD3 UR30, UR34, 0x406, URZ ;  /* 0x00000406221e7890 */ /* 0x000fe2000fffe03f */
[----:B------:R-:W-:Y:S01]  /*4f30*/  UMOV UR31, 0x40000040 ;  /* 0x40000040001f7882 */ /* 0x000fe20000000000 */
[----:B------:R-:W-:-:S06]  /*4f40*/  WARPGROUP.ARRIVE ;  /* 0x00000000000079c5 */ /* 0x000fcc0000000000 */
[----:B------:R-:W-:Y:S03]  /*4f50*/  HGMMA.64x128x16.F32 R24, gdesc[UR32], RZ, !UPT, gsb0 ;  /* 0x01e00000201879f0 */ /* 0x000fe6000c0008ff */
        /* <DEDUP_REMOVED lines=22> */
[----:B0-----:R-:W-:Y:S05]  /*50c0*/  @P3 BRA `(.L_x_1130) ;  /* 0x00000000002c3947 */ /* 0x001fea0003800000 */
[----:B------:R-:W-:Y:S05]  /*50d0*/  @!P0 BRA `(.L_x_1131) ;  /* 0x0000000000048947 */ /* 0x000fea0003800000 */
[----:B------:R-:W-:Y:S01]  /*50e0*/  BPT.TRAP 0x1 ;  /* 0x000000040000795c */ /* 0x000fe20000300000 */
.L_x_1131:
[----:B------:R-:W-:Y:S01]  /*50f0*/  ULEA UR6, UR44, UR41, 0x3 ;  /* 0x000000292c067291 */ /* 0x000fe2000f8e183f */
[----:B------:R-:W-:-:S05]  /*5100*/  IMAD.U32 R4, RZ, RZ, UR45 ;  /* 0x0000002dff047e24 */ /* 0x000fca000f8e00ff */
[----:B------:R-:W-:-:S04]  /*5110*/  SHF.L.U32 R4, R4, 0x1f, RZ ;  /* 0x0000001f04047819 */ /* 0x000fc800000006ff */
[----:B------:R0:W1:Y:S01]  /*5120*/  SYNCS.PHASECHK.TRANS64.TRYWAIT P2, [UR6+0x28850], R4 ;  /* 0x02885004ff0075a7 */ /* 0x0000620008040146 */
[----:B------:R-:W-:Y:S05]  /*5130*/  @!P0 BRA `(.L_x_1132) ;  /* 0x0000000000048947 */ /* 0x000fea0003800000 */
[----:B------:R-:W-:Y:S01]  /*5140*/  BPT.TRAP 0x1 ;  /* 0x000000040000795c */ /* 0x000fe20000300000 */
.L_x_1132:
[----:B-1----:R-:W-:Y:S05]  /*5150*/  @P2 BRA `(.L_x_1130) ;  /* 0x0000000000082947 */ /* 0x002fea0003800000 */
[----:B------:R-:W1:Y:S02]  /*5160*/  SYNCS.PHASECHK.TRANS64.TRYWAIT P2, [UR6+0x28850], R4 ;  /* 0x02885004ff0075a7 */ /* 0x000e640008040146 */
[----:B-1----:R-:W-:Y:S05]  /*5170*/  @!P2 BRA `(.L_x_1133) ;  /* 0x000000f0001ca947 */ /* 0x002fea0003800000 */
.L_x_1130:
[----:B------:R-:W-:Y:S01]  /*5180*/  UIADD3 UR6, UR41, 0x400, URZ ;  /* 0x0000040029067890 */ /* 0x000fe2000fffe03f */
[----:B------:R-:W-:Y:S01]  /*5190*/  WARPGROUP.ARRIVE ;  /* 0x00000000000079c5 */ /* 0x000fe20000000000 */
[----:B------:R-:W-:Y:S01]  /*51a0*/  UMOV UR7, 0x40000040 ;  /* 0x4000004000077882 */ /* 0x000fe20000000000 */
[----:B------:R-:W-:Y:S01]  /*51b0*/  PLOP3.LUT P2, PT, PT, PT, UP0, 0x80, 0x0 ;  /* 0x000000000000781c */ /* 0x000fe20003f4f008 */
[----:B------:R-:W-:Y:S01]  /*51c0*/  USHF.R.U32.HI UR6, URZ, 0x4, UR6 ;  /* 0x000000043f067899 */ /* 0x000fe20008011606 */
[----:B------:R-:W-:Y:S01]  /*51d0*/  PLOP3.LUT P3, PT, PT, PT, UP0, 0x80, 0x0 ;  /* 0x000000000000781c */ /* 0x000fe20003f6f008 */
[----:B------:R-:W-:Y:S01]  /*51e0*/  VIADD R10, R17, UR36 ;  /* 0x00000024110a7c36 */ /* 0x000fe20008000000 */
[----:B01----:R-:W0:Y:S01]  /*51f0*/  LDC R4, c[0x0][0x2f0] ;  /* 0x0000bc00ff047b82 */ /* 0x003e220000000800 */
[----:B------:R-:W-:Y:S01]  /*5200*/  ULOP3.LUT UR6, UR6, 0x3fff, URZ, 0xc0, !UPT ;  /* 0x00003fff06067892 */ /* 0x000fe2000f8ec03f */
[----:B------:R-:W-:-:S03]  /*5210*/  IMAD.U32 R9, RZ, RZ, UR55 ;  /* 0x00000037ff097e24 */ /* 0x000fc6000f8e00ff */
[----:B------:R-:W-:Y:S02]  /*5220*/  ULOP3.LUT UR6, UR6, 0x4000000, URZ, 0xfc, !UPT ;  /* 0x0400000006067892 */ /* 0x000fe4000f8efc3f */
[----:B------:R-:W-:Y:S01]  /*5230*/  @!P1 LEA R9, R9, UR41, 0x3 ;  /* 0x0000002909099c11 */ /* 0x000fe2000f8e18ff */
[----:B------:R-:W1:Y:S01]  /*5240*/  LDC R5, c[0x0][0x288] ;  /* 0x0000a200ff057b82 */ /* 0x000e620000000800 */
[----:B------:R-:W-:-:S03]  /*5250*/  ULEA UR10, UR44, UR6, 0xb ;  /* 0x000000062c0a7291 */ /* 0x000fc6000f8e583f */
[----:B------:R-:W-:-:S04]  /*5260*/  @!P1 VIADD R9, R9, 0x28840 ;  /* 0x0002884009099836 */ /* 0x000fc80000000000 */
[----:B------:R-:W-:Y:S01]  /*5270*/  UMOV UR6, UR10 ;  /* 0x0000000a00067c82 */ /* 0x000fe20008000000 */
[----:B------:R-:W-:Y:S01]  /*5280*/  @!P1 PRMT R9, RZ, 0x654, R9 ;  /* 0x00000654ff099816 */ /* 0x000fe20000000009 */
        /* <DEDUP_REMOVED lines=29> */
[----:B------:R-:W-:Y:S01]  /*5460*/  WARPGROUP.ARRIVE ;  /* 0x00000000000079c5 */ /* 0x000fe20000000000 */
[----:B------:R-:W-:-:S06]  /*5470*/  IMAD.SHL.U32 R162, R6, 0x80, RZ ;  /* 0x0000008006a27824 */ /* 0x000fcc00078e00ff */
[----:B------:R-:W-:Y:S01]  /*5480*/  HGMMA.64x128x16.F32 R88, R156, gdesc[UR4].tnspB, R88, gsb0 ;  /* 0x41e000049c587df0 */ /* 0x000fe20008000858 */
[----:B------:R-:W-:Y:S01]  /*5490*/  UIADD3 UR6, UR10, 0x380, URZ ;  /* 0x000003800a067890 */ /* 0x000fe2000fffe03f */
[----:B------:R-:W-:Y:S01]  /*54a0*/  IADD3 R11, -R162, 0x1, RZ ;  /* 0x00000001a20b7810 */ /* 0x000fe20007ffe1ff */
[----:B------:R-:W-:-:S04]  /*54b0*/  UMOV UR7, 0x40000040 ;  /* 0x4000004000077882 */ /* 0x000fc80000000000 */
[----:B------:R-:W-:-:S04]  /*54c0*/  IMAD R11, R16, -0x2, R11 ;  /* 0xfffffffe100b7824 */ /* 0x000fc800078e020b */
[----:B0-----:R-:W-:-:S04]  /*54d0*/  IMAD R12, R4, UR42, R11 ;  /* 0x0000002a040c7c24 */ /* 0x001fc8000f8e020b */
[----:B-1----:R-:W-:-:S04]  /*54e0*/  IMAD.IADD R12, R12, 0x1, -R5 ;  /* 0x000000010c0c7824 */ /* 0x002fc800078e0a05 */
[----:B------:R-:W-:Y:S01]  /*54f0*/  VIADD R13, R12, UR53 ;  /* 0x000000350c0d7c36 */ /* 0x000fe20008000000 */
[----:B------:R-:W-:Y:S02]  /*5500*/  WARPGROUP.DEPBAR.LE gsb0, 0x0 ;  /* 0x00008000000079c5 */ /* 0x000fe40000010000 */
[----:B------:R-:W-:-:S06]  /*5510*/  WARPGROUP.ARRIVE ;  /* 0x00000000000079c5 */ /* 0x000fcc0000000000 */
[----:B------:R-:W-:Y:S01]  /*5520*/  HGMMA.64x128x16.F32 R88, R152, gdesc[UR4].tnspB, R88, gsb0 ;  /* 0x41e0000498587df0 */ /* 0x000fe20008000858 */
[----:B------:R-:W-:Y:S02]  /*5530*/  @UP0 ULDC UR6, c[0x0][0x44c] ;  /* 0x0001130000060ab9 */ /* 0x000fe40000000800 */
[----:B------:R-:W-:Y:S01]  /*5540*/  @P2 IMAD.HI.U32 R7, R10, UR6, RZ ;  /* 0x000000060a072c27 */ /* 0x000fe2000f8e00ff */
[----:B------:R-:W-:Y:S01]  /*5550*/  @UP0 ULDC UR6, c[0x0][0x450] ;  /* 0x0001140000060ab9 */ /* 0x000fe20000000800 */
[----:B------:R-:W-:-:S03]  /*5560*/  PLOP3.LUT P2, PT, PT, PT, UP1, 0x40, 0x0 ;  /* 0x000000000000781c */ /* 0x000fc60003f4e818 */
[----:B------:R-:W-:Y:S01]  /*5570*/  @P3 SHF.R.U32.HI R10, RZ, UR6, R7 ;  /* 0x00000006ff0a3c19 */ /* 0x000fe20008011607 */
[----:B------:R-:W-:Y:S01]  /*5580*/  ULOP3.LUT UR6, URZ, UR52, URZ, 0x33, !UPT ;  /* 0x000000343f067292 */ /* 0x000fe2000f8e333f */
[----:B------:R-:W-:-:S03]  /*5590*/  IADD3 R7, -R23, 0xb, RZ ;  /* 0x0000000b17077810 */ /* 0x000fc60007ffe1ff */
[----:B------:R-:W0:Y:S02]  /*55a0*/  SHFL.IDX PT, R14, R10, RZ, 0x1c1f ;  /* 0x001c1fff0a0e7589 */ /* 0x000e2400000e0000 */
[----:B------:R-:W-:Y:S01]  /*55b0*/  VIADD R15, R12, UR6 ;  /* 0x000000060c0f7c36 */ /* 0x000fe20008000000 */
[----:B------:R-:W-:Y:S02]  /*55c0*/  WARPGROUP.DEPBAR.LE gsb0, 0x0 ;  /* 0x00008000000079c5 */ /* 0x000fe40000010000 */
[----:B------:R0:W-:Y:S06]  /*55d0*/  BAR.ARV R7, 0x100 ;  /* 0x000400070000751d */ /* 0x0001ec0000002000 */
[----:B------:R1:W-:Y:S01]  /*55e0*/  @!P1 SYNCS.ARRIVE.TRANS64.RED.A1T0 RZ, [R9+URZ], RZ ;  /* 0x000000ff09ff99a7 */ /* 0x0003e2000810043f */
[----:B0-----:R-:W-:-:S02]  /*55f0*/  IMAD.IADD R7, R15, 0x1, R14 ;  /* 0x000000010f077824 */ /* 0x001fc400078e020e */
[----:B-1----:R-:W-:Y:S01]  /*5600*/  IMAD.IADD R9, R13, 0x1, R14 ;  /* 0x000000010d097824 */ /* 0x002fe200078e020e */
[----:B------:R-:W-:Y:S06]  /*5610*/  @P2 BRA `(.L_x_1134) ;  /* 0x00000000005c2947 */ /* 0x000fec0003800000 */
[----:B------:R-:W-:Y:S01]  /*5620*/  IMAD R12, R4, UR42, R14 ;  /* 0x0000002a040c7c24 */ /* 0x000fe2000f8e020e */
[----:B------:R-:W-:Y:S03]  /*5630*/  BSSY B0, `(.L_x_1135) ;  /* 0x0000011000007945 */ /* 0x000fe60003800000 */
[----:B------:R-:W-:-:S05]  /*5640*/  IMAD.IADD R11, R12, 0x1, -R5 ;  /* 0x000000010c0b7824 */ /* 0x000fca00078e0a05 */
[----:B------:R-:W-:-:S13]  /*5650*/  ISETP.GT.AND P2, PT, R11, -0x1, PT ;  /* 0xffffffff0b00780c */ /* 0x000fda0003f44270 */
[----:B------:R-:W-:Y:S05]  /*5660*/  @P2 BRA `(.L_x_1136) ;  /* 0x0000000000202947 */ /* 0x000fea0003800000 */
[----:B------:R-:W-:Y:S01]  /*5670*/  IMAD.U32 R14, RZ, RZ, UR49 ;  /* 0x00000031ff0e7e24 */ /* 0x000fe2000f8e00ff */
[----:B------:R-:W-:-:S04]  /*5680*/  LOP3.LUT R11, RZ, R11, RZ, 0x33, !PT ;  /* 0x0000000bff0b7212 */ /* 0x000fc800078e33ff */
[----:B------:R-:W-:-:S13]  /*5690*/  ISETP.NE.AND P2, PT, R14, 0x1, PT ;  /* 0x000000010e00780c */ /* 0x000fda0003f45270 */
[----:B------:R-:W0:Y:S02]  /*56a0*/  @P2 LDC.64 R20, c[0x0][0x9e8] ;  /* 0x00027a00ff142b82 */ /* 0x000e240000000a00 */
[----:B0-----:R-:W-:-:S05]  /*56b0*/  @P2 IMAD.HI.U32 R12, R11, R20, RZ ;  /* 0x000000140b0c2227 */ /* 0x001fca00078e00ff */
[----:B------:R-:W-:-:S04]  /*56c0*/  @P2 SHF.R.U32.HI R11, RZ, R21, R12 ;  /* 0x00000015ff0b2219 */ /* 0x000fc8000001160c */
[----:B------:R-:W-:Y:S01]  /*56d0*/  LOP3.LUT R11, RZ, R11, RZ, 0x33, !PT ;  /* 0x0000000bff0b7212 */ /* 0x000fe200078e33ff */
[----:B------:R-:W-:Y:S06]  /*56e0*/  BRA `(.L_x_1137) ;  /* 0x0000000000147947 */ /* 0x000fec0003800000 */
.L_x_1136:
[----:B------:R-:W-:-:S05]  /*56f0*/  IMAD.U32 R14, RZ, RZ, UR49 ;  /* 0x00000031ff0e7e24 */ /* 0x000fca000f8e00ff */
[----:B------:R-:W-:-:S13]  /*5700*/  ISETP.NE.AND P2, PT, R14, 0x1, PT ;  /* 0x000000010e00780c */ /* 0x000fda0003f45270 */
[----:B------:R-:W0:Y:S02]  /*5710*/  @P2 LDC.64 R20, c[0x0][0x9e8] ;  /* 0x00027a00ff142b82 */ /* 0x000e240000000a00 */
[----:B0-----:R-:W-:-:S05]  /*5720*/  @P2 IMAD.HI.U32 R12, R11, R20, RZ ;  /* 0x000000140b0c2227 */ /* 0x001fca00078e00ff */
[----:B------:R-:W-:-:S07]  /*5730*/  @P2 SHF.R.U32.HI R11, RZ, R21, R12 ;  /* 0x00000015ff0b2219 */ /* 0x000fce000001160c */
.L_x_1137:
[----:B------:R-:W-:Y:S05]  /*5740*/  BSYNC B0 ;  /* 0x0000000000007941 */ /* 0x000fea0003800000 */
.L_x_1135:
[----:B------:R-:W-:-:S04]  /*5750*/  IMAD R11, R11, R14, -R162 ;  /* 0x0000000e0b0b7224 */ /* 0x000fc800078e0aa2 */
[----:B------:R-:W-:-:S05]  /*5760*/  IMAD R12, R16, -0x2, R11 ;  /* 0xfffffffe100c7824 */ /* 0x000fca00078e020b */
[----:B------:R-:W-:Y:S02]  /*5770*/  VIADDMNMX R9, R12, R14, R9, PT ;  /* 0x0000000e0c097246 */ /* 0x000fe40003800109 */
[----:B------:R-:W-:-:S07]  /*5780*/  VIMNMX R7, R7, R12, !PT ;  /* 0x0000000c07077248 */ /* 0x000fce0007fe0100 */
.L_x_1134:
[----:B------:R-:W-:Y:S01]  /*5790*/  ISETP.GT.AND P2, PT, R6, -0x1, PT ;  /* 0xffffffff0600780c */ /* 0x000fe20003f44270 */
[----:B------:R-:W0:Y:S03]  /*57a0*/  SHFL.IDX PT, R10, R10, 0x1, 0x1c1f ;  /* 0x003c1f000a0a7f89 */ /* 0x000e2600000e0000 */
[C---:B------:R-:W-:Y:S02]  /*57b0*/  ISETP.GT.AND P5, PT, R7.reuse, RZ, P2 ;  /* 0x000000ff0700720c */ /* 0x040fe400017a4270 */
[----:B------:R-:W-:Y:S02]  /*57c0*/  ISETP.GT.AND P4, PT, R7, 0x1, P2 ;  /* 0x000000010700780c */ /* 0x000fe40001784270 */
[----:B------:R-:W-:Y:S02]  /*57d0*/  ISETP.LT.OR P5, PT, R9, 0x1, P5 ;  /* 0x000000010900780c */ /* 0x000fe40002fa1670 */
[----:B------:R-:W-:-:S02]  /*57e0*/  ISETP.GT.AND P6, PT, R7, 0x8, P2 ;  /* 0x000000080700780c */ /* 0x000fc400017c4270 */
[----:B------:R-:W-:Y:S02]  /*57f0*/  FSEL R166, R24, -INF , !P5 ;  /* 0xff80000018a67808 */ /* 0x000fe40006800000 */
[C---:B------:R-:W-:Y:S02]  /*5800*/  ISETP.GT.AND P5, PT, R7.reuse, 0x10, P2 ;  /* 0x000000100700780c */ /* 0x040fe400017a4270 */
[----:B------:R-:W-:Y:S02]  /*5810*/  ISETP.GT.AND P3, PT, R7, 0x9, P2 ;  /* 0x000000090700780c */ /* 0x000fe40001764270 */
[C---:B------:R-:W-:Y:S02]  /*5820*/  ISETP.LT.OR P5, PT, R9.reuse, 0x11, P5 ;  /* 0x000000110900780c */ /* 0x040fe40002fa1670 */
[----:B------:R-:W-:Y:S02]  /*5830*/  ISETP.LT.OR P4, PT, R9, 0x2, P4 ;  /* 0x000000020900780c */ /* 0x000fe40002781670 */
[----:B------:R-:W-:-:S02]  /*5840*/  FSEL R176, R32, -INF , !P5 ;  /* 0xff80000020b07808 */ /* 0x000fc40006800000 */
[----:B------:R-:W-:Y:S01]  /*5850*/  ISETP.GT.AND P5, PT, R7, 0x20, P2 ;  /* 0x000000200700780c */ /* 0x000fe200017a4270 */
[--C-:B0-----:R-:W-:Y:S01]  /*5860*/  IMAD.IADD R13, R13, 0x1, R10.reuse ;  /* 0x000000010d0d7824 */ /* 0x101fe200078e020a */
[----:B------:R-:W-:Y:S01]  /*5870*/  ISETP.LT.OR P6, PT, R9, 0x9, P6 ;  /* 0x000000090900780c */ /* 0x000fe200037c1670 */
[----:B------:R-:W-:Y:S01]  /*5880*/  IMAD.IADD R15, R15, 0x1, R10 ;  /* 0x000000010f0f7824 */ /* 0x000fe200078e020a */
[C---:B------:R-:W-:Y:S02]  /*5890*/  ISETP.LT.OR P3, PT, R9.reuse, 0xa, P3 ;  /* 0x0000000a0900780c */ /* 0x040fe40001f61670 */
[----:B------:R-:W-:Y:S02]  /*58a0*/  ISETP.LT.OR P5, PT, R9, 0x21, P5 ;  /* 0x000000210900780c */ /* 0x000fe40002fa1670 */
[----:B------:R-:W-:Y:S02]  /*58b0*/  FSEL R168, R25, -INF , !P4 ;  /* 0xff80000019a87808 */ /* 0x000fe40006000000 */
[----:B------:R-:W-:-:S02]  /*58c0*/  FSEL R172, R28, -INF , !P6 ;  /* 0xff8000001cac7808 */ /* 0x000fc40007000000 */
[----:B------:R-:W-:Y:S02]  /*58d0*/  FSEL R192, R29, -INF , !P3 ;  /* 0xff8000001dc07808 */ /* 0x000fe40005800000 */
[C---:B------:R-:W-:Y:S02]  /*58e0*/  ISETP.GT.AND P4, PT, R7.reuse, 0x11, P2 ;  /* 0x000000110700780c */ /* 0x040fe40001784270 */
[C---:B------:R-:W-:Y:S02]  /*58f0*/  ISETP.GT.AND P6, PT, R7.reuse, 0x18, P2 ;  /* 0x000000180700780c */ /* 0x040fe400017c4270 */
[C---:B------:R-:W-:Y:S02]  /*5900*/  ISETP.GT.AND P3, PT, R7.reuse, 0x19, P2 ;  /* 0x000000190700780c */ /* 0x040fe40001764270 */
[----:B------:R-:W-:Y:S02]  /*5910*/  FSEL R160, R40, -INF , !P5 ;  /* 0xff80000028a07808 */ /* 0x000fe40006800000 */
[----:B------:R-:W-:-:S02]  /*5920*/  ISETP.GT.AND P5, PT, R7, 0x30, P2 ;  /* 0x000000300700780c */ /* 0x000fc400017a4270 */
[C---:B------:R-:W-:Y:S02]  /*5930*/  ISETP.LT.OR P4, PT, R9.reuse, 0x12, P4 ;  /* 0x000000120900780c */ /* 0x040fe40002781670 */
[C---:B------:R-:W-:Y:S02]  /*5940*/  ISETP.LT.OR P6, PT, R9.reuse, 0x19, P6 ;  /* 0x000000190900780c */ /* 0x040fe400037c1670 */
        /* <DEDUP_REMOVED lines=55> */
[----:B------:R-:W-:Y:S02]  /*5cc0*/  ISETP.GT.AND P3, PT, R7, 0x69, P2 ;  /* 0x000000690700780c */ /* 0x000fe40001764270 */
[----:B------:R-:W-:Y:S02]  /*5cd0*/  FSEL R80, R80, -INF , !P5 ;  /* 0xff80000050507808 */ /* 0x000fe40006800000 */
[----:B------:R-:W-:-:S02]  /*5ce0*/  PLOP3.LUT P5, PT, PT, PT, UP1, 0x40, 0x0 ;  /* 0x000000000000781c */ /* 0x000fc40003fae818 */
[C---:B------:R-:W-:Y:S02]  /*5cf0*/  ISETP.LT.OR P4, PT, R9.reuse, 0x62, P4 ;  /* 0x000000620900780c */ /* 0x040fe40002781670 */
[C---:B------:R-:W-:Y:S02]  /*5d00*/  ISETP.LT.OR P6, PT, R9.reuse, 0x69, P6 ;  /* 0x000000690900780c */ /* 0x040fe400037c1670 */
[----:B------:R-:W-:Y:S02]  /*5d10*/  ISETP.LT.OR P3, PT, R9, 0x6a, P3 ;  /* 0x0000006a0900780c */ /* 0x000fe40001f61670 */
[----:B------:R-:W-:Y:S02]  /*5d20*/  FSEL R12, R73, -INF , !P4 ;  /* 0xff800000490c7808 */ /* 0x000fe40006000000 */
[----:B------:R-:W-:Y:S02]  /*5d30*/  FSEL R76, R76, -INF , !P6 ;  /* 0xff8000004c4c7808 */ /* 0x000fe40007000000 */
[----:B------:R-:W-:-:S02]  /*5d40*/  FSEL R14, R77, -INF , !P3 ;  /* 0xff8000004d0e7808 */ /* 0x000fc40005800000 */
[C---:B------:R-:W-:Y:S02]  /*5d50*/  ISETP.GT.AND P4, PT, R7.reuse, 0x71, P2 ;  /* 0x000000710700780c */ /* 0x040fe40001784270 */
[C---:B------:R-:W-:Y:S02]  /*5d60*/  ISETP.GT.AND P6, PT, R7.reuse, 0x78, P2 ;  /* 0x000000780700780c */ /* 0x040fe400017c4270 */
[----:B------:R-:W-:Y:S02]  /*5d70*/  ISETP.GT.AND P3, PT, R7, 0x79, P2 ;  /* 0x000000790700780c */ /* 0x000fe40001764270 */
[C---:B------:R-:W-:Y:S02]  /*5d80*/  ISETP.LT.OR P4, PT, R9.reuse, 0x72, P4 ;  /* 0x000000720900780c */ /* 0x040fe40002781670 */
[C---:B------:R-:W-:Y:S02]  /*5d90*/  ISETP.LT.OR P6, PT, R9.reuse, 0x79, P6 ;  /* 0x000000790900780c */ /* 0x040fe400037c1670 */
[----:B------:R-:W-:-:S02]  /*5da0*/  ISETP.LT.OR P3, PT, R9, 0x7a, P3 ;  /* 0x0000007a0900780c */ /* 0x000fc40001f61670 */
[----:B------:R-:W-:Y:S02]  /*5db0*/  FSEL R36, R81, -INF , !P4 ;  /* 0xff80000051247808 */ /* 0x000fe40006000000 */
[----:B------:R-:W-:Y:S02]  /*5dc0*/  FSEL R84, R84, -INF , !P6 ;  /* 0xff80000054547808 */ /* 0x000fe40007000000 */
[----:B------:R-:W-:Y:S01]  /*5dd0*/  FSEL R32, R85, -INF , !P3 ;  /* 0xff80000055207808 */ /* 0x000fe20005800000 */
        /* <DEDUP_REMOVED lines=14> */
.L_x_1140:
[----:B------:R-:W-:-:S05]  /*5ec0*/  IMAD.U32 R9, RZ, RZ, UR49 ;  /* 0x00000031ff097e24 */ /* 0x000fca000f8e00ff */
[----:B------:R-:W-:-:S13]  /*5ed0*/  ISETP.NE.AND P3, PT, R9, 0x1, PT ;  /* 0x000000010900780c */ /* 0x000fda0003f65270 */
[----:B------:R-:W0:Y:S02]  /*5ee0*/  @P3 LDC.64 R10, c[0x0][0x9e8] ;  /* 0x00027a00ff0a3b82 */ /* 0x000e240000000a00 */
[----:B0-----:R-:W-:-:S05]  /*5ef0*/  @P3 IMAD.HI.U32 R10, R7, R10, RZ ;  /* 0x0000000a070a3227 */ /* 0x001fca00078e00ff */
[----:B------:R-:W-:-:S07]  /*5f00*/  @P3 SHF.R.U32.HI R7, RZ, R11, R10 ;  /* 0x0000000bff073219 */ /* 0x000fce000001160a */
.L_x_1141:
[----:B------:R-:W-:Y:S05]  /*5f10*/  BSYNC B0 ;  /* 0x0000000000007941 */ /* 0x000fea0003800000 */
.L_x_1139:
[----:B------:R-:W-:-:S04]  /*5f20*/  IMAD R7, R7, R9, -R162 ;  /* 0x0000000907077224 */ /* 0x000fc800078e0aa2 */
[----:B------:R-:W-:-:S05]  /*5f30*/  IMAD R10, R16, -0x2, R7 ;  /* 0xfffffffe100a7824 */ /* 0x000fca00078e0207 */
[----:B------:R-:W-:Y:S02]  /*5f40*/  VIADDMNMX R13, R10, R9, R13, PT ;  /* 0x000000090a0d7246 */ /* 0x000fe4000380010d */
[----:B------:R-:W-:-:S07]  /*5f50*/  VIMNMX R15, R15, R10, !PT ;  /* 0x0000000a0f0f7248 */ /* 0x000fce0007fe0100 */
.L_x_1138:
[----:B------:R-:W-:Y:S01]  /*5f60*/  FMNMX.FTZ R7, R166, R0, !PT ;  /* 0x00000000a6077209 */ /* 0x000fe20007810000 */
[----:B------:R-:W-:Y:S01]  /*5f70*/  IMAD.U32 R53, RZ, RZ, UR44 ;  /* 0x0000002cff357e24 */ /* 0x000fe2000f8e00ff */
[C---:B------:R-:W-:Y:S01]  /*5f80*/  ISETP.GT.AND P6, PT, R15.reuse, 0x8, P2 ;  /* 0x000000080f00780c */ /* 0x040fe200017c4270 */
[----:B------:R-:W-:Y:S01]  /*5f90*/  UMOV UR45, UR54 ;  /* 0x00000036002d7c82 */ /* 0x000fe20008000000 */
[----:B------:R-:W-:Y:S01]  /*5fa0*/  FMNMX.FTZ R7, R168, R7, !PT ;  /* 0x00000007a8077209 */ /* 0x000fe20007810000 */
[----:B------:R-:W-:Y:S01]  /*5fb0*/  UMOV UR44, UR55 ;  /* 0x00000037002c7c82 */ /* 0x000fe20008000000 */
[----:B------:R-:W-:Y:S02]  /*5fc0*/  ISETP.GT.AND P4, PT, R15, 0x1, P2 ;  /* 0x000000010f00780c */ /* 0x000fe40001784270 */
[----:B------:R-:W-:Y:S02]  /*5fd0*/  FMNMX.FTZ R7, R172, R7, !PT ;  /* 0x00000007ac077209 */ /* 0x000fe40007810000 */
[----:B------:R-:W-:-:S02]  /*5fe0*/  ISETP.LT.OR P6, PT, R13, 0x9, P6 ;  /* 0x000000090d00780c */ /* 0x000fc400037c1670 */
[----:B------:R-:W-:Y:S02]  /*5ff0*/  FMNMX.FTZ R7, R192, R7, !PT ;  /* 0x00000007c0077209 */ /* 0x000fe40007810000 */
[----:B------:R-:W-:Y:S02]  /*6000*/  ISETP.LT.OR P4, PT, R13, 0x2, P4 ;  /* 0x000000020d00780c */ /* 0x000fe40002781670 */
[----:B------:R-:W-:Y:S02]  /*6010*/  FMNMX.FTZ R7, R176, R7, !PT ;  /* 0x00000007b0077209 */ /* 0x000fe40007810000 */
[----:B------:R-:W-:Y:S02]  /*6020*/  FSEL R30, R30, -INF , !P6 ;  /* 0xff8000001e1e7808 */ /* 0x000fe40007000000 */
[----:B------:R-:W-:Y:S02]  /*6030*/  FMNMX.FTZ R7, R178, R7, !PT ;  /* 0x00000007b2077209 */ /* 0x000fe40007810000 */
[----:B------:R-:W-:-:S02]  /*6040*/  FSEL R164, R27, -INF , !P4 ;  /* 0xff8000001ba47808 */ /* 0x000fc40006000000 */
[----:B------:R-:W-:Y:S02]  /*6050*/  FMNMX.FTZ R7, R174, R7, !PT ;  /* 0x00000007ae077209 */ /* 0x000fe40007810000 */
[----:B------:R-:W-:Y:S02]  /*6060*/  ISETP.GT.AND P4, PT, R15, 0x11, P2 ;  /* 0x000000110f00780c */ /* 0x000fe40001784270 */
[----:B------:R-:W-:Y:S02]  /*6070*/  FMNMX.FTZ R7, R170, R7, !PT ;  /* 0x00000007aa077209 */ /* 0x000fe40007810000 */
[----:B------:R-:W-:Y:S02]  /*6080*/  ISETP.LT.OR P4, PT, R13, 0x12, P4 ;  /* 0x000000120d00780c */ /* 0x000fe40002781670 */
[----:B------:R-:W-:Y:S02]  /*6090*/  FMNMX.FTZ R7, R160, R7, !PT ;  /* 0x00000007a0077209 */ /* 0x000fe40007810000 */
[----:B------:R-:W-:-:S02]  /*60a0*/  ISETP.GT.AND P3, PT, R15, 0x9, P2 ;  /* 0x000000090f00780c */ /* 0x000fc40001764270 */
[----:B------:R-:W-:Y:S02]  /*60b0*/  FMNMX.FTZ R7, R158, R7, !PT ;  /* 0x000000079e077209 */ /* 0x000fe40007810000 */
[----:B------:R-:W-:Y:S02]  /*60c0*/  ISETP.LT.OR P3, PT, R13, 0xa, P3 ;  /* 0x0000000a0d00780c */ /* 0x000fe40001f61670 */
[----:B------:R-:W-:Y:S02]  /*60d0*/  FMNMX.FTZ R7, R156, R7, !PT ;  /* 0x000000079c077209 */ /* 0x000fe40007810000 */
[----:B------:R-:W-:Y:S02]  /*60e0*/  FSEL R162, R31, -INF , !P3 ;  /* 0xff8000001fa27808 */ /* 0x000fe40005800000 */
[----:B------:R-:W-:Y:S02]  /*60f0*/  FMNMX.FTZ R7, R154, R7, !PT ;  /* 0x000000079a077209 */ /* 0x000fe40007810000 */
[----:B------:R-:W-:-:S02]  /*6100*/  ISETP.GT.AND P5, PT, R15, 0x10, P2 ;  /* 0x000000100f00780c */ /* 0x000fc400017a4270 */
[----:B------:R-:W-:Y:S02]  /*6110*/  FMNMX.FTZ R7, R152, R7, !PT ;  /* 0x0000000798077209 */ /* 0x000fe40007810000 */
[----:B------:R-:W-:Y:S02]  /*6120*/  ISETP.LT.OR P5, PT, R13, 0x11, P5 ;  /* 0x000000110d00780c */ /* 0x000fe40002fa1670 */
[----:B------:R-:W-:Y:S02]  /*6130*/  FMNMX.FTZ R7, R48, R7, !PT ;  /* 0x0000000730077209 */ /* 0x000fe40007810000 */
[----:B------:R-:W-:Y:S02]  /*6140*/  ISETP.GT.AND P3, PT, R15, 0x18, P2 ;  /* 0x000000180f00780c */ /* 0x000fe40001764270 */
[----:B------:R-:W-:Y:S02]  /*6150*/  FMNMX.FTZ R7, R52, R7, !PT ;  /* 0x0000000734077209 */ /* 0x000fe40007810000 */
[----:B------:R-:W-:-:S02]  /*6160*/  FSEL R34, R34, -INF , !P5 ;  /* 0xff80000022227808 */ /* 0x000fc40006800000 */
[----:B------:R-:W-:Y:S02]  /*6170*/  FMNMX.FTZ R7, R44, R7, !PT ;  /* 0x000000072c077209 */ /* 0x000fe40007810000 */
[----:B------:R-:W-:Y:S02]  /*6180*/  ISETP.GT.AND P5, PT, R15, 0x19, P2 ;  /* 0x000000190f00780c */ /* 0x000fe400017a4270 */
[----:B------:R-:W-:Y:S02]  /*6190*/  FMNMX.FTZ R7, R56, R7, !PT ;  /* 0x0000000738077209 */ /* 0x000fe40007810000 */
[C---:B------:R-:W-:Y:S02]  /*61a0*/  ISETP.LT.OR P3, PT, R13.reuse, 0x19, P3 ;  /* 0x000000190d00780c */ /* 0x040fe40001f61670 */
[----:B------:R-:W-:Y:S02]  /*61b0*/  FMNMX.FTZ R7, R40, R7, !PT ;  /* 0x0000000728077209 */ /* 0x000fe40007810000 */
[----:B------:R-:W-:-:S02]  /*61c0*/  ISETP.LT.OR P5, PT, R13, 0x1a, P5 ;  /* 0x0000001a0d00780c */ /* 0x000fc40002fa1670 */
[----:B------:R-:W-:Y:S02]  /*61d0*/  FMNMX.FTZ R7, R60, R7, !PT ;  /* 0x000000073c077209 */ /* 0x000fe40007810000 */
[----:B------:R-:W-:Y:S02]  /*61e0*/  FSEL R38, R38, -INF , !P3 ;  /* 0xff80000026267808 */ /* 0x000fe40005800000 */
[----:B------:R-:W-:Y:S02]  /*61f0*/  FMNMX.FTZ R7, R20, R7, !PT ;  /* 0x0000000714077209 */ /* 0x000fe40007810000 */
[----:B------:R-:W-:Y:S02]  /*6200*/  ISETP.GT.AND P3, PT, R15, 0x21, P2 ;  /* 0x000000210f00780c */ /* 0x000fe40001764270 */
[----:B------:R-:W-:Y:S02]  /*6210*/  FMNMX.FTZ R7, R64, R7, !PT ;  /* 0x0000000740077209 */ /* 0x000fe40007810000 */
[----:B------:R-:W-:-:S02]  /*6220*/  ISETP.LT.OR P3, PT, R13, 0x22, P3 ;  /* 0x000000220d00780c */ /* 0x000fc40001f61670 */
[----:B------:R-:W-:Y:S02]  /*6230*/  FMNMX.FTZ R7, R28, R7, !PT ;  /* 0x000000071c077209 */ /* 0x000fe40007810000 */
[----:B------:R-:W-:Y:S02]  /*6240*/  @!P1 LEA R53, R53, UR41, 0x3 ;  /* 0x0000002935359c11 */ /* 0x000fe4000f8e18ff */
        /* <DEDUP_REMOVED lines=10> */
[----:B------:R-:W0:Y:S03]  /*62f0*/  LDC R7, c[0x0][0x988] ;  /* 0x00026200ff077b82 */ /* 0x000e260000000800 */
[----:B------:R-:W1:Y:S02]  /*6300*/  SHFL.BFLY PT, R10, R9, 0x2, 0x1f ;  /* 0x0c401f00090a7f89 */ /* 0x000e6400000e0000 */
[----:B-1----:R-:W-:-:S05]  /*6310*/  FMNMX.FTZ R11, R9, R10, !PT ;  /* 0x0000000a090b7209 */ /* 0x002fca0007810000 */
[----:B------:R-:W1:Y:S02]  /*6320*/  SHFL.BFLY PT, R10, R11, 0x1, 0x1f ;  /* 0x0c201f000b0a7f89 */ /* 0x000e6400000e0000 */
[----:B-1----:R-:W-:-:S04]  /*6330*/  FMNMX.FTZ R10, R11, R10, !PT ;  /* 0x0000000a0b0a7209 */ /* 0x002fc80007810000 */
[C---:B------:R-:W-:Y:S01]  /*6340*/  FSETP.NEU.FTZ.AND P6, PT, R10.reuse, -INF , PT ;  /* 0xff8000000a00780b */ /* 0x040fe20003fdd000 */
[----:B0-----:R-:W-:-:S05]  /*6350*/  FMUL.FTZ R25, R10, R7 ;  /* 0x000000070a197220 */ /* 0x001fca0000410000 */
[----:B------:R-:W-:-:S05]  /*6360*/  FSEL R25, R25, RZ, P6 ;  /* 0x000000ff19197208 */ /* 0x000fca0003000000 */
[-CC-:B------:R-:W-:Y:S01]  /*6370*/  FFMA.FTZ R180, R166, R7.reuse, -R25.reuse ;  /* 0x00000007a6b47223 */ /* 0x180fe20000010819 */
[----:B------:R-:W-:Y:S01]  /*6380*/  FSEL R166, R35, -INF , !P4 ;  /* 0xff80000023a67808 */ /* 0x000fe20006000000 */
[-CC-:B------:R-:W-:Y:S01]  /*6390*/  FFMA.FTZ R9, R168, R7.reuse, -R25.reuse ;  /* 0x00000007a8097223 */ /* 0x180fe20000010819 */
[----:B------:R-:W-:Y:S01]  /*63a0*/  ISETP.GT.AND P4, PT, R15, 0x20, P2 ;  /* 0x000000200f00780c */ /* 0x000fe20001784270 */
[-CC-:B------:R-:W-:Y:S01]  /*63b0*/  FFMA.FTZ R29, R178, R7.reuse, -R25.reuse ;  /* 0x00000007b21d7223 */ /* 0x180fe20000010819 */
[----:B------:R-:W-:Y:S01]  /*63c0*/  FSEL R168, R39, -INF , !P5 ;  /* 0xff80000027a87808 */ /* 0x000fe20006800000 */
[-CC-:B------:R-:W-:Y:S01]  /*63d0*/  FFMA.FTZ R182, R172, R7.reuse, -R25.reuse ;  /* 0x00000007acb67223 */ /* 0x180fe20000010819 */
[----:B------:R-:W-:Y:S01]  /*63e0*/  ISETP.LT.OR P4, PT, R13, 0x21, P4 ;  /* 0x000000210d00780c */ /* 0x000fe20002781670 */
[-CC-:B------:R-:W-:Y:S01]  /*63f0*/  FFMA.FTZ R11, R192, R7.reuse, -R25.reuse ;  /* 0x00000007c00b7223 */ /* 0x180fe20000010819 */
[C---:B------:R-:W-:Y:S01]  /*6400*/  ISETP.GT.AND P5, PT, R15.reuse, 0x28, P2 ;  /* 0x000000280f00780c */ /* 0x040fe200017a4270 */
[-CC-:B------:R-:W-:Y:S01]  /*6410*/  FFMA.FTZ R35, R160, R7.reuse, -R25.reuse ;  /* 0x00000007a0237223 */ /* 0x180fe20000010819 */
[----:B------:R-:W-:Y:S01]  /*6420*/  FSEL R42, R42, -INF , !P4 ;  /* 0xff8000002a2a7808 */ /* 0x000fe20006000000 */
[-CC-:B------:R-:W-:Y:S01]  /*6430*/  FFMA.FTZ R178, R174, R7.reuse, -R25.reuse ;  /* 0x00000007aeb27223 */ /* 0x180fe20000010819 */
[----:B------:R-:W-:Y:S01]  /*6440*/  ISETP.GT.AND P4, PT, R15, RZ, P2 ;  /* 0x000000ff0f00720c */ /* 0x000fe20001784270 */
[-CC-:B------:R-:W-:Y:S01]  /*6450*/  FFMA.FTZ R37, R158, R7.reuse, -R25.reuse ;  /* 0x000000079e257223 */ /* 0x180fe20000010819 */
[C---:B------:R-:W-:Y:S01]  /*6460*/  ISETP.LT.OR P5, PT, R13.reuse, 0x29, P5 ;  /* 0x000000290d00780c */ /* 0x040fe20002fa1670 */
[-CC-:B------:R-:W-:Y:S01]  /*6470*/  FFMA.FTZ R170, R170, R7.reuse, -R25.reuse ;  /* 0x00000007aaaa7223 */ /* 0x180fe20000010819 */
[----:B------:R-:W-:Y:S01]  /*6480*/  ISETP.LT.OR P4, PT, R13, 0x1, P4 ;  /* 0x000000010d00780c */ /* 0x000fe20002781670 */
[-CC-:B------:R-:W-:Y:S01]  /*6490*/  FFMA.FTZ R39, R156, R7.reuse, -R25.reuse ;  /* 0x000000079c277223 */ /* 0x180fe20000010819 */
[----:B------:R-:W-:Y:S01]  /*64a0*/  FSEL R172, R43, -INF , !P3 ;  /* 0xff8000002bac7808 */ /* 0x000fe20005800000 */
[-CC-:B------:R-:W-:Y:S01]  /*64b0*/  FFMA.FTZ R41, R52, R7.reuse, -R25.reuse ;  /* 0x0000000734297223 */ /* 0x180fe20000010819 */
[----:B------:R-:W-:Y:S01]  /*64c0*/  FSEL R31, R26, -INF , !P4 ;  /* 0xff8000001a1f7808 */ /* 0x000fe20006000000 */
[-CC-:B------:R-:W-:Y:S01]  /*64d0*/  FFMA.FTZ R176, R176, R7.reuse, -R25.reuse ;  /* 0x00000007b0b07223 */ /* 0x180fe20000010819 */
[----:B------:R-:W-:Y:S01]  /*64e0*/  ISETP.GT.AND P3, PT, R15, 0x29, P2 ;  /* 0x000000290f00780c */ /* 0x000fe20001764270 */
[-CC-:B------:R-:W-:Y:S01]  /*64f0*/  FFMA.FTZ R48, R48, R7.reuse, -R25.reuse ;  /* 0x0000000730307223 */ /* 0x180fe20000010819 */
[----:B------:R-:W-:Y:S01]  /*6500*/  FMNMX.FTZ R21, R31, R8, !PT ;  /* 0x000000081f157209 */ /* 0x000fe20007810000 */
[-CC-:B------:R-:W-:Y:S01]  /*6510*/  FFMA.FTZ R44, R44, R7.reuse, -R25.reuse ;  /* 0x000000072c2c7223 */ /* 0x180fe20000010819 */
[----:B------:R-:W-:Y:S01]  /*6520*/  FSEL R46, R46, -INF , !P5 ;  /* 0xff8000002e2e7808 */ /* 0x000fe20006800000 */
[--C-:B------:R-:W-:Y:S01]  /*6530*/  FFMA.FTZ R40, R40, R7, -R25.reuse ;  /* 0x0000000728287223 */ /* 0x100fe20000010819 */
[----:B------:R-:W-:Y:S01]  /*6540*/  FMNMX.FTZ R21, R164, R21, !PT ;  /* 0x00000015a4157209 */ /* 0x000fe20007810000 */
[-CC-:B------:R-:W-:Y:S01]  /*6550*/  FFMA.FTZ R20, R20, R7.reuse, -R25.reuse ;  /* 0x0000000714147223 */ /* 0x180fe20000010819 */
[----:B------:R-:W-:Y:S01]  /*6560*/  ISETP.GT.AND P5, PT, R15, 0x30, P2 ;  /* 0x000000300f00780c */ /* 0x000fe200017a4270 */
[--C-:B------:R-:W-:Y:S01]  /*6570*/  FFMA.FTZ R28, R28, R7, -R25.reuse ;  /* 0x000000071c1c7223 */ /* 0x100fe20000010819 */
[----:B------:R-:W-:Y:S01]  /*6580*/  FMNMX.FTZ R21, R30, R21, !PT ;  /* 0x000000151e157209 */ /* 0x000fe20007810000 */
[-CC-:B------:R-:W-:Y:S01]  /*6590*/  FFMA.FTZ R24, R24, R7.reuse, -R25.reuse ;  /* 0x0000000718187223 */ /* 0x180fe20000010819 */
[----:B------:R-:W-:Y:S01]  /*65a0*/  ISETP.LT.OR P4, PT, R13, 0x2a, P3 ;  /* 0x0000002a0d00780c */ /* 0x000fe20001f81670 */
[--C-:B------:R-:W-:Y:S01]  /*65b0*/  FFMA.FTZ R43, R72, R7, -R25.reuse ;  /* 0x00000007482b7223 */ /* 0x100fe20000010819 */
[----:B------:R-:W-:Y:S01]  /*65c0*/  FMNMX.FTZ R27, R162, R21, !PT ;  /* 0x00000015a21b7209 */ /* 0x000fe20007810000 */
[-CC-:B------:R-:W-:Y:S01]  /*65d0*/  FFMA.FTZ R14, R14, R7.reuse, -R25.reuse ;  /* 0x000000070e0e7223 */ /* 0x180fe20000010819 */
[----:B------:R0:W-:Y:S01]  /*65e0*/  MUFU.EX2 R21, R29 ;  /* 0x0000001d00157308 */ /* 0x0001e20000000800 */
[----:B------:R-:W-:Y:S01]  /*65f0*/  ISETP.GT.AND P3, PT, R15, 0x31, P2 ;  /* 0x000000310f00780c */ /* 0x000fe20001764270 */
[--C-:B------:R-:W-:Y:S01]  /*6600*/  FFMA.FTZ R36, R36, R7, -R25.reuse ;  /* 0x0000000724247223 */ /* 0x100fe20000010819 */
[----:B------:R-:W-:Y:S01]  /*6610*/  FMNMX.FTZ R27, R34, R27, !PT ;  /* 0x0000001b221b7209 */ /* 0x000fe20007810000 */
[-CC-:B------:R-:W-:Y:S01]  /*6620*/  FFMA.FTZ R84, R84, R7.reuse, -R25.reuse ;  /* 0x0000000754547223 */ /* 0x180fe20000010819 */
[----:B------:R-:W-:Y:S01]  /*6630*/  FSEL R26, R47, -INF , !P4 ;  /* 0xff8000002f1a7808 */ /* 0x000fe20006000000 */
[----:B------:R-:W-:Y:S01]  /*6640*/  FFMA.FTZ R47, R80, R7, -R25 ;  /* 0x00000007502f7223 */ /* 0x000fe20000010819 */
[----:B------:R-:W-:Y:S01]  /*6650*/  FMNMX.FTZ R27, R166, R27, !PT ;  /* 0x0000001ba61b7209 */ /* 0x000fe20007810000 */
[----:B------:R-:W-:Y:S01]  /*6660*/  MUFU.EX2 R180, R180 ;  /* 0x000000b400b47308 */ /* 0x000fe20000000800 */
[----:B------:R-:W-:-:S02]  /*6670*/  ISETP.LT.OR P5, PT, R13, 0x31, P5 ;  /* 0x000000310d00780c */ /* 0x000fc40002fa1670 */
[----:B------:R-:W-:Y:S02]  /*6680*/  FMNMX.FTZ R27, R38, R27, !PT ;  /* 0x0000001b261b7209 */ /* 0x000fe40007810000 */
[----:B------:R-:W-:Y:S02]  /*6690*/  ISETP.GT.AND P4, PT, R15, 0x38, P2 ;  /* 0x000000380f00780c */ /* 0x000fe40001784270 */
[----:B0-----:R-:W-:Y:S01]  /*66a0*/  FMNMX.FTZ R29, R168, R27, !PT ;  /* 0x0000001ba81d7209 */ /* 0x001fe20007810000 */
[----:B------:R-:W-:Y:S01]  /*66b0*/  MUFU.EX2 R9, R9 ;  /* 0x0000000900097308 */ /* 0x000fe20000000800 */
[----:B------:R-:W-:Y:S02]  /*66c0*/  ISETP.LT.OR P3, PT, R13, 0x32, P3 ;  /* 0x000000320d00780c */ /* 0x000fe40001f61670 */
[----:B------:R-:W-:Y:S02]  /*66d0*/  FMNMX.FTZ R29, R42, R29, !PT ;  /* 0x0000001d2a1d7209 */ /* 0x000fe40007810000 */
[----:B------:R-:W-:-:S02]  /*66e0*/  FSEL R50, R50, -INF , !P5 ;  /* 0xff80000032327808 */ /* 0x000fc40006800000 */
[----:B------:R-:W-:Y:S01]  /*66f0*/  FMNMX.FTZ R33, R172, R29, !PT ;  /* 0x0000001dac217209 */ /* 0x000fe20007810000 */
[----:B------:R-:W-:Y:S01]  /*6700*/  MUFU.EX2 R27, R170 ;  /* 0x000000aa001b7308 */ /* 0x000fe20000000800 */
[----:B------:R-:W-:Y:S02]  /*6710*/  ISETP.GT.AND P5, PT, R15, 0x39, P2 ;  /* 0x000000390f00780c */ /* 0x000fe400017a4270 */
[----:B------:R-:W-:Y:S02]  /*6720*/  FMNMX.FTZ R33, R46, R33, !PT ;  /* 0x000000212e217209 */ /* 0x000fe40007810000 */
[----:B------:R-:W-:Y:S02]  /*6730*/  FSEL R192, R51, -INF , !P3 ;  /* 0xff80000033c07808 */ /* 0x000fe40005800000 */
[----:B------:R-:W-:Y:S01]  /*6740*/  FMNMX.FTZ R33, R26, R33, !PT ;  /* 0x000000211a217209 */ /* 0x000fe20007810000 */
[----:B------:R0:W-:Y:S01]  /*6750*/  MUFU.EX2 R29, R35 ;  /* 0x00000023001d7308 */ /* 0x0001e20000000800 */
[----:B------:R-:W-:-:S02]  /*6760*/  ISETP.LT.OR P4, PT, R13, 0x39, P4 ;  /* 0x000000390d00780c */ /* 0x000fc40002781670 */
[----:B------:R-:W-:Y:S02]  /*6770*/  FMNMX.FTZ R33, R50, R33, !PT ;  /* 0x0000002132217209 */ /* 0x000fe40007810000 */
[----:B------:R-:W-:Y:S02]  /*6780*/  ISETP.GT.AND P3, PT, R15, 0x40, P2 ;  /* 0x000000400f00780c */ /* 0x000fe40001764270 */
[----:B------:R-:W-:Y:S01]  /*6790*/  ISETP.LT.OR P5, PT, R13, 0x3a, P5 ;  /* 0x0000003a0d00780c */ /* 0x000fe20002fa1670 */
[----:B------:R-:W-:Y:S01]  /*67a0*/  MUFU.EX2 R182, R182 ;  /* 0x000000b600b67308 */ /* 0x000fe20000000800 */
[----:B------:R-:W-:Y:S02]  /*67b0*/  FSEL R54, R54, -INF , !P4 ;  /* 0xff80000036367808 */ /* 0x000fe40006000000 */
[----:B0-----:R-:W-:Y:S02]  /*67c0*/  FMNMX.FTZ R35, R192, R33, !PT ;  /* 0x00000021c0237209 */ /* 0x001fe40007810000 */
[----:B------:R-:W-:-:S02]  /*67d0*/  ISETP.GT.AND P4, PT, R15, 0x41, P2 ;  /* 0x000000410f00780c */ /* 0x000fc40001784270 */
[----:B------:R-:W-:Y:S01]  /*67e0*/  FSEL R174, R55, -INF , !P5 ;  /* 0xff80000037ae7808 */ /* 0x000fe20006800000 */
[----:B------:R0:W-:Y:S01]  /*67f0*/  MUFU.EX2 R33, R39 ;  /* 0x0000002700217308 */ /* 0x0001e20000000800 */
[----:B------:R-:W-:Y:S02]  /*6800*/  ISETP.LT.OR P3, PT, R13, 0x41, P3 ;  /* 0x000000410d00780c */ /* 0x000fe40001f61670 */
[----:B------:R-:W-:Y:S02]  /*6810*/  FMNMX.FTZ R35, R54, R35, !PT ;  /* 0x0000002336237209 */ /* 0x000fe40007810000 */
[----:B------:R-:W-:Y:S02]  /*6820*/  ISETP.GT.AND P5, PT, R15, 0x48, P2 ;  /* 0x000000480f00780c */ /* 0x000fe400017a4270 */
[----:B------:R-:W-:Y:S01]  /*6830*/  ISETP.LT.OR P4, PT, R13, 0x42, P4 ;  /* 0x000000420d00780c */ /* 0x000fe20002781670 */
[----:B------:R-:W-:Y:S01]  /*6840*/  MUFU.EX2 R11, R11 ;  /* 0x0000000b000b7308 */ /* 0x000fe20000000800 */
[----:B------:R-:W-:Y:S01]  /*6850*/  FSEL R58, R58, -INF , !P3 ;  /* 0xff8000003a3a7808 */ /* 0x000fe20005800000 */
[----:B0-----:R-:W-:Y:S01]  /*6860*/  FFMA.FTZ R39, R152, R7, -R25 ;  /* 0x0000000798277223 */ /* 0x001fe20000010819 */
[----:B------:R-:W-:-:S02]  /*6870*/  FMNMX.FTZ R35, R174, R35, !PT ;  /* 0x00000023ae237209 */ /* 0x000fc40007810000 */
[----:B------:R-:W-:Y:S02]  /*6880*/  ISETP.LT.OR P5, PT, R13, 0x49, P5 ;  /* 0x000000490d00780c */ /* 0x000fe40002fa1670 */
[----:B------:R-:W-:Y:S01]  /*6890*/  ISETP.GT.AND P3, PT, R15, 0x49, P2 ;  /* 0x000000490f00780c */ /* 0x000fe20001764270 */
[----:B------:R-:W-:Y:S01]  /*68a0*/  MUFU.EX2 R176, R176 ;  /* 0x000000b000b07308 */ /* 0x000fe20000000800 */
[----:B------:R-:W-:Y:S02]  /*68b0*/  FSEL R160, R59, -INF , !P4 ;  /* 0xff8000003ba07808 */ /* 0x000fe40006000000 */
[----:B------:R-:W-:Y:S02]  /*68c0*/  FMNMX.FTZ R35, R58, R35, !PT ;  /* 0x000000233a237209 */ /* 0x000fe40007810000 */
[----:B------:R-:W-:Y:S02]  /*68d0*/  FSEL R158, R62, -INF , !P5 ;  /* 0xff8000003e9e7808 */ /* 0x000fe40006800000 */
[----:B------:R-:W-:Y:S01]  /*68e0*/  ISETP.GT.AND P4, PT, R15, 0x50, P2 ;  /* 0x000000500f00780c */ /* 0x000fe20001784270 */
[----:B------:R0:W-:Y:S01]  /*68f0*/  MUFU.EX2 R62, R37 ;  /* 0x00000025003e7308 */ /* 0x0001e20000000800 */
[----:B------:R-:W-:-:S02]  /*6900*/  ISETP.LT.OR P3, PT, R13, 0x4a, P3 ;  /* 0x0000004a0d00780c */ /* 0x000fc40001f61670 */
[----:B------:R-:W-:Y:S02]  /*6910*/  ISETP.GT.AND P5, PT, R15, 0x51, P2 ;  /* 0x000000510f00780c */ /* 0x000fe400017a4270 */
[----:B------:R-:W-:Y:S02]  /*6920*/  FSEL R170, R63, -INF , !P3 ;  /* 0xff8000003faa7808 */ /* 0x000fe40005800000 */
[----:B------:R-:W-:Y:S01]  /*6930*/  ISETP.LT.OR P4, PT, R13, 0x51, P4 ;  /* 0x000000510d00780c */ /* 0x000fe20002781670 */
[----:B------:R-:W-:Y:S01]  /*6940*/  MUFU.EX2 R178, R178 ;  /* 0x000000b200b27308 */ /* 0x000fe20000000800 */
[----:B0-----:R-:W-:Y:S02]  /*6950*/  FMNMX.FTZ R37, R160, R35, !PT ;  /* 0x00000023a0257209 */ /* 0x001fe40007810000 */
[----:B------:R-:W-:Y:S02]  /*6960*/  ISETP.GT.AND P3, PT, R15, 0x58, P2 ;  /* 0x000000580f00780c */ /* 0x000fe40001764270 */
[----:B------:R-:W-:-:S02]  /*6970*/  FMNMX.FTZ R37, R158, R37, !PT ;  /* 0x000000259e257209 */ /* 0x000fc40007810000 */
[----:B------:R-:W-:Y:S01]  /*6980*/  ISETP.LT.OR P5, PT, R13, 0x52, P5 ;  /* 0x000000520d00780c */ /* 0x000fe20002fa1670 */
[----:B------:R0:W-:Y:S01]  /*6990*/  MUFU.EX2 R35, R39 ;  /* 0x0000002700237308 */ /* 0x0001e20000000800 */
[----:B------:R-:W-:Y:S01]  /*69a0*/  FSEL R156, R66, -INF , !P4 ;  /* 0xff800000429c7808 */ /* 0x000fe20006000000 */
[----:B------:R-:W-:Y:S01]  /*69b0*/  FFMA.FTZ R66, R154, R7, -R25 ;  /* 0x000000079a427223 */ /* 0x000fe20000010819 */
[----:B------:R-:W-:Y:S02]  /*69c0*/  FMNMX.FTZ R37, R170, R37, !PT ;  /* 0x00000025aa257209 */ /* 0x000fe40007810000 */
[----:B------:R-:W-:Y:S02]  /*69d0*/  ISETP.GT.AND P4, PT, R15, 0x59, P2 ;  /* 0x000000590f00780c */ /* 0x000fe40001784270 */
[----:B------:R-:W-:Y:S01]  /*69e0*/  FSEL R154, R67, -INF , !P5 ;  /* 0xff800000439a7808 */ /* 0x000fe20006800000 */
[----:B------:R-:W-:Y:S01]  /*69f0*/  MUFU.EX2 R66, R66 ;  /* 0x0000004200427308 */ /* 0x000fe20000000800 */
        /* <DEDUP_REMOVED lines=18> */
[----:B------:R-:W-:Y:S02]  /*6b20*/  ISETP.GT.AND P5, PT, R15, 0x69, P2 ;  /* 0x000000690f00780c */ /* 0x000fe400017a4270 */
[----:B------:R-:W-:Y:S01]  /*6b30*/  FSEL R52, R75, -INF , !P3 ;  /* 0xff8000004b347808 */ /* 0x000fe20005800000 */
[----:B------:R-:W-:Y:S01]  /*6b40*/  MUFU.EX2 R40, R40 ;  /* 0x0000002800287308 */ /* 0x000fe20000000800 */
[----:B------:R-:W-:Y:S02]  /*6b50*/  ISETP.LT.OR P4, PT, R13, 0x69, P4 ;  /* 0x000000690d00780c */ /* 0x000fe40002781670 */
[----:B------:R-:W-:Y:S02]  /*6b60*/  FMNMX.FTZ R39, R74, R39, !PT ;  /* 0x000000274a277209 */ /* 0x000fe40007810000 */
[----:B------:R-:W-:Y:S02]  /*6b70*/  ISETP.GT.AND P3, PT, R15, 0x70, P2 ;  /* 0x000000700f00780c */ /* 0x000fe40001764270 */
[----:B------:R-:W-:Y:S01]  /*6b80*/  ISETP.LT.OR P5, PT, R13, 0x6a, P5 ;  /* 0x0000006a0d00780c */ /* 0x000fe20002fa1670 */
[----:B------:R-:W-:Y:S01]  /*6b90*/  MUFU.EX2 R20, R20 ;  /* 0x0000001400147308 */ /* 0x000fe20000000800 */
[----:B------:R-:W-:-:S02]  /*6ba0*/  FSEL R78, R78, -INF , !P4 ;  /* 0xff8000004e4e7808 */ /* 0x000fc40006000000 */
[----:B------:R-:W-:Y:S02]  /*6bb0*/  FMNMX.FTZ R39, R52, R39, !PT ;  /* 0x0000002734277209 */ /* 0x000fe40007810000 */
[----:B------:R-:W-:Y:S02]  /*6bc0*/  ISETP.GT.AND P4, PT, R15, 0x71, P2 ;  /* 0x000000710f00780c */ /* 0x000fe40001784270 */
[----:B------:R-:W-:Y:S01]  /*6bd0*/  FSEL R194, R79, -INF , !P5 ;  /* 0xff8000004fc27808 */ /* 0x000fe20006800000 */
[----:B------:R-:W-:Y:S01]  /*6be0*/  MUFU.EX2 R28, R28 ;  /* 0x0000001c001c7308 */ /* 0x000fe20000000800 */
[----:B------:R-:W-:Y:S02]  /*6bf0*/  ISETP.LT.OR P3, PT, R13, 0x71, P3 ;  /* 0x000000710d00780c */ /* 0x000fe40001f61670 */
[----:B------:R-:W-:Y:S02]  /*6c00*/  FMNMX.FTZ R39, R78, R39, !PT ;  /* 0x000000274e277209 */ /* 0x000fe40007810000 */
[----:B------:R-:W-:-:S02]  /*6c10*/  ISETP.GT.AND P5, PT, R15, 0x78, P2 ;  /* 0x000000780f00780c */ /* 0x000fc400017a4270 */
[----:B------:R-:W-:Y:S01]  /*6c20*/  ISETP.LT.OR P4, PT, R13, 0x72, P4 ;  /* 0x000000720d00780c */ /* 0x000fe20002781670 */
[----:B------:R-:W-:Y:S01]  /*6c30*/  MUFU.EX2 R24, R24 ;  /* 0x0000001800187308 */ /* 0x000fe20000000800 */
[----:B------:R-:W-:Y:S02]  /*6c40*/  FSEL R82, R82, -INF , !P3 ;  /* 0xff80000052527808 */ /* 0x000fe40005800000 */
[----:B------:R-:W-:Y:S02]  /*6c50*/  FMNMX.FTZ R39, R194, R39, !PT ;  /* 0x00000027c2277209 */ /* 0x000fe40007810000 */
[----:B------:R-:W-:Y:S02]  /*6c60*/  ISETP.GT.AND P2, PT, R15, 0x79, P2 ;  /* 0x000000790f00780c */ /* 0x000fe40001744270 */
[----:B------:R-:W-:Y:S01]  /*6c70*/  ISETP.LT.OR P5, PT, R13, 0x79, P5 ;  /* 0x000000790d00780c */ /* 0x000fe20002fa1670 */
[----:B------:R0:W-:Y:S01]  /*6c80*/  MUFU.EX2 R15, R41 ;  /* 0x00000029000f7308 */ /* 0x0001e20000000800 */
[----:B------:R-:W-:-:S02]  /*6c90*/  FSEL R56, R83, -INF , !P4 ;  /* 0xff80000053387808 */ /* 0x000fc40006000000 */
[----:B------:R-:W-:Y:S02]  /*6ca0*/  FMNMX.FTZ R39, R82, R39, !PT ;  /* 0x0000002752277209 */ /* 0x000fe40007810000 */
[----:B------:R-:W-:Y:S01]  /*6cb0*/  ISETP.LT.OR P2, PT, R13, 0x7a, P2 ;  /* 0x0000007a0d00780c */ /* 0x000fe20001741670 */
[--C-:B------:R-:W-:Y:S01]  /*6cc0*/  FFMA.FTZ R13, R60, R7, -R25.reuse ;  /* 0x000000073c0d7223 */ /* 0x100fe20000010819 */
[----:B------:R-:W-:Y:S01]  /*6cd0*/  FSEL R86, R86, -INF , !P5 ;  /* 0xff80000056567808 */ /* 0x000fe20006800000 */
[----:B------:R-:W-:Y:S01]  /*6ce0*/  MUFU.EX2 R43, R43 ;  /* 0x0000002b002b7308 */ /* 0x000fe20000000800 */
[----:B------:R-:W-:Y:S01]  /*6cf0*/  FMNMX.FTZ R39, R56, R39, !PT ;  /* 0x0000002738277209 */ /* 0x000fe20007810000 */
[----:B0-----:R-:W-:Y:S01]  /*6d00*/  FFMA.FTZ R41, R68, R7, -R25 ;  /* 0x0000000744297223 */ /* 0x001fe20000010819 */
[----:B------:R-:W-:Y:S02]  /*6d10*/  FSEL R60, R87, -INF , !P2 ;  /* 0xff800000573c7808 */ /* 0x000fe40005000000 */
[----:B------:R-:W-:-:S02]  /*6d20*/  FMNMX.FTZ R39, R86, R39, !PT ;  /* 0x0000002756277209 */ /* 0x000fc40007810000 */
[----:B------:R-:W-:Y:S01]  /*6d30*/  FSEL R51, R10, RZ, P6 ;  /* 0x000000ff0a337208 */ /* 0x000fe20003000000 */
[----:B------:R-:W-:Y:S01]  /*6d40*/  MUFU.EX2 R13, R13 ;  /* 0x0000000d000d7308 */ /* 0x000fe20000000800 */
[----:B------:R-:W-:Y:S01]  /*6d50*/  FMNMX.FTZ R45, R60, R39, !PT ;  /* 0x000000273c2d7209 */ /* 0x000fe20007810000 */
[-CC-:B------:R-:W-:Y:S02]  /*6d60*/  FFMA.FTZ R39, R64, R7.reuse, -R25.reuse ;  /* 0x0000000740277223 */ /* 0x180fe40000010819 */
[----:B------:R-:W-:Y:S01]  /*6d70*/  FADD.FTZ R68, -R51, R0 ;  /* 0x0000000033447221 */ /* 0x000fe20000010100 */
[-CC-:B------:R-:W-:Y:S01]  /*6d80*/  FFMA.FTZ R0, R32, R7.reuse, -R25.reuse ;  /* 0x0000000720007223 */ /* 0x180fe20000010819 */
[----:B------:R-:W0:Y:S02]  /*6d90*/  SHFL.BFLY PT, R64, R45, 0x2, 0x1f ;  /* 0x0c401f002d407f89 */ /* 0x000e2400000e0000 */
[----:B------:R-:W-:Y:S08]  /*6da0*/  MUFU.EX2 R39, R39 ;  /* 0x0000002700277308 */ /* 0x000ff00000000800 */
[----:B------:R-:W-:Y:S08]  /*6db0*/  MUFU.EX2 R41, R41 ;  /* 0x0000002900297308 */ /* 0x000ff00000000800 */
[----:B------:R-:W-:Y:S01]  /*6dc0*/  MUFU.EX2 R14, R14 ;  /* 0x0000000e000e7308 */ /* 0x000fe20000000800 */
[----:B0-----:R-:W-:Y:S01]  /*6dd0*/  FMNMX.FTZ R49, R45, R64, !PT ;  /* 0x000000402d317209 */ /* 0x001fe20007810000 */
[-CC-:B------:R-:W-:Y:S01]  /*6de0*/  FFMA.FTZ R64, R12, R7.reuse, -R25.reuse ;  /* 0x000000070c407223 */ /* 0x180fe20000010819 */
[-C--:B------:R-:W-:Y:S01]  /*6df0*/  FFMA.FTZ R45, R76, R7.reuse, -R25 ;  /* 0x000000074c2d7223 */ /* 0x080fe20000010819 */
[----:B------:R-:W-:-:S04]  /*6e00*/  FMUL.FTZ R25, R68, R7 ;  /* 0x0000000744197220 */ /* 0x000fc80000410000 */
[----:B------:R-:W-:Y:S01]  /*6e10*/  MUFU.EX2 R47, R47 ;  /* 0x0000002f002f7308 */ /* 0x000fe20000000800 */
[----:B------:R-:W0:Y:S07]  /*6e20*/  SHFL.BFLY PT, R12, R49, 0x1, 0x1f ;  /* 0x0c201f00310c7f89 */ /* 0x000e2e00000e0000 */
[----:B------:R-:W1:Y:S08]  /*6e30*/  MUFU.EX2 R25, R25 ;  /* 0x0000001900197308 */ /* 0x000e700000000800 */
[----:B------:R-:W-:Y:S08]  /*6e40*/  MUFU.EX2 R64, R64 ;  /* 0x0000004000407308 */ /* 0x000ff00000000800 */
[----:B------:R-:W-:Y:S01]  /*6e50*/  MUFU.EX2 R45, R45 ;  /* 0x0000002d002d7308 */ /* 0x000fe20000000800 */
[----:B0-----:R-:W-:Y:S01]  /*6e60*/  FMNMX.FTZ R12, R49, R12, !PT ;  /* 0x0000000c310c7209 */ /* 0x001fe20007810000 */
[----:B-1----:R-:W-:Y:S01]  /*6e70*/  FFMA.FTZ R68, R25, R3, R180 ;  /* 0x0000000319447223 */ /* 0x002fe200000100b4 */
[C---:B------:R-:W-:Y:S01]  /*6e80*/  F2FP.F16.F32.PACK_AB R180, R9.reuse, R180 ;  /* 0x000000b409b4723e */ /* 0x040fe200000000ff */
[----:B------:R-:W-:Y:S01]  /*6e90*/  FMUL.FTZ R88, R88, R25 ;  /* 0x0000001958587220 */ /* 0x000fe20000410000 */
[C---:B------:R-:W-:Y:S01]  /*6ea0*/  FSETP.NEU.FTZ.AND P2, PT, R12.reuse, -INF , PT ;  /* 0xff8000000c00780b */ /* 0x040fe20003f5d000 */
[----:B------:R-:W-:Y:S01]  /*6eb0*/  FMUL.FTZ R32, R12, R7 ;  /* 0x000000070c207220 */ /* 0x000fe20000410000 */
[----:B------:R-:W-:Y:S01]  /*6ec0*/  FADD.FTZ R3, R9, R68 ;  /* 0x0000004409037221 */ /* 0x000fe20000010000 */
[----:B------:R-:W-:Y:S01]  /*6ed0*/  MUFU.EX2 R36, R36 ;  /* 0x0000002400247308 */ /* 0x000fe20000000800 */
[-C--:B------:R-:W-:Y:S01]  /*6ee0*/  FMUL.FTZ R89, R89, R25.reuse ;  /* 0x0000001959597220 */ /* 0x080fe20000410000 */
[-C--:B------:R-:W-:Y:S01]  /*6ef0*/  FMUL.FTZ R92, R92, R25.reuse ;  /* 0x000000195c5c7220 */ /* 0x080fe20000410000 */
[----:B------:R-:W-:Y:S01]  /*6f00*/  FSEL R51, R32, RZ, P2 ;  /* 0x000000ff20337208 */ /* 0x000fe20001000000 */
[-C--:B------:R-:W-:Y:S01]  /*6f10*/  FMUL.FTZ R93, R93, R25.reuse ;  /* 0x000000195d5d7220 */ /* 0x080fe20000410000 */
[-C--:B------:R-:W-:Y:S01]  /*6f20*/  FMUL.FTZ R96, R96, R25.reuse ;  /* 0x0000001960607220 */ /* 0x080fe20000410000 */
[-C--:B------:R-:W-:Y:S01]  /*6f30*/  FMUL.FTZ R97, R97, R25.reuse ;  /* 0x0000001961617220 */ /* 0x080fe20000410000 */
[----:B------:R-:W-:Y:S01]  /*6f40*/  FMUL.FTZ R100, R100, R25 ;  /* 0x0000001964647220 */ /* 0x000fe20000410000 */
[-C--:B------:R-:W-:Y:S01]  /*6f50*/  FFMA.FTZ R175, R46, R7.reuse, -R51 ;  /* 0x000000072eaf7223 */ /* 0x080fe20000010833 */
[----:B------:R-:W-:Y:S01]  /*6f60*/  FADD.FTZ R46, R182, R3 ;  /* 0x00000003b62e7221 */ /* 0x000fe20000010000 */
[-CC-:B------:R-:W-:Y:S01]  /*6f70*/  FFMA.FTZ R169, R50, R7.reuse, -R51.reuse ;  /* 0x0000000732a97223 */ /* 0x180fe20000010833 */
[-CC-:B------:R-:W-:Y:S01]  /*6f80*/  FFMA.FTZ R181, R31, R7.reuse, -R51.reuse ;  /* 0x000000071fb57223 */ /* 0x180fe20000010833 */
[-CC-:B------:R-:W-:Y:S01]  /*6f90*/  FFMA.FTZ R171, R54, R7.reuse, -R51.reuse ;  /* 0x0000000736ab7223 */ /* 0x180fe20000010833 */
[----:B------:R-:W-:Y:S01]  /*6fa0*/  FADD.FTZ R3, R11, R46 ;  /* 0x0000002e0b037221 */ /* 0x000fe20000010000 */
[-CC-:B------:R-:W-:Y:S01]  /*6fb0*/  FFMA.FTZ R32, R164, R7.reuse, -R51.reuse ;  /* 0x00000007a4207223 */ /* 0x180fe20000010833 */
[-CC-:B------:R-:W-:Y:S01]  /*6fc0*/  FFMA.FTZ R183, R30, R7.reuse, -R51.reuse ;  /* 0x000000071eb77223 */ /* 0x180fe20000010833 */
[-C--:B------:R-:W-:Y:S01]  /*6fd0*/  FFMA.FTZ R30, R162, R7.reuse, -R51 ;  /* 0x00000007a21e7223 */ /* 0x080fe20000010833 */
[----:B------:R-:W-:Y:S01]  /*6fe0*/  FADD.FTZ R46, R176, R3 ;  /* 0x00000003b02e7221 */ /* 0x000fe20000010000 */
[----:B------:R-:W-:Y:S01]  /*6ff0*/  MUFU.EX2 R181, R181 ;  /* 0x000000b500b57308 */ /* 0x000fe20000000800 */
        /* <DEDUP_REMOVED lines=11> */
[--C-:B------:R-:W-:Y:S01]  /*70b0*/  FFMA.FTZ R46, R192, R7, -R51.reuse ;  /* 0x00000007c02e7223 */ /* 0x100fe20000010833 */
[----:B------:R-:W-:Y:S01]  /*70c0*/  F2FP.F16.F32.PACK_AB R164, R40, R15 ;  /* 0x0000000f28a4723e */ /* 0x000fe200000000ff */
[--C-:B------:R-:W-:Y:S01]  /*70d0*/  FFMA.FTZ R165, R58, R7, -R51.reuse ;  /* 0x000000073aa57223 */ /* 0x100fe20000010833 */
[----:B------:R-:W-:Y:S01]  /*70e0*/  FADD.FTZ R3, R29, R50 ;  /* 0x000000321d037221 */ /* 0x000fe20000010000 */
[----:B------:R-:W-:Y:S01]  /*70f0*/  MUFU.EX2 R183, R183 ;  /* 0x000000b700b77308 */ /* 0x000fe20000000800 */
[----:B------:R-:W-:Y:S01]  /*7100*/  F2FP.F16.F32.PACK_AB R166, R20, R13 ;  /* 0x0000000d14a6723e */ /* 0x000fe200000000ff */
[-C--:B------:R-:W-:Y:S01]  /*7110*/  FFMA.FTZ R154, R154, R7.reuse, -R51 ;  /* 0x000000079a9a7223 */ /* 0x080fe20000010833 */
[----:B------:R-:W-:Y:S01]  /*7120*/  FADD.FTZ R50, R62, R3 ;  /* 0x000000033e327221 */ /* 0x000fe20000010000 */
[----:B------:R-:W-:Y:S01]  /*7130*/  FSEL R3, R12, RZ, P2 ;  /* 0x000000ff0c037208 */ /* 0x000fe20001000000 */
[-CC-:B------:R-:W-:Y:S01]  /*7140*/  FFMA.FTZ R160, R160, R7.reuse, -R51.reuse ;  /* 0x00000007a0a07223 */ /* 0x180fe20000010833 */
[-CC-:B------:R-:W-:Y:S01]  /*7150*/  FFMA.FTZ R158, R158, R7.reuse, -R51.reuse ;  /* 0x000000079e9e7223 */ /* 0x180fe20000010833 */
[----:B------:R-:W-:Y:S01]  /*7160*/  FADD.FTZ R31, R33, R50 ;  /* 0x00000032211f7221 */ /* 0x000fe20000010000 */
[----:B------:R-:W-:Y:S01]  /*7170*/  MUFU.EX2 R30, R30 ;  /* 0x0000001e001e7308 */ /* 0x000fe20000000800 */
[----:B------:R-:W-:Y:S01]  /*7180*/  FADD.FTZ R8, -R3, R8 ;  /* 0x0000000803087221 */ /* 0x000fe20000010100 */
[----:B------:R-:W-:Y:S01]  /*7190*/  FFMA.FTZ R50, R174, R7, -R51 ;  /* 0x00000007ae327223 */ /* 0x000fe20000010833 */
[----:B------:R-:W-:Y:S01]  /*71a0*/  FADD.FTZ R54, R66, R31 ;  /* 0x0000001f42367221 */ /* 0x000fe20000010000 */
[----:B------:R-:W-:-:S02]  /*71b0*/  @!P1 VIADD R31, R53, 0x28860 ;  /* 0x00028860351f9836 */ /* 0x000fc40000000000 */
[-C--:B------:R-:W-:Y:S01]  /*71c0*/  FMUL.FTZ R8, R8, R7.reuse ;  /* 0x0000000708087220 */ /* 0x080fe20000410000 */
[-CC-:B------:R-:W-:Y:S01]  /*71d0*/  FFMA.FTZ R53, R52, R7.reuse, -R51.reuse ;  /* 0x0000000734357223 */ /* 0x180fe20000010833 */
[----:B------:R-:W-:Y:S01]  /*71e0*/  FADD.FTZ R3, R35, R54 ;  /* 0x0000003623037221 */ /* 0x000fe20000010000 */
[----:B------:R-:W-:Y:S01]  /*71f0*/  MUFU.EX2 R177, R177 ;  /* 0x000000b100b17308 */ /* 0x000fe20000000800 */
[-C--:B------:R-:W-:Y:S01]  /*7200*/  FFMA.FTZ R170, R170, R7.reuse, -R51 ;  /* 0x00000007aaaa7223 */ /* 0x080fe20000010833 */
[----:B------:R-:W-:Y:S01]  /*7210*/  @!P1 PRMT R31, RZ, 0x654, R31 ;  /* 0x00000654ff1f9816 */ /* 0x000fe2000000001f */
[----:B------:R-:W-:Y:S01]  /*7220*/  FADD.FTZ R54, R48, R3 ;  /* 0x0000000330367221 */ /* 0x000fe20000010000 */
[-CC-:B------:R-:W-:Y:S01]  /*7230*/  FFMA.FTZ R156, R156, R7.reuse, -R51.reuse ;  /* 0x000000079c9c7223 */ /* 0x180fe20000010833 */
[-CC-:B------:R-:W-:Y:S01]  /*7240*/  FFMA.FTZ R70, R70, R7.reuse, -R51.reuse ;  /* 0x0000000746467223 */ /* 0x180fe20000010833 */
[----:B------:R0:W-:Y:S01]  /*7250*/  @!P1 SYNCS.ARRIVE.TRANS64.RED.A1T0 RZ, [R31+URZ], RZ ;  /* 0x000000ff1fff99a7 */ /* 0x0001e2000810043f */
[----:B------:R-:W-:Y:S01]  /*7260*/  FADD.FTZ R3, R37, R54 ;  /* 0x0000003625037221 */ /* 0x000fe20000010000 */
[----:B------:R-:W1:Y:S01]  /*7270*/  MUFU.EX2 R8, R8 ;  /* 0x0000000800087308 */ /* 0x000e620000000800 */
[-CC-:B------:R-:W-:Y:S01]  /*7280*/  FFMA.FTZ R74, R74, R7.reuse, -R51.reuse ;  /* 0x000000074a4a7223 */ /* 0x180fe20000010833 */
[-C--:B------:R-:W-:Y:S01]  /*7290*/  FFMA.FTZ R78, R78, R7.reuse, -R51 ;  /* 0x000000074e4e7223 */ /* 0x080fe20000010833 */
[----:B------:R-:W-:Y:S01]  /*72a0*/  FADD.FTZ R54, R44, R3 ;  /* 0x000000032c367221 */ /* 0x000fe20000010000 */
[-CC-:B------:R-:W-:Y:S01]  /*72b0*/  FFMA.FTZ R194, R194, R7.reuse, -R51.reuse ;  /* 0x00000007c2c27223 */ /* 0x180fe20000010833 */
[-CC-:B------:R-:W-:Y:S01]  /*72c0*/  FFMA.FTZ R82, R82, R7.reuse, -R51.reuse ;  /* 0x0000000752527223 */ /* 0x180fe20000010833 */
[-CC-:B0-----:R-:W-:Y:S01]  /*72d0*/  FFMA.FTZ R31, R152, R7.reuse, -R51.reuse ;  /* 0x00000007981f7223 */ /* 0x181fe20000010833 */
[----:B------:R-:W-:Y:S01]  /*72e0*/  FADD.FTZ R3, R15, R54 ;  /* 0x000000360f037221 */ /* 0x000fe20000010000 */
[----:B------:R-:W0:Y:S01]  /*72f0*/  MUFU.EX2 R34, R34 ;  /* 0x0000002200227308 */ /* 0x000e220000000800 */
[-CC-:B------:R-:W-:Y:S01]  /*7300*/  FFMA.FTZ R56, R56, R7.reuse, -R51.reuse ;  /* 0x0000000738387223 */ /* 0x180fe20000010833 */
[-C--:B------:R-:W-:Y:S01]  /*7310*/  FFMA.FTZ R86, R86, R7.reuse, -R51 ;  /* 0x0000000756567223 */ /* 0x080fe20000010833 */
[----:B------:R-:W-:Y:S01]  /*7320*/  FADD.FTZ R54, R40, R3 ;  /* 0x0000000328367221 */ /* 0x000fe20000010000 */
[----:B------:R-:W-:Y:S01]  /*7330*/  FFMA.FTZ R51, R60, R7, -R51 ;  /* 0x000000073c337223 */ /* 0x000fe20000010833 */
[----:B------:R-:W-:Y:S01]  /*7340*/  ISETP.GT.AND P2, PT, R6, UR56, PT ;  /* 0x0000003806007c0c */ /* 0x000fe2000bf44270 */
[-C--:B------:R-:W-:Y:S01]  /*7350*/  FMUL.FTZ R101, R101, R25.reuse ;  /* 0x0000001965657220 */ /* 0x080fe20000410000 */
[----:B------:R-:W-:Y:S01]  /*7360*/  FADD.FTZ R55, R13, R54 ;  /* 0x000000360d377221 */ /* 0x000fe20000010000 */
[----:B------:R-:W2:Y:S01]  /*7370*/  MUFU.EX2 R179, R179 ;  /* 0x000000b300b37308 */ /* 0x000ea20000000800 */
[----:B-1----:R-:W-:Y:S01]  /*7380*/  FFMA.FTZ R3, R8, R2, R181 ;  /* 0x0000000208037223 */ /* 0x002fe200000100b5 */
[-C--:B------:R-:W-:Y:S01]  /*7390*/  FMUL.FTZ R90, R90, R8.reuse ;  /* 0x000000085a5a7220 */ /* 0x080fe20000410000 */
[----:B------:R-:W-:Y:S01]  /*73a0*/  FADD.FTZ R54, R20, R55 ;  /* 0x0000003714367221 */ /* 0x000fe20000010000 */
[-C--:B------:R-:W-:Y:S01]  /*73b0*/  FMUL.FTZ R91, R91, R8.reuse ;  /* 0x000000085b5b7220 */ /* 0x080fe20000410000 */
[----:B------:R-:W-:Y:S01]  /*73c0*/  FADD.FTZ R2, R32, R3 ;  /* 0x0000000320027221 */ /* 0x000fe20000010000 */
[-C--:B------:R-:W-:Y:S01]  /*73d0*/  FMUL.FTZ R94, R94, R8.reuse ;  /* 0x000000085e5e7220 */ /* 0x080fe20000410000 */
[----:B------:R-:W-:Y:S01]  /*73e0*/  FADD.FTZ R55, R39, R54 ;  /* 0x0000003627377221 */ /* 0x000fe20000010000 */
[----:B------:R-:W1:Y:S01]  /*73f0*/  MUFU.EX2 R38, R38 ;  /* 0x0000002600267308 */ /* 0x000e620000000800 */
[----:B------:R-:W-:Y:S01]  /*7400*/  FADD.FTZ R3, R183, R2 ;  /* 0x00000002b7037221 */ /* 0x000fe20000010000 */
[-C--:B------:R-:W-:Y:S01]  /*7410*/  FMUL.FTZ R95, R95, R8.reuse ;  /* 0x000000085f5f7220 */ /* 0x080fe20000410000 */
[----:B------:R-:W-:Y:S01]  /*7420*/  FADD.FTZ R54, R28, R55 ;  /* 0x000000371c367221 */ /* 0x000fe20000010000 */
[-C--:B------:R-:W-:Y:S01]  /*7430*/  FMUL.FTZ R98, R98, R8.reuse ;  /* 0x0000000862627220 */ /* 0x080fe20000410000 */
[----:B------:R-:W-:Y:S01]  /*7440*/  FADD.FTZ R2, R30, R3 ;  /* 0x000000031e027221 */ /* 0x000fe20000010000 */
[-C--:B------:R-:W-:Y:S01]  /*7450*/  FMUL.FTZ R99, R99, R8.reuse ;  /* 0x0000000863637220 */ /* 0x080fe20000410000 */
[----:B------:R-:W-:Y:S01]  /*7460*/  FADD.FTZ R9, R41, R54 ;  /* 0x0000003629097221 */ /* 0x000fe20000010000 */
[----:B------:R-:W3:Y:S01]  /*7470*/  MUFU.EX2 R173, R173 ;  /* 0x000000ad00ad7308 */ /* 0x000ee20000000800 */
[----:B------:R-:W-:Y:S01]  /*7480*/  FADD.FTZ R3, R177, R2 ;  /* 0x00000002b1037221 */ /* 0x000fe20000010000 */
[-C--:B------:R-:W-:Y:S01]  /*7490*/  FMUL.FTZ R102, R102, R8.reuse ;  /* 0x0000000866667220 */ /* 0x080fe20000410000 */
[----:B------:R-:W-:Y:S01]  /*74a0*/  FADD.FTZ R54, R24, R9 ;  /* 0x0000000918367221 */ /* 0x000fe20000010000 */
[-C--:B------:R-:W-:Y:S01]  /*74b0*/  FMUL.FTZ R103, R103, R8.reuse ;  /* 0x0000000867677220 */ /* 0x080fe20000410000 */
[----:B0-----:R-:W-:Y:S01]  /*74c0*/  FADD.FTZ R2, R34, R3 ;  /* 0x0000000322027221 */ /* 0x001fe20000010000 */
[-C--:B------:R-:W-:Y:S01]  /*74d0*/  FMUL.FTZ R106, R106, R8.reuse ;  /* 0x000000086a6a7220 */ /* 0x080fe20000410000 */
[----:B------:R-:W-:Y:S01]  /*74e0*/  FADD.FTZ R9, R43, R54 ;  /* 0x000000362b097221 */ /* 0x000fe20000010000 */
[----:B------:R-:W0:Y:S01]  /*74f0*/  MUFU.EX2 R42, R42 ;  /* 0x0000002a002a7308 */ /* 0x000e220000000800 */
[----:B--2---:R-:W-:Y:S01]  /*7500*/  FADD.FTZ R3, R179, R2 ;  /* 0x00000002b3037221 */ /* 0x004fe20000010000 */
[-C--:B------:R-:W-:Y:S01]  /*7510*/  FMUL.FTZ R107, R107, R8.reuse ;  /* 0x000000086b6b7220 */ /* 0x080fe20000410000 */
[----:B------:R-:W-:Y:S01]  /*7520*/  FADD.FTZ R54, R64, R9 ;  /* 0x0000000940367221 */ /* 0x000fe20000010000 */
[-C--:B------:R-:W-:Y:S01]  /*7530*/  FMUL.FTZ R110, R110, R8.reuse ;  /* 0x000000086e6e7220 */ /* 0x080fe20000410000 */
[----:B-1----:R-:W-:Y:S01]  /*7540*/  FADD.FTZ R2, R38, R3 ;  /* 0x0000000326027221 */ /* 0x002fe20000010000 */
[-C--:B------:R-:W-:Y:S01]  /*7550*/  FMUL.FTZ R111, R111, R8.reuse ;  /* 0x000000086f6f7220 */ /* 0x080fe20000410000 */
[----:B------:R-:W-:Y:S01]  /*7560*/  FADD.FTZ R9, R45, R54 ;  /* 0x000000362d097221 */ /* 0x000fe20000010000 */
[----:B------:R-:W1:Y:S01]  /*7570*/  MUFU.EX2 R175, R175 ;  /* 0x000000af00af7308 */ /* 0x000e620000000800 */
[----:B---3--:R-:W-:Y:S01]  /*7580*/  FADD.FTZ R3, R173, R2 ;  /* 0x00000002ad037221 */ /* 0x008fe20000010000 */
[-C--:B------:R-:W-:Y:S01]  /*7590*/  FMUL.FTZ R114, R114, R8.reuse ;  /* 0x0000000872727220 */ /* 0x080fe20000410000 */
[----:B------:R-:W-:Y:S01]  /*75a0*/  FADD.FTZ R40, R14, R9 ;  /* 0x000000090e287221 */ /* 0x000fe20000010000 */
[-C--:B------:R-:W-:Y:S01]  /*75b0*/  FMUL.FTZ R115, R115, R8.reuse ;  /* 0x0000000873737220 */ /* 0x080fe20000410000 */
[-C--:B------:R-:W-:Y:S01]  /*75c0*/  FMUL.FTZ R118, R118, R8.reuse ;  /* 0x0000000876767220 */ /* 0x080fe20000410000 */
[-C--:B------:R-:W-:Y:S01]  /*75d0*/  FMUL.FTZ R119, R119, R8.reuse ;  /* 0x0000000877777220 */ /* 0x080fe20000410000 */
[----:B------:R-:W-:Y:S01]  /*75e0*/  FADD.FTZ R9, R47, R40 ;  /* 0x000000282f097221 */ /* 0x000fe20000010000 */
[----:B------:R-:W2:Y:S01]  /*75f0*/  MUFU.EX2 R26, R26 ;  /* 0x0000001a001a7308 */ /* 0x000ea20000000800 */
[----:B0-----:R-:W-:Y:S01]  /*7600*/  FADD.FTZ R2, R42, R3 ;  /* 0x000000032a027221 */ /* 0x001fe20000010000 */
[-C--:B------:R-:W-:Y:S01]  /*7610*/  FMUL.FTZ R122, R122, R8.reuse ;  /* 0x000000087a7a7220 */ /* 0x080fe20000410000 */
[----:B------:R-:W-:Y:S01]  /*7620*/  FADD.FTZ R20, R36, R9 ;  /* 0x0000000924147221 */ /* 0x000fe20000010000 */
[-C--:B------:R-:W-:Y:S01]  /*7630*/  FMUL.FTZ R123, R123, R8.reuse ;  /* 0x000000087b7b7220 */ /* 0x080fe20000410000 */
[-C--:B------:R-:W-:Y:S01]  /*7640*/  FMUL.FTZ R126, R126, R8.reuse ;  /* 0x000000087e7e7220 */ /* 0x080fe20000410000 */
[-C--:B------:R-:W-:Y:S01]  /*7650*/  FMUL.FTZ R127, R127, R8.reuse ;  /* 0x000000087f7f7220 */ /* 0x080fe20000410000 */
[-C--:B------:R-:W-:Y:S01]  /*7660*/  FMUL.FTZ R130, R130, R8.reuse ;  /* 0x0000000882827220 */ /* 0x080fe20000410000 */
[----:B------:R-:W0:Y:S01]  /*7670*/  MUFU.EX2 R49, R84 ;  /* 0x0000005400317308 */ /* 0x000e220000000800 */
[----:B-1----:R-:W-:Y:S01]  /*7680*/  FADD.FTZ R3, R175, R2 ;  /* 0x00000002af037221 */ /* 0x002fe20000010000 */
[-C--:B------:R-:W-:Y:S01]  /*7690*/  FMUL.FTZ R131, R131, R8.reuse ;  /* 0x0000000883837220 */ /* 0x080fe20000410000 */
[-C--:B------:R-:W-:Y:S01]  /*76a0*/  FMUL.FTZ R134, R134, R8.reuse ;  /* 0x0000000886867220 */ /* 0x080fe20000410000 */
[-C--:B------:R-:W-:Y:S01]  /*76b0*/  FMUL.FTZ R135, R135, R8.reuse ;  /* 0x0000000887877220 */ /* 0x080fe20000410000 */
[-C--:B------:R-:W-:Y:S01]  /*76c0*/  FMUL.FTZ R138, R138, R8.reuse ;  /* 0x000000088a8a7220 */ /* 0x080fe20000410000 */
[-C--:B------:R-:W-:Y:S01]  /*76d0*/  FMUL.FTZ R139, R139, R8.reuse ;  /* 0x000000088b8b7220 */ /* 0x080fe20000410000 */
[-C--:B------:R-:W-:Y:S01]  /*76e0*/  FMUL.FTZ R142, R142, R8.reuse ;  /* 0x000000088e8e7220 */ /* 0x080fe20000410000 */
[----:B------:R-:W1:Y:S01]  /*76f0*/  MUFU.EX2 R169, R169 ;  /* 0x000000a900a97308 */ /* 0x000e620000000800 */
[----:B--2---:R-:W-:Y:S01]  /*7700*/  FADD.FTZ R2, R26, R3 ;  /* 0x000000031a027221 */ /* 0x004fe20000010000 */
[-C--:B------:R-:W-:Y:S01]  /*7710*/  FMUL.FTZ R143, R143, R8.reuse ;  /* 0x000000088f8f7220 */ /* 0x080fe20000410000 */
[-C--:B------:R-:W-:Y:S01]  /*7720*/  FMUL.FTZ R146, R146, R8.reuse ;  /* 0x0000000892927220 */ /* 0x080fe20000410000 */
[-C--:B------:R-:W-:Y:S01]  /*7730*/  FMUL.FTZ R147, R147, R8.reuse ;  /* 0x0000000893937220 */ /* 0x080fe20000410000 */
[-C--:B------:R-:W-:Y:S01]  /*7740*/  FMUL.FTZ R150, R150, R8.reuse ;  /* 0x0000000896967220 */ /* 0x080fe20000410000 */
[----:B------:R-:W-:Y:S01]  /*7750*/  FMUL.FTZ R151, R151, R8 ;  /* 0x0000000897977220 */ /* 0x000fe20000410000 */
[----:B------:R-:W-:Y:S01]  /*7760*/  F2FP.F16.F32.PACK_AB R182, R11, R182 ;  /* 0x000000b60bb6723e */ /* 0x000fe200000000ff */
[----:B------:R-:W2:Y:S01]  /*7770*/  MUFU.EX2 R0, R0 ;  /* 0x0000000000007308 */ /* 0x000ea20000000800 */
[----:B0-----:R-:W-:Y:S01]  /*7780*/  FADD.FTZ R3, R49, R20 ;  /* 0x0000001431037221 */ /* 0x001fe20000010000 */
[----:B------:R-:W-:Y:S01]  /*7790*/  F2FP.F16.F32.PACK_AB R176, R21, R176 ;  /* 0x000000b015b0723e */ /* 0x000fe200000000ff */
[-C--:B------:R-:W-:Y:S01]  /*77a0*/  FMUL.FTZ R104, R104, R25.reuse ;  /* 0x0000001968687220 */ /* 0x080fe20000410000 */
[----:B------:R-:W-:Y:S01]  /*77b0*/  F2FP.F16.F32.PACK_AB R178, R27, R178 ;  /* 0x000000b21bb2723e */ /* 0x000fe200000000ff */
[----:B------:R-:W-:Y:S01]  /*77c0*/  FMUL.FTZ R105, R105, R25 ;  /* 0x0000001969697220 */ /* 0x000fe20000410000 */
[----:B------:R-:W-:Y:S01]  /*77d0*/  F2FP.F16.F32.PACK_AB R172, R62, R29 ;  /* 0x0000001d3eac723e */ /* 0x000fe200000000ff */
[----:B------:R-:W-:Y:S01]  /*77e0*/  FMUL.FTZ R108, R108, R25 ;  /* 0x000000196c6c7220 */ /* 0x000fe20000410000 */
[----:B------:R-:W0:Y:S01]  /*77f0*/  MUFU.EX2 R46, R46 ;  /* 0x0000002e002e7308 */ /* 0x000e220000000800 */
[----:B-1----:R-:W-:Y:S01]  /*7800*/  FADD.FTZ R9, R169, R2 ;  /* 0x00000002a9097221 */ /* 0x002fe20000010000 */
[----:B------:R-:W-:Y:S01]  /*7810*/  F2FP.F16.F32.PACK_AB R174, R66, R33 ;  /* 0x0000002142ae723e */ /* 0x000fe200000000ff */
[----:B------:R-:W-:Y:S01]  /*7820*/  FMUL.FTZ R109, R109, R25 ;  /* 0x000000196d6d7220 */ /* 0x000fe20000410000 */
[----:B------:R-:W-:Y:S01]  /*7830*/  F2FP.F16.F32.PACK_AB R168, R48, R35 ;  /* 0x0000002330a8723e */ /* 0x000fe200000000ff */
[----:B------:R-:W-:Y:S01]  /*7840*/  FMUL.FTZ R112, R112, R25 ;  /* 0x0000001970707220 */ /* 0x000fe20000410000 */
[----:B------:R-:W-:Y:S01]  /*7850*/  F2FP.F16.F32.PACK_AB R162, R24, R41 ;  /* 0x0000002918a2723e */ /* 0x000fe200000000ff */
[----:B------:R-:W-:Y:S01]  /*7860*/  FMUL.FTZ R113, R113, R25 ;  /* 0x0000001971717220 */ /* 0x000fe20000410000 */
[----:B------:R-:W1:Y:S01]  /*7870*/  MUFU.EX2 R171, R171 ;  /* 0x000000ab00ab7308 */ /* 0x000e620000000800 */
[----:B--2---:R-:W-:Y:S01]  /*7880*/  FADD.FTZ R3, R0, R3 ;  /* 0x0000000300037221 */ /* 0x004fe20000010000 */
[----:B------:R-:W-:Y:S01]  /*7890*/  F2FP.F16.F32.PACK_AB R152, R36, R47 ;  /* 0x0000002f2498723e */ /* 0x000fe200000000ff */
[-C--:B------:R-:W-:Y:S01]  /*78a0*/  FMUL.FTZ R116, R116, R25.reuse ;  /* 0x0000001974747220 */ /* 0x080fe20000410000 */
[-C--:B------:R-:W-:Y:S01]  /*78b0*/  FMUL.FTZ R117, R117, R25.reuse ;  /* 0x0000001975757220 */ /* 0x080fe20000410000 */
[-C--:B------:R-:W-:Y:S01]  /*78c0*/  FMUL.FTZ R120, R120, R25.reuse ;  /* 0x0000001978787220 */ /* 0x080fe20000410000 */
[-C--:B------:R-:W-:Y:S01]  /*78d0*/  FMUL.FTZ R121, R121, R25.reuse ;  /* 0x0000001979797220 */ /* 0x080fe20000410000 */
[-C--:B------:R-:W-:Y:S01]  /*78e0*/  FMUL.FTZ R124, R124, R25.reuse ;  /* 0x000000197c7c7220 */ /* 0x080fe20000410000 */
[----:B------:R-:W2:Y:S01]  /*78f0*/  MUFU.EX2 R50, R50 ;  /* 0x0000003200327308 */ /* 0x000ea20000000800 */
[-C--:B------:R-:W-:Y:S01]  /*7900*/  FMUL.FTZ R125, R125, R25.reuse ;  /* 0x000000197d7d7220 */ /* 0x080fe20000410000 */
[-C--:B------:R-:W-:Y:S01]  /*7910*/  FMUL.FTZ R128, R128, R25.reuse ;  /* 0x0000001980807220 */ /* 0x080fe20000410000 */
[-C--:B------:R-:W-:Y:S01]  /*7920*/  FMUL.FTZ R129, R129, R25.reuse ;  /* 0x0000001981817220 */ /* 0x080fe20000410000 */
[-C--:B------:R-:W-:Y:S01]  /*7930*/  FMUL.FTZ R132, R132, R25.reuse ;  /* 0x0000001984847220 */ /* 0x080fe20000410000 */
[-C--:B------:R-:W-:Y:S01]  /*7940*/  FMUL.FTZ R133, R133, R25.reuse ;  /* 0x0000001985857220 */ /* 0x080fe20000410000 */
[-C--:B------:R-:W-:Y:S01]  /*7950*/  FMUL.FTZ R136, R136, R25.reuse ;  /* 0x0000001988887220 */ /* 0x080fe20000410000 */
[-C--:B------:R-:W-:Y:S01]  /*7960*/  FMUL.FTZ R137, R137, R25.reuse ;  /* 0x0000001989897220 */ /* 0x080fe20000410000 */
[----:B------:R-:W3:Y:S01]  /*7970*/  MUFU.EX2 R165, R165 ;  /* 0x000000a500a57308 */ /* 0x000ee20000000800 */
[-C--:B------:R-:W-:Y:S01]  /*7980*/  FMUL.FTZ R140, R140, R25.reuse ;  /* 0x000000198c8c7220 */ /* 0x080fe20000410000 */
[-C--:B------:R-:W-:Y:S01]  /*7990*/  FMUL.FTZ R141, R141, R25.reuse ;  /* 0x000000198d8d7220 */ /* 0x080fe20000410000 */
[-C--:B------:R-:W-:Y:S01]  /*79a0*/  FMUL.FTZ R144, R144, R25.reuse ;  /* 0x0000001990907220 */ /* 0x080fe20000410000 */
[-C--:B------:R-:W-:Y:S01]  /*79b0*/  FMUL.FTZ R145, R145, R25.reuse ;  /* 0x0000001991917220 */ /* 0x080fe20000410000 */
[-C--:B------:R-:W-:Y:S01]  /*79c0*/  FMUL.FTZ R148, R148, R25.reuse ;  /* 0x0000001994947220 */ /* 0x080fe20000410000 */
[----:B------:R-:W-:Y:S01]  /*79d0*/  FMUL.FTZ R149, R149, R25 ;  /* 0x0000001995957220 */ /* 0x000fe20000410000 */
[----:B------:R-:W-:Y:S01]  /*79e0*/  F2FP.F16.F32.PACK_AB R181, R32, R181 ;  /* 0x000000b520b5723e */ /* 0x000fe200000000ff */
[----:B------:R4:W-:Y:S01]  /*79f0*/  MUFU.EX2 R161, R154 ;  /* 0x0000009a00a17308 */ /* 0x0009e20000000800 */
[----:B------:R-:W-:Y:S01]  /*7a00*/  F2FP.F16.F32.PACK_AB R183, R30, R183 ;  /* 0x000000b71eb7723e */ /* 0x000fe200000000ff */
[----:B------:R-:W-:Y:S01]  /*7a10*/  VIADD R6, R6, 0xffffffff ;  /* 0xffffffff06067836 */ /* 0x000fe20000000000 */
[----:B------:R-:W-:Y:S01]  /*7a20*/  F2FP.F16.F32.PACK_AB R177, R34, R177 ;  /* 0x000000b122b1723e */ /* 0x000fe200000000ff */
[----:B------:R-:W-:Y:S01]  /*7a30*/  IMAD.MOV.U32 R8, RZ, RZ, R12 ;  /* 0x000000ffff087224 */ /* 0x000fe200078e000c */
[----:B------:R-:W-:-:S02]  /*7a40*/  F2FP.F16.F32.PACK_AB R179, R38, R179 ;  /* 0x000000b326b3723e */ /* 0x000fc400000000ff */
[----:B------:R-:W-:Y:S01]  /*7a50*/  F2FP.F16.F32.PACK_AB R173, R42, R173 ;  /* 0x000000ad2aad723e */ /* 0x000fe200000000ff */
[----:B------:R5:W3:Y:S01]  /*7a60*/  MUFU.EX2 R52, R160 ;  /* 0x000000a000347308 */ /* 0x000ae20000000800 */
[----:B----4-:R-:W-:Y:S01]  /*7a70*/  F2FP.F16.F32.PACK_AB R154, R0, R49 ;  /* 0x00000031009a723e */ /* 0x010fe200000000ff */
[----:B0-----:R-:W-:Y:S01]  /*7a80*/  FADD.FTZ R0, R46, R9 ;  /* 0x000000092e007221 */ /* 0x001fe20000010000 */
[----:B------:R-:W-:Y:S02]  /*7a90*/  F2FP.F16.F32.PACK_AB R175, R26, R175 ;  /* 0x000000af1aaf723e */ /* 0x000fe400000000ff */
[----:B------:R-:W-:Y:S01]  /*7aa0*/  F2FP.F16.F32.PACK_AB R169, R46, R169 ;  /* 0x000000a92ea9723e */ /* 0x000fe200000000ff */
[----:B-1----:R-:W-:Y:S01]  /*7ab0*/  FADD.FTZ R9, R171, R0 ;  /* 0x00000000ab097221 */ /* 0x002fe20000010000 */
[----:B--2---:R-:W-:Y:S01]  /*7ac0*/  F2FP.F16.F32.PACK_AB R171, R50, R171 ;  /* 0x000000ab32ab723e */ /* 0x004fe200000000ff */
[----:B------:R0:W1:Y:S01]  /*7ad0*/  MUFU.EX2 R58, R158 ;  /* 0x0000009e003a7308 */ /* 0x0000620000000800 */
[----:B-----5:R-:W-:Y:S01]  /*7ae0*/  F2FP.F16.F32.PACK_AB R160, R28, R39 ;  /* 0x000000271ca0723e */ /* 0x020fe200000000ff */
[----:B------:R-:W-:-:S04]  /*7af0*/  FADD.FTZ R0, R50, R9 ;  /* 0x0000000932007221 */ /* 0x000fc80000010000 */
[----:B---3--:R-:W-:Y:S01]  /*7b00*/  FADD.FTZ R9, R165, R0 ;  /* 0x00000000a5097221 */ /* 0x008fe20000010000 */
[----:B------:R-:W-:Y:S01]  /*7b10*/  IMAD.MOV.U32 R0, RZ, RZ, R10 ;  /* 0x000000ffff007224 */ /* 0x000fe200078e000a */
[----:B------:R2:W3:Y:S01]  /*7b20*/  MUFU.EX2 R167, R170 ;  /* 0x000000aa00a77308 */ /* 0x0004e20000000800 */
[----:B0-----:R-:W-:Y:S01]  /*7b30*/  F2FP.F16.F32.PACK_AB R158, R14, R45 ;  /* 0x0000002d0e9e723e */ /* 0x001fe200000000ff */
[C---:B------:R-:W-:Y:S01]  /*7b40*/  FADD.FTZ R9, R52.reuse, R9 ;  /* 0x0000000934097221 */ /* 0x040fe20000010000 */
[----:B------:R-:W-:-:S05]  /*7b50*/  F2FP.F16.F32.PACK_AB R165, R52, R165 ;  /* 0x000000a534a5723e */ /* 0x000fca00000000ff */
[----:B------:R0:W4:Y:S01]  /*7b60*/  MUFU.EX2 R60, R156 ;  /* 0x0000009c003c7308 */ /* 0x0001220000000800 */
[----:B-1----:R-:W-:Y:S01]  /*7b70*/  FADD.FTZ R9, R58, R9 ;  /* 0x000000093a097221 */ /* 0x002fe20000010000 */
[----:B--2---:R-:W-:-:S06]  /*7b80*/  F2FP.F16.F32.PACK_AB R170, R44, R37 ;  /* 0x000000252caa723e */ /* 0x004fcc00000000ff */
[----:B------:R-:W1:Y:S01]  /*7b90*/  MUFU.EX2 R70, R70 ;  /* 0x0000004600467308 */ /* 0x000e620000000800 */
[C---:B---3--:R-:W-:Y:S01]  /*7ba0*/  FADD.FTZ R9, R167.reuse, R9 ;  /* 0x00000009a7097221 */ /* 0x048fe20000010000 */
[----:B0-----:R-:W-:Y:S02]  /*7bb0*/  F2FP.F16.F32.PACK_AB R156, R64, R43 ;  /* 0x0000002b409c723e */ /* 0x001fe400000000ff */
[----:B------:R-:W-:-:S04]  /*7bc0*/  F2FP.F16.F32.PACK_AB R167, R167, R58 ;  /* 0x0000003aa7a7723e */ /* 0x000fc800000000ff */
[----:B------:R-:W0:Y:S01]  /*7bd0*/  MUFU.EX2 R31, R31 ;  /* 0x0000001f001f7308 */ /* 0x000e220000000800 */
[----:B----4-:R-:W-:-:S04]  /*7be0*/  FADD.FTZ R9, R60, R9 ;  /* 0x000000093c097221 */ /* 0x010fc80000010000 */
[C---:B------:R-:W-:Y:S01]  /*7bf0*/  FADD.FTZ R9, R161.reuse, R9 ;  /* 0x00000009a1097221 */ /* 0x040fe20000010000 */
[----:B------:R-:W-:Y:S02]  /*7c00*/  F2FP.F16.F32.PACK_AB R161, R161, R60 ;  /* 0x0000003ca1a1723e */ /* 0x000fe400000000ff */
[----:B------:R-:W2:Y:S01]  /*7c10*/  MUFU.EX2 R74, R74 ;  /* 0x0000004a004a7308 */ /* 0x000ea20000000800 */
[----:B-1----:R-:W-:-:S07]  /*7c20*/  FADD.FTZ R9, R70, R9 ;  /* 0x0000000946097221 */ /* 0x002fce0000010000 */
[----:B------:R-:W1:Y:S01]  /*7c30*/  MUFU.EX2 R53, R53 ;  /* 0x0000003500357308 */ /* 0x000e620000000800 */
[C---:B0-----:R-:W-:Y:S01]  /*7c40*/  FADD.FTZ R9, R31.reuse, R9 ;  /* 0x000000091f097221 */ /* 0x041fe20000010000 */
[----:B------:R-:W-:-:S06]  /*7c50*/  F2FP.F16.F32.PACK_AB R163, R31, R70 ;  /* 0x000000461fa3723e */ /* 0x000fcc00000000ff */
[----:B------:R-:W0:Y:S01]  /*7c60*/  MUFU.EX2 R78, R78 ;  /* 0x0000004e004e7308 */ /* 0x000e220000000800 */
[----:B--2---:R-:W-:-:S07]  /*7c70*/  FADD.FTZ R9, R74, R9 ;  /* 0x000000094a097221 */ /* 0x004fce0000010000 */
[----:B------:R-:W2:Y:S01]  /*7c80*/  MUFU.EX2 R159, R194 ;  /* 0x000000c2009f7308 */ /* 0x000ea20000000800 */
[C---:B-1----:R-:W-:Y:S01]  /*7c90*/  FADD.FTZ R9, R53.reuse, R9 ;  /* 0x0000000935097221 */ /* 0x042fe20000010000 */
[----:B------:R-:W-:-:S06]  /*7ca0*/  F2FP.F16.F32.PACK_AB R157, R53, R74 ;  /* 0x0000004a359d723e */ /* 0x000fcc00000000ff */
        /* <DEDUP_REMOVED lines=9> */
[----:B------:R-:W-:-:S03]  /*7d40*/  F2FP.F16.F32.PACK_AB R153, R56, R82 ;  /* 0x000000523899723e */ /* 0x000fc600000000ff */
[----:B--2---:R-:W-:-:S04]  /*7d50*/  FADD.FTZ R9, R86, R9 ;  /* 0x0000000956097221 */ /* 0x004fc80000010000 */
[C---:B-1----:R-:W-:Y:S01]  /*7d60*/  FADD.FTZ R2, R51.reuse, R9 ;  /* 0x0000000933027221 */ /* 0x042fe20000010000 */
[----:B------:R-:W-:Y:S01]  /*7d70*/  F2FP.F16.F32.PACK_AB R155, R51, R86 ;  /* 0x00000056339b723e */ /* 0x000fe200000000ff */
[----:B------:R-:W-:Y:S06]  /*7d80*/  @P2 BRA `(.L_x_1142) ;  /* 0xffffffcc00dc2947 */ /* 0x000fec000383ffff */
[----:B------:R-:W-:Y:S01]  /*7d90*/  IMAD.MOV.U32 R8, RZ, RZ, R12 ;  /* 0x000000ffff087224 */ /* 0x000fe200078e000c */
[----:B------:R-:W-:Y:S01]  /*7da0*/  UMOV UR44, UR55 ;  /* 0x00000037002c7c82 */ /* 0x000fe20008000000 */
[----:B------:R-:W-:Y:S01]  /*7db0*/  IMAD.MOV.U32 R0, RZ, RZ, R10 ;  /* 0x000000ffff007224 */ /* 0x000fe200078e000a */
[----:B------:R-:W-:-:S06]  /*7dc0*/  UMOV UR45, UR54 ;  /* 0x00000036002d7c82 */ /* 0x000fcc0008000000 */
.L_x_1125:
[----:B------:R-:W0:Y:S01]  /*7dd0*/  LDC R9, c[0x0][0x448] ;  /* 0x00011200ff097b82 */ /* 0x000e220000000800 */
[----:B------:R-:W-:Y:S01]  /*7de0*/  UIADD3 UR6, UR36, 0x7f, URZ ;  /* 0x0000007f24067890 */ /* 0x000fe2000fffe03f */
[----:B------:R-:W-:-:S05]  /*7df0*/  IADD3 R11, -R5, 0x1, RZ ;  /* 0x00000001050b7810 */ /* 0x000fca0007ffe1ff */
[----:B------:R-:W-:Y:S01]  /*7e00*/  IMAD.U32 R5, RZ, RZ, UR6 ;  /* 0x00000006ff057e24 */ /* 0x000fe2000f8e00ff */
[----:B------:R-:W1:Y:S01]  /*7e10*/  LDC R12, c[0x0][0x9e4] ;  /* 0x00027900ff0c7b82 */ /* 0x000e620000000800 */
[----:B------:R-:W-:Y:S01]  /*7e20*/  IMAD R4, R4, UR42, R11 ;  /* 0x0000002a04047c24 */ /* 0x000fe2000f8e020b */
[----:B0-----:R-:W-:Y:S02]  /*7e30*/  ISETP.NE.AND P5, PT, R9, 0x1, PT ;  /* 0x000000010900780c */ /* 0x001fe40003fa5270 */
[----:B-1----:R-:W-:-:S11]  /*7e40*/  ISETP.GE.AND P6, PT, R12, 0x1, PT ;  /* 0x000000010c00780c */ /* 0x002fd60003fc6270 */
[----:B------:R-:W0:Y:S08]  /*7e50*/  @P5 LDC R9, c[0x0][0x44c] ;  /* 0x00011300ff095b82 */ /* 0x000e300000000800 */
[----:B------:R-:W1:Y:S01]  /*7e60*/  @P5 LDC R10, c[0x0][0x450] ;  /* 0x00011400ff0a5b82 */ /* 0x000e620000000800 */
[----:B0-----:R-:W-:-:S05]  /*7e70*/  @P5 IMAD.HI.U32 R9, R9, UR6, RZ ;  /* 0x0000000609095c27 */ /* 0x001fca000f8e00ff */
[----:B-1----:R-:W-:-:S05]  /*7e80*/  @P5 SHF.R.U32.HI R5, RZ, R10, R9 ;  /* 0x0000000aff055219 */ /* 0x002fca0000011609 */
[----:B------:R-:W-:-:S04]  /*7e90*/  IMAD.IADD R5, R4, 0x1, R5 ;  /* 0x0000000104057824 */ /* 0x000fc800078e0205 */
[----:B------:R-:W-:Y:S01]  /*7ea0*/  VIADD R4, R5, -UR52 ;  /* 0x8000003405047c36 */ /* 0x000fe20008000000 */
[----:B------:R-:W-:Y:S06]  /*7eb0*/  @!P6 BRA `(.L_x_1143) ;  /* 0x00000000003ce947 */ /* 0x000fec0003800000 */
[----:B------:R-:W-:-:S13]  /*7ec0*/  ISETP.GT.AND P2, PT, R5, -0x1, PT ;  /* 0xffffffff0500780c */ /* 0x000fda0003f44270 */
[----:B------:R-:W-:Y:S05]  /*7ed0*/  @P2 BRA `(.L_x_1144) ;  /* 0x00000000001c2947 */ /* 0x000fea0003800000 */
[----:B------:R-:W-:Y:S02]  /*7ee0*/  ISETP.NE.AND P2, PT, R12, 0x1, PT ;  /* 0x000000010c00780c */ /* 0x000fe40003f45270 */
[----:B------:R-:W-:-:S11]  /*7ef0*/  LOP3.LUT R5, RZ, R5, RZ, 0x33, !PT ;  /* 0x00000005ff057212 */ /* 0x000fd600078e33ff */
[----:B------:R-:W0:Y:S02]  /*7f00*/  @P2 LDC.64 R10, c[0x0][0x9e8] ;  /* 0x00027a00ff0a2b82 */ /* 0x000e240000000a00 */
[----:B0-----:R-:W-:-:S05]  /*7f10*/  @P2 IMAD.HI.U32 R10, R5, R10, RZ ;  /* 0x0000000a050a2227 */ /* 0x001fca00078e00ff */
[----:B------:R-:W-:-:S04]  /*7f20*/  @P2 SHF.R.U32.HI R5, RZ, R11, R10 ;  /* 0x0000000bff052219 */ /* 0x000fc8000001160a */
[----:B------:R-:W-:Y:S01]  /*7f30*/  LOP3.LUT R5, RZ, R5, RZ, 0x33, !PT ;  /* 0x00000005ff057212 */ /* 0x000fe200078e33ff */
[----:B------:R-:W-:Y:S06]  /*7f40*/  BRA `(.L_x_1145) ;  /* 0x0000000000107947 */ /* 0x000fec0003800000 */
.L_x_1144:
[----:B------:R-:W-:-:S13]  /*7f50*/  ISETP.NE.AND P2, PT, R12, 0x1, PT ;  /* 0x000000010c00780c */ /* 0x000fda0003f45270 */
[----:B------:R-:W0:Y:S02]  /*7f60*/  @P2 LDC.64 R10, c[0x0][0x9e8] ;  /* 0x00027a00ff0a2b82 */ /* 0x000e240000000a00 */
[----:B0-----:R-:W-:-:S05]  /*7f70*/  @P2 IMAD.HI.U32 R10, R5, R10, RZ ;  /* 0x0000000a050a2227 */ /* 0x001fca00078e00ff */
[----:B------:R-:W-:-:S07]  /*7f80*/  @P2 SHF.R.U32.HI R5, RZ, R11, R10 ;  /* 0x0000000bff052219 */ /* 0x000fce000001160a */
.L_x_1145:
[----:B------:R-:W-:-:S05]  /*7f90*/  IMAD R5, R5, R12, RZ ;  /* 0x0000000c05057224 */ /* 0x000fca00078e02ff */
[----:B------:R-:W-:-:S07]  /*7fa0*/  VIMNMX R4, R4, R5, !PT ;  /* 0x0000000504047248 */ /* 0x000fce0007fe0100 */
.L_x_1143:
[----:B------:R-:W-:-:S05]  /*7fb0*/  VIADD R4, R4, 0x7f ;  /* 0x0000007f04047836 */ /* 0x000fca0000000000 */
[----:B------:R-:W-:-:S04]  /*7fc0*/  SHF.R.S32.HI R5, RZ, 0x1f, R4 ;  /* 0x0000001fff057819 */ /* 0x000fc80000011404 */
[----:B------:R-:W-:-:S04]  /*7fd0*/  LEA.HI R5, R5, R4, RZ, 0x7 ;  /* 0x0000000405057211 */ /* 0x000fc800078f38ff */
[----:B------:R-:W-:-:S04]  /*7fe0*/  SHF.R.S32.HI R5, RZ, 0x7, R5 ;  /* 0x00000007ff057819 */ /* 0x000fc80000011405 */
[----:B------:R-:W-:-:S04]  /*7ff0*/  VIMNMX R5, R5, UR39, !PT ;  /* 0x0000002705057c48 */ /* 0x000fc8000ffe0100 */
[----:B------:R-:W-:-:S13]  /*8000*/  ISETP.GE.AND P2, PT, R6, R5, PT ;  /* 0x000000050600720c */ /* 0x000fda0003f46270 */
[----:B------:R-:W-:Y:S05]  /*8010*/  @!P2 BRA `(.L_x_1146) ;  /* 0x0000001c00f4a947 */ /* 0x000fea0003800000 */
[----:B------:R-:W-:Y:S01]  /*8020*/  IMAD.MOV.U32 R9, RZ, RZ, R8 ;  /* 0x000000ffff097224 */ /* 0x000fe200078e0008 */
[----:B------:R-:W-:Y:S01]  /*8030*/  UMOV UR52, UR45 ;  /* 0x0000002d00347c82 */ /* 0x000fe20008000000 */
[----:B------:R-:W-:Y:S01]  /*8040*/  IMAD.MOV.U32 R11, RZ, RZ, R0 ;  /* 0x000000ffff0b7224 */ /* 0x000fe200078e0000 */
[----:B------:R-:W-:-:S06]  /*8050*/  UMOV UR49, UR44 ;  /* 0x0000002c00317c82 */ /* 0x000fcc0008000000 */
.L_x_1155:
        /* <DEDUP_REMOVED lines=9> */
.L_x_1148:
[----:B------:R-:W-:Y:S01]  /*80f0*/  ULEA UR6, UR44, UR41, 0x3 ;  /* 0x000000292c067291 */ /* 0x000fe2000f8e183f */
[----:B------:R-:W-:-:S05]  /*8100*/  IMAD.U32 R0, RZ, RZ, UR45 ;  /* 0x0000002dff007e24 */ /* 0x000fca000f8e00ff */
[----:B------:R-:W-:-:S04]  /*8110*/  SHF.L.U32 R0, R0, 0x1f, RZ ;  /* 0x0000001f00007819 */ /* 0x000fc800000006ff */
[----:B------:R0:W1:Y:S01]  /*8120*/  SYNCS.PHASECHK.TRANS64.TRYWAIT P3, [UR6+0x28830], R0 ;  /* 0x02883000ff0075a7 */ /* 0x0000620008060146 */
[----:B------:R-:W-:Y:S05]  /*8130*/  @!P0 BRA `(.L_x_1149) ;  /* 0x0000000000048947 */ /* 0x000fea0003800000 */
[----:B------:R-:W-:Y:S01]  /*8140*/  BPT.TRAP 0x1 ;  /* 0x000000040000795c */ /* 0x000fe20000300000 */
.L_x_1149:
[----:B-1----:R-:W-:Y:S05]  /*8150*/  @P3 BRA `(.L_x_1147) ;  /* 0x0000000000083947 */ /* 0x002fea0003800000 */
[----:B------:R-:W1:Y:S02]  /*8160*/  SYNCS.PHASECHK.TRANS64.TRYWAIT P3, [UR6+0x28830], R0 ;  /* 0x02883000ff0075a7 */ /* 0x000e640008060146 */
[----:B-1----:R-:W-:Y:S05]  /*8170*/  @!P3 BRA `(.L_x_1150) ;  /* 0x000000c00034b947 */ /* 0x002fea0003800000 */
.L_x_1147:
        /* <DEDUP_REMOVED lines=45> */
.L_x_1152:
[----:B------:R-:W-:Y:S01]  /*8450*/  ULEA UR6, UR49, UR41, 0x3 ;  /* 0x0000002931067291 */ /* 0x000fe2000f8e183f */
[----:B------:R-:W-:-:S05]  /*8460*/  IMAD.U32 R0, RZ, RZ, UR52 ;  /* 0x00000034ff007e24 */ /* 0x000fca000f8e00ff */
[----:B------:R-:W-:-:S04]  /*8470*/  SHF.L.U32 R0, R0, 0x1f, RZ ;  /* 0x0000001f00007819 */ /* 0x000fc800000006ff */
[----:B------:R0:W1:Y:S01]  /*8480*/  SYNCS.PHASECHK.TRANS64.TRYWAIT P2, [UR6+0x28850], R0 ;  /* 0x02885000ff0075a7 */ /* 0x0000620008040146 */
[----:B------:R-:W-:Y:S05]  /*8490*/  @!P0 BRA `(.L_x_1153) ;  /* 0x0000000000048947 */ /* 0x000fea0003800000 */
[----:B------:R-:W-:Y:S01]  /*84a0*/  BPT.TRAP 0x1 ;  /* 0x000000040000795c */ /* 0x000fe20000300000 */
.L_x_1153:
[----:B-1----:R-:W-:Y:S05]  /*84b0*/  @P2 BRA `(.L_x_1151) ;  /* 0x0000000000082947 */ /* 0x002fea0003800000 */
[----:B------:R-:W1:Y:S02]  /*84c0*/  SYNCS.PHASECHK.TRANS64.TRYWAIT P2, [UR6+0x28850], R0 ;  /* 0x02885000ff0075a7 */ /* 0x000e640008040146 */
[----:B-1----:R-:W-:Y:S05]  /*84d0*/  @!P2 BRA `(.L_x_1154) ;  /* 0x000000bc0074a947 */ /* 0x002fea0003800000 */
.L_x_1151:
[----:B------:R-:W-:Y:S01]  /*84e0*/  UIADD3 UR6, UR41, 0x400, URZ ;  /* 0x0000040029067890 */ /* 0x000fe2000fffe03f */
[----:B------:R-:W-:Y:S01]  /*84f0*/  WARPGROUP.ARRIVE ;  /* 0x00000000000079c5 */ /* 0x000fe20000000000 */
[----:B------:R-:W-:Y:S01]  /*8500*/  UMOV UR7, 0x40000040 ;  /* 0x4000004000077882 */ /* 0x000fe20000000000 */
[----:B01----:R-:W-:Y:S01]  /*8510*/  FMNMX.FTZ R0, R24, R11, !PT ;  /* 0x0000000b18007209 */ /* 0x003fe20007810000 */
[----:B------:R-:W-:Y:S01]  /*8520*/  USHF.R.U32.HI UR6, URZ, 0x4, UR6 ;  /* 0x000000043f067899 */ /* 0x000fe20008011606 */
[C---:B------:R-:W-:Y:S01]  /*8530*/  ISETP.GT.AND P2, PT, R6.reuse, R5, PT ;  /* 0x000000050600720c */ /* 0x040fe20003f44270 */
[----:B------:R-:W-:Y:S01]  /*8540*/  UMOV UR52, UR45 ;  /* 0x0000002d00347c82 */ /* 0x000fe20008000000 */
[----:B------:R-:W-:Y:S01]  /*8550*/  FMNMX.FTZ R7, R25, R0, !PT ;  /* 0x0000000019077209 */ /* 0x000fe20007810000 */
[----:B------:R-:W-:Y:S01]  /*8560*/  ULOP3.LUT UR6, UR6, 0x3fff, URZ, 0xc0, !UPT ;  /* 0x00003fff06067892 */ /* 0x000fe2000f8ec03f */
[----:B------:R-:W-:Y:S02]  /*8570*/  VIADD R6, R6, 0xffffffff ;  /* 0xffffffff06067836 */ /* 0x000fe40000000000 */
[----:B------:R-:W-:Y:S01]  /*8580*/  FMNMX.FTZ R0, R28, R7, !PT ;  /* 0x000000071c007209 */ /* 0x000fe20007810000 */
[----:B------:R-:W-:-:S03]  /*8590*/  ULOP3.LUT UR6, UR6, 0x4000000, URZ, 0xfc, !UPT ;  /* 0x0400000006067892 */ /* 0x000fc6000f8efc3f */
[----:B------:R-:W-:Y:S01]  /*85a0*/  FMNMX.FTZ R7, R29, R0, !PT ;  /* 0x000000001d077209 */ /* 0x000fe20007810000 */
[----:B------:R-:W-:-:S03]  /*85b0*/  ULEA UR10, UR49, UR6, 0xb ;  /* 0x00000006310a7291 */ /* 0x000fc6000f8e583f */
[----:B------:R-:W-:-:S04]  /*85c0*/  FMNMX.FTZ R0, R32, R7, !PT ;  /* 0x0000000720007209 */ /* 0x000fc80007810000 */
[----:B------:R-:W-:Y:S01]  /*85d0*/  UMOV UR6, UR10 ;  /* 0x0000000a00067c82 */ /* 0x000fe20008000000 */
[----:B------:R-:W-:Y:S01]  /*85e0*/  FMNMX.FTZ R7, R33, R0, !PT ;  /* 0x0000000021077209 */ /* 0x000fe20007810000 */
[----:B------:R-:W-:Y:S01]  /*85f0*/  HGMMA.64x128x16.F32 R88, R180, gdesc[UR4].tnspB, R88, gsb0 ;  /* 0x41e00004b4587df0 */ /* 0x000fe20008000858 */
[----:B------:R-:W-:Y:S01]  /*8600*/  UIADD3 UR6, UR10, 0x80, URZ ;  /* 0x000000800a067890 */ /* 0x000fe2000fffe03f */
[----:B------:R-:W-:Y:S01]  /*8610*/  UMOV UR7, 0x40000040 ;  /* 0x4000004000077882 */ /* 0x000fe20000000000 */
        /* <DEDUP_REMOVED lines=25> */
[----:B------:R-:W-:-:S05]  /*87b0*/  FMNMX.FTZ R8, R85, R0, !PT ;  /* 0x0000000055087209 */ /* 0x000fca0007810000 */
[----:B------:R-:W0:Y:S02]  /*87c0*/  SHFL.BFLY PT, R7, R8, 0x2, 0x1f ;  /* 0x0c401f0008077f89 */ /* 0x000e2400000e0000 */
[----:B0-----:R-:W-:Y:S02]  /*87d0*/  FMNMX.FTZ R12, R8, R7, !PT ;  /* 0x00000007080c7209 */ /* 0x001fe40007810000 */
[----:B------:R-:W0:Y:S01]  /*87e0*/  LDC R7, c[0x0][0x988] ;  /* 0x00026200ff077b82 */ /* 0x000e220000000800 */
[----:B------:R-:W-:Y:S02]  /*87f0*/  FMNMX.FTZ R8, R26, R9, !PT ;  /* 0x000000091a087209 */ /* 0x000fe40007810000 */
[----:B------:R-:W1:Y:S02]  /*8800*/  SHFL.BFLY PT, R13, R12, 0x1, 0x1f ;  /* 0x0c201f000c0d7f89 */ /* 0x000e6400000e0000 */
[----:B------:R-:W-:Y:S01]  /*8810*/  FMNMX.FTZ R15, R27, R8, !PT ;  /* 0x000000081b0f7209 */ /* 0x000fe20007810000 */
[----:B------:R-:W-:-:S02]  /*8820*/  WARPGROUP.DEPBAR.LE gsb0, 0x0 ;  /* 0x00008000000079c5 */ /* 0x000fc40000010000 */
[----:B------:R-:W-:Y:S01]  /*8830*/  WARPGROUP.ARRIVE ;  /* 0x00000000000079c5 */ /* 0x000fe20000000000 */
[----:B------:R-:W-:-:S04]  /*8840*/  FMNMX.FTZ R8, R30, R15, !PT ;  /* 0x0000000f1e087209 */ /* 0x000fc80007810000 */
[----:B------:R-:W-:Y:S01]  /*8850*/  FMNMX.FTZ R21, R31, R8, !PT ;  /* 0x000000081f157209 */ /* 0x000fe20007810000 */
[----:B------:R-:W-:Y:S01]  /*8860*/  HGMMA.64x128x16.F32 R88, R176, gdesc[UR4].tnspB, R88, gsb0 ;  /* 0x41e00004b0587df0 */ /* 0x000fe20008000858 */
[----:B------:R-:W-:Y:S01]  /*8870*/  UIADD3 UR6, UR10, 0x100, URZ ;  /* 0x000001000a067890 */ /* 0x000fe2000fffe03f */
[----:B------:R-:W-:Y:S01]  /*8880*/  UMOV UR7, 0x40000040 ;  /* 0x4000004000077882 */ /* 0x000fe20000000000 */
[----:B------:R-:W-:-:S04]  /*8890*/  FMNMX.FTZ R8, R34, R21, !PT ;  /* 0x0000001522087209 */ /* 0x000fc80007810000 */
[----:B------:R-:W-:Y:S02]  /*88a0*/  FMNMX.FTZ R21, R35, R8, !PT ;  /* 0x0000000823157209 */ /* 0x000fe40007810000 */
[----:B-1----:R-:W-:Y:S02]  /*88b0*/  FMNMX.FTZ R0, R12, R13, !PT ;  /* 0x0000000d0c007209 */ /* 0x002fe40007810000 */
[----:B------:R-:W-:-:S03]  /*88c0*/  FMNMX.FTZ R8, R38, R21, !PT ;  /* 0x0000001526087209 */ /* 0x000fc60007810000 */
[C---:B0-----:R-:W-:Y:S01]  /*88d0*/  FMUL.FTZ R10, R0.reuse, R7 ;  /* 0x00000007000a7220 */ /* 0x041fe20000410000 */
[----:B------:R-:W-:-:S03]  /*88e0*/  FADD.FTZ R4, -R0, R11 ;  /* 0x0000000b00047221 */ /* 0x000fc60000010100 */
[-CC-:B------:R-:W-:Y:S01]  /*88f0*/  FFMA.FTZ R180, R25, R7.reuse, -R10.reuse ;  /* 0x0000000719b47223 */ /* 0x180fe2000001080a */
[----:B------:R-:W-:Y:S01]  /*8900*/  FMNMX.FTZ R25, R39, R8, !PT ;  /* 0x0000000827197209 */ /* 0x000fe20007810000 */
[-CC-:B------:R-:W-:Y:S01]  /*8910*/  FFMA.FTZ R13, R29, R7.reuse, -R10.reuse ;  /* 0x000000071d0d7223 */ /* 0x180fe2000001080a */
[-CC-:B------:R-:W-:Y:S01]  /*8920*/  FFMA.FTZ R15, R33, R7.reuse, -R10.reuse ;  /* 0x00000007210f7223 */ /* 0x180fe2000001080a */
[--C-:B------:R-:W-:Y:S01]  /*8930*/  FFMA.FTZ R21, R37, R7, -R10.reuse ;  /* 0x0000000725157223 */ /* 0x100fe2000001080a */
[----:B------:R-:W-:Y:S01]  /*8940*/  FMNMX.FTZ R8, R42, R25, !PT ;  /* 0x000000192a087209 */ /* 0x000fe20007810000 */
[-CC-:B------:R-:W-:Y:S01]  /*8950*/  FFMA.FTZ R11, R24, R7.reuse, -R10.reuse ;  /* 0x00000007180b7223 */ /* 0x180fe2000001080a */
[-CC-:B------:R-:W-:Y:S01]  /*8960*/  FFMA.FTZ R182, R28, R7.reuse, -R10.reuse ;  /* 0x000000071cb67223 */ /* 0x180fe2000001080a */
[-CC-:B------:R-:W-:Y:S01]  /*8970*/  FFMA.FTZ R12, R72, R7.reuse, -R10.reuse ;  /* 0x00000007480c7223 */ /* 0x180fe2000001080a */
[----:B------:R-:W-:Y:S01]  /*8980*/  FMNMX.FTZ R25, R43, R8, !PT ;  /* 0x000000082b197209 */ /* 0x000fe20007810000 */
[-CC-:B------:R-:W-:Y:S01]  /*8990*/  FFMA.FTZ R14, R76, R7.reuse, -R10.reuse ;  /* 0x000000074c0e7223 */ /* 0x180fe2000001080a */
[-CC-:B------:R-:W-:Y:S01]  /*89a0*/  FFMA.FTZ R20, R80, R7.reuse, -R10.reuse ;  /* 0x0000000750147223 */ /* 0x180fe2000001080a */
[--C-:B------:R-:W-:Y:S01]  /*89b0*/  FFMA.FTZ R84, R84, R7, -R10.reuse ;  /* 0x0000000754547223 */ /* 0x100fe2000001080a */
[----:B------:R-:W-:Y:S01]  /*89c0*/  FMNMX.FTZ R8, R46, R25, !PT ;  /* 0x000000192e087209 */ /* 0x000fe20007810000 */
[-CC-:B------:R-:W-:Y:S01]  /*89d0*/  FFMA.FTZ R25, R41, R7.reuse, -R10.reuse ;  /* 0x0000000729197223 */ /* 0x180fe2000001080a */
[-C--:B------:R-:W-:Y:S01]  /*89e0*/  FFMA.FTZ R85, R85, R7.reuse, -R10 ;  /* 0x0000000755557223 */ /* 0x080fe2000001080a */
[----:B------:R-:W-:Y:S01]  /*89f0*/  FMUL.FTZ R4, R4, R7 ;  /* 0x0000000704047220 */ /* 0x000fe20000410000 */
[----:B------:R-:W-:Y:S01]  /*8a00*/  FMNMX.FTZ R29, R47, R8, !PT ;  /* 0x000000082f1d7209 */ /* 0x000fe20007810000 */
[----:B------:R-:W-:Y:S03]  /*8a10*/  MUFU.EX2 R11, R11 ;  /* 0x0000000b000b7308 */ /* 0x000fe60000000800 */
[----:B------:R-:W-:-:S04]  /*8a20*/  FMNMX.FTZ R8, R50, R29, !PT ;  /* 0x0000001d32087209 */ /* 0x000fc80007810000 */
[----:B------:R-:W-:Y:S01]  /*8a30*/  FMNMX.FTZ R29, R51, R8, !PT ;  /* 0x00000008331d7209 */ /* 0x000fe20007810000 */
[----:B------:R-:W0:Y:S03]  /*8a40*/  MUFU.EX2 R4, R4 ;  /* 0x0000000400047308 */ /* 0x000e260000000800 */
[----:B------:R-:W-:Y:S01]  /*8a50*/  FMNMX.FTZ R8, R54, R29, !PT ;  /* 0x0000001d36087209 */ /* 0x000fe20007810000 */
[----:B------:R-:W-:-:S03]  /*8a60*/  FFMA.FTZ R29, R45, R7, -R10 ;  /* 0x000000072d1d7223 */ /* 0x000fc6000001080a */
[----:B------:R-:W-:Y:S01]  /*8a70*/  FMNMX.FTZ R33, R55, R8, !PT ;  /* 0x0000000837217209 */ /* 0x000fe20007810000 */
[----:B------:R-:W1:Y:S03]  /*8a80*/  MUFU.EX2 R180, R180 ;  /* 0x000000b400b47308 */ /* 0x000e660000000800 */
[----:B------:R-:W-:-:S04]  /*8a90*/  FMNMX.FTZ R8, R58, R33, !PT ;  /* 0x000000213a087209 */ /* 0x000fc80007810000 */
[----:B------:R-:W-:Y:S01]  /*8aa0*/  FMNMX.FTZ R33, R59, R8, !PT ;  /* 0x000000083b217209 */ /* 0x000fe20007810000 */
[----:B------:R-:W2:Y:S01]  /*8ab0*/  MUFU.EX2 R182, R182 ;  /* 0x000000b600b67308 */ /* 0x000ea20000000800 */
[----:B0-----:R-:W-:Y:S02]  /*8ac0*/  FFMA.FTZ R3, R4, R3, R11 ;  /* 0x0000000304037223 */ /* 0x001fe4000001000b */
[----:B------:R-:W-:Y:S01]  /*8ad0*/  FMNMX.FTZ R8, R62, R33, !PT ;  /* 0x000000213e087209 */ /* 0x000fe20007810000 */
[-CC-:B------:R-:W-:Y:S01]  /*8ae0*/  FFMA.FTZ R33, R49, R7.reuse, -R10.reuse ;  /* 0x0000000731217223 */ /* 0x180fe2000001080a */
[-CC-:B------:R-:W-:Y:S01]  /*8af0*/  FFMA.FTZ R49, R65, R7.reuse, -R10.reuse ;  /* 0x0000000741317223 */ /* 0x180fe2000001080a */
[----:B------:R-:W-:Y:S01]  /*8b00*/  FFMA.FTZ R65, R81, R7, -R10 ;  /* 0x0000000751417223 */ /* 0x000fe2000001080a */
[----:B------:R-:W-:Y:S01]  /*8b10*/  FMNMX.FTZ R37, R63, R8, !PT ;  /* 0x000000083f257209 */ /* 0x000fe20007810000 */
[----:B------:R-:W0:Y:S01]  /*8b20*/  MUFU.EX2 R13, R13 ;  /* 0x0000000d000d7308 */ /* 0x000e220000000800 */
[C---:B-1----:R-:W-:Y:S01]  /*8b30*/  FADD.FTZ R3, R180.reuse, R3 ;  /* 0x00000003b4037221 */ /* 0x042fe20000010000 */
[----:B------:R-:W-:-:S02]  /*8b40*/  F2FP.F16.F32.PACK_AB R180, R180, R11 ;  /* 0x0000000bb4b4723e */ /* 0x000fc400000000ff */
[----:B------:R-:W-:-:S04]  /*8b50*/  FMNMX.FTZ R8, R66, R37, !PT ;  /* 0x0000002542087209 */ /* 0x000fc80007810000 */
[----:B------:R-:W-:Y:S01]  /*8b60*/  FMNMX.FTZ R37, R67, R8, !PT ;  /* 0x0000000843257209 */ /* 0x000fe20007810000 */
[----:B------:R-:W-:Y:S03]  /*8b70*/  MUFU.EX2 R15, R15 ;  /* 0x0000000f000f7308 */ /* 0x000fe60000000800 */
[----:B------:R-:W-:Y:S01]  /*8b80*/  FMNMX.FTZ R8, R70, R37, !PT ;  /* 0x0000002546087209 */ /* 0x000fe20007810000 */
[-CC-:B------:R-:W-:Y:S01]  /*8b90*/  FFMA.FTZ R37, R53, R7.reuse, -R10.reuse ;  /* 0x0000000735257223 */ /* 0x180fe2000001080a */
[----:B------:R-:W-:Y:S02]  /*8ba0*/  FFMA.FTZ R53, R69, R7, -R10 ;  /* 0x0000000745357223 */ /* 0x000fe4000001080a */
[----:B------:R-:W-:Y:S01]  /*8bb0*/  FMNMX.FTZ R41, R71, R8, !PT ;  /* 0x0000000847297209 */ /* 0x000fe20007810000 */
[----:B------:R-:W-:Y:S03]  /*8bc0*/  MUFU.EX2 R21, R21 ;  /* 0x0000001500157308 */ /* 0x000fe60000000800 */
[----:B------:R-:W-:-:S04]  /*8bd0*/  FMNMX.FTZ R8, R74, R41, !PT ;  /* 0x000000294a087209 */ /* 0x000fc80007810000 */
[----:B------:R-:W-:Y:S01]  /*8be0*/  FMNMX.FTZ R41, R75, R8, !PT ;  /* 0x000000084b297209 */ /* 0x000fe20007810000 */
[----:B------:R-:W-:Y:S03]  /*8bf0*/  MUFU.EX2 R25, R25 ;  /* 0x0000001900197308 */ /* 0x000fe60000000800 */
[----:B------:R-:W-:Y:S01]  /*8c00*/  FMNMX.FTZ R8, R78, R41, !PT ;  /* 0x000000294e087209 */ /* 0x000fe20007810000 */
[----:B------:R-:W-:-:S03]  /*8c10*/  FFMA.FTZ R41, R57, R7, -R10 ;  /* 0x0000000739297223 */ /* 0x000fc6000001080a */
[----:B------:R-:W-:Y:S01]  /*8c20*/  FMNMX.FTZ R45, R79, R8, !PT ;  /* 0x000000084f2d7209 */ /* 0x000fe20007810000 */
[----:B------:R-:W-:Y:S03]  /*8c30*/  MUFU.EX2 R29, R29 ;  /* 0x0000001d001d7308 */ /* 0x000fe60000000800 */
[----:B------:R-:W-:-:S04]  /*8c40*/  FMNMX.FTZ R8, R82, R45, !PT ;  /* 0x0000002d52087209 */ /* 0x000fc80007810000 */
[----:B------:R-:W-:Y:S01]  /*8c50*/  FMNMX.FTZ R45, R83, R8, !PT ;  /* 0x00000008532d7209 */ /* 0x000fe20007810000 */
[----:B------:R-:W-:Y:S03]  /*8c60*/  MUFU.EX2 R33, R33 ;  /* 0x0000002100217308 */ /* 0x000fe60000000800 */
[----:B------:R-:W-:Y:S01]  /*8c70*/  FMNMX.FTZ R8, R86, R45, !PT ;  /* 0x0000002d56087209 */ /* 0x000fe20007810000 */
[-CC-:B------:R-:W-:Y:S01]  /*8c80*/  FFMA.FTZ R45, R61, R7.reuse, -R10.reuse ;  /* 0x000000073d2d7223 */ /* 0x180fe2000001080a */
[----:B------:R-:W-:Y:S02]  /*8c90*/  FFMA.FTZ R61, R77, R7, -R10 ;  /* 0x000000074d3d7223 */ /* 0x000fe4000001080a */
[----:B------:R-:W-:Y:S01]  /*8ca0*/  FMNMX.FTZ R8, R87, R8, !PT ;  /* 0x0000000857087209 */ /* 0x000fe20007810000 */
[----:B------:R-:W-:Y:S04]  /*8cb0*/  MUFU.EX2 R37, R37 ;  /* 0x0000002500257308 */ /* 0x000fe80000000800 */
[----:B------:R-:W1:Y:S04]  /*8cc0*/  SHFL.BFLY PT, R57, R8, 0x2, 0x1f ;  /* 0x0c401f0008397f89 */ /* 0x000e6800000e0000 */
[----:B------:R-:W-:Y:S08]  /*8cd0*/  MUFU.EX2 R41, R41 ;  /* 0x0000002900297308 */ /* 0x000ff00000000800 */
[----:B------:R-:W-:Y:S01]  /*8ce0*/  MUFU.EX2 R45, R45 ;  /* 0x0000002d002d7308 */ /* 0x000fe20000000800 */
[----:B------:R-:W-:-:S02]  /*8cf0*/  WARPGROUP.DEPBAR.LE gsb0, 0x0 ;  /* 0x00008000000079c5 */ /* 0x000fc40000010000 */
[----:B------:R-:W-:Y:S01]  /*8d00*/  WARPGROUP.ARRIVE ;  /* 0x00000000000079c5 */ /* 0x000fe20000000000 */
[-CC-:B------:R-:W-:Y:S01]  /*8d10*/  FFMA.FTZ R176, R32, R7.reuse, -R10.reuse ;  /* 0x0000000720b07223 */ /* 0x180fe2000001080a */
[----:B------:R-:W-:-:S03]  /*8d20*/  FFMA.FTZ R178, R36, R7, -R10 ;  /* 0x0000000724b27223 */ /* 0x000fc6000001080a */
[----:B------:R-:W-:Y:S01]  /*8d30*/  MUFU.EX2 R49, R49 ;  /* 0x0000003100317308 */ /* 0x000fe20000000800 */
[----:B-1----:R-:W-:Y:S01]  /*8d40*/  FMNMX.FTZ R24, R8, R57, !PT ;  /* 0x0000003908187209 */ /* 0x002fe20007810000 */
[----:B------:R-:W-:Y:S01]  /*8d50*/  FFMA.FTZ R57, R73, R7, -R10 ;  /* 0x0000000749397223 */ /* 0x000fe2000001080a */
[----:B------:R-:W-:Y:S01]  /*8d60*/  HGMMA.64x128x16.F32 R88, R172, gdesc[UR4].tnspB, R88, gsb0 ;  /* 0x41e00004ac587df0 */ /* 0x000fe20008000858 */
[----:B------:R-:W-:Y:S01]  /*8d70*/  UIADD3 UR6, UR10, 0x180, URZ ;  /* 0x000001800a067890 */ /* 0x000fe2000fffe03f */
[----:B------:R-:W-:Y:S01]  /*8d80*/  UMOV UR7, 0x40000040 ;  /* 0x4000004000077882 */ /* 0x000fe20000000000 */
[----:B------:R-:W1:Y:S02]  /*8d90*/  SHFL.BFLY PT, R69, R24, 0x1, 0x1f ;  /* 0x0c201f0018457f89 */ /* 0x000e6400000e0000 */
[----:B------:R-:W-:Y:S08]  /*8da0*/  MUFU.EX2 R176, R176 ;  /* 0x000000b000b07308 */ /* 0x000ff00000000800 */
[----:B------:R-:W-:Y:S08]  /*8db0*/  MUFU.EX2 R178, R178 ;  /* 0x000000b200b27308 */ /* 0x000ff00000000800 */
[----:B------:R-:W-:Y:S01]  /*8dc0*/  MUFU.EX2 R53, R53 ;  /* 0x0000003500357308 */ /* 0x000fe20000000800 */
[----:B-1----:R-:W-:-:S07]  /*8dd0*/  FMNMX.FTZ R8, R24, R69, !PT ;  /* 0x0000004518087209 */ /* 0x002fce0007810000 */
        /* <DEDUP_REMOVED lines=10> */
[-C--:B------:R-:W-:Y:S01]  /*8e80*/  FMUL.FTZ R40, R8, R7.reuse ;  /* 0x0000000708287220 */ /* 0x080fe20000410000 */
[----:B------:R-:W-:-:S03]  /*8e90*/  FFMA.FTZ R174, R44, R7, -R10 ;  /* 0x000000072cae7223 */ /* 0x000fc6000001080a */
[----:B------:R-:W-:Y:S01]  /*8ea0*/  HGMMA.64x128x16.F32 R88, R168, gdesc[UR4].tnspB, R88, gsb0 ;  /* 0x41e00004a8587df0 */ /* 0x000fe20008000858 */
[----:B------:R-:W-:Y:S01]  /*8eb0*/  UIADD3 UR6, UR10, 0x200, URZ ;  /* 0x000002000a067890 */ /* 0x000fe2000fffe03f */
[-CC-:B------:R-:W-:Y:S01]  /*8ec0*/  FFMA.FTZ R181, R27, R7.reuse, -R40.reuse ;  /* 0x000000071bb57223 */ /* 0x180fe20000010828 */
[----:B------:R-:W-:Y:S01]  /*8ed0*/  UMOV UR7, 0x40000040 ;  /* 0x4000004000077882 */ /* 0x000fe20000000000 */
[----:B------:R-:W-:Y:S02]  /*8ee0*/  IMAD.U32 R27, RZ, RZ, UR44 ;  /* 0x0000002cff1b7e24 */ /* 0x000fe4000f8e00ff */
[-CC-:B------:R-:W-:Y:S01]  /*8ef0*/  FFMA.FTZ R183, R30, R7.reuse, -R40.reuse ;  /* 0x000000071eb77223 */ /* 0x180fe20000010828 */
[-CC-:B------:R-:W-:Y:S01]  /*8f00*/  FFMA.FTZ R36, R31, R7.reuse, -R40.reuse ;  /* 0x000000071f247223 */ /* 0x180fe20000010828 */
[----:B------:R-:W-:Y:S01]  /*8f10*/  IADD3 R31, -R23, 0xb, RZ ;  /* 0x0000000b171f7810 */ /* 0x000fe20007ffe1ff */
[----:B------:R-:W-:Y:S01]  /*8f20*/  MUFU.EX2 R181, R181 ;  /* 0x000000b500b57308 */ /* 0x000fe20000000800 */
[----:B------:R-:W-:Y:S01]  /*8f30*/  @!P1 LEA R27, R27, UR41, 0x3 ;  /* 0x000000291b1b9c11 */ /* 0x000fe2000f8e18ff */
[-CC-:B------:R-:W-:Y:S01]  /*8f40*/  FFMA.FTZ R177, R34, R7.reuse, -R40.reuse ;  /* 0x0000000722b17223 */ /* 0x180fe20000010828 */
[-CC-:B------:R-:W-:Y:S01]  /*8f50*/  FFMA.FTZ R34, R35, R7.reuse, -R40.reuse ;  /* 0x0000000723227223 */ /* 0x180fe20000010828 */
[-CC-:B------:R-:W-:Y:S01]  /*8f60*/  FFMA.FTZ R179, R38, R7.reuse, -R40.reuse ;  /* 0x0000000726b37223 */ /* 0x180fe20000010828 */
[----:B------:R-:W-:Y:S01]  /*8f70*/  FFMA.FTZ R38, R39, R7, -R40 ;  /* 0x0000000727267223 */ /* 0x000fe20000010828 */
[----:B------:R-:W-:-:S02]  /*8f80*/  @!P1 VIADD R27, R27, 0x28840 ;  /* 0x000288401b1b9836 */ /* 0x000fc40000000000 */
[-CC-:B------:R-:W-:Y:S01]  /*8f90*/  FFMA.FTZ R175, R46, R7.reuse, -R40.reuse ;  /* 0x000000072eaf7223 */ /* 0x180fe20000010828 */
[----:B------:R-:W-:Y:S01]  /*8fa0*/  MUFU.EX2 R183, R183 ;  /* 0x000000b700b77308 */ /* 0x000fe20000000800 */
[----:B--2---:R-:W-:Y:S01]  /*8fb0*/  FADD.FTZ R46, R182, R3 ;  /* 0x00000003b62e7221 */ /* 0x004fe20000010000 */
[-CC-:B------:R-:W-:Y:S01]  /*8fc0*/  FFMA.FTZ R173, R42, R7.reuse, -R40.reuse ;  /* 0x000000072aad7223 */ /* 0x180fe20000010828 */
[----:B------:R-:W-:Y:S01]  /*8fd0*/  @!P1 PRMT R27, RZ, 0x654, R27 ;  /* 0x00000654ff1b9816 */ /* 0x000fe2000000001b */
        /* <DEDUP_REMOVED lines=16> */
[----:B------:R-:W-:Y:S01]  /*90e0*/  FFMA.FTZ R86, R86, R7, -R40 ;  /* 0x0000000756567223 */ /* 0x000fe20000010828 */
[----:B0-----:R-:W-:-:S03]  /*90f0*/  F2FP.F16.F32.PACK_AB R182, R13, R182 ;  /* 0x000000b60db6723e */ /* 0x001fc600000000ff */
        /* <DEDUP_REMOVED lines=12> */
[----:B------:R-:W0:Y:S01]  /*91c0*/  MUFU.EX2 R67, R67 ;  /* 0x0000004300437308 */ /* 0x000e220000000800 */
[----:B------:R-:W-:-:S02]  /*91d0*/  WARPGROUP.DEPBAR.LE gsb0, 0x0 ;  /* 0x00008000000079c5 */ /* 0x000fc40000010000 */
[----:B------:R-:W-:Y:S01]  /*91e0*/  WARPGROUP.ARRIVE ;  /* 0x00000000000079c5 */ /* 0x000fe20000000000 */
[-CC-:B------:R-:W-:Y:S01]  /*91f0*/  FFMA.FTZ R168, R48, R7.reuse, -R10.reuse ;  /* 0x0000000730a87223 */ /* 0x180fe2000001080a */
[-C--:B------:R-:W-:Y:S01]  /*9200*/  FFMA.FTZ R170, R52, R7.reuse, -R10 ;  /* 0x0000000734aa7223 */ /* 0x080fe2000001080a */
[-CC-:B------:R-:W-:Y:S01]  /*9210*/  FFMA.FTZ R169, R50, R7.reuse, -R40.reuse ;  /* 0x0000000732a97223 */ /* 0x180fe20000010828 */
[----:B------:R-:W-:Y:S01]  /*9220*/  FFMA.FTZ R171, R54, R7, -R40 ;  /* 0x0000000736ab7223 */ /* 0x000fe20000010828 */
        /* <DEDUP_REMOVED lines=8> */
[----:B------:R-:W1:Y:S08]  /*92b0*/  MUFU.EX2 R71, R71 ;  /* 0x0000004700477308 */ /* 0x000e700000000800 */
        /* <DEDUP_REMOVED lines=10> */
[-C--:B------:R-:W-:Y:S01]  /*9360*/  FFMA.FTZ R166, R60, R7.reuse, -R10 ;  /* 0x000000073ca67223 */ /* 0x080fe2000001080a */
[-CC-:B------:R-:W-:Y:S01]  /*9370*/  FFMA.FTZ R165, R58, R7.reuse, -R40.reuse ;  /* 0x000000073aa57223 */ /* 0x180fe20000010828 */
[----:B------:R-:W-:Y:S02]  /*9380*/  FFMA.FTZ R167, R62, R7, -R40 ;  /* 0x000000073ea77223 */ /* 0x000fe40000010828 */
[----:B------:R-:W-:Y:S01]  /*9390*/  HGMMA.64x128x16.F32 R88, R160, gdesc[UR4].tnspB, R88, gsb0 ;  /* 0x41e00004a0587df0 */ /* 0x000fe20008000858 */
[----:B------:R-:W-:Y:S01]  /*93a0*/  UIADD3 UR6, UR10, 0x300, URZ ;  /* 0x000003000a067890 */ /* 0x000fe2000fffe03f */
[----:B------:R-:W-:Y:S01]  /*93b0*/  MUFU.EX2 R164, R164 ;  /* 0x000000a400a47308 */ /* 0x000fe20000000800 */
[----:B------:R-:W-:-:S07]  /*93c0*/  UMOV UR7, 0x40000040 ;  /* 0x4000004000077882 */ /* 0x000fce0000000000 */
[----:B------:R-:W-:Y:S08]  /*93d0*/  MUFU.EX2 R165, R165 ;  /* 0x000000a500a57308 */ /* 0x000ff00000000800 */
[----:B------:R-:W-:Y:S08]  /*93e0*/  MUFU.EX2 R166, R166 ;  /* 0x000000a600a67308 */ /* 0x000ff00000000800 */
[----:B------:R-:W-:Y:S01]  /*93f0*/  MUFU.EX2 R167, R167 ;  /* 0x000000a700a77308 */ /* 0x000fe20000000800 */
[----:B------:R-:W-:-:S02]  /*9400*/  WARPGROUP.DEPBAR.LE gsb0, 0x0 ;  /* 0x00008000000079c5 */ /* 0x000fc40000010000 */
[----:B------:R-:W-:Y:S01]  /*9410*/  WARPGROUP.ARRIVE ;  /* 0x00000000000079c5 */ /* 0x000fe20000000000 */
[-CC-:B------:R-:W-:Y:S01]  /*9420*/  FFMA.FTZ R160, R64, R7.reuse, -R10.reuse ;  /* 0x0000000740a07223 */ /* 0x180fe2000001080a */
[-C--:B------:R-:W-:Y:S01]  /*9430*/  FFMA.FTZ R162, R68, R7.reuse, -R10 ;  /* 0x0000000744a27223 */ /* 0x080fe2000001080a */
[----:B------:R-:W-:Y:S01]  /*9440*/  FADD.FTZ R10, -R8, R9 ;  /* 0x00000009080a7221 */ /* 0x000fe20000010100 */
[----:B0-----:R-:W-:Y:S01]  /*9450*/  F2FP.F16.F32.PACK_AB R161, R67, R66 ;  /* 0x0000004243a1723e */ /* 0x001fe200000000ff */
[----:B------:R-:W-:Y:S01]  /*9460*/  MUFU.EX2 R9, R85 ;  /* 0x0000005500097308 */ /* 0x000fe20000000800 */
[----:B------:R-:W-:Y:S01]  /*9470*/  HGMMA.64x128x16.F32 R88, R156, gdesc[UR4].tnspB, R88, gsb0 ;  /* 0x41e000049c587df0 */ /* 0x000fe20008000858 */
[----:B------:R-:W-:Y:S01]  /*9480*/  UIADD3 UR6, UR10, 0x380, URZ ;  /* 0x000003800a067890 */ /* 0x000fe2000fffe03f */
[-C--:B------:R-:W-:Y:S01]  /*9490*/  FMUL.FTZ R69, R10, R7.reuse ;  /* 0x000000070a457220 */ /* 0x080fe20000410000 */
[----:B------:R-:W-:Y:S01]  /*94a0*/  UMOV UR7, 0x40000040 ;  /* 0x4000004000077882 */ /* 0x000fe20000000000 */
[-CC-:B------:R-:W-:Y:S01]  /*94b0*/  FFMA.FTZ R10, R26, R7.reuse, -R40.reuse ;  /* 0x000000071a0a7223 */ /* 0x180fe20000010828 */
[----:B------:R-:W-:Y:S01]  /*94c0*/  FFMA.FTZ R26, R47, R7, -R40 ;  /* 0x000000072f1a7223 */ /* 0x000fe20000010828 */
[----:B-1----:R-:W-:Y:S01]  /*94d0*/  F2FP.F16.F32.PACK_AB R163, R71, R70 ;  /* 0x0000004647a3723e */ /* 0x002fe200000000ff */
[----:B------:R-:W-:Y:S08]  /*94e0*/  MUFU.EX2 R160, R160 ;  /* 0x000000a000a07308 */ /* 0x000ff00000000800 */
[----:B------:R-:W-:Y:S08]  /*94f0*/  MUFU.EX2 R69, R69 ;  /* 0x0000004500457308 */ /* 0x000ff00000000800 */
[----:B------:R-:W0:Y:S08]  /*9500*/  MUFU.EX2 R10, R10 ;  /* 0x0000000a000a7308 */ /* 0x000e300000000800 */
[----:B------:R-:W1:Y:S08]  /*9510*/  MUFU.EX2 R26, R26 ;  /* 0x0000001a001a7308 */ /* 0x000e700000000800 */
[----:B------:R-:W-:Y:S01]  /*9520*/  MUFU.EX2 R162, R162 ;  /* 0x000000a200a27308 */ /* 0x000fe20000000800 */
[----:B0-----:R-:W-:-:S04]  /*9530*/  FFMA.FTZ R2, R69, R2, R10 ;  /* 0x0000000245027223 */ /* 0x001fc8000001000a */
[----:B------:R-:W-:Y:S01]  /*9540*/  FADD.FTZ R44, R181, R2 ;  /* 0x00000002b52c7221 */ /* 0x000fe20000010000 */
[-CC-:B------:R-:W-:Y:S01]  /*9550*/  FFMA.FTZ R2, R63, R7.reuse, -R40.reuse ;  /* 0x000000073f027223 */ /* 0x180fe20000010828 */
[----:B------:R-:W-:Y:S01]  /*9560*/  F2FP.F16.F32.PACK_AB R181, R181, R10 ;  /* 0x0000000ab5b5723e */ /* 0x000fe200000000ff */
[----:B------:R-:W-:Y:S01]  /*9570*/  FFMA.FTZ R40, R87, R7, -R40 ;  /* 0x0000000757287223 */ /* 0x000fe20000010828 */
[----:B------:R-:W-:Y:S01]  /*9580*/  FADD.FTZ R3, R183, R44 ;  /* 0x0000002cb7037221 */ /* 0x000fe20000010000 */
[C---:B------:R-:W-:Y:S02]  /*9590*/  F2FP.F16.F32.PACK_AB R183, R36.reuse, R183 ;  /* 0x000000b724b7723e */ /* 0x040fe400000000ff */
[----:B------:R-:W0:Y:S01]  /*95a0*/  MUFU.EX2 R2, R2 ;  /* 0x0000000200027308 */ /* 0x000e220000000800 */
[----:B------:R-:W-:-:S04]  /*95b0*/  FADD.FTZ R44, R36, R3 ;  /* 0x00000003242c7221 */ /* 0x000fc80000010000 */
[----:B------:R-:W-:Y:S01]  /*95c0*/  FADD.FTZ R3, R177, R44 ;  /* 0x0000002cb1037221 */ /* 0x000fe20000010000 */
[----:B------:R-:W-:-:S03]  /*95d0*/  F2FP.F16.F32.PACK_AB R177, R34, R177 ;  /* 0x000000b122b1723e */ /* 0x000fc600000000ff */
        /* <DEDUP_REMOVED lines=8> */
[----:B-1----:R-:W-:-:S03]  /*9660*/  F2FP.F16.F32.PACK_AB R175, R26, R175 ;  /* 0x000000af1aaf723e */ /* 0x002fc600000000ff */
        /* <DEDUP_REMOVED lines=11> */
[----:B0-----:R-:W-:-:S03]  /*9720*/  F2FP.F16.F32.PACK_AB R167, R2, R167 ;  /* 0x000000a702a7723e */ /* 0x001fc600000000ff */
[----:B------:R-:W-:-:S04]  /*9730*/  FADD.FTZ R3, R2, R3 ;  /* 0x0000000302037221 */ /* 0x000fc80000010000 */
[----:B------:R-:W-:-:S04]  /*9740*/  FADD.FTZ R3, R66, R3 ;  /* 0x0000000342037221 */ /* 0x000fc80000010000 */
[----:B------:R-:W-:-:S04]  /*9750*/  FADD.FTZ R3, R67, R3 ;  /* 0x0000000343037221 */ /* 0x000fc80000010000 */
[----:B------:R-:W-:-:S04]  /*9760*/  FADD.FTZ R3, R70, R3 ;  /* 0x0000000346037221 */ /* 0x000fc80000010000 */
[----:B------:R-:W-:-:S04]  /*9770*/  FADD.FTZ R3, R71, R3 ;  /* 0x0000000347037221 */ /* 0x000fc80000010000 */
[----:B------:R-:W-:-:S04]  /*9780*/  FADD.FTZ R3, R74, R3 ;  /* 0x000000034a037221 */ /* 0x000fc80000010000 */
[----:B------:R-:W-:Y:S01]  /*9790*/  FADD.FTZ R3, R75, R3 ;  /* 0x000000034b037221 */ /* 0x000fe20000010000 */
[----:B------:R-:W-:Y:S02]  /*97a0*/  WARPGROUP.DEPBAR.LE gsb0, 0x0 ;  /* 0x00008000000079c5 */ /* 0x000fe40000010000 */
[----:B------:R-:W-:Y:S01]  /*97b0*/  WARPGROUP.ARRIVE ;  /* 0x00000000000079c5 */ /* 0x000fe20000000000 */
[----:B------:R-:W-:Y:S01]  /*97c0*/  FADD.FTZ R3, R78, R3 ;  /* 0x000000034e037221 */ /* 0x000fe20000010000 */
[----:B------:R-:W-:Y:S02]  /*97d0*/  F2FP.F16.F32.PACK_AB R156, R57, R12 ;  /* 0x0000000c399c723e */ /* 0x000fe400000000ff */
[----:B------:R-:W-:Y:S01]  /*97e0*/  F2FP.F16.F32.PACK_AB R157, R75, R74 ;  /* 0x0000004a4b9d723e */ /* 0x000fe200000000ff */
[----:B------:R-:W-:Y:S01]  /*97f0*/  FADD.FTZ R3, R79, R3 ;  /* 0x000000034f037221 */ /* 0x000fe20000010000 */
[----:B------:R-:W-:Y:S01]  /*9800*/  HGMMA.64x128x16.F32 R88, R152, gdesc[UR4].tnspB, R88, gsb0 ;  /* 0x41e0000498587df0 */ /* 0x000fe20008000858 */
[----:B------:R-:W-:-:S02]  /*9810*/  F2FP.F16.F32.PACK_AB R158, R61, R14 ;  /* 0x0000000e3d9e723e */ /* 0x000fc400000000ff */
[----:B------:R-:W-:Y:S01]  /*9820*/  FADD.FTZ R3, R82, R3 ;  /* 0x0000000352037221 */ /* 0x000fe20000010000 */
[----:B------:R-:W-:-:S03]  /*9830*/  F2FP.F16.F32.PACK_AB R159, R79, R78 ;  /* 0x0000004e4f9f723e */ /* 0x000fc600000000ff */
[----:B------:R-:W-:Y:S01]  /*9840*/  FADD.FTZ R3, R83, R3 ;  /* 0x0000000353037221 */ /* 0x000fe20000010000 */
[----:B------:R-:W-:Y:S02]  /*9850*/  WARPGROUP.DEPBAR.LE gsb0, 0x0 ;  /* 0x00008000000079c5 */ /* 0x000fe40000010000 */
[----:B------:R0:W-:Y:S06]  /*9860*/  BAR.ARV R31, 0x100 ;  /* 0x0004001f0000751d */ /* 0x0001ec0000002000 */
[----:B------:R1:W-:Y:S01]  /*9870*/  @!P1 SYNCS.ARRIVE.TRANS64.RED.A1T0 RZ, [R27+URZ], RZ ;  /* 0x000000ff1bff99a7 */ /* 0x0003e2000810043f */
[----:B------:R-:W2:Y:S01]  /*9880*/  MUFU.EX2 R155, R40 ;  /* 0x00000028009b7308 */ /* 0x000ea20000000800 */
[----:B------:R-:W-:Y:S01]  /*9890*/  F2FP.F16.F32.PACK_AB R154, R9, R24 ;  /* 0x00000018099a723e */ /* 0x000fe200000000ff */
[----:B------:R-:W-:Y:S01]  /*98a0*/  FMUL.FTZ R88, R88, R4 ;  /* 0x0000000458587220 */ /* 0x000fe20000410000 */
[----:B------:R-:W-:Y:S01]  /*98b0*/  F2FP.F16.F32.PACK_AB R152, R65, R20 ;  /* 0x000000144198723e */ /* 0x000fe200000000ff */
[----:B------:R-:W-:Y:S01]  /*98c0*/  FMUL.FTZ R89, R89, R4 ;  /* 0x0000000459597220 */ /* 0x000fe20000410000 */
[----:B------:R-:W-:Y:S01]  /*98d0*/  F2FP.F16.F32.PACK_AB R153, R83, R82 ;  /* 0x000000525399723e */ /* 0x000fe200000000ff */
[-C--:B------:R-:W-:Y:S01]  /*98e0*/  FMUL.FTZ R92, R92, R4.reuse ;  /* 0x000000045c5c7220 */ /* 0x080fe20000410000 */
[----:B-1----:R-:W-:Y:S01]  /*98f0*/  IMAD.U32 R27, RZ, RZ, UR49 ;  /* 0x00000031ff1b7e24 */ /* 0x002fe2000f8e00ff */
[----:B------:R-:W-:Y:S01]  /*9900*/  UMOV UR49, UR44 ;  /* 0x0000002c00317c82 */ /* 0x000fe20008000000 */
[-C--:B------:R-:W-:Y:S01]  /*9910*/  FMUL.FTZ R93, R93, R4.reuse ;  /* 0x000000045d5d7220 */ /* 0x080fe20000410000 */
[-C--:B------:R-:W-:Y:S01]  /*9920*/  FMUL.FTZ R96, R96, R4.reuse ;  /* 0x0000000460607220 */ /* 0x080fe20000410000 */
[-C--:B------:R-:W-:Y:S01]  /*9930*/  FMUL.FTZ R97, R97, R4.reuse ;  /* 0x0000000461617220 */ /* 0x080fe20000410000 */
[----:B------:R-:W-:Y:S01]  /*9940*/  @!P1 LEA R27, R27, UR41, 0x3 ;  /* 0x000000291b1b9c11 */ /* 0x000fe2000f8e18ff */
[-C--:B------:R-:W-:Y:S01]  /*9950*/  FMUL.FTZ R100, R100, R4.reuse ;  /* 0x0000000464647220 */ /* 0x080fe20000410000 */
[-C--:B------:R-:W-:Y:S01]  /*9960*/  FMUL.FTZ R101, R101, R4.reuse ;  /* 0x0000000465657220 */ /* 0x080fe20000410000 */
[-C--:B------:R-:W-:Y:S01]  /*9970*/  FMUL.FTZ R104, R104, R4.reuse ;  /* 0x0000000468687220 */ /* 0x080fe20000410000 */
[----:B------:R-:W-:Y:S01]  /*9980*/  FMUL.FTZ R105, R105, R4 ;  /* 0x0000000469697220 */ /* 0x000fe20000410000 */
[----:B------:R-:W-:-:S02]  /*9990*/  @!P1 VIADD R27, R27, 0x28860 ;  /* 0x000288601b1b9836 */ /* 0x000fc40000000000 */
[-C--:B------:R-:W-:Y:S01]  /*99a0*/  FMUL.FTZ R108, R108, R4.reuse ;  /* 0x000000046c6c7220 */ /* 0x080fe20000410000 */
[-C--:B------:R-:W-:Y:S01]  /*99b0*/  FMUL.FTZ R109, R109, R4.reuse ;  /* 0x000000046d6d7220 */ /* 0x080fe20000410000 */
[-C--:B------:R-:W-:Y:S01]  /*99c0*/  FMUL.FTZ R112, R112, R4.reuse ;  /* 0x0000000470707220 */ /* 0x080fe20000410000 */
[-C--:B------:R-:W-:Y:S01]  /*99d0*/  FMUL.FTZ R113, R113, R4.reuse ;  /* 0x0000000471717220 */ /* 0x080fe20000410000 */
[----:B0-----:R-:W-:Y:S01]  /*99e0*/  @!P1 PRMT R31, RZ, 0x654, R27 ;  /* 0x00000654ff1f9816 */ /* 0x001fe2000000001b */
[----:B------:R-:W-:Y:S01]  /*99f0*/  FADD.FTZ R27, R13, R46 ;  /* 0x0000002e0d1b7221 */ /* 0x000fe20000010000 */
[-C--:B------:R-:W-:Y:S01]  /*9a00*/  FMUL.FTZ R116, R116, R4.reuse ;  /* 0x0000000474747220 */ /* 0x080fe20000410000 */
[----:B------:R-:W-:Y:S01]  /*9a10*/  FMUL.FTZ R117, R117, R4 ;  /* 0x0000000475757220 */ /* 0x000fe20000410000 */
[----:B------:R0:W-:Y:S01]  /*9a20*/  @!P1 SYNCS.ARRIVE.TRANS64.RED.A1T0 RZ, [R31+URZ], RZ ;  /* 0x000000ff1fff99a7 */ /* 0x0001e2000810043f */
[----:B------:R-:W-:Y:S01]  /*9a30*/  FADD.FTZ R46, R176, R27 ;  /* 0x0000001bb02e7221 */ /* 0x000fe20000010000 */
[----:B------:R-:W-:Y:S01]  /*9a40*/  F2FP.F16.F32.PACK_AB R176, R15, R176 ;  /* 0x000000b00fb0723e */ /* 0x000fe200000000ff */
[-C--:B------:R-:W-:Y:S01]  /*9a50*/  FMUL.FTZ R120, R120, R4.reuse ;  /* 0x0000000478787220 */ /* 0x080fe20000410000 */
[-C--:B------:R-:W-:Y:S01]  /*9a60*/  FMUL.FTZ R121, R121, R4.reuse ;  /* 0x0000000479797220 */ /* 0x080fe20000410000 */
[----:B------:R-:W-:Y:S01]  /*9a70*/  FADD.FTZ R27, R15, R46 ;  /* 0x0000002e0f1b7221 */ /* 0x000fe20000010000 */
[-C--:B------:R-:W-:Y:S01]  /*9a80*/  FMUL.FTZ R124, R124, R4.reuse ;  /* 0x000000047c7c7220 */ /* 0x080fe20000410000 */
[-C--:B------:R-:W-:Y:S01]  /*9a90*/  FMUL.FTZ R125, R125, R4.reuse ;  /* 0x000000047d7d7220 */ /* 0x080fe20000410000 */
[----:B------:R-:W-:Y:S01]  /*9aa0*/  FMUL.FTZ R128, R128, R4 ;  /* 0x0000000480807220 */ /* 0x000fe20000410000 */
        /* <DEDUP_REMOVED lines=18> */
[----:B------:R-:W-:Y:S01]  /*9bd0*/  FMUL.FTZ R149, R149, R4 ;  /* 0x0000000495957220 */ /* 0x000fe20000410000 */
[-C--:B------:R-:W-:Y:S01]  /*9be0*/  FMUL.FTZ R90, R90, R69.reuse ;  /* 0x000000455a5a7220 */ /* 0x080fe20000410000 */
[----:B------:R-:W-:Y:S01]  /*9bf0*/  FADD.FTZ R27, R29, R46 ;  /* 0x0000002e1d1b7221 */ /* 0x000fe20000010000 */
[-C--:B------:R-:W-:Y:S01]  /*9c00*/  FMUL.FTZ R91, R91, R69.reuse ;  /* 0x000000455b5b7220 */ /* 0x080fe20000410000 */
[-C--:B------:R-:W-:Y:S01]  /*9c10*/  FMUL.FTZ R94, R94, R69.reuse ;  /* 0x000000455e5e7220 */ /* 0x080fe20000410000 */
[-C--:B------:R-:W-:Y:S01]  /*9c20*/  FMUL.FTZ R95, R95, R69.reuse ;  /* 0x000000455f5f7220 */ /* 0x080fe20000410000 */
[----:B------:R-:W-:Y:S01]  /*9c30*/  FADD.FTZ R46, R168, R27 ;  /* 0x0000001ba82e7221 */ /* 0x000fe20000010000 */
[----:B------:R-:W-:Y:S01]  /*9c40*/  F2FP.F16.F32.PACK_AB R168, R33, R168 ;  /* 0x000000a821a8723e */ /* 0x000fe200000000ff */
[-C--:B------:R-:W-:Y:S01]  /*9c50*/  FMUL.FTZ R98, R98, R69.reuse ;  /* 0x0000004562627220 */ /* 0x080fe20000410000 */
        /* <DEDUP_REMOVED lines=42> */
[----:B------:R-:W-:-:S03]  /*9f00*/  FMUL.FTZ R151, R151, R69 ;  /* 0x0000004597977220 */ /* 0x000fc60000410000 */
[----:B------:R-:W-:-:S04]  /*9f10*/  FADD.FTZ R10, R12, R11 ;  /* 0x0000000b0c0a7221 */ /* 0x000fc80000010000 */
[----:B------:R-:W-:Y:S01]  /*9f20*/  FADD.FTZ R11, R57, R10 ;  /* 0x0000000a390b7221 */ /* 0x000fe20000010000 */
[----:B------:R-:W-:-:S03]  /*9f30*/  FADD.FTZ R10, R86, R3 ;  /* 0x00000003560a7221 */ /* 0x000fc60000010000 */
[----:B------:R-:W-:-:S04]  /*9f40*/  FADD.FTZ R2, R14, R11 ;  /* 0x0000000b0e027221 */ /* 0x000fc80000010000 */
[----:B------:R-:W-:-:S04]  /*9f50*/  FADD.FTZ R11, R61, R2 ;  /* 0x000000023d0b7221 */ /* 0x000fc80000010000 */
[----:B------:R-:W-:-:S04]  /*9f60*/  FADD.FTZ R2, R20, R11 ;  /* 0x0000000b14027221 */ /* 0x000fc80000010000 */
[----:B------:R-:W-:-:S04]  /*9f70*/  FADD.FTZ R11, R65, R2 ;  /* 0x00000002410b7221 */ /* 0x000fc80000010000 */
[----:B------:R-:W-:Y:S01]  /*9f80*/  FADD.FTZ R2, R24, R11 ;  /* 0x0000000b18027221 */ /* 0x000fe20000010000 */
[----:B------:R-:W-:-:S03]  /*9f90*/  IMAD.MOV.U32 R11, RZ, RZ, R0 ;  /* 0x000000ffff0b7224 */ /* 0x000fc600078e0000 */
[----:B------:R-:W-:Y:S01]  /*9fa0*/  FADD.FTZ R3, R9, R2 ;  /* 0x0000000209037221 */ /* 0x000fe20000010000 */
[C---:B--2---:R-:W-:Y:S01]  /*9fb0*/  FADD.FTZ R2, R155.reuse, R10 ;  /* 0x0000000a9b027221 */ /* 0x044fe20000010000 */
[----:B------:R-:W-:Y:S01]  /*9fc0*/  F2FP.F16.F32.PACK_AB R155, R155, R86 ;  /* 0x000000569b9b723e */ /* 0x000fe200000000ff */
[----:B------:R-:W-:Y:S01]  /*9fd0*/  IMAD.MOV.U32 R9, RZ, RZ, R8 ;  /* 0x000000ffff097224 */ /* 0x000fe200078e0008 */
[----:B0-----:R-:W-:Y:S06]  /*9fe0*/  @P2 BRA `(.L_x_1155) ;  /* 0xffffffe0001c2947 */ /* 0x001fec000383ffff */
.L_x_1146:
[----:B------:R-:W-:-:S13]  /*9ff0*/  ISETP.GE.AND P2, PT, R6, UR39, PT ;  /* 0x0000002706007c0c */ /* 0x000fda000bf46270 */
[----:B------:R-:W-:Y:S05]  /*a000*/  @!P2 BRA `(.L_x_1156) ;  /* 0x000000300030a947 */ /* 0x000fea0003800000 */
[----:B------:R-:W-:Y:S01]  /*a010*/  IMAD.MOV.U32 R5, RZ, RZ, R8 ;  /* 0x000000ffff057224 */ /* 0x000fe200078e0008 */
[----:B------:R-:W-:Y:S01]  /*a020*/  UMOV UR56, UR45 ;  /* 0x0000002d00387c82 */ /* 0x000fe20008000000 */
[----:B------:R-:W-:Y:S01]  /*a030*/  IMAD.MOV.U32 R4, RZ, RZ, R0 ;  /* 0x000000ffff047224 */ /* 0x000fe200078e0000 */
[----:B------:R-:W-:Y:S01]  /*a040*/  UMOV UR55, UR44 ;  /* 0x0000002c00377c82 */ /* 0x000fe20008000000 */
[----:B------:R-:W-:Y:S01]  /*a050*/  ULDC UR49, c[0x0][0x9e4] ;  /* 0x0002790000317ab9 */ /* 0x000fe20000000800 */
[----:B------:R-:W-:Y:S01]  /*a060*/  ULDC UR53, c[0x0][0x288] ;  /* 0x0000a20000357ab9 */ /* 0x000fe20000000800 */
[----:B------:R-:W-:Y:S01]  /*a070*/  ULDC UR54, c[0x0][0x9dc] ;  /* 0x0002770000367ab9 */ /* 0x000fe20000000800 */
[----:B------:R-:W-:-:S05]  /*a080*/  ULDC UR52, c[0x0][0x9e0] ;  /* 0x0002780000347ab9 */ /* 0x000fca0000000800 */
.L_x_1173:
        /* <DEDUP_REMOVED lines=9> */
.L_x_1158:
[----:B------:R-:W-:Y:S01]  /*a120*/  ULEA UR6, UR44, UR41, 0x3 ;  /* 0x000000292c067291 */ /* 0x000fe2000f8e183f */
[----:B------:R-:W-:-:S05]  /*a130*/  IMAD.U32 R0, RZ, RZ, UR45 ;  /* 0x0000002dff007e24 */ /* 0x000fca000f8e00ff */
[----:B------:R-:W-:-:S04]  /*a140*/  SHF.L.U32 R0, R0, 0x1f, RZ ;  /* 0x0000001f00007819 */ /* 0x000fc800000006ff */
[----:B------:R0:W1:Y:S01]  /*a150*/  SYNCS.PHASECHK.TRANS64.TRYWAIT P3, [UR6+0x28830], R0 ;  /* 0x02883000ff0075a7 */ /* 0x0000620008060146 */
[----:B------:R-:W-:Y:S05]  /*a160*/  @!P0 BRA `(.L_x_1159) ;  /* 0x0000000000048947 */ /* 0x000fea0003800000 */
[----:B------:R-:W-:Y:S01]  /*a170*/  BPT.TRAP 0x1 ;  /* 0x000000040000795c */ /* 0x000fe20000300000 */
.L_x_1159:
[----:B-1----:R-:W-:Y:S05]  /*a180*/  @P3 BRA `(.L_x_1157) ;  /* 0x0000000000083947 */ /* 0x002fea0003800000 */
[----:B------:R-:W1:Y:S02]  /*a190*/  SYNCS.PHASECHK.TRANS64.TRYWAIT P3, [UR6+0x28830], R0 ;  /* 0x02883000ff0075a7 */ /* 0x000e640008060146 */
[----:B-1----:R-:W-:Y:S05]  /*a1a0*/  @!P3 BRA `(.L_x_1160) ;  /* 0x000000a00058b947 */ /* 0x002fea0003800000 */
.L_x_1157:
        /* <DEDUP_REMOVED lines=45> */
.L_x_1162:
[----:B------:R-:W-:Y:S01]  /*a480*/  ULEA UR6, UR55, UR41, 0x3 ;  /* 0x0000002937067291 */ /* 0x000fe2000f8e183f */
[----:B------:R-:W-:-:S05]  /*a490*/  IMAD.U32 R0, RZ, RZ, UR56 ;  /* 0x00000038ff007e24 */ /* 0x000fca000f8e00ff */
[----:B------:R-:W-:-:S04]  /*a4a0*/  SHF.L.U32 R0, R0, 0x1f, RZ ;  /* 0x0000001f00007819 */ /* 0x000fc800000006ff */
[----:B------:R0:W1:Y:S01]  /*a4b0*/  SYNCS.PHASECHK.TRANS64.TRYWAIT P2, [UR6+0x28850], R0 ;  /* 0x02885000ff0075a7 */ /* 0x0000620008040146 */
[----:B------:R-:W-:Y:S05]  /*a4c0*/  @!P0 BRA `(.L_x_1163) ;  /* 0x0000000000048947 */ /* 0x000fea0003800000 */
[----:B------:R-:W-:Y:S01]  /*a4d0*/  BPT.TRAP 0x1 ;  /* 0x000000040000795c */ /* 0x000fe20000300000 */
.L_x_1163:
[----:B-1----:R-:W-:Y:S05]  /*a4e0*/  @P2 BRA `(.L_x_1161) ;  /* 0x0000000000082947 */ /* 0x002fea0003800000 */
[----:B------:R-:W1:Y:S02]  /*a4f0*/  SYNCS.PHASECHK.TRANS64.TRYWAIT P2, [UR6+0x28850], R0 ;  /* 0x02885000ff0075a7 */ /* 0x000e640008040146 */
[----:B-1----:R-:W-:Y:S05]  /*a500*/  @!P2 BRA `(.L_x_1164) ;  /* 0x0000009c0098a947 */ /* 0x002fea0003800000 */
.L_x_1161:
[----:B------:R-:W-:Y:S01]  /*a510*/  UIADD3 UR6, UR41, 0x400, URZ ;  /* 0x0000040029067890 */ /* 0x000fe2000fffe03f */
[----:B------:R-:W-:Y:S01]  /*a520*/  WARPGROUP.ARRIVE ;  /* 0x00000000000079c5 */ /* 0x000fe20000000000 */
[----:B------:R-:W-:Y:S01]  /*a530*/  UMOV UR7, 0x40000040 ;  /* 0x4000004000077882 */ /* 0x000fe20000000000 */
[----:B-1----:R-:W1:Y:S01]  /*a540*/  @P5 LDC R7, c[0x0][0x44c] ;  /* 0x00011300ff075b82 */ /* 0x002e620000000800 */
[----:B------:R-:W-:Y:S01]  /*a550*/  USHF.R.U32.HI UR6, URZ, 0x4, UR6 ;  /* 0x000000043f067899 */ /* 0x000fe20008011606 */
[----:B0-----:R-:W-:Y:S02]  /*a560*/  VIADD R0, R17, UR36 ;  /* 0x0000002411007c36 */ /* 0x001fe40008000000 */
[----:B------:R-:W-:Y:S01]  /*a570*/  IMAD.U32 R10, RZ, RZ, UR44 ;  /* 0x0000002cff0a7e24 */ /* 0x000fe2000f8e00ff */
[----:B------:R-:W-:-:S03]  /*a580*/  ULOP3.LUT UR6, UR6, 0x3fff, URZ, 0xc0, !UPT ;  /* 0x00003fff06067892 */ /* 0x000fc6000f8ec03f */
[----:B------:R-:W0:Y:S01]  /*a590*/  @P5 LDC R9, c[0x0][0x450] ;  /* 0x00011400ff095b82 */ /* 0x000e220000000800 */
[----:B------:R-:W-:-:S04]  /*a5a0*/  ULOP3.LUT UR6, UR6, 0x4000000, URZ, 0xfc, !UPT ;  /* 0x0400000006067892 */ /* 0x000fc8000f8efc3f */
[----:B------:R-:W-:-:S07]  /*a5b0*/  ULEA UR10, UR55, UR6, 0xb ;  /* 0x00000006370a7291 */ /* 0x000fce000f8e583f */
[----:B------:R-:W-:Y:S02]  /*a5c0*/  UMOV UR6, UR10 ;  /* 0x0000000a00067c82 */ /* 0x000fe40008000000 */
[----:B------:R-:W-:Y:S01]  /*a5d0*/  HGMMA.64x128x16.F32 R88, R180, gdesc[UR4].tnspB, R88, gsb0 ;  /* 0x41e00004b4587df0 */ /* 0x000fe20008000858 */
[----:B------:R-:W-:Y:S01]  /*a5e0*/  UIADD3 UR6, UR10, 0x80, URZ ;  /* 0x000000800a067890 */ /* 0x000fe2000fffe03f */
[----:B-1----:R-:W-:Y:S01]  /*a5f0*/  @P5 IMAD.HI.U32 R8, R0, R7, RZ ;  /* 0x0000000700085227 */ /* 0x002fe200078e00ff */
[----:B------:R-:W-:Y:S01]  /*a600*/  UMOV UR7, 0x40000040 ;  /* 0x4000004000077882 */ /* 0x000fe20000000000 */
[----:B------:R-:W-:Y:S02]  /*a610*/  @!P1 LEA R7, R10, UR41, 0x3 ;  /* 0x000000290a079c11 */ /* 0x000fe4000f8e18ff */
[----:B------:R-:W-:Y:S02]  /*a620*/  IADD3 R10, -R23, 0xb, RZ ;  /* 0x0000000b170a7810 */ /* 0x000fe40007ffe1ff */
[----:B0-----:R-:W-:Y:S01]  /*a630*/  @P5 SHF.R.U32.HI R0, RZ, R9, R8 ;  /* 0x00000009ff005219 */ /* 0x001fe20000011608 */
[----:B------:R-:W-:-:S05]  /*a640*/  @!P1 VIADD R8, R7, 0x28840 ;  /* 0x0002884007089836 */ /* 0x000fca0000000000 */
[----:B------:R-:W-:Y:S02]  /*a650*/  @!P1 PRMT R9, RZ, 0x654, R8 ;  /* 0x00000654ff099816 */ /* 0x000fe40000000008 */
[----:B------:R-:W0:Y:S01]  /*a660*/  SHFL.IDX PT, R8, R0, RZ, 0x1c1f ;  /* 0x001c1fff00087589 */ /* 0x000e2200000e0000 */
        /* <DEDUP_REMOVED lines=32> */
[----:B------:R-:W-:Y:S01]  /*a870*/  IMAD R7, R16, -0x2, R7 ;  /* 0xfffffffe10077824 */ /* 0x000fe200078e0207 */
[----:B------:R-:W-:Y:S02]  /*a880*/  WARPGROUP.DEPBAR.LE gsb0, 0x0 ;  /* 0x00008000000079c5 */ /* 0x000fe40000010000 */
[----:B------:R-:W-:-:S06]  /*a890*/  WARPGROUP.ARRIVE ;  /* 0x00000000000079c5 */ /* 0x000fcc0000000000 */
[----:B------:R-:W-:Y:S01]  /*a8a0*/  HGMMA.64x128x16.F32 R88, R152, gdesc[UR4].tnspB, R88, gsb0 ;  /* 0x41e0000498587df0 */ /* 0x000fe20008000858 */
[----:B------:R-:W-:Y:S02]  /*a8b0*/  ULOP3.LUT UR6, URZ, UR54, URZ, 0x33, !UPT ;  /* 0x000000363f067292 */ /* 0x000fe4000f8e333f */
[----:B------:R-:W-:Y:S02]  /*a8c0*/  WARPGROUP.DEPBAR.LE gsb0, 0x0 ;  /* 0x00008000000079c5 */ /* 0x000fe40000010000 */
[----:B------:R-:W1:Y:S08]  /*a8d0*/  LDC R153, c[0x0][0x2f0] ;  /* 0x0000bc00ff997b82 */ /* 0x000e700000000800 */
[----:B------:R2:W-:Y:S06]  /*a8e0*/  BAR.ARV R10, 0x100 ;  /* 0x0004000a0000751d */ /* 0x0005ec0000002000 */
[----:B------:R3:W-:Y:S01]  /*a8f0*/  @!P1 SYNCS.ARRIVE.TRANS64.RED.A1T0 RZ, [R9+URZ], RZ ;  /* 0x000000ff09ff99a7 */ /* 0x0007e2000810043f */
[----:B-1----:R-:W-:-:S04]  /*a900*/  IMAD R7, R153, UR42, R7 ;  /* 0x0000002a99077c24 */ /* 0x002fc8000f8e0207 */
[----:B------:R-:W-:-:S04]  /*a910*/  VIADD R7, R7, -UR53 ;  /* 0x8000003507077c36 */ /* 0x000fc80008000000 */
[C---:B------:R-:W-:Y:S02]  /*a920*/  VIADD R15, R7.reuse, UR52 ;  /* 0x00000034070f7c36 */ /* 0x040fe40008000000 */
[----:B------:R-:W-:Y:S02]  /*a930*/  VIADD R21, R7, UR6 ;  /* 0x0000000607157c36 */ /* 0x000fe40008000000 */
[--C-:B0-----:R-:W-:Y:S02]  /*a940*/  IMAD.IADD R7, R15, 0x1, R8.reuse ;  /* 0x000000010f077824 */ /* 0x101fe400078e0208 */
[----:B---3--:R-:W-:Y:S01]  /*a950*/  IMAD.IADD R9, R21, 0x1, R8 ;  /* 0x0000000115097824 */ /* 0x008fe200078e0208 */
[----:B--2---:R-:W-:Y:S06]  /*a960*/  @!P6 BRA `(.L_x_1165) ;  /* 0x00000000005ce947 */ /* 0x004fec0003800000 */
[----:B------:R-:W-:Y:S01]  /*a970*/  IMAD R8, R153, UR42, R8 ;  /* 0x0000002a99087c24 */ /* 0x000fe2000f8e0208 */
[----:B------:R-:W-:Y:S03]  /*a980*/  BSSY B0, `(.L_x_1166) ;  /* 0x0000011000007945 */ /* 0x000fe60003800000 */
[----:B------:R-:W-:-:S05]  /*a990*/  VIADD R11, R8, -UR53 ;  /* 0x80000035080b7c36 */ /* 0x000fca0008000000 */
        /* <DEDUP_REMOVED lines=10> */
.L_x_1167:
[----:B------:R-:W-:-:S05]  /*aa40*/  IMAD.U32 R10, RZ, RZ, UR49 ;  /* 0x00000031ff0a7e24 */ /* 0x000fca000f8e00ff */
[----:B------:R-:W-:-:S13]  /*aa50*/  ISETP.NE.AND P2, PT, R10, 0x1, PT ;  /* 0x000000010a00780c */ /* 0x000fda0003f45270 */
[----:B------:R-:W0:Y:S02]  /*aa60*/  @P2 LDC.64 R12, c[0x0][0x9e8] ;  /* 0x00027a00ff0c2b82 */ /* 0x000e240000000a00 */
[----:B0-----:R-:W-:-:S05]  /*aa70*/  @P2 IMAD.HI.U32 R8, R11, R12, RZ ;  /* 0x0000000c0b082227 */ /* 0x001fca00078e00ff */
[----:B------:R-:W-:-:S07]  /*aa80*/  @P2 SHF.R.U32.HI R11, RZ, R13, R8 ;  /* 0x0000000dff0b2219 */ /* 0x000fce0000011608 */
.L_x_1168:
[----:B------:R-:W-:Y:S05]  /*aa90*/  BSYNC B0 ;  /* 0x0000000000007941 */ /* 0x000fea0003800000 */
.L_x_1166:
[----:B------:R-:W-:-:S04]  /*aaa0*/  IMAD R11, R11, R10, -R162 ;  /* 0x0000000a0b0b7224 */ /* 0x000fc800078e0aa2 */
[----:B------:R-:W-:-:S05]  /*aab0*/  IMAD R8, R16, -0x2, R11 ;  /* 0xfffffffe10087824 */ /* 0x000fca00078e020b */
[----:B------:R-:W-:Y:S02]  /*aac0*/  VIADDMNMX R7, R8, R10, R7, PT ;  /* 0x0000000a08077246 */ /* 0x000fe40003800107 */
[----:B------:R-:W-:-:S07]  /*aad0*/  VIMNMX R9, R9, R8, !PT ;  /* 0x0000000809097248 */ /* 0x000fce0007fe0100 */
.L_x_1165:
[----:B------:R-:W-:Y:S01]  /*aae0*/  ISETP.GT.AND P2, PT, R6, -0x1, PT ;  /* 0xffffffff0600780c */ /* 0x000fe20003f44270 */
[----:B------:R-:W0:Y:S03]  /*aaf0*/  SHFL.IDX PT, R0, R0, 0x1, 0x1c1f ;  /* 0x003c1f0000007f89 */ /* 0x000e2600000e0000 */
[C---:B------:R-:W-:Y:S02]  /*ab00*/  ISETP.GT.AND P4, PT, R9.reuse, RZ, P2 ;  /* 0x000000ff0900720c */ /* 0x040fe40001784270 */
[----:B------:R-:W-:Y:S02]  /*ab10*/  ISETP.GT.AND P3, PT, R9, 0x1, P2 ;  /* 0x000000010900780c */ /* 0x000fe40001764270 */
[C---:B------:R-:W-:Y:S02]  /*ab20*/  ISETP.LT.OR P4, PT, R7.reuse, 0x1, P4 ;  /* 0x000000010700780c */ /* 0x040fe40002781670 */
[----:B------:R-:W-:-:S02]  /*ab30*/  ISETP.LT.OR P3, PT, R7, 0x2, P3 ;  /* 0x000000020700780c */ /* 0x000fc40001f61670 */
[----:B------:R-:W-:Y:S02]  /*ab40*/  FSEL R13, R24, -INF , !P4 ;  /* 0xff800000180d7808 */ /* 0x000fe40006000000 */
[----:B------:R-:W-:Y:S02]  /*ab50*/  ISETP.GT.AND P4, PT, R9, 0x8, P2 ;  /* 0x000000080900780c */ /* 0x000fe40001784270 */
[----:B------:R-:W-:Y:S02]  /*ab60*/  FSEL R198, R25, -INF , !P3 ;  /* 0xff80000019c67808 */ /* 0x000fe40005800000 */
[----:B------:R-:W-:Y:S02]  /*ab70*/  ISETP.GT.AND P3, PT, R9, 0x9, P2 ;  /* 0x000000090900780c */ /* 0x000fe40001764270 */
[C---:B------:R-:W-:Y:S02]  /*ab80*/  ISETP.LT.OR P4, PT, R7.reuse, 0x9, P4 ;  /* 0x000000090700780c */ /* 0x040fe40002781670 */
[----:B------:R-:W-:-:S02]  /*ab90*/  ISETP.LT.OR P3, PT, R7, 0xa, P3 ;  /* 0x0000000a0700780c */ /* 0x000fc40001f61670 */
[----:B------:R-:W-:Y:S01]  /*aba0*/  FSEL R182, R28, -INF , !P4 ;  /* 0xff8000001cb67808 */ /* 0x000fe20006000000 */
[----:B0-----:R-:W-:Y:S01]  /*abb0*/  IMAD.IADD R11, R21, 0x1, R0 ;  /* 0x00000001150b7824 */ /* 0x001fe200078e0200 */
[----:B------:R-:W-:Y:S02]  /*abc0*/  ISETP.GT.AND P4, PT, R9, 0x10, P2 ;  /* 0x000000100900780c */ /* 0x000fe40001784270 */
[----:B------:R-:W-:Y:S02]  /*abd0*/  FSEL R196, R29, -INF , !P3 ;  /* 0xff8000001dc47808 */ /* 0x000fe40005800000 */
        /* <DEDUP_REMOVED lines=22> */
[----:B------:R-:W-:Y:S02]  /*ad40*/  FSEL R44, R45, -INF , !P3 ;  /* 0xff8000002d2c7808 */ /* 0x000fe40005800000 */
[C---:B------:R-:W-:Y:S02]  /*ad50*/  ISETP.GT.AND P4, PT, R9.reuse, 0x30, P2 ;  /* 0x000000300900780c */ /* 0x040fe40001784270 */
        /* <DEDUP_REMOVED lines=54> */
[----:B------:R-:W-:Y:S01]  /*b0c0*/  ISETP.GT.AND P3, PT, R9, 0x79, P2 ;  /* 0x000000790900780c */ /* 0x000fe20001764270 */
[----:B------:R-:W-:Y:S01]  /*b0d0*/  IMAD.IADD R9, R15, 0x1, R0 ;  /* 0x000000010f097824 */ /* 0x000fe200078e0200 */
[C---:B------:R-:W-:Y:S02]  /*b0e0*/  ISETP.LT.OR P4, PT, R7.reuse, 0x79, P4 ;  /* 0x000000790700780c */ /* 0x040fe40002781670 */
[----:B------:R-:W-:-:S02]  /*b0f0*/  ISETP.LT.OR P3, PT, R7, 0x7a, P3 ;  /* 0x0000007a0700780c */ /* 0x000fc40001f61670 */
[----:B------:R-:W-:Y:S02]  /*b100*/  FSEL R84, R84, -INF , !P4 ;  /* 0xff80000054547808 */ /* 0x000fe40006000000 */
[----:B------:R-:W-:Y:S01]  /*b110*/  FSEL R32, R85, -INF , !P3 ;  /* 0xff80000055207808 */ /* 0x000fe20005800000 */
[----:B------:R-:W-:Y:S08]  /*b120*/  @!P6 BRA `(.L_x_1169) ;  /* 0x00000000005ce947 */ /* 0x000ff00003800000 */
        /* <DEDUP_REMOVED lines=13> */
.L_x_1171:
[----:B------:R-:W-:-:S05]  /*b200*/  IMAD.U32 R15, RZ, RZ, UR49 ;  /* 0x00000031ff0f7e24 */ /* 0x000fca000f8e00ff */
[----:B------:R-:W-:-:S13]  /*b210*/  ISETP.NE.AND P3, PT, R15, 0x1, PT ;  /* 0x000000010f00780c */ /* 0x000fda0003f65270 */
[----:B------:R-:W0:Y:S02]  /*b220*/  @P3 LDC.64 R164, c[0x0][0x9e8] ;  /* 0x00027a00ffa43b82 */ /* 0x000e240000000a00 */
[----:B0-----:R-:W-:-:S05]  /*b230*/  @P3 IMAD.HI.U32 R0, R7, R164, RZ ;  /* 0x000000a407003227 */ /* 0x001fca00078e00ff */
[----:B------:R-:W-:-:S07]  /*b240*/  @P3 SHF.R.U32.HI R7, RZ, R165, R0 ;  /* 0x000000a5ff073219 */ /* 0x000fce0000011600 */
.L_x_1172:
[----:B------:R-:W-:Y:S05]  /*b250*/  BSYNC B0 ;  /* 0x0000000000007941 */ /* 0x000fea0003800000 */
.L_x_1170:
[----:B------:R-:W-:-:S04]  /*b260*/  IMAD R7, R7, R15, -R162 ;  /* 0x0000000f07077224 */ /* 0x000fc800078e0aa2 */
[----:B------:R-:W-:-:S05]  /*b270*/  IMAD R0, R16, -0x2, R7 ;  /* 0xfffffffe10007824 */ /* 0x000fca00078e0207 */
[----:B------:R-:W-:Y:S02]  /*b280*/  VIADDMNMX R9, R0, R15, R9, PT ;  /* 0x0000000f00097246 */ /* 0x000fe40003800109 */
[----:B------:R-:W-:-:S07]  /*b290*/  VIMNMX R11, R11, R0, !PT ;  /* 0x000000000b0b7248 */ /* 0x000fce0007fe0100 */
.L_x_1169:
[----:B------:R-:W-:Y:S01]  /*b2a0*/  FMNMX.FTZ R7, R13, R4, !PT ;  /* 0x000000040d077209 */ /* 0x000fe20007810000 */
[----:B------:R-:W-:Y:S01]  /*b2b0*/  IMAD.U32 R53, RZ, RZ, UR55 ;  /* 0x00000037ff357e24 */ /* 0x000fe2000f8e00ff */
[----:B------:R-:W-:Y:S01]  /*b2c0*/  ISETP.GT.AND P3, PT, R11, 0x8, P2 ;  /* 0x000000080b00780c */ /* 0x000fe20001764270 */
[----:B------:R-:W-:Y:S01]  /*b2d0*/  UMOV UR56, UR45 ;  /* 0x0000002d00387c82 */ /* 0x000fe20008000000 */
[----:B------:R-:W-:Y:S01]  /*b2e0*/  FMNMX.FTZ R7, R198, R7, !PT ;  /* 0x00000007c6077209 */ /* 0x000fe20007810000 */
[----:B------:R-:W-:Y:S01]  /*b2f0*/  UMOV UR55, UR44 ;  /* 0x0000002c00377c82 */ /* 0x000fe20008000000 */
[----:B------:R-:W-:Y:S02]  /*b300*/  ISETP.LT.OR P3, PT, R9, 0x9, P3 ;  /* 0x000000090900780c */ /* 0x000fe40001f61670 */
        /* <DEDUP_REMOVED lines=9> */
[----:B------:R-:W-:Y:S02]  /*b3a0*/  FSEL R162, R34, -INF , !P3 ;  /* 0xff80000022a27808 */ /* 0x000fe40005800000 */
[----:B------:R-:W-:Y:S02]  /*b3b0*/  FMNMX.FTZ R7, R158, R7, !PT ;  /* 0x000000079e077209 */ /* 0x000fe40007810000 */
        /* <DEDUP_REMOVED lines=49> */
[C---:B------:R-:W-:Y:S01]  /*b6d0*/  ISETP.LT.OR P4, PT, R9.reuse, 0x22, P4 ;  /* 0x000000220900780c */ /* 0x040fe20002781670 */
[----:B------:R-:W0:Y:S01]  /*b6e0*/  SHFL.BFLY PT, R0, R7, 0x2, 0x1f ;  /* 0x0c401f0007007f89 */ /* 0x000e2200000e0000 */
[----:B------:R-:W-:-:S02]  /*b6f0*/  ISETP.LT.OR P3, PT, R9, 0x39, P3 ;  /* 0x000000390900780c */ /* 0x000fc40001f61670 */
[----:B------:R-:W-:Y:S02]  /*b700*/  FSEL R168, R43, -INF , !P4 ;  /* 0xff8000002ba87808 */ /* 0x000fe40006000000 */
[C---:B------:R-:W-:Y:S02]  /*b710*/  ISETP.GT.AND P4, PT, R11.reuse, 0x29, P2 ;  /* 0x000000290b00780c */ /* 0x040fe40001784270 */
[----:B------:R-:W-:Y:S02]  /*b720*/  FSEL R54, R54, -INF , !P3 ;  /* 0xff80000036367808 */ /* 0x000fe40005800000 */
[----:B------:R-:W-:Y:S02]  /*b730*/  ISETP.GT.AND P3, PT, R11, 0x40, P2 ;  /* 0x000000400b00780c */ /* 0x000fe40001764270 */
[C---:B------:R-:W-:Y:S02]  /*b740*/  ISETP.LT.OR P4, PT, R9.reuse, 0x2a, P4 ;  /* 0x0000002a0900780c */ /* 0x040fe40002781670 */
[----:B------:R-:W-:-:S02]  /*b750*/  ISETP.LT.OR P3, PT, R9, 0x41, P3 ;  /* 0x000000410900780c */ /* 0x000fc40001f61670 */
[----:B------:R-:W-:Y:S02]  /*b760*/  FSEL R34, R47, -INF , !P4 ;  /* 0xff8000002f227808 */ /* 0x000fe40006000000 */
[C---:B------:R-:W-:Y:S02]  /*b770*/  ISETP.GT.AND P4, PT, R11.reuse, 0x31, P2 ;  /* 0x000000310b00780c */ /* 0x040fe40001784270 */
[----:B------:R-:W-:Y:S02]  /*b780*/  FSEL R58, R58, -INF , !P3 ;  /* 0xff8000003a3a7808 */ /* 0x000fe40005800000 */
[----:B------:R-:W-:Y:S02]  /*b790*/  ISETP.GT.AND P3, PT, R11, 0x41, P2 ;  /* 0x000000410b00780c */ /* 0x000fe40001764270 */
[----:B------:R-:W-:Y:S02]  /*b7a0*/  ISETP.LT.OR P4, PT, R9, 0x32, P4 ;  /* 0x000000320900780c */ /* 0x000fe40002781670 */
[----:B0-----:R-:W-:-:S02]  /*b7b0*/  FMNMX.FTZ R0, R7, R0, !PT ;  /* 0x0000000007007209 */ /* 0x001fc40007810000 */
[----:B------:R-:W0:Y:S01]  /*b7c0*/  LDC R7, c[0x0][0x988] ;  /* 0x00026200ff077b82 */ /* 0x000e220000000800 */
[----:B------:R-:W-:Y:S02]  /*b7d0*/  ISETP.LT.OR P3, PT, R9, 0x42, P3 ;  /* 0x000000420900780c */ /* 0x000fe40001f61670 */
[----:B------:R-:W1:Y:S01]  /*b7e0*/  SHFL.BFLY PT, R15, R0, 0x1, 0x1f ;  /* 0x0c201f00000f7f89 */ /* 0x000e6200000e0000 */
[----:B------:R-:W-:Y:S02]  /*b7f0*/  FSEL R46, R51, -INF , !P4 ;  /* 0xff800000332e7808 */ /* 0x000fe40006000000 */
[----:B------:R-:W-:Y:S02]  /*b800*/  ISETP.GT.AND P4, PT, R11, 0x39, P2 ;  /* 0x000000390b00780c */ /* 0x000fe40001784270 */
[----:B------:R-:W-:Y:S02]  /*b810*/  FSEL R178, R59, -INF , !P3 ;  /* 0xff8000003bb27808 */ /* 0x000fe40005800000 */
[----:B------:R-:W-:-:S02]  /*b820*/  ISETP.GT.AND P3, PT, R11, 0x48, P2 ;  /* 0x000000480b00780c */ /* 0x000fc40001764270 */
[C---:B------:R-:W-:Y:S02]  /*b830*/  ISETP.LT.OR P4, PT, R9.reuse, 0x3a, P4 ;  /* 0x0000003a0900780c */ /* 0x040fe40002781670 */
[----:B------:R-:W-:Y:S02]  /*b840*/  ISETP.LT.OR P3, PT, R9, 0x49, P3 ;  /* 0x000000490900780c */ /* 0x000fe40001f61670 */
[----:B------:R-:W-:Y:S02]  /*b850*/  FSEL R30, R55, -INF , !P4 ;  /* 0xff800000371e7808 */ /* 0x000fe40006000000 */
[----:B------:R-:W-:Y:S02]  /*b860*/  FSEL R62, R62, -INF , !P3 ;  /* 0xff8000003e3e7808 */ /* 0x000fe40005800000 */
[----:B------:R-:W-:Y:S02]  /*b870*/  ISETP.GT.AND P3, PT, R11, RZ, P2 ;  /* 0x000000ff0b00720c */ /* 0x000fe40001764270 */
[----:B------:R-:W-:-:S02]  /*b880*/  @!P1 LEA R53, R53, UR41, 0x3 ;  /* 0x0000002935359c11 */ /* 0x000fc4000f8e18ff */
[----:B------:R-:W-:Y:S02]  /*b890*/  ISETP.LT.OR P3, PT, R9, 0x1, P3 ;  /* 0x000000010900780c */ /* 0x000fe40001f61670 */
[----:B-1----:R-:W-:-:S04]  /*b8a0*/  FMNMX.FTZ R0, R0, R15, !PT ;  /* 0x0000000f00007209 */ /* 0x002fc80007810000 */
[C---:B------:R-:W-:Y:S01]  /*b8b0*/  FSETP.NEU.FTZ.AND P4, PT, R0.reuse, -INF , PT ;  /* 0xff8000000000780b */ /* 0x040fe20003f9d000 */
[----:B0-----:R-:W-:-:S03]  /*b8c0*/  FMUL.FTZ R29, R0, R7 ;  /* 0x00000007001d7220 */ /* 0x001fc60000410000 */
[----:B------:R-:W-:Y:S02]  /*b8d0*/  FSEL R49, R0, RZ, P4 ;  /* 0x000000ff00317208 */ /* 0x000fe40002000000 */
[----:B------:R-:W-:-:S05]  /*b8e0*/  FSEL R29, R29, RZ, P4 ;  /* 0x000000ff1d1d7208 */ /* 0x000fca0002000000 */
[-CC-:B------:R-:W-:Y:S01]  /*b8f0*/  FFMA.FTZ R15, R196, R7.reuse, -R29.reuse ;  /* 0x00000007c40f7223 */ /* 0x180fe2000001081d */
[----:B------:R-:W-:Y:S01]  /*b900*/  FSEL R196, R26, -INF , !P3 ;  /* 0xff8000001ac47808 */ /* 0x000fe20005800000 */
        /* <DEDUP_REMOVED lines=8> */
[--C-:B------:R-:W-:Y:S01]  /*b990*/  FFMA.FTZ R48, R48, R7, -R29.reuse ;  /* 0x0000000730307223 */ /* 0x100fe2000001081d */
[----:B------:R-:W-:Y:S01]  /*b9a0*/  FSEL R194, R63, -INF , !P3 ;  /* 0xff8000003fc27808 */ /* 0x000fe20005800000 */
[----:B------:R0:W-:Y:S01]  /*b9b0*/  MUFU.EX2 R21, R31 ;  /* 0x0000001f00157308 */ /* 0x0001e20000000800 */
        /* <DEDUP_REMOVED lines=10> */
[----:B------:R-:W-:Y:S01]  /*ba60*/  FSEL R66, R66, -INF , !P3 ;  /* 0xff80000042427808 */ /* 0x000fe20005800000 */
[--C-:B------:R-:W-:Y:S01]  /*ba70*/  FFMA.FTZ R26, R192, R7, -R29.reuse ;  /* 0x00000007c01a7223 */ /* 0x100fe2000001081d */
[----:B------:R-:W-:Y:S01]  /*ba80*/  FMNMX.FTZ R27, R172, R25, !PT ;  /* 0x00000019ac1b7209 */ /* 0x000fe20007810000 */
[--C-:B------:R-:W-:Y:S01]  /*ba90*/  FFMA.FTZ R158, R158, R7, -R29.reuse ;  /* 0x000000079e9e7223 */ /* 0x100fe2000001081d */
[----:B------:R-:W-:Y:S01]  /*baa0*/  ISETP.GT.AND P3, PT, R11, 0x51, P2 ;  /* 0x000000510b00780c */ /* 0x000fe20001764270 */
[----:B------:R1:W-:Y:S01]  /*bab0*/  MUFU.EX2 R25, R33 ;  /* 0x0000002100197308 */ /* 0x0003e20000000800 */
        /* <DEDUP_REMOVED lines=12> */
[----:B0-----:R-:W-:Y:S01]  /*bb80*/  FMNMX.FTZ R31, R168, R27, !PT ;  /* 0x0000001ba81f7209 */ /* 0x001fe20007810000 */
[--C-:B------:R-:W-:Y:S01]  /*bb90*/  FFMA.FTZ R14, R14, R7, -R29.reuse ;  /* 0x000000070e0e7223 */ /* 0x100fe2000001081d */
[----:B------:R-:W-:Y:S01]  /*bba0*/  ISETP.LT.OR P3, PT, R9, 0x59, P3 ;  /* 0x000000590900780c */ /* 0x000fe20001f61670 */
[----:B------:R0:W-:Y:S01]  /*bbb0*/  MUFU.EX2 R27, R35 ;  /* 0x00000023001b7308 */ /* 0x0001e20000000800 */
        /* <DEDUP_REMOVED lines=11> */
[----:B------:R-:W-:Y:S01]  /*bc70*/  FFMA.FTZ R84, R84, R7, -R29 ;  /* 0x0000000754547223 */ /* 0x000fe2000001081d */
[----:B-1----:R-:W-:Y:S01]  /*bc80*/  FMNMX.FTZ R33, R46, R31, !PT ;  /* 0x0000001f2e217209 */ /* 0x002fe20007810000 */
[----:B------:R-:W-:Y:S01]  /*bc90*/  MUFU.EX2 R180, R180 ;  /* 0x000000b400b47308 */ /* 0x000fe20000000800 */
[----:B------:R-:W-:-:S02]  /*bca0*/  FSEL R156, R71, -INF , !P3 ;  /* 0xff800000479c7808 */ /* 0x000fc40005800000 */
[----:B------:R-:W-:Y:S02]  /*bcb0*/  ISETP.GT.AND P3, PT, R11, 0x60, P2 ;  /* 0x000000600b00780c */ /* 0x000fe40001764270 */
[----:B------:R-:W-:Y:S02]  /*bcc0*/  FMNMX.FTZ R33, R54, R33, !PT ;  /* 0x0000002136217209 */ /* 0x000fe40007810000 */
[----:B------:R-:W-:Y:S01]  /*bcd0*/  ISETP.LT.OR P3, PT, R9, 0x61, P3 ;  /* 0x000000610900780c */ /* 0x000fe20001f61670 */
[----:B------:R1:W-:Y:S01]  /*bce0*/  MUFU.EX2 R31, R37 ;  /* 0x00000025001f7308 */ /* 0x0003e20000000800 */
[----:B------:R-:W-:Y:S02]  /*bcf0*/  FMNMX.FTZ R33, R30, R33, !PT ;  /* 0x000000211e217209 */ /* 0x000fe40007810000 */
[----:B------:R-:W-:Y:S02]  /*bd00*/  FSEL R74, R74, -INF , !P3 ;  /* 0xff8000004a4a7808 */ /* 0x000fe40005800000 */
[----:B------:R-:W-:-:S02]  /*bd10*/  ISETP.GT.AND P3, PT, R11, 0x61, P2 ;  /* 0x000000610b00780c */ /* 0x000fc40001764270 */
[----:B------:R-:W-:Y:S01]  /*bd20*/  FMNMX.FTZ R33, R58, R33, !PT ;  /* 0x000000213a217209 */ /* 0x000fe20007810000 */
[----:B------:R-:W-:Y:S01]  /*bd30*/  MUFU.EX2 R13, R13 ;  /* 0x0000000d000d7308 */ /* 0x000fe20000000800 */
[----:B------:R-:W-:Y:S02]  /*bd40*/  ISETP.LT.OR P3, PT, R9, 0x62, P3 ;  /* 0x000000620900780c */ /* 0x000fe40001f61670 */
[----:B0-----:R-:W-:Y:S02]  /*bd50*/  FMNMX.FTZ R35, R178, R33, !PT ;  /* 0x00000021b2237209 */ /* 0x001fe40007810000 */
[----:B------:R-:W-:Y:S02]  /*bd60*/  FSEL R152, R75, -INF , !P3 ;  /* 0xff8000004b987808 */ /* 0x000fe40005800000 */
[----:B------:R-:W-:Y:S01]  /*bd70*/  ISETP.GT.AND P3, PT, R11, 0x68, P2 ;  /* 0x000000680b00780c */ /* 0x000fe20001764270 */
[----:B------:R0:W-:Y:S01]  /*bd80*/  MUFU.EX2 R33, R48 ;  /* 0x0000003000217308 */ /* 0x0001e20000000800 */
[----:B------:R-:W-:-:S02]  /*bd90*/  FMNMX.FTZ R35, R62, R35, !PT ;  /* 0x000000233e237209 */ /* 0x000fc40007810000 */
[----:B------:R-:W-:Y:S02]  /*bda0*/  ISETP.LT.OR P3, PT, R9, 0x69, P3 ;  /* 0x000000690900780c */ /* 0x000fe40001f61670 */
[----:B------:R-:W-:Y:S02]  /*bdb0*/  FMNMX.FTZ R35, R194, R35, !PT ;  /* 0x00000023c2237209 */ /* 0x000fe40007810000 */
[----:B------:R-:W-:Y:S01]  /*bdc0*/  FSEL R78, R78, -INF , !P3 ;  /* 0xff8000004e4e7808 */ /* 0x000fe20005800000 */
[----:B------:R-:W-:Y:S01]  /*bdd0*/  MUFU.EX2 R182, R182 ;  /* 0x000000b600b67308 */ /* 0x000fe20000000800 */
[----:B------:R-:W-:Y:S02]  /*bde0*/  FMNMX.FTZ R35, R66, R35, !PT ;  /* 0x0000002342237209 */ /* 0x000fe40007810000 */
[----:B------:R-:W-:Y:S02]  /*bdf0*/  ISETP.GT.AND P3, PT, R11, 0x69, P2 ;  /* 0x000000690b00780c */ /* 0x000fe40001764270 */
[----:B-1----:R-:W-:-:S02]  /*be00*/  FMNMX.FTZ R37, R160, R35, !PT ;  /* 0x00000023a0257209 */ /* 0x002fc40007810000 */
[----:B------:R-:W-:Y:S01]  /*be10*/  ISETP.LT.OR P3, PT, R9, 0x6a, P3 ;  /* 0x0000006a0900780c */ /* 0x000fe20001f61670 */
[----:B------:R1:W-:Y:S01]  /*be20*/  MUFU.EX2 R35, R52 ;  /* 0x0000003400237308 */ /* 0x0003e20000000800 */
[----:B------:R-:W-:Y:S02]  /*be30*/  FMNMX.FTZ R37, R70, R37, !PT ;  /* 0x0000002546257209 */ /* 0x000fe40007810000 */
[----:B0-----:R-:W-:Y:S02]  /*be40*/  FSEL R48, R79, -INF , !P3 ;  /* 0xff8000004f307808 */ /* 0x001fe40005800000 */
[----:B------:R-:W-:Y:S02]  /*be50*/  ISETP.GT.AND P3, PT, R11, 0x70, P2 ;  /* 0x000000700b00780c */ /* 0x000fe40001764270 */
[----:B------:R-:W-:Y:S01]  /*be60*/  FMNMX.FTZ R37, R156, R37, !PT ;  /* 0x000000259c257209 */ /* 0x000fe20007810000 */
[----:B------:R-:W-:Y:S01]  /*be70*/  MUFU.EX2 R15, R15 ;  /* 0x0000000f000f7308 */ /* 0x000fe20000000800 */
[----:B------:R-:W-:-:S02]  /*be80*/  ISETP.LT.OR P3, PT, R9, 0x71, P3 ;  /* 0x000000710900780c */ /* 0x000fc40001f61670 */
[----:B------:R-:W-:Y:S02]  /*be90*/  FMNMX.FTZ R37, R74, R37, !PT ;  /* 0x000000254a257209 */ /* 0x000fe40007810000 */
[----:B------:R-:W-:Y:S02]  /*bea0*/  FSEL R82, R82, -INF , !P3 ;  /* 0xff80000052527808 */ /* 0x000fe40005800000 */
[----:B------:R-:W-:Y:S01]  /*beb0*/  ISETP.GT.AND P3, PT, R11, 0x71, P2 ;  /* 0x000000710b00780c */ /* 0x000fe20001764270 */
[----:B------:R-:W-:Y:S01]  /*bec0*/  MUFU.EX2 R26, R26 ;  /* 0x0000001a001a7308 */ /* 0x000fe20000000800 */
[----:B------:R-:W-:Y:S02]  /*bed0*/  FMNMX.FTZ R39, R152, R37, !PT ;  /* 0x0000002598277209 */ /* 0x000fe40007810000 */
[----:B------:R-:W-:Y:S02]  /*bee0*/  ISETP.LT.OR P3, PT, R9, 0x72, P3 ;  /* 0x000000720900780c */ /* 0x000fe40001f61670 */
[----:B------:R-:W-:-:S02]  /*bef0*/  FMNMX.FTZ R39, R78, R39, !PT ;  /* 0x000000274e277209 */ /* 0x000fc40007810000 */
[----:B-1----:R-:W-:Y:S01]  /*bf00*/  FSEL R52, R83, -INF , !P3 ;  /* 0xff80000053347808 */ /* 0x002fe20005800000 */
[----:B------:R0:W-:Y:S01]  /*bf10*/  MUFU.EX2 R37, R56 ;  /* 0x0000003800257308 */ /* 0x0001e20000000800 */
[C---:B------:R-:W-:Y:S02]  /*bf20*/  ISETP.GT.AND P3, PT, R11.reuse, 0x78, P2 ;  /* 0x000000780b00780c */ /* 0x040fe40001764270 */
[----:B------:R-:W-:Y:S02]  /*bf30*/  FMNMX.FTZ R39, R48, R39, !PT ;  /* 0x0000002730277209 */ /* 0x000fe40007810000 */
[----:B------:R-:W-:Y:S01]  /*bf40*/  ISETP.GT.AND P2, PT, R11, 0x79, P2 ;  /* 0x000000790b00780c */ /* 0x000fe20001744270 */
[--C-:B------:R-:W-:Y:S01]  /*bf50*/  FFMA.FTZ R11, R64, R7, -R29.reuse ;  /* 0x00000007400b7223 */ /* 0x100fe2000001081d */
[----:B------:R-:W-:Y:S01]  /*bf60*/  ISETP.LT.OR P3, PT, R9, 0x79, P3 ;  /* 0x000000790900780c */ /* 0x000fe20001f61670 */
[----:B------:R-:W-:Y:S01]  /*bf70*/  FADD.FTZ R64, -R49, R4 ;  /* 0x0000000431407221 */ /* 0x000fe20000010100 */
[----:B------:R-:W-:Y:S01]  /*bf80*/  FMNMX.FTZ R39, R82, R39, !PT ;  /* 0x0000002752277209 */ /* 0x000fe20007810000 */
[-CC-:B------:R-:W-:Y:S01]  /*bf90*/  FFMA.FTZ R4, R32, R7.reuse, -R29.reuse ;  /* 0x0000000720047223 */ /* 0x180fe2000001081d */
[----:B------:R-:W-:Y:S01]  /*bfa0*/  ISETP.LT.OR P2, PT, R9, 0x7a, P2 ;  /* 0x0000007a0900780c */ /* 0x000fe20001741670 */
[----:B------:R-:W-:Y:S01]  /*bfb0*/  FFMA.FTZ R9, R60, R7, -R29 ;  /* 0x000000073c097223 */ /* 0x000fe2000001081d */
[----:B------:R-:W-:Y:S01]  /*bfc0*/  FSEL R86, R86, -INF , !P3 ;  /* 0xff80000056567808 */ /* 0x000fe20005800000 */
[----:B------:R-:W-:Y:S01]  /*bfd0*/  MUFU.EX2 R158, R158 ;  /* 0x0000009e009e7308 */ /* 0x000fe20000000800 */
[----:B------:R-:W-:-:S02]  /*bfe0*/  FMNMX.FTZ R39, R52, R39, !PT ;  /* 0x0000002734277209 */ /* 0x000fc40007810000 */
[----:B0-----:R-:W-:Y:S02]  /*bff0*/  FSEL R56, R87, -INF , !P2 ;  /* 0xff80000057387808 */ /* 0x001fe40005000000 */
[----:B------:R-:W-:-:S03]  /*c000*/  FMNMX.FTZ R39, R86, R39, !PT ;  /* 0x0000002756277209 */ /* 0x000fc60007810000 */
[----:B------:R-:W-:Y:S01]  /*c010*/  MUFU.EX2 R154, R154 ;  /* 0x0000009a009a7308 */ /* 0x000fe20000000800 */
[----:B------:R-:W-:Y:S01]  /*c020*/  FMNMX.FTZ R43, R56, R39, !PT ;  /* 0x00000027382b7209 */ /* 0x000fe20007810000 */
[----:B------:R-:W-:-:S04]  /*c030*/  FFMA.FTZ R39, R68, R7, -R29 ;  /* 0x0000000744277223 */ /* 0x000fc8000001081d */
        /* <DEDUP_REMOVED lines=11> */
[----:B------:R-:W2:Y:S08]  /*c0f0*/  MUFU.EX2 R9, R9 ;  /* 0x0000000900097308 */ /* 0x000eb00000000800 */
[----:B------:R-:W-:Y:S01]  /*c100*/  MUFU.EX2 R10, R10 ;  /* 0x0000000a000a7308 */ /* 0x000fe20000000800 */
[----:B-1----:R-:W-:Y:S01]  /*c110*/  FFMA.FTZ R72, R29, R3, R180 ;  /* 0x000000031d487223 */ /* 0x002fe200000100b4 */
[----:B0-----:R-:W-:Y:S01]  /*c120*/  FMNMX.FTZ R8, R47, R8, !PT ;  /* 0x000000082f087209 */ /* 0x001fe20007810000 */
[----:B------:R-:W-:Y:S01]  /*c130*/  FMUL.FTZ R88, R88, R29 ;  /* 0x0000001d58587220 */ /* 0x000fe20000410000 */
[C---:B------:R-:W-:Y:S01]  /*c140*/  F2FP.F16.F32.PACK_AB R180, R13.reuse, R180 ;  /* 0x000000b40db4723e */ /* 0x040fe200000000ff */
[----:B------:R-:W-:Y:S01]  /*c150*/  FADD.FTZ R3, R13, R72 ;  /* 0x000000480d037221 */ /* 0x000fe20000010000 */
[C---:B------:R-:W-:Y:S01]  /*c160*/  FSETP.NEU.FTZ.AND P2, PT, R8.reuse, -INF , PT ;  /* 0xff8000000800780b */ /* 0x040fe20003f5d000 */
[----:B------:R-:W-:Y:S01]  /*c170*/  FMUL.FTZ R32, R8, R7 ;  /* 0x0000000708207220 */ /* 0x000fe20000410000 */
[----:B------:R-:W-:Y:S01]  /*c180*/  MUFU.EX2 R11, R11 ;  /* 0x0000000b000b7308 */ /* 0x000fe20000000800 */
[----:B------:R-:W-:Y:S01]  /*c190*/  FADD.FTZ R72, R182, R3 ;  /* 0x00000003b6487221 */ /* 0x000fe20000010000 */
[----:B------:R-:W-:Y:S01]  /*c1a0*/  F2FP.F16.F32.PACK_AB R182, R15, R182 ;  /* 0x000000b60fb6723e */ /* 0x000fe200000000ff */
[-C--:B------:R-:W-:Y:S01]  /*c1b0*/  FMUL.FTZ R89, R89, R29.reuse ;  /* 0x0000001d59597220 */ /* 0x080fe20000410000 */
[----:B------:R-:W-:Y:S01]  /*c1c0*/  FSEL R49, R32, RZ, P2 ;  /* 0x000000ff20317208 */ /* 0x000fe20001000000 */
[----:B------:R-:W-:Y:S01]  /*c1d0*/  FADD.FTZ R72, R15, R72 ;  /* 0x000000480f487221 */ /* 0x000fe20000010000 */
[-C--:B------:R-:W-:Y:S01]  /*c1e0*/  FMUL.FTZ R92, R92, R29.reuse ;  /* 0x0000001d5c5c7220 */ /* 0x080fe20000410000 */
[----:B------:R-:W-:Y:S01]  /*c1f0*/  FMUL.FTZ R93, R93, R29 ;  /* 0x0000001d5d5d7220 */ /* 0x000fe20000410000 */
[----:B------:R-:W-:Y:S01]  /*c200*/  MUFU.EX2 R14, R14 ;  /* 0x0000000e000e7308 */ /* 0x000fe20000000800 */
[----:B------:R-:W-:Y:S01]  /*c210*/  FADD.FTZ R3, R21, R72 ;  /* 0x0000004815037221 */ /* 0x000fe20000010000 */
[-CC-:B------:R-:W-:Y:S01]  /*c220*/  FFMA.FTZ R169, R50, R7.reuse, -R49.reuse ;  /* 0x0000000732a97223 */ /* 0x180fe20000010831 */
[-CC-:B------:R-:W-:Y:S01]  /*c230*/  FFMA.FTZ R171, R54, R7.reuse, -R49.reuse ;  /* 0x0000000736ab7223 */ /* 0x180fe20000010831 */
[-C--:B------:R-:W-:Y:S01]  /*c240*/  FFMA.FTZ R181, R196, R7.reuse, -R49 ;  /* 0x00000007c4b57223 */ /* 0x080fe20000010831 */
[----:B------:R-:W-:Y:S01]  /*c250*/  FADD.FTZ R50, R26, R3 ;  /* 0x000000031a327221 */ /* 0x000fe20000010000 */
[-CC-:B------:R-:W-:Y:S01]  /*c260*/  FFMA.FTZ R32, R176, R7.reuse, -R49.reuse ;  /* 0x00000007b0207223 */ /* 0x180fe20000010831 */
[-CC-:B------:R-:W-:Y:S01]  /*c270*/  FFMA.FTZ R183, R164, R7.reuse, -R49.reuse ;  /* 0x00000007a4b77223 */ /* 0x180fe20000010831 */
[-CC-:B------:R-:W-:Y:S01]  /*c280*/  FFMA.FTZ R64, R174, R7.reuse, -R49.reuse ;  /* 0x00000007ae407223 */ /* 0x180fe20000010831 */
[----:B------:R-:W-:Y:S01]  /*c290*/  FADD.FTZ R3, R25, R50 ;  /* 0x0000003219037221 */ /* 0x000fe20000010000 */
[----:B------:R-:W-:Y:S01]  /*c2a0*/  MUFU.EX2 R181, R181 ;  /* 0x000000b500b57308 */ /* 0x000fe20000000800 */
        /* <DEDUP_REMOVED lines=15> */
[----:B------:R-:W-:Y:S01]  /*c3a0*/  FSEL R50, R8, RZ, P2 ;  /* 0x000000ff08327208 */ /* 0x000fe20001000000 */
[----:B------:R-:W-:Y:S01]  /*c3b0*/  MUFU.EX2 R183, R183 ;  /* 0x000000b700b77308 */ /* 0x000fe20000000800 */
[----:B------:R-:W-:Y:S01]  /*c3c0*/  FFMA.FTZ R46, R46, R7, -R49 ;  /* 0x000000072e2e7223 */ /* 0x000fe20000010831 */
[----:B------:R-:W-:Y:S01]  /*c3d0*/  FADD.FTZ R54, R44, R51 ;  /* 0x000000332c367221 */ /* 0x000fe20000010000 */
[----:B------:R-:W-:-:S02]  /*c3e0*/  @!P1 VIADD R51, R53, 0x28860 ;  /* 0x0002886035339836 */ /* 0x000fc40000000000 */
[----:B------:R-:W-:Y:S01]  /*c3f0*/  FADD.FTZ R30, -R50, R5 ;  /* 0x00000005321e7221 */ /* 0x000fe20000010100 */
[-CC-:B------:R-:W-:Y:S01]  /*c400*/  FFMA.FTZ R62, R62, R7.reuse, -R49.reuse ;  /* 0x000000073e3e7223 */ /* 0x180fe20000010831 */
[----:B------:R-:W-:Y:S01]  /*c410*/  FADD.FTZ R5, R33, R54 ;  /* 0x0000003621057221 */ /* 0x000fe20000010000 */
[-C--:B------:R-:W-:Y:S01]  /*c420*/  FFMA.FTZ R194, R194, R7.reuse, -R49 ;  /* 0x00000007c2c27223 */ /* 0x080fe20000010831 */
[-C--:B------:R-:W-:Y:S01]  /*c430*/  FMUL.FTZ R30, R30, R7.reuse ;  /* 0x000000071e1e7220 */ /* 0x080fe20000410000 */
[----:B------:R0:W-:Y:S01]  /*c440*/  MUFU.EX2 R50, R3 ;  /* 0x0000000300327308 */ /* 0x0001e20000000800 */
[----:B------:R-:W-:Y:S01]  /*c450*/  FADD.FTZ R54, R40, R5 ;  /* 0x0000000528367221 */ /* 0x000fe20000010000 */
[----:B------:R-:W-:Y:S01]  /*c460*/  @!P1 PRMT R51, RZ, 0x654, R51 ;  /* 0x00000654ff339816 */ /* 0x000fe20000000033 */
[-CC-:B------:R-:W-:Y:S01]  /*c470*/  FFMA.FTZ R66, R66, R7.reuse, -R49.reuse ;  /* 0x0000000742427223 */ /* 0x180fe20000010831 */
[-CC-:B------:R-:W-:Y:S01]  /*c480*/  FFMA.FTZ R160, R160, R7.reuse, -R49.reuse ;  /* 0x00000007a0a07223 */ /* 0x180fe20000010831 */
[----:B------:R-:W-:Y:S01]  /*c490*/  FADD.FTZ R5, R35, R54 ;  /* 0x0000003623057221 */ /* 0x000fe20000010000 */
[----:B------:R1:W-:Y:S01]  /*c4a0*/  @!P1 SYNCS.ARRIVE.TRANS64.RED.A1T0 RZ, [R51+URZ], RZ ;  /* 0x000000ff33ff99a7 */ /* 0x0003e2000810043f */
[-C--:B------:R-:W-:Y:S01]  /*c4b0*/  FFMA.FTZ R54, R178, R7.reuse, -R49 ;  /* 0x00000007b2367223 */ /* 0x080fe20000010831 */
[----:B------:R-:W3:Y:S01]  /*c4c0*/  MUFU.EX2 R30, R30 ;  /* 0x0000001e001e7308 */ /* 0x000ee20000000800 */
[----:B------:R-:W-:Y:S01]  /*c4d0*/  FADD.FTZ R58, R36, R5 ;  /* 0x00000005243a7221 */ /* 0x000fe20000010000 */
[-CC-:B------:R-:W-:Y:S01]  /*c4e0*/  FFMA.FTZ R70, R70, R7.reuse, -R49.reuse ;  /* 0x0000000746467223 */ /* 0x180fe20000010831 */
[-CC-:B------:R-:W-:Y:S01]  /*c4f0*/  FFMA.FTZ R5, R156, R7.reuse, -R49.reuse ;  /* 0x000000079c057223 */ /* 0x180fe20000010831 */
[-CC-:B------:R-:W-:Y:S01]  /*c500*/  FFMA.FTZ R74, R74, R7.reuse, -R49.reuse ;  /* 0x000000074a4a7223 */ /* 0x180fe20000010831 */
[----:B0-----:R-:W-:Y:S01]  /*c510*/  FADD.FTZ R3, R37, R58 ;  /* 0x0000003a25037221 */ /* 0x001fe20000010000 */
[-CC-:B-1----:R-:W-:Y:S01]  /*c520*/  FFMA.FTZ R51, R152, R7.reuse, -R49.reuse ;  /* 0x0000000798337223 */ /* 0x182fe20000010831 */
[-C--:B------:R-:W-:Y:S01]  /*c530*/  FFMA.FTZ R78, R78, R7.reuse, -R49 ;  /* 0x000000074e4e7223 */ /* 0x080fe20000010831 */
[----:B------:R-:W0:Y:S01]  /*c540*/  MUFU.EX2 R64, R64 ;  /* 0x0000004000407308 */ /* 0x000e220000000800 */
[----:B------:R-:W-:Y:S01]  /*c550*/  FADD.FTZ R58, R28, R3 ;  /* 0x000000031c3a7221 */ /* 0x000fe20000010000 */
[-CC-:B------:R-:W-:Y:S01]  /*c560*/  FFMA.FTZ R48, R48, R7.reuse, -R49.reuse ;  /* 0x0000000730307223 */ /* 0x180fe20000010831 */
[-CC-:B------:R-:W-:Y:S01]  /*c570*/  FFMA.FTZ R82, R82, R7.reuse, -R49.reuse ;  /* 0x0000000752527223 */ /* 0x180fe20000010831 */
[-CC-:B------:R-:W-:Y:S01]  /*c580*/  FFMA.FTZ R52, R52, R7.reuse, -R49.reuse ;  /* 0x0000000734347223 */ /* 0x180fe20000010831 */
[----:B--2---:R-:W-:Y:S01]  /*c590*/  FADD.FTZ R53, R9, R58 ;  /* 0x0000003a09357221 */ /* 0x004fe20000010000 */
[-CC-:B------:R-:W-:Y:S01]  /*c5a0*/  FFMA.FTZ R86, R86, R7.reuse, -R49.reuse ;  /* 0x0000000756567223 */ /* 0x180fe20000010831 */
[----:B------:R-:W-:Y:S01]  /*c5b0*/  FFMA.FTZ R49, R56, R7, -R49 ;  /* 0x0000000738317223 */ /* 0x000fe20000010831 */
[----:B------:R-:W1:Y:S01]  /*c5c0*/  MUFU.EX2 R177, R177 ;  /* 0x000000b100b17308 */ /* 0x000e620000000800 */
[----:B---3--:R-:W-:Y:S01]  /*c5d0*/  FFMA.FTZ R3, R30, R2, R181 ;  /* 0x000000021e037223 */ /* 0x008fe200000100b5 */
[----:B------:R-:W-:Y:S01]  /*c5e0*/  FADD.FTZ R58, R10, R53 ;  /* 0x000000350a3a7221 */ /* 0x000fe20000010000 */
[----:B------:R-:W-:Y:S01]  /*c5f0*/  F2FP.F16.F32.PACK_AB R176, R26, R21 ;  /* 0x000000151ab0723e */ /* 0x000fe200000000ff */
[----:B------:R-:W-:Y:S01]  /*c600*/  FMUL.FTZ R96, R96, R29 ;  /* 0x0000001d60607220 */ /* 0x000fe20000410000 */
[----:B------:R-:W-:Y:S01]  /*c610*/  FADD.FTZ R2, R32, R3 ;  /* 0x0000000320027221 */ /* 0x000fe20000010000 */
[----:B------:R-:W-:Y:S01]  /*c620*/  FADD.FTZ R53, R11, R58 ;  /* 0x0000003a0b357221 */ /* 0x000fe20000010000 */
[----:B------:R-:W-:Y:S01]  /*c630*/  F2FP.F16.F32.PACK_AB R166, R10, R9 ;  /* 0x000000090aa6723e */ /* 0x000fe200000000ff */
[----:B------:R-:W2:Y:S01]  /*c640*/  MUFU.EX2 R39, R39 ;  /* 0x0000002700277308 */ /* 0x000ea20000000800 */
[----:B------:R-:W-:Y:S01]  /*c650*/  FADD.FTZ R3, R183, R2 ;  /* 0x00000002b7037221 */ /* 0x000fe20000010000 */
[----:B------:R-:W-:Y:S01]  /*c660*/  FADD.FTZ R56, R14, R53 ;  /* 0x000000350e387221 */ /* 0x000fe20000010000 */
[----:B------:R-:W-:Y:S01]  /*c670*/  ISETP.GT.AND P2, PT, R6, UR39, PT ;  /* 0x0000002706007c0c */ /* 0x000fe2000bf44270 */
[----:B------:R-:W-:Y:S01]  /*c680*/  FMUL.FTZ R97, R97, R29 ;  /* 0x0000001d61617220 */ /* 0x000fe20000410000 */
[----:B0-----:R-:W-:Y:S01]  /*c690*/  FADD.FTZ R2, R64, R3 ;  /* 0x0000000340027221 */ /* 0x001fe20000010000 */
        /* <DEDUP_REMOVED lines=13> */
[----:B------:R-:W-:Y:S01]  /*c770*/  FMUL.FTZ R108, R108, R29 ;  /* 0x0000001d6c6c7220 */ /* 0x000fe20000410000 */
[----:B------:R-:W-:Y:S01]  /*c780*/  F2FP.F16.F32.PACK_AB R164, R28, R37 ;  /* 0x000000251ca4723e */ /* 0x000fe200000000ff */
[-C--:B------:R-:W-:Y:S01]  /*c790*/  FMUL.FTZ R109, R109, R29.reuse ;  /* 0x0000001d6d6d7220 */ /* 0x080fe20000410000 */
[-C--:B------:R-:W-:Y:S01]  /*c7a0*/  FMUL.FTZ R112, R112, R29.reuse ;  /* 0x0000001d70707220 */ /* 0x080fe20000410000 */
[-C--:B------:R-:W-:Y:S01]  /*c7b0*/  FMUL.FTZ R113, R113, R29.reuse ;  /* 0x0000001d71717220 */ /* 0x080fe20000410000 */
[----:B------:R-:W2:Y:S01]  /*c7c0*/  MUFU.EX2 R179, R179 ;  /* 0x000000b300b37308 */ /* 0x000ea20000000800 */
[----:B0-----:R-:W-:Y:S01]  /*c7d0*/  FADD.FTZ R2, R68, R3 ;  /* 0x0000000344027221 */ /* 0x001fe20000010000 */
[-C--:B------:R-:W-:Y:S01]  /*c7e0*/  FMUL.FTZ R116, R116, R29.reuse ;  /* 0x0000001d74747220 */ /* 0x080fe20000410000 */
[-C--:B------:R-:W-:Y:S01]  /*c7f0*/  FMUL.FTZ R117, R117, R29.reuse ;  /* 0x0000001d75757220 */ /* 0x080fe20000410000 */
[-C--:B------:R-:W-:Y:S01]  /*c800*/  FMUL.FTZ R120, R120, R29.reuse ;  /* 0x0000001d78787220 */ /* 0x080fe20000410000 */
[-C--:B------:R-:W-:Y:S01]  /*c810*/  FMUL.FTZ R121, R121, R29.reuse ;  /* 0x0000001d79797220 */ /* 0x080fe20000410000 */
[-C--:B------:R-:W-:Y:S01]  /*c820*/  FMUL.FTZ R124, R124, R29.reuse ;  /* 0x0000001d7c7c7220 */ /* 0x080fe20000410000 */
[----:B------:R-:W-:Y:S01]  /*c830*/  FMUL.FTZ R125, R125, R29 ;  /* 0x0000001d7d7d7220 */ /* 0x000fe20000410000 */
[----:B------:R-:W0:Y:S01]  /*c840*/  MUFU.EX2 R41, R41 ;  /* 0x0000002900297308 */ /* 0x000e220000000800 */
[C---:B-1----:R-:W-:Y:S01]  /*c850*/  FADD.FTZ R26, R12.reuse, R13 ;  /* 0x0000000d0c1a7221 */ /* 0x042fe20000010000 */
[----:B------:R-:W-:Y:S01]  /*c860*/  F2FP.F16.F32.PACK_AB R162, R12, R39 ;  /* 0x000000270ca2723e */ /* 0x000fe200000000ff */
        /* <DEDUP_REMOVED lines=11> */
[-C--:B------:R-:W-:Y:S01]  /*c920*/  FMUL.FTZ R145, R145, R29.reuse ;  /* 0x0000001d91917220 */ /* 0x080fe20000410000 */
[-C--:B------:R-:W-:Y:S01]  /*c930*/  FMUL.FTZ R148, R148, R29.reuse ;  /* 0x0000001d94947220 */ /* 0x080fe20000410000 */
[----:B------:R-:W2:Y:S01]  /*c940*/  MUFU.EX2 R60, R60 ;  /* 0x0000003c003c7308 */ /* 0x000ea20000000800 */
[----:B0-----:R-:W-:Y:S01]  /*c950*/  FADD.FTZ R13, R41, R26 ;  /* 0x0000001a290d7221 */ /* 0x001fe20000010000 */
[----:B------:R-:W-:Y:S01]  /*c960*/  FMUL.FTZ R149, R149, R29 ;  /* 0x0000001d95957220 */ /* 0x000fe20000410000 */
[----:B------:R-:W-:Y:S01]  /*c970*/  F2FP.F16.F32.PACK_AB R181, R32, R181 ;  /* 0x000000b520b5723e */ /* 0x000fe200000000ff */
[----:B------:R-:W-:Y:S01]  /*c980*/  VIADD R6, R6, 0xffffffff ;  /* 0xffffffff06067836 */ /* 0x000fe20000000000 */
[----:B------:R-:W-:Y:S01]  /*c990*/  F2FP.F16.F32.PACK_AB R183, R64, R183 ;  /* 0x000000b740b7723e */ /* 0x000fe200000000ff */
[-C--:B------:R-:W-:Y:S01]  /*c9a0*/  FMUL.FTZ R90, R90, R30.reuse ;  /* 0x0000001e5a5a7220 */ /* 0x080fe20000410000 */
[----:B------:R-:W-:Y:S01]  /*c9b0*/  F2FP.F16.F32.PACK_AB R177, R68, R177 ;  /* 0x000000b144b1723e */ /* 0x000fe200000000ff */
        /* <DEDUP_REMOVED lines=9> */
[C---:B--2---:R-:W-:Y:S01]  /*ca50*/  FADD.FTZ R26, R60.reuse, R13 ;  /* 0x0000000d3c1a7221 */ /* 0x044fe20000010000 */
[----:B------:R-:W-:Y:S01]  /*ca60*/  F2FP.F16.F32.PACK_AB R156, R60, R41 ;  /* 0x000000293c9c723e */ /* 0x000fe200000000ff */
[-C--:B------:R-:W-:Y:S01]  /*ca70*/  FMUL.FTZ R102, R102, R30.reuse ;  /* 0x0000001e66667220 */ /* 0x080fe20000410000 */
[-C--:B------:R-:W-:Y:S01]  /*ca80*/  FMUL.FTZ R103, R103, R30.reuse ;  /* 0x0000001e67677220 */ /* 0x080fe20000410000 */
        /* <DEDUP_REMOVED lines=28> */
[C---:B0-----:R-:W-:Y:S01]  /*cc50*/  FADD.FTZ R26, R24.reuse, R13 ;  /* 0x0000000d181a7221 */ /* 0x041fe20000010000 */
[----:B------:R-:W-:Y:S01]  /*cc60*/  F2FP.F16.F32.PACK_AB R158, R24, R43 ;  /* 0x0000002b189e723e */ /* 0x000fe200000000ff */
[-C--:B------:R-:W-:Y:S01]  /*cc70*/  FMUL.FTZ R146, R146, R30.reuse ;  /* 0x0000001e92927220 */ /* 0x080fe20000410000 */
[-C--:B------:R-:W-:Y:S01]  /*cc80*/  FMUL.FTZ R147, R147, R30.reuse ;  /* 0x0000001e93937220 */ /* 0x080fe20000410000 */
[-C--:B------:R-:W-:Y:S01]  /*cc90*/  FMUL.FTZ R150, R150, R30.reuse ;  /* 0x0000001e96967220 */ /* 0x080fe20000410000 */
[----:B------:R-:W-:-:S02]  /*cca0*/  FMUL.FTZ R151, R151, R30 ;  /* 0x0000001e97977220 */ /* 0x000fc40000410000 */
        /* <DEDUP_REMOVED lines=15> */
[----:B------:R-:W0:Y:S08]  /*cda0*/  MUFU.EX2 R54, R54 ;  /* 0x0000003600367308 */ /* 0x000e300000000800 */
[----:B------:R-:W3:Y:S08]  /*cdb0*/  MUFU.EX2 R62, R62 ;  /* 0x0000003e003e7308 */ /* 0x000ef00000000800 */
[----:B------:R1:W-:Y:S08]  /*cdc0*/  MUFU.EX2 R163, R5 ;  /* 0x0000000500a37308 */ /* 0x0003f00000000800 */
[----:B------:R-:W4:Y:S01]  /*cdd0*/  MUFU.EX2 R167, R194 ;  /* 0x000000c200a77308 */ /* 0x000f220000000800 */
[----:B-1----:R-:W-:Y:S01]  /*cde0*/  FADD.FTZ R5, R171, R2 ;  /* 0x00000002ab057221 */ /* 0x002fe20000010000 */
[----:B------:R-:W-:-:S03]  /*cdf0*/  F2FP.F16.F32.PACK_AB R171, R50, R171 ;  /* 0x000000ab32ab723e */ /* 0x000fc600000000ff */
[----:B------:R-:W-:-:S03]  /*ce00*/  FADD.FTZ R2, R50, R5 ;  /* 0x0000000532027221 */ /* 0x000fc60000010000 */
[----:B------:R-:W1:Y:S01]  /*ce10*/  MUFU.EX2 R66, R66 ;  /* 0x0000004200427308 */ /* 0x000e620000000800 */
[----:B--2---:R-:W-:Y:S01]  /*ce20*/  FADD.FTZ R5, R165, R2 ;  /* 0x00000002a5057221 */ /* 0x004fe20000010000 */
[----:B0-----:R-:W-:-:S03]  /*ce30*/  F2FP.F16.F32.PACK_AB R165, R54, R165 ;  /* 0x000000a536a5723e */ /* 0x001fc600000000ff */
[----:B------:R-:W-:-:S03]  /*ce40*/  FADD.FTZ R5, R54, R5 ;  /* 0x0000000536057221 */ /* 0x000fc60000010000 */
[----:B------:R0:W2:Y:S01]  /*ce50*/  MUFU.EX2 R161, R160 ;  /* 0x000000a000a17308 */ /* 0x0000a20000000800 */
[----:B---3--:R-:W-:-:S04]  /*ce60*/  FADD.FTZ R5, R62, R5 ;  /* 0x000000053e057221 */ /* 0x008fc80000010000 */
[C---:B----4-:R-:W-:Y:S01]  /*ce70*/  FADD.FTZ R5, R167.reuse, R5 ;  /* 0x00000005a7057221 */ /* 0x050fe20000010000 */
[----:B------:R-:W-:Y:S02]  /*ce80*/  F2FP.F16.F32.PACK_AB R167, R167, R62 ;  /* 0x0000003ea7a7723e */ /* 0x000fe400000000ff */
[----:B------:R-:W3:Y:S01]  /*ce90*/  MUFU.EX2 R70, R70 ;  /* 0x0000004600467308 */ /* 0x000ee20000000800 */
[----:B-1----:R-:W-:Y:S01]  /*cea0*/  FADD.FTZ R5, R66, R5 ;  /* 0x0000000542057221 */ /* 0x002fe20000010000 */
[----:B0-----:R-:W-:-:S06]  /*ceb0*/  F2FP.F16.F32.PACK_AB R160, R14, R11 ;  /* 0x0000000b0ea0723e */ /* 0x001fcc00000000ff */
[----:B------:R-:W0:Y:S01]  /*cec0*/  MUFU.EX2 R74, R74 ;  /* 0x0000004a004a7308 */ /* 0x000e220000000800 */
[C---:B--2---:R-:W-:Y:S01]  /*ced0*/  FADD.FTZ R5, R161.reuse, R5 ;  /* 0x00000005a1057221 */ /* 0x044fe20000010000 */
[----:B------:R-:W-:-:S06]  /*cee0*/  F2FP.F16.F32.PACK_AB R161, R161, R66 ;  /* 0x00000042a1a1723e */ /* 0x000fcc00000000ff */
[----:B------:R-:W1:Y:S01]  /*cef0*/  MUFU.EX2 R51, R51 ;  /* 0x0000003300337308 */ /* 0x000e620000000800 */
[----:B---3--:R-:W-:-:S04]  /*cf00*/  FADD.FTZ R5, R70, R5 ;  /* 0x0000000546057221 */ /* 0x008fc80000010000 */
[C---:B------:R-:W-:Y:S01]  /*cf10*/  FADD.FTZ R5, R163.reuse, R5 ;  /* 0x00000005a3057221 */ /* 0x040fe20000010000 */
[----:B------:R-:W-:Y:S02]  /*cf20*/  F2FP.F16.F32.PACK_AB R163, R163, R70 ;  /* 0x00000046a3a3723e */ /* 0x000fe400000000ff */
        /* <DEDUP_REMOVED lines=18> */
[----:B-1----:R-:W-:Y:S01]  /*d050*/  FADD.FTZ R5, R86, R5 ;  /* 0x0000000556057221 */ /* 0x002fe20000010000 */
[C---:B--2---:R-:W-:Y:S01]  /*d060*/  FADD.FTZ R3, R4.reuse, R3 ;  /* 0x0000000304037221 */ /* 0x044fe20000010000 */
[----:B------:R-:W-:Y:S01]  /*d070*/  F2FP.F16.F32.PACK_AB R154, R4, R47 ;  /* 0x0000002f049a723e */ /* 0x000fe200000000ff */
[----:B------:R-:W-:Y:S02]  /*d080*/  IMAD.MOV.U32 R4, RZ, RZ, R0 ;  /* 0x000000ffff047224 */ /* 0x000fe400078e0000 */
[C---:B0-----:R-:W-:Y:S01]  /*d090*/  FADD.FTZ R2, R49.reuse, R5 ;  /* 0x0000000531027221 */ /* 0x041fe20000010000 */
[----:B------:R-:W-:Y:S01]  /*d0a0*/  F2FP.F16.F32.PACK_AB R155, R49, R86 ;  /* 0x00000056319b723e */ /* 0x000fe200000000ff */
[----:B------:R-:W-:Y:S01]  /*d0b0*/  IMAD.MOV.U32 R5, RZ, RZ, R8 ;  /* 0x000000ffff057224 */ /* 0x000fe200078e0008 */
[----:B------:R-:W-:Y:S06]  /*d0c0*/  @P2 BRA `(.L_x_1173) ;  /* 0xffffffcc00f02947 */ /* 0x000fec000383ffff */
.L_x_1156:
[----:B------:R-:W-:Y:S06]  /*d0d0*/  BAR.ARV 0x8, 0x180 ;  /* 0x0206000000007b1d */ /* 0x000fec0000002000 */
[----:B------:R-:W-:Y:S05]  /*d0e0*/  @!P0 BRA `(.L_x_1174) ;  /* 0x0000000000048947 */ /* 0x000fea0003800000 */
[----:B------:R-:W-:Y:S01]  /*d0f0*/  BPT.TRAP 0x1 ;  /* 0x000000040000795c */ /* 0x000fe20000300000 */
.L_x_1174:
[----:B------:R-:W-:Y:S01]  /*d100*/  ULEA UR5, UR44, UR41, 0x3 ;  /* 0x000000292c057291 */ /* 0x000fe2000f8e183f */
[----:B------:R-:W-:-:S05]  /*d110*/  IMAD.U32 R4, RZ, RZ, UR45 ;  /* 0x0000002dff047e24 */ /* 0x000fca000f8e00ff */
[----:B------:R-:W-:-:S04]  /*d120*/  SHF.L.U32 R4, R4, 0x1f, RZ ;  /* 0x0000001f04047819 */ /* 0x000fc800000006ff */
[----:B------:R0:W1:Y:S01]  /*d130*/  SYNCS.PHASECHK.TRANS64.TRYWAIT P2, [UR5+0x28850], R4 ;  /* 0x02885004ff0075a7 */ /* 0x0000620008040145 */
[----:B------:R-:W-:Y:S05]  /*d140*/  @!P0 BRA `(.L_x_1175) ;  /* 0x0000000000048947 */ /* 0x000fea0003800000 */
[----:B------:R-:W-:Y:S01]  /*d150*/  BPT.TRAP 0x1 ;  /* 0x000000040000795c */ /* 0x000fe20000300000 */
.L_x_1175:
[----:B-1----:R-:W-:Y:S05]  /*d160*/  @P2 BRA `(.L_x_1176) ;  /* 0x0000000000082947 */ /* 0x002fea0003800000 */
[----:B------:R-:W1:Y:S02]  /*d170*/  SYNCS.PHASECHK.TRANS64.TRYWAIT P0, [UR5+0x28850], R4 ;  /* 0x02885004ff0075a7 */ /* 0x000e640008000145 */
[----:B-1----:R-:W-:Y:S05]  /*d180*/  @!P0 BRA `(.L_x_1177) ;  /* 0x0000007000908947 */ /* 0x002fea0003800000 */
.L_x_1176:
[----:B------:R-:W-:Y:S01]  /*d190*/  UIADD3 UR41, UR41, 0x400, URZ ;  /* 0x0000040029297890 */ /* 0x000fe2000fffe03f */
[----:B------:R-:W-:Y:S01]  /*d1a0*/  WARPGROUP.ARRIVE ;  /* 0x00000000000079c5 */ /* 0x000fe20000000000 */
[----:B------:R-:W-:Y:S01]  /*d1b0*/  UMOV UR7, 0x40000040 ;  /* 0x4000004000077882 */ /* 0x000fe20000000000 */
[----:B01----:R-:W0:Y:S01]  /*d1c0*/  SHFL.BFLY PT, R4, R3, 0x2, 0x1f ;  /* 0x0c401f0003047f89 */ /* 0x003e2200000e0000 */
[----:B------:R-:W-:Y:S01]  /*d1d0*/  USHF.R.U32.HI UR41, URZ, 0x4, UR41 ;  /* 0x000000043f297899 */ /* 0x000fe20008011629 */
[----:B------:R-:W-:Y:S01]  /*d1e0*/  IMAD.MOV.U32 R37, RZ, RZ, -0x800000 ;  /* 0xff800000ff257424 */ /* 0x000fe200078e00ff */
[----:B------:R-:W-:Y:S01]  /*d1f0*/  UIADD3 UR46, UR46, 0x1, URZ ;  /* 0x000000012e2e7890 */ /* 0x000fe2000fffe03f */
[----:B------:R-:W1:Y:S01]  /*d200*/  SHFL.BFLY PT, R5, R2, 0x2, 0x1f ;  /* 0x0c401f0002057f89 */ /* 0x000e6200000e0000 */
[----:B------:R-:W-:Y:S01]  /*d210*/  ULOP3.LUT UR41, UR41, 0x3fff, URZ, 0xc0, !UPT ;  /* 0x00003fff29297892 */ /* 0x000fe2000f8ec03f */
[----:B------:R-:W-:-:S03]  /*d220*/  IMAD.MOV.U32 R36, RZ, RZ, -0x800000 ;  /* 0xff800000ff247424 */ /* 0x000fc600078e00ff */
[----:B------:R-:W-:-:S04]  /*d230*/  ULOP3.LUT UR4, UR41, 0x4000000, URZ, 0xfc, !UPT ;  /* 0x0400000029047892 */ /* 0x000fc8000f8efc3f */
[----:B------:R-:W-:Y:S02]  /*d240*/  ULEA UR4, UR44, UR4, 0xb ;  /* 0x000000042c047291 */ /* 0x000fe4000f8e583f */
[----:B------:R-:W-:-:S04]  /*d250*/  UIADD3 UR44, UR44, 0x1, URZ ;  /* 0x000000012c2c7890 */ /* 0x000fc8000fffe03f */
[----:B------:R-:W-:Y:S01]  /*d260*/  UISETP.NE.AND UP0, UPT, UR44, 0x2, UPT ;  /* 0x000000022c00788c */ /* 0x000fe2000bf05270 */
[----:B------:R-:W-:Y:S02]  /*d270*/  UMOV UR6, UR4 ;  /* 0x0000000400067c82 */ /* 0x000fe40008000000 */
[----:B------:R-:W-:Y:S01]  /*d280*/  HGMMA.64x128x16.F32 R88, R180, gdesc[UR4].tnspB, R88, gsb0 ;  /* 0x41e00004b4587df0 */ /* 0x000fe20008000858 */
[----:B------:R-:W-:Y:S01]  /*d290*/  UIADD3 UR6, UR4, 0x80, URZ ;  /* 0x0000008004067890 */ /* 0x000fe2000fffe03f */
[----:B0-----:R-:W-:Y:S01]  /*d2a0*/  FADD.FTZ R4, R4, R3 ;  /* 0x0000000304047221 */ /* 0x001fe20000010000 */
[----:B------:R-:W-:Y:S01]  /*d2b0*/  UMOV UR7, 0x40000040 ;  /* 0x4000004000077882 */ /* 0x000fe20000000000 */
[----:B------:R-:W-:Y:S01]  /*d2c0*/  USEL UR44, UR44, URZ, UP0 ;  /* 0x0000003f2c2c7287 */ /* 0x000fe20008000000 */
[----:B-1----:R-:W-:Y:S01]  /*d2d0*/  FADD.FTZ R6, R5, R2 ;  /* 0x0000000205067221 */ /* 0x002fe20000010000 */
[----:B------:R-:W-:Y:S01]  /*d2e0*/  IMAD.MOV.U32 R2, RZ, RZ, RZ ;  /* 0x000000ffff027224 */ /* 0x000fe200078e00ff */
[----:B------:R-:W0:Y:S04]  /*d2f0*/  SHFL.BFLY PT, R5, R4, 0x1, 0x1f ;  /* 0x0c201f0004057f89 */ /* 0x000e2800000e0000 */
[----:B------:R-:W1:Y:S01]  /*d300*/  SHFL.BFLY PT, R9, R6, 0x1, 0x1f ;  /* 0x0c201f0006097f89 */ /* 0x000e6200000e0000 */
[----:B0-----:R-:W-:Y:S01]  /*d310*/  FADD.FTZ R11, R4, R5 ;  /* 0x00000005040b7221 */ /* 0x001fe20000010000 */
[----:B-1----:R-:W-:-:S04]  /*d320*/  FADD.FTZ R12, R6, R9 ;  /* 0x00000009060c7221 */ /* 0x002fc80000010000 */
[----:B------:R-:W-:Y:S01]  /*d330*/  FSETP.NE.FTZ.AND P0, PT, R11, RZ, PT ;  /* 0x000000ff0b00720b */ /* 0x000fe20003f15000 */
[----:B------:R-:W-:Y:S02]  /*d340*/  IMAD.U32 R6, RZ, RZ, UR5 ;  /* 0x00000005ff067e24 */ /* 0x000fe4000f8e00ff */
[----:B------:R-:W-:Y:S01]  /*d350*/  IMAD.MOV.U32 R9, RZ, RZ, RZ ;  /* 0x000000ffff097224 */ /* 0x000fe200078e00ff */
[----:B------:R-:W-:Y:S01]  /*d360*/  FSETP.NE.FTZ.AND P2, PT, R12, RZ, PT ;  /* 0x000000ff0c00720b */ /* 0x000fe20003f55000 */
[----:B------:R-:W-:-:S08]  /*d370*/  @!P1 VIADD R6, R6, 0x28860 ;  /* 0x0002886006069836 */ /* 0x000fd00000000000 */
[----:B------:R-:W0:Y:S01]  /*d380*/  @P0 MUFU.LG2 R5, R11 ;  /* 0x0000000b00050308 */ /* 0x000e220000000c00 */
[----:B------:R-:W-:-:S03]  /*d390*/  @P0 FMUL.FTZ R3, R7, 0.69314718246459960938 ;  /* 0x3f31721807030820 */ /* 0x000fc60000410000 */
[----:B------:R-:W-:-:S04]  /*d3a0*/  @P2 FMUL.FTZ R14, R7, 0.69314718246459960938 ;  /* 0x3f317218070e2820 */ /* 0x000fc80000410000 */
[----:B------:R-:W1:Y:S08]  /*d3b0*/  @P2 MUFU.LG2 R10, R12 ;  /* 0x0000000c000a2308 */ /* 0x000e700000000c00 */
[----:B------:R-:W2:Y:S01]  /*d3c0*/  @P0 MUFU.RCP R2, R11 ;  /* 0x0000000b00020308 */ /* 0x000ea20000001000 */
[----:B0-----:R-:W-:-:S04]  /*d3d0*/  @P0 FMUL.FTZ R4, R5, 0.69314718246459960938 ;  /* 0x3f31721805040820 */ /* 0x001fc80000410000 */
[----:B------:R-:W-:Y:S01]  /*d3e0*/  @P0 FFMA.FTZ R37, R3, R0, R4 ;  /* 0x0000000003250223 */ /* 0x000fe20000010004 */
[----:B------:R-:W-:Y:S02]  /*d3f0*/  @!P1 PRMT R0, RZ, 0x654, R6 ;  /* 0x00000654ff009816 */ /* 0x000fe40000000006 */
[----:B------:R-:W0:Y:S01]  /*d400*/  @P2 MUFU.RCP R9, R12 ;  /* 0x0000000c00092308 */ /* 0x000e220000001000 */
[----:B-1----:R-:W-:Y:S01]  /*d410*/  @P2 FMUL.FTZ R5, R10, 0.69314718246459960938 ;  /* 0x3f3172180a052820 */ /* 0x002fe20000410000 */
[----:B------:R-:W-:-:S03]  /*d420*/  PLOP3.LUT P0, PT, PT, PT, PT, 0x8, 0x0 ;  /* 0x000000000000781c */ /* 0x000fc60003f0e170 */
[----:B------:R-:W-:Y:S01]  /*d430*/  @P2 FFMA.FTZ R36, R14, R8, R5 ;  /* 0x000000080e242223 */ /* 0x000fe20000010005 */
        /* <DEDUP_REMOVED lines=31> */
[----:B------:R-:W-:-:S04]  /*d630*/  USEL UR4, URZ, 0x1, UP0 ;  /* 0x000000013f047887 */ /* 0x000fc80008000000 */
[----:B------:R-:W-:Y:S01]  /*d640*/  ULOP3.LUT UR45, UR45, UR4, URZ, 0x3c, !UPT ;  /* 0x000000042d2d7292 */ /* 0x000fe2000f8e3c3f */
[----:B------:R-:W-:Y:S02]  /*d650*/  WARPGROUP.DEPBAR.LE gsb0, 0x0 ;  /* 0x00008000000079c5 */ /* 0x000fe40000010000 */
[----:B------:R-:W-:-:S06]  /*d660*/  WARPGROUP.ARRIVE ;  /* 0x00000000000079c5 */ /* 0x000fcc0000000000 */
[----:B------:R-:W-:Y:S03]  /*d670*/  HGMMA.64x128x16.F32 R88, R152, gdesc[UR4].tnspB, R88, gsb0 ;  /* 0x41e0000498587df0 */ /* 0x000fe60008000858 */
        /* <DEDUP_REMOVED lines=65> */
[----:B-1----:R-:W-:-:S07]  /*da90*/  FMUL.FTZ R151, R151, R9 ;  /* 0x0000000997977220 */ /* 0x002fce0000410000 */
.L_x_1107:
[----:B------:R-:W0:Y:S01]  /*daa0*/  S2R R3, SR_CgaCtaId ;  /* 0x0000000000037919 */ /* 0x000e220000008800 */
[----:B------:R-:W-:Y:S01]  /*dab0*/  MOV R0, 0x400 ;  /* 0x0000040000007802 */ /* 0x000fe20000000f00 */
[----:B------:R-:W-:Y:S01]  /*dac0*/  BSSY B0, `(.L_x_1178) ;  /* 0x00001c5000007945 */ /* 0x000fe20003800000 */
[----:B------:R-:W-:Y:S02]  /*dad0*/  BAR.SYNC.DEFER_BLOCKING 0x5, 0x180 ;  /* 0x0146000000007b1d */ /* 0x000fe40000010000 */
[----:B0-----:R-:W-:-:S05]  /*dae0*/  LEA R0, R3, R0, 0x18 ;  /* 0x0000000003007211 */ /* 0x001fca00078ec0ff */
[----:B------:R-:W0:Y:S02]  /*daf0*/  LDS R2, [R0+0x288d0] ;  /* 0x0288d00000027984 */ /* 0x000e240000000800 */
[----:B0-----:R-:W-:Y:S01]  /*db00*/  R2UR UR4, R2 ;  /* 0x00000000020472ca */ /* 0x001fe200000e0000 */
[----:B------:R-:W-:Y:S06]  /*db10*/  BAR.ARV 0x4, 0x180 ;  /* 0x0106000000007b1d */ /* 0x000fec0000002000 */
[----:B------:R-:W-:Y:S08]  /*db20*/  @P0 BRA `(.L_x_1179) ;  /* 0x0000001000a40947 */ /* 0x000ff00003800000 */
[----:B------:R-:W0:Y:S01]  /*db30*/  S2R R3, SR_SWINHI ;  /* 0x0000000000037919 */ /* 0x000e220000002f00 */
[----:B------:R-:W1:Y:S01]  /*db40*/  LDC R44, c[0x0][0xbe8] ;  /* 0x0002fa00ff2c7b82 */ /* 0x000e620000000800 */
[----:B------:R-:W-:Y:S01]  /*db50*/  F2FP.F16.F32.PACK_AB R6, R93, R6 ;  /* 0x000000065d06723e */ /* 0x000fe200000000ff */
[----:B------:R-:W-:Y:S01]  /*db60*/  USHF.R.S32.HI UR12, URZ, 0x1f, UR37 ;  /* 0x0000001f3f0c7899 */ /* 0x000fe20008011425 */
[----:B------:R-:W-:Y:S01]  /*db70*/  F2FP.F16.F32.PACK_AB R136, R137, R136 ;  /* 0x000000888988723e */ /* 0x000fe200000000ff */
[----:B------:R-:W-:Y:S01]  /*db80*/  ULDC.64 UR8, c[0x0][0xb90] ;  /* 0x0002e40000087ab9 */ /* 0x000fe20000000a00 */
[----:B------:R-:W-:Y:S01]  /*db90*/  USHF.R.S32.HI UR13, URZ, 0x1f, UR43 ;  /* 0x0000001f3f0d7899 */ /* 0x000fe2000801142b */
[----:B------:R-:W-:Y:S01]  /*dba0*/  F2FP.F16.F32.PACK_AB R137, R139, R138 ;  /* 0x0000008a8b89723e */ /* 0x000fe200000000ff */
[----:B------:R-:W-:Y:S01]  /*dbb0*/  UIMAD UR5, UR12, UR8, URZ ;  /* 0x000000080c0572a4 */ /* 0x000fe2000f8e023f */
[----:B------:R-:W-:Y:S01]  /*dbc0*/  F2FP.F16.F32.PACK_AB R144, R145, R144 ;  /* 0x000000909190723e */ /* 0x000fe200000000ff */
[----:B------:R-:W-:Y:S01]  /*dbd0*/  UIMAD.WIDE.U32 UR6, UR37, UR8, URZ ;  /* 0x00000008250672a5 */ /* 0x000fe2000f8e003f */
[----:B------:R-:W-:Y:S01]  /*dbe0*/  F2FP.F16.F32.PACK_AB R138, R141, R140 ;  /* 0x0000008c8d8a723e */ /* 0x000fe200000000ff */
[----:B------:R-:W-:Y:S01]  /*dbf0*/  UIMAD UR5, UR37, UR9, UR5 ;  /* 0x00000009250572a4 */ /* 0x000fe2000f8e0205 */
[----:B------:R-:W-:Y:S01]  /*dc00*/  F2FP.F16.F32.PACK_AB R139, R143, R142 ;  /* 0x0000008e8f8b723e */ /* 0x000fe200000000ff */
[----:B------:R-:W-:Y:S01]  /*dc10*/  ULDC.64 UR10, c[0x0][0xb98] ;  /* 0x0002e600000a7ab9 */ /* 0x000fe20000000a00 */
[----:B------:R-:W-:Y:S01]  /*dc20*/  F2FP.F16.F32.PACK_AB R145, R147, R146 ;  /* 0x000000929391723e */ /* 0x000fe200000000ff */
[----:B------:R-:W-:Y:S01]  /*dc30*/  UIMAD UR8, UR13, UR10, URZ ;  /* 0x0000000a0d0872a4 */ /* 0x000fe2000f8e023f */
[----:B------:R-:W-:Y:S01]  /*dc40*/  F2FP.F16.F32.PACK_AB R146, R149, R148 ;  /* 0x000000949592723e */ /* 0x000fe200000000ff */
[----:B------:R-:W-:Y:S01]  /*dc50*/  UIADD3 UR7, UR7, UR5, URZ ;  /* 0x0000000507077290 */ /* 0x000fe2000fffe03f */
[----:B------:R-:W-:Y:S01]  /*dc60*/  F2FP.F16.F32.PACK_AB R147, R151, R150 ;  /* 0x000000969793723e */ /* 0x000fe200000000ff */
[----:B------:R-:W-:-:S02]  /*dc70*/  UIMAD UR8, UR43, UR11, UR8 ;  /* 0x0000000b2b0872a4 */ /* 0x000fc4000f8e0208 */
[----:B------:R-:W-:Y:S01]  /*dc80*/  UIMAD.WIDE.U32 UR6, UR43, UR10, UR6 ;  /* 0x0000000a2b0672a5 */ /* 0x000fe2000f8e0006 */
[----:B------:R-:W-:Y:S02]  /*dc90*/  ULDC UR5, c[0x0][0xa88] ;  /* 0x0002a20000057ab9 */ /* 0x000fe40000000800 */
[----:B------:R-:W-:Y:S01]  /*dca0*/  ULDC.64 UR10, c[0x0][0xaf0] ;  /* 0x0002bc00000a7ab9 */ /* 0x000fe20000000a00 */
[----:B------:R-:W-:Y:S02]  /*dcb0*/  MOV R34, R0 ;  /* 0x0000000000227202 */ /* 0x000fe40000000f00 */
[----:B0-----:R-:W-:Y:S01]  /*dcc0*/  MOV R35, R3 ;  /* 0x0000000300237202 */ /* 0x001fe20000000f00 */
[----:B------:R-:W-:Y:S02]  /*dcd0*/  IMAD R3, R184, 0x40, R18 ;  /* 0x00000040b8037824 */ /* 0x000fe400078e0212 */
[----:B------:R-:W-:-:S04]  /*dce0*/  IMAD.WIDE R4, R188, 0x2, R34 ;  /* 0x00000002bc047825 */ /* 0x000fc800078e0222 */
[----:B------:R-:W-:Y:S01]  /*dcf0*/  IMAD.WIDE R34, R3, 0x2, R34 ;  /* 0x0000000203227825 */ /* 0x000fe200078e0222 */
[C---:B------:R-:W-:Y:S02]  /*dd00*/  LOP3.LUT R3, R4.reuse, 0x380, RZ, 0xc0, !PT ;  /* 0x0000038004037812 */ /* 0x040fe400078ec0ff */
[C---:B------:R-:W-:Y:S02]  /*dd10*/  IADD3 R29, P1, R4.reuse, 0x4040, RZ ;  /* 0x00004040041d7810 */ /* 0x040fe40007f3e0ff */
[C---:B------:R-:W-:Y:S02]  /*dd20*/  IADD3 R21, P6, R4.reuse, 0x20, RZ ;  /* 0x0000002004157810 */ /* 0x040fe40007fde0ff */
[----:B------:R-:W-:Y:S01]  /*dd30*/  SHF.R.U64 R3, R3, 0x3, RZ ;  /* 0x0000000303037819 */ /* 0x000fe200000012ff */
[--C-:B------:R-:W-:Y:S01]  /*dd40*/  IMAD.X R41, RZ, RZ, R5.reuse, P1 ;  /* 0x000000ffff297224 */ /* 0x100fe200008e0605 */
[C---:B------:R-:W-:Y:S01]  /*dd50*/  IADD3 R27, P2, R4.reuse, 0x4020, RZ ;  /* 0x00004020041b7810 */ /* 0x040fe20007f5e0ff */
[----:B------:R-:W-:Y:S01]  /*dd60*/  IMAD.X R13, RZ, RZ, R5, P6 ;  /* 0x000000ffff0d7224 */ /* 0x000fe200030e0605 */
[----:B------:R-:W-:-:S02]  /*dd70*/  IADD3 R10, P3, R4, 0x4000, RZ ;  /* 0x00004000040a7810 */ /* 0x000fc40007f7e0ff */
[C---:B------:R-:W-:Y:S01]  /*dd80*/  IADD3 R43, P0, R4.reuse, 0x4060, RZ ;  /* 0x00004060042b7810 */ /* 0x040fe20007f1e0ff */
[--C-:B------:R-:W-:Y:S01]  /*dd90*/  IMAD.X R39, RZ, RZ, R5.reuse, P2 ;  /* 0x000000ffff277224 */ /* 0x100fe200010e0605 */
[C---:B------:R-:W-:Y:S01]  /*dda0*/  IADD3 R8, P4, R4.reuse, 0x60, RZ ;  /* 0x0000006004087810 */ /* 0x040fe20007f9e0ff */
[--C-:B------:R-:W-:Y:S01]  /*ddb0*/  IMAD.X R15, RZ, RZ, R5.reuse, P3 ;  /* 0x000000ffff0f7224 */ /* 0x100fe200018e0605 */
[----:B------:R-:W-:Y:S02]  /*ddc0*/  IADD3 R25, P5, R4, 0x40, RZ ;  /* 0x0000004004197810 */ /* 0x000fe40007fbe0ff */
[----:B------:R-:W-:Y:S01]  /*ddd0*/  LOP3.LUT R4, R3, R4, RZ, 0x3c, !PT ;  /* 0x0000000403047212 */ /* 0x000fe200078e3cff */
[--C-:B------:R-:W-:Y:S01]  /*dde0*/  IMAD.X R11, RZ, RZ, R5.reuse, P4 ;  /* 0x000000ffff0b7224 */ /* 0x100fe200020e0605 */
[----:B------:R-:W-:Y:S01]  /*ddf0*/  LOP3.LUT R14, R29, 0x380, RZ, 0xc0, !PT ;  /* 0x000003801d0e7812 */ /* 0x000fe200078ec0ff */
[----:B------:R-:W-:Y:S01]  /*de00*/  IMAD.X R9, RZ, RZ, R5, P5 ;  /* 0x000000ffff097224 */ /* 0x000fe200028e0605 */
[----:B------:R-:W-:-:S02]  /*de10*/  LOP3.LUT R12, R27, 0x380, RZ, 0xc0, !PT ;  /* 0x000003801b0c7812 */ /* 0x000fc400078ec0ff */
[----:B------:R-:W-:Y:S02]  /*de20*/  LOP3.LUT R3, R10, 0x380, RZ, 0xc0, !PT ;  /* 0x000003800a037812 */ /* 0x000fe400078ec0ff */
[----:B------:R-:W-:Y:S02]  /*de30*/  LOP3.LUT R2, R21, 0x380, RZ, 0xc0, !PT ;  /* 0x0000038015027812 */ /* 0x000fe400078ec0ff */
[----:B------:R-:W-:Y:S02]  /*de40*/  IADD3 R33, P6, R34, 0x1000, RZ ;  /* 0x0000100022217810 */ /* 0x000fe40007fde0ff */
[----:B------:R-:W-:Y:S02]  /*de50*/  SHF.R.U64 R14, R14, 0x3, RZ ;  /* 0x000000030e0e7819 */ /* 0x000fe400000012ff */
[----:B------:R-:W-:Y:S02]  /*de60*/  SHF.R.U64 R12, R12, 0x3, RZ ;  /* 0x000000030c0c7819 */ /* 0x000fe400000012ff */
[----:B------:R-:W-:-:S02]  /*de70*/  SHF.R.U64 R3, R3, 0x3, RZ ;  /* 0x0000000303037819 */ /* 0x000fc400000012ff */
[----:B------:R-:W-:Y:S02]  /*de80*/  SHF.R.U64 R2, R2, 0x3, RZ ;  /* 0x0000000302027819 */ /* 0x000fe400000012ff */
[----:B------:R-:W-:Y:S02]  /*de90*/  LOP3.LUT R32, R33, 0x380, RZ, 0xc0, !PT ;  /* 0x0000038021207812 */ /* 0x000fe400078ec0ff */
[----:B------:R-:W-:Y:S02]  /*dea0*/  LOP3.LUT R40, R14, R29, RZ, 0x3c, !PT ;  /* 0x0000001d0e287212 */ /* 0x000fe400078e3cff */
[----:B------:R-:W-:Y:S02]  /*deb0*/  LOP3.LUT R38, R12, R27, RZ, 0x3c, !PT ;  /* 0x0000001b0c267212 */ /* 0x000fe400078e3cff */
[----:B------:R-:W-:Y:S02]  /*dec0*/  LOP3.LUT R14, R3, R10, RZ, 0x3c, !PT ;  /* 0x0000000a030e7212 */ /* 0x000fe400078e3cff */
[----:B------:R-:W-:-:S02]  /*ded0*/  LOP3.LUT R12, R2, R21, RZ, 0x3c, !PT ;  /* 0x00000015020c7212 */ /* 0x000fc400078e3cff */
[----:B------:R-:W-:Y:S02]  /*dee0*/  LOP3.LUT R3, R8, 0x380, RZ, 0xc0, !PT ;  /* 0x0000038008037812 */ /* 0x000fe400078ec0ff */
[----:B------:R-:W-:Y:S02]  /*def0*/  SHF.R.U64 R32, R32, 0x3, RZ ;  /* 0x0000000320207819 */ /* 0x000fe400000012ff */
[----:B------:R-:W-:Y:S02]  /*df00*/  LOP3.LUT R2, R25, 0x380, RZ, 0xc0, !PT ;  /* 0x0000038019027812 */ /* 0x000fe400078ec0ff */
[----:B-1----:R-:W-:Y:S02]  /*df10*/  ISETP.NE.AND P1, PT, R44, 0x1, PT ;  /* 0x000000012c00780c */ /* 0x002fe40003f25270 */
[----:B------:R-:W-:Y:S02]  /*df20*/  SHF.R.U64 R3, R3, 0x3, RZ ;  /* 0x0000000303037819 */ /* 0x000fe400000012ff */
[----:B------:R-:W-:Y:S01]  /*df30*/  LOP3.LUT R32, R32, R33, RZ, 0x3c, !PT ;  /* 0x0000002120207212 */ /* 0x000fe200078e3cff */
[----:B------:R-:W-:Y:S01]  /*df40*/  IMAD.X R33, RZ, RZ, R35, P6 ;  /* 0x000000ffff217224 */ /* 0x000fe200030e0623 */
[----:B------:R-:W-:-:S02]  /*df50*/  SHF.R.U64 R2, R2, 0x3, RZ ;  /* 0x0000000302027819 */ /* 0x000fc400000012ff */
[----:B------:R-:W-:Y:S02]  /*df60*/  IADD3 R45, P6, R34, 0x7000, RZ ;  /* 0x00007000222d7810 */ /* 0x000fe40007fde0ff */
[----:B------:R-:W-:Y:S02]  /*df70*/  LOP3.LUT R10, R3, R8, RZ, 0x3c, !PT ;  /* 0x00000008030a7212 */ /* 0x000fe400078e3cff */
[----:B------:R-:W-:Y:S01]  /*df80*/  LOP3.LUT R8, R2, R25, RZ, 0x3c, !PT ;  /* 0x0000001902087212 */ /* 0x000fe200078e3cff */
[----:B------:R-:W0:Y:S01]  /*df90*/  @P1 LDC R47, c[0x0][0xbec] ;  /* 0x0002fb00ff2f1b82 */ /* 0x000e220000000800 */
[----:B------:R-:W-:Y:S02]  /*dfa0*/  LOP3.LUT R2, R45, 0x380, RZ, 0xc0, !PT ;  /* 0x000003802d027812 */ /* 0x000fe400078ec0ff */
[----:B------:R-:W-:Y:S02]  /*dfb0*/  LOP3.LUT R42, R43, 0x380, RZ, 0xc0, !PT ;  /* 0x000003802b2a7812 */ /* 0x000fe400078ec0ff */
[----:B------:R-:W-:-:S02]  /*dfc0*/  SHF.R.U64 R2, R2, 0x3, RZ ;  /* 0x0000000302027819 */ /* 0x000fc400000012ff */
[----:B------:R-:W-:Y:S02]  /*dfd0*/  SHF.R.U64 R42, R42, 0x3, RZ ;  /* 0x000000032a2a7819 */ /* 0x000fe400000012ff */
[----:B------:R-:W-:Y:S02]  /*dfe0*/  LOP3.LUT R2, R2, R45, RZ, 0x3c, !PT ;  /* 0x0000002d02027212 */ /* 0x000fe400078e3cff */
[----:B------:R-:W-:Y:S02]  /*dff0*/  MOV R45, R4 ;  /* 0x00000004002d7202 */ /* 0x000fe40000000f00 */
[----:B------:R-:W-:Y:S02]  /*e000*/  F2FP.F16.F32.PACK_AB R4, R46, R7 ;  /* 0x000000072e04723e */ /* 0x000fe400000000ff */
[----:B------:R-:W1:Y:S01]  /*e010*/  @P1 LDC R46, c[0x0][0xbf0] ;  /* 0x0002fc00ff2e1b82 */ /* 0x000e620000000800 */
[----:B------:R-:W-:Y:S01]  /*e020*/  LOP3.LUT R42, R42, R43, RZ, 0x3c, !PT ;  /* 0x0000002b2a2a7212 */ /* 0x000fe200078e3cff */
[----:B------:R-:W-:Y:S01]  /*e030*/  IMAD.X R43, RZ, RZ, R5, P0 ;  /* 0x000000ffff2b7224 */ /* 0x000fe200000e0605 */
[----:B------:R-:W-:-:S02]  /*e040*/  F2FP.F16.F32.PACK_AB R5, R91, R90 ;  /* 0x0000005a5b05723e */ /* 0x000fc400000000ff */
[----:B------:R-:W-:-:S03]  /*e050*/  F2FP.F16.F32.PACK_AB R7, R95, R94 ;  /* 0x0000005e5f07723e */ /* 0x000fc600000000ff */
[----:B------:R-:W-:Y:S01]  /*e060*/  BAR.SYNC.DEFER_BLOCKING 0x1, 0x100 ;  /* 0x0044000000007b1d */ /* 0x000fe20000010000 */
[----:B------:R-:W-:Y:S01]  /*e070*/  MOV R65, R40 ;  /* 0x0000002800417202 */ /* 0x000fe20000000f00 */
[----:B------:R-:W-:Y:S01]  /*e080*/  VIADD R40, R17, UR36 ;  /* 0x0000002411287c36 */ /* 0x000fe20008000000 */
[----:B------:R-:W-:Y:S02]  /*e090*/  IADD3 R21, P0, R34, 0x6000, RZ ;  /* 0x0000600022157810 */ /* 0x000fe40007f1e0ff */
[----:B------:R-:W-:Y:S02]  /*e0a0*/  MOV R58, R10 ;  /* 0x0000000a003a7202 */ /* 0x000fe40000000f00 */
[----:B------:R-:W-:Y:S02]  /*e0b0*/  LOP3.LUT R20, R21, 0x380, RZ, 0xc0, !PT ;  /* 0x0000038015147812 */ /* 0x000fe400078ec0ff */
[----:B------:R-:W-:Y:S02]  /*e0c0*/  MOV R57, R14 ;  /* 0x0000000e00397202 */ /* 0x000fe40000000f00 */
[----:B------:R-:W-:-:S02]  /*e0d0*/  SHF.R.U64 R20, R20, 0x3, RZ ;  /* 0x0000000314147819 */ /* 0x000fc400000012ff */
[----:B------:R-:W-:Y:S02]  /*e0e0*/  MOV R15, R12 ;  /* 0x0000000c000f7202 */ /* 0x000fe40000000f00 */
[----:B------:R-:W-:Y:S01]  /*e0f0*/  LOP3.LUT R20, R20, R21, RZ, 0x3c, !PT ;  /* 0x0000001514147212 */ /* 0x000fe200078e3cff */
[----:B------:R-:W-:Y:S01]  /*e100*/  IMAD.X R21, RZ, RZ, R35, P0 ;  /* 0x000000ffff157224 */ /* 0x000fe200000e0623 */
[C---:B------:R-:W-:Y:S02]  /*e110*/  IADD3 R27, P3, R34.reuse, 0x4000, RZ ;  /* 0x00004000221b7810 */ /* 0x040fe40007f7e0ff */
[----:B------:R-:W-:Y:S02]  /*e120*/  IADD3 R25, P2, R34, 0x5000, RZ ;  /* 0x0000500022197810 */ /* 0x000fe40007f5e0ff */
[----:B------:R-:W-:Y:S02]  /*e130*/  LOP3.LUT R26, R27, 0x380, RZ, 0xc0, !PT ;  /* 0x000003801b1a7812 */ /* 0x000fe400078ec0ff */
[----:B------:R-:W-:Y:S01]  /*e140*/  LOP3.LUT R24, R25, 0x380, RZ, 0xc0, !PT ;  /* 0x0000038019187812 */ /* 0x000fe200078ec0ff */
[----:B------:R0:W-:Y:S01]  /*e150*/  STSM.16.M88.4 [R45], R4 ;  /* 0x000000042d007844 */ /* 0x0001e20000000200 */
[----:B------:R-:W-:-:S02]  /*e160*/  SHF.R.U64 R26, R26, 0x3, RZ ;  /* 0x000000031a1a7819 */ /* 0x000fc400000012ff */
[----:B------:R-:W-:Y:S01]  /*e170*/  MOV R56, R38 ;  /* 0x0000002600387202 */ /* 0x000fe20000000f00 */
[----:B------:R-:W-:Y:S01]  /*e180*/  VIADD R38, R187, UR36 ;  /* 0x00000024bb267c36 */ /* 0x000fe20008000000 */
[----:B------:R-:W-:Y:S02]  /*e190*/  SHF.R.U64 R24, R24, 0x3, RZ ;  /* 0x0000000318187819 */ /* 0x000fe400000012ff */
[----:B------:R-:W-:Y:S01]  /*e1a0*/  LOP3.LUT R26, R26, R27, RZ, 0x3c, !PT ;  /* 0x0000001b1a1a7212 */ /* 0x000fe200078e3cff */
[----:B------:R-:W-:Y:S01]  /*e1b0*/  IMAD.X R27, RZ, RZ, R35, P3 ;  /* 0x000000ffff1b7224 */ /* 0x000fe200018e0623 */
[----:B------:R-:W-:Y:S02]  /*e1c0*/  MOV R14, R8 ;  /* 0x00000008000e7202 */ /* 0x000fe40000000f00 */
[----:B------:R-:W-:Y:S02]  /*e1d0*/  F2FP.F16.F32.PACK_AB R8, R105, R104 ;  /* 0x000000686908723e */ /* 0x000fe400000000ff */
[----:B------:R-:W-:-:S02]  /*e1e0*/  F2FP.F16.F32.PACK_AB R9, R107, R106 ;  /* 0x0000006a6b09723e */ /* 0x000fc400000000ff */
[----:B------:R-:W-:Y:S01]  /*e1f0*/  LOP3.LUT R24, R24, R25, RZ, 0x3c, !PT ;  /* 0x0000001918187212 */ /* 0x000fe200078e3cff */
[----:B0-----:R-:W-:Y:S01]  /*e200*/  @P1 IMAD.HI.U32 R5, R40, R47, RZ ;  /* 0x0000002f28051227 */ /* 0x001fe200078e00ff */
[----:B------:R-:W-:Y:S02]  /*e210*/  MOV R64, R42 ;  /* 0x0000002a00407202 */ /* 0x000fe40000000f00 */
[----:B------:R-:W-:Y:S01]  /*e220*/  IADD3 R29, P4, R34, 0x3000, RZ ;  /* 0x00003000221d7810 */ /* 0x000fe20007f9e0ff */
[----:B------:R-:W-:Y:S01]  /*e230*/  IMAD.MOV.U32 R4, RZ, RZ, R40 ;  /* 0x000000ffff047224 */ /* 0x000fe200078e0028 */
[----:B-1----:R-:W-:Y:S01]  /*e240*/  @P1 SHF.R.U32.HI R4, RZ, R46, R5 ;  /* 0x0000002eff041219 */ /* 0x002fe20000011605 */
[----:B------:R-:W-:Y:S01]  /*e250*/  IMAD.U32 R6, RZ, RZ, UR8 ;  /* 0x00000008ff067e24 */ /* 0x000fe2000f8e00ff */
[----:B------:R-:W-:Y:S01]  /*e260*/  LOP3.LUT R28, R29, 0x380, RZ, 0xc0, !PT ;  /* 0x000003801d1c7812 */ /* 0x000fe200078ec0ff */
[----:B------:R-:W-:Y:S01]  /*e270*/  IMAD R45, R44, UR5, RZ ;  /* 0x000000052c2d7c24 */ /* 0x000fe2000f8e02ff */
[--C-:B------:R-:W-:Y:S01]  /*e280*/  SHF.R.S32.HI R5, RZ, 0x1f, R4.reuse ;  /* 0x0000001fff057819 */ /* 0x100fe20000011404 */
[----:B------:R-:W-:Y:S01]  /*e290*/  IMAD.MOV R7, RZ, RZ, -R4 ;  /* 0x000000ffff077224 */ /* 0x000fe200078e0a04 */
[----:B------:R-:W-:Y:S01]  /*e2a0*/  IADD3 R12, P0, R4, UR6, RZ ;  /* 0x00000006040c7c10 */ /* 0x000fe2000ff1e0ff */
[----:B------:R-:W-:Y:S01]  /*e2b0*/  IMAD.X R25, RZ, RZ, R35, P2 ;  /* 0x000000ffff197224 */ /* 0x000fe200010e0623 */
[----:B------:R-:W-:Y:S01]  /*e2c0*/  F2FP.F16.F32.PACK_AB R4, R97, R96 ;  /* 0x000000606104723e */ /* 0x000fe200000000ff */
[----:B------:R-:W-:Y:S01]  /*e2d0*/  IMAD R11, R44, R7, R40 ;  /* 0x000000072c0b7224 */ /* 0x000fe200078e0228 */
[----:B------:R-:W-:Y:S01]  /*e2e0*/  IADD3.X R13, R5, UR7, R6, P0, !PT ;  /* 0x00000007050d7c10 */ /* 0x000fe200087fe406 */
[----:B------:R-:W-:Y:S01]  /*e2f0*/  ULDC.64 UR6, c[0x0][0xb88] ;  /* 0x0002e20000067ab9 */ /* 0x000fe20000000a00 */
[----:B------:R-:W-:Y:S01]  /*e300*/  F2FP.F16.F32.PACK_AB R5, R99, R98 ;  /* 0x000000626305723e */ /* 0x000fe200000000ff */
[----:B------:R-:W-:Y:S01]  /*e310*/  ULDC.64 UR8, c[0x0][0xae8] ;  /* 0x0002ba0000087ab9 */ /* 0x000fe20000000a00 */
[----:B------:R-:W-:Y:S01]  /*e320*/  SHF.R.S32.HI R10, RZ, 0x1f, R11 ;  /* 0x0000001fff0a7819 */ /* 0x000fe2000001140b */
[----:B------:R-:W-:Y:S01]  /*e330*/  IMAD.WIDE.U32 R12, R11, UR6, R12 ;  /* 0x000000060b0c7c25 */ /* 0x000fe2000f8e000c */
[----:B------:R-:W-:-:S02]  /*e340*/  F2FP.F16.F32.PACK_AB R6, R101, R100 ;  /* 0x000000646506723e */ /* 0x000fc400000000ff */
[----:B------:R-:W-:Y:S01]  /*e350*/  F2FP.F16.F32.PACK_AB R7, R103, R102 ;  /* 0x000000666707723e */ /* 0x000fe200000000ff */
[----:B------:R-:W-:Y:S01]  /*e360*/  IMAD R10, R10, UR6, RZ ;  /* 0x000000060a0a7c24 */ /* 0x000fe2000f8e02ff */
[----:B------:R-:W-:Y:S02]  /*e370*/  LOP3.LUT P0, RZ, R185, 0x3, RZ, 0xc0, !PT ;  /* 0x00000003b9ff7812 */ /* 0x000fe4000780c0ff */
[----:B------:R-:W-:Y:S01]  /*e380*/  SHF.R.U64 R28, R28, 0x3, RZ ;  /* 0x000000031c1c7819 */ /* 0x000fe200000012ff */
[----:B------:R-:W-:Y:S01]  /*e390*/  IMAD R39, R11, UR7, R10 ;  /* 0x000000070b277c24 */ /* 0x000fe2000f8e020a */
[----:B------:R0:W-:Y:S01]  /*e3a0*/  STSM.16.M88.4 [R15], R4 ;  /* 0x000000040f007844 */ /* 0x0001e20000000200 */
[----:B------:R-:W-:Y:S01]  /*e3b0*/  ULDC.64 UR6, c[0x0][0xb50] ;  /* 0x0002d40000067ab9 */ /* 0x000fe20000000a00 */
[----:B------:R-:W-:Y:S02]  /*e3c0*/  F2FP.F16.F32.PACK_AB R10, R109, R108 ;  /* 0x0000006c6d0a723e */ /* 0x000fe400000000ff */
[----:B------:R-:W-:-:S02]  /*e3d0*/  F2FP.F16.F32.PACK_AB R11, R111, R110 ;  /* 0x0000006e6f0b723e */ /* 0x000fc400000000ff */
[----:B------:R-:W-:Y:S02]  /*e3e0*/  LEA R40, P3, R12, UR6, 0x2 ;  /* 0x000000060c287c11 */ /* 0x000fe4000f8610ff */
[----:B------:R-:W-:Y:S01]  /*e3f0*/  ISETP.GE.OR P2, PT, R38, R45, P0 ;  /* 0x0000002d2600720c */ /* 0x000fe20000746670 */
[----:B------:R1:W-:Y:S01]  /*e400*/  STSM.16.M88.4 [R14], R8 ;  /* 0x000000080e007844 */ /* 0x0003e20000000200 */
[----:B------:R-:W-:Y:S01]  /*e410*/  LOP3.LUT R28, R28, R29, RZ, 0x3c, !PT ;  /* 0x0000001d1c1c7212 */ /* 0x000fe200078e3cff */
[----:B------:R-:W-:Y:S01]  /*e420*/  IMAD.X R29, RZ, RZ, R35, P4 ;  /* 0x000000ffff1d7224 */ /* 0x000fe200020e0623 */
[C---:B------:R-:W-:Y:S01]  /*e430*/  LOP3.LUT R3, R34.reuse, 0x380, RZ, 0xc0, !PT ;  /* 0x0000038022037812 */ /* 0x040fe200078ec0ff */
[----:B------:R-:W-:Y:S01]  /*e440*/  SHFL.IDX PT, R46, R40, 0x1, 0x1c1f ;  /* 0x003c1f00282e7f89 */ /* 0x000fe200000e0000 */
[----:B------:R-:W-:Y:S01]  /*e450*/  IADD3 R31, P5, R34, 0x2000, RZ ;  /* 0x00002000221f7810 */ /* 0x000fe20007fbe0ff */
[----:B0-----:R-:W-:Y:S01]  /*e460*/  VIADD R4, R38, 0x8 ;  /* 0x0000000826047836 */ /* 0x001fe20000000000 */
[----:B------:R-:W-:Y:S01]  /*e470*/  F2FP.F16.F32.PACK_AB R6, R117, R116 ;  /* 0x000000747506723e */ /* 0x000fe200000000ff */
[----:B------:R-:W-:Y:S01]  /*e480*/  IMAD.IADD R5, R13, 0x1, R39 ;  /* 0x000000010d057824 */ /* 0x000fe200078e0227 */
[----:B------:R-:W-:Y:S01]  /*e490*/  F2FP.F16.F32.PACK_AB R7, R119, R118 ;  /* 0x000000767707723e */ /* 0x000fe200000000ff */
[----:B------:R-:W-:Y:S01]  /*e4a0*/  SHFL.IDX PT, R38, R40, RZ, 0x1c1f ;  /* 0x001c1fff28267589 */ /* 0x000fe200000e0000 */
[----:B------:R-:W-:-:S02]  /*e4b0*/  ISETP.GE.OR P0, PT, R4, R45, P0 ;  /* 0x0000002d0400720c */ /* 0x000fc40000706670 */
[----:B------:R-:W-:Y:S02]  /*e4c0*/  LEA.HI.X R41, R12, UR7, R5, 0x2, P3 ;  /* 0x000000070c297c11 */ /* 0x000fe400098f1405 */
[----:B------:R-:W-:Y:S02]  /*e4d0*/  F2FP.F16.F32.PACK_AB R4, R113, R112 ;  /* 0x000000707104723e */ /* 0x000fe400000000ff */
[----:B------:R-:W-:Y:S01]  /*e4e0*/  F2FP.F16.F32.PACK_AB R5, R115, R114 ;  /* 0x000000727305723e */ /* 0x000fe200000000ff */
[----:B------:R-:W0:Y:S01]  /*e4f0*/  SHFL.IDX PT, R39, R41, RZ, 0x1c1f ;  /* 0x001c1fff29277589 */ /* 0x000e2200000e0000 */
[----:B------:R-:W-:Y:S02]  /*e500*/  F2FP.F16.F32.PACK_AB R12, R121, R120 ;  /* 0x00000078790c723e */ /* 0x000fe400000000ff */
[----:B------:R-:W-:Y:S01]  /*e510*/  F2FP.F16.F32.PACK_AB R13, R123, R122 ;  /* 0x0000007a7b0d723e */ /* 0x000fe200000000ff */
[----:B------:R-:W-:Y:S01]  /*e520*/  STSM.16.M88.4 [R58], R4 ;  /* 0x000000043a007844 */ /* 0x000fe20000000200 */
[----:B-1----:R-:W-:-:S02]  /*e530*/  F2FP.F16.F32.PACK_AB R14, R125, R124 ;  /* 0x0000007c7d0e723e */ /* 0x002fc400000000ff */
[----:B------:R-:W-:Y:S01]  /*e540*/  F2FP.F16.F32.PACK_AB R15, R127, R126 ;  /* 0x0000007e7f0f723e */ /* 0x000fe200000000ff */
[----:B------:R-:W1:Y:S01]  /*e550*/  SHFL.IDX PT, R47, R41, 0x1, 0x1c1f ;  /* 0x003c1f00292f7f89 */ /* 0x000e6200000e0000 */
[----:B------:R-:W-:Y:S02]  /*e560*/  F2FP.F16.F32.PACK_AB R8, R129, R128 ;  /* 0x000000808108723e */ /* 0x000fe400000000ff */
[----:B------:R-:W-:Y:S01]  /*e570*/  F2FP.F16.F32.PACK_AB R9, R131, R130 ;  /* 0x000000828309723e */ /* 0x000fe200000000ff */
[----:B------:R-:W-:Y:S01]  /*e580*/  STSM.16.M88.4 [R57], R12 ;  /* 0x0000000c39007844 */ /* 0x000fe20000000200 */
[----:B------:R-:W-:Y:S02]  /*e590*/  F2FP.F16.F32.PACK_AB R10, R133, R132 ;  /* 0x00000084850a723e */ /* 0x000fe400000000ff */
[----:B------:R-:W-:Y:S02]  /*e5a0*/  F2FP.F16.F32.PACK_AB R11, R135, R134 ;  /* 0x00000086870b723e */ /* 0x000fe400000000ff */
[----:B------:R-:W-:Y:S01]  /*e5b0*/  SHF.R.U64 R3, R3, 0x3, RZ ;  /* 0x0000000303037819 */ /* 0x000fe200000012ff */
[----:B------:R-:W-:Y:S01]  /*e5c0*/  UIMAD UR5, UR12, UR8, URZ ;  /* 0x000000080c0572a4 */ /* 0x000fe2000f8e023f */
[----:B------:R-:W-:Y:S01]  /*e5d0*/  LOP3.LUT R30, R31, 0x380, RZ, 0xc0, !PT ;  /* 0x000003801f1e7812 */ /* 0x000fe200078ec0ff */
[----:B------:R-:W-:Y:S01]  /*e5e0*/  STSM.16.M88.4 [R56], R8 ;  /* 0x0000000838007844 */ /* 0x000fe20000000200 */
[----:B------:R-:W-:Y:S01]  /*e5f0*/  LOP3.LUT R34, R3, R34, RZ, 0x3c, !PT ;  /* 0x0000002203227212 */ /* 0x000fe200078e3cff */
[----:B------:R-:W-:Y:S01]  /*e600*/  IMAD.X R3, RZ, RZ, R35, P6 ;  /* 0x000000ffff037224 */ /* 0x000fe200030e0623 */
[----:B------:R-:W-:Y:S01]  /*e610*/  UIMAD.WIDE.U32 UR6, UR37, UR8, URZ ;  /* 0x00000008250672a5 */ /* 0x000fe2000f8e003f */
[----:B------:R2:W-:Y:S01]  /*e620*/  STSM.16.M88.4 [R65], R136 ;  /* 0x0000008841007844 */ /* 0x0005e20000000200 */
[----:B------:R-:W-:Y:S01]  /*e630*/  UIMAD UR5, UR37, UR9, UR5 ;  /* 0x00000009250572a4 */ /* 0x000fe2000f8e0205 */
[----:B------:R-:W-:-:S02]  /*e640*/  SHF.R.U64 R30, R30, 0x3, RZ ;  /* 0x000000031e1e7819 */ /* 0x000fc400000012ff */
[----:B------:R-:W-:Y:S01]  /*e650*/  STSM.16.M88.4 [R64], R144 ;  /* 0x0000009040007844 */ /* 0x000fe20000000200 */
[----:B--2---:R-:W2:Y:S08]  /*e660*/  @P1 LDC R65, c[0x0][0xbec] ;  /* 0x0002fb00ff411b82 */ /* 0x004eb00000000800 */
[----:B------:R-:W-:Y:S01]  /*e670*/  BAR.SYNC.DEFER_BLOCKING 0x1, 0x100 ;  /* 0x0044000000007b1d */ /* 0x000fe20000010000 */
[----:B------:R-:W-:Y:S01]  /*e680*/  UIMAD UR8, UR13, UR10, URZ ;  /* 0x0000000a0d0872a4 */ /* 0x000fe2000f8e023f */
[----:B------:R-:W-:Y:S01]  /*e690*/  LOP3.LUT R30, R30, R31, RZ, 0x3c, !PT ;  /* 0x0000001f1e1e7212 */ /* 0x000fe200078e3cff */
[----:B------:R-:W-:Y:S01]  /*e6a0*/  UIADD3 UR7, UR7, UR5, URZ ;  /* 0x0000000507077290 */ /* 0x000fe2000fffe03f */
[----:B------:R-:W-:-:S02]  /*e6b0*/  IMAD.X R31, RZ, RZ, R35, P5 ;  /* 0x000000ffff1f7224 */ /* 0x000fc400028e0623 */
[----:B0-----:R0:W-:Y:S04]  /*e6c0*/  @!P2 ST.E desc[UR50][R38.64], R37 ;  /* 0x000000252600a985 */ /* 0x0011e8000c101932 */
[----:B-1----:R1:W-:Y:S04]  /*e6d0*/  @!P0 ST.E desc[UR50][R46.64], R36 ;  /* 0x000000242e008985 */ /* 0x0023e8000c101932 */
[----:B------:R3:W5:Y:S01]  /*e6e0*/  LD.E.128 R4, desc[UR50][R28.64] ;  /* 0x000000321c047980 */ /* 0x000762000c101d00 */
[----:B0-----:R-:W0:Y:S03]  /*e6f0*/  @P1 LDC R37, c[0x0][0xbf0] ;  /* 0x0002fc00ff251b82 */ /* 0x001e260000000800 */
[----:B------:R2:W5:Y:S01]  /*e700*/  LD.E.128 R8, desc[UR50][R2.64] ;  /* 0x0000003202087980 */ /* 0x000562000c101d00 */
[----:B------:R-:W-:-:S03]  /*e710*/  UIMAD UR5, UR43, UR11, UR8 ;  /* 0x0000000b2b0572a4 */ /* 0x000fc6000f8e0208 */
[----:B------:R4:W5:Y:S01]  /*e720*/  LD.E.128 R12, desc[UR50][R20.64] ;  /* 0x00000032140c7980 */ /* 0x000962000c101d00 */
[----:B---3--:R-:W-:Y:S01]  /*e730*/  IMAD R28, R22, 0x20, R184 ;  /* 0x00000020161c7824 */ /* 0x008fe200078e02b8 */
[----:B------:R-:W-:Y:S02]  /*e740*/  UIMAD.WIDE.U32 UR6, UR43, UR10, UR6 ;  /* 0x0000000a2b0672a5 */ /* 0x000fe4000f8e0006 */
[----:B------:R3:W5:Y:S01]  /*e750*/  LD.E.128 R56, desc[UR50][R24.64] ;  /* 0x0000003218387980 */ /* 0x000762000c101d00 */
[----:B------:R-:W-:Y:S01]  /*e760*/  VIADD R28, R28, UR36 ;  /* 0x000000241c1c7c36 */ /* 0x000fe20008000000 */
[----:B------:R-:W-:Y:S02]  /*e770*/  ULDC.64 UR8, c[0x0][0xae0] ;  /* 0x0002b80000087ab9 */ /* 0x000fe40000000a00 */
[----:B------:R-:W5:Y:S01]  /*e780*/  LD.E.128 R52, desc[UR50][R34.64] ;  /* 0x0000003222347980 */ /* 0x000f62000c101d00 */
[----:B--2---:R-:W-:-:S03]  /*e790*/  @P1 IMAD.HI.U32 R2, R28, R65, RZ ;  /* 0x000000411c021227 */ /* 0x004fc600078e00ff */
[----:B------:R-:W5:Y:S01]  /*e7a0*/  LD.E.128 R48, desc[UR50][R32.64] ;  /* 0x0000003220307980 */ /* 0x000f62000c101d00 */
[----:B----4-:R-:W-:Y:S01]  /*e7b0*/  IMAD.MOV.U32 R21, RZ, RZ, R28 ;  /* 0x000000ffff157224 */ /* 0x010fe200078e001c */
[----:B------:R-:W-:Y:S02]  /*e7c0*/  UIADD3 UR5, UR7, UR5, URZ ;  /* 0x0000000507057290 */ /* 0x000fe4000fffe03f */
[----:B------:R-:W5:Y:S01]  /*e7d0*/  LD.E.128 R40, desc[UR50][R30.64] ;  /* 0x000000321e287980 */ /* 0x000f62000c101d00 */
[----:B0-----:R-:W-:-:S03]  /*e7e0*/  @P1 SHF.R.U32.HI R21, RZ, R37, R2 ;  /* 0x00000025ff151219 */ /* 0x001fc60000011602 */
[----:B------:R0:W5:Y:S01]  /*e7f0*/  LD.E.128 R60, desc[UR50][R26.64] ;  /* 0x000000321a3c7980 */ /* 0x000162000c101d00 */
[--C-:B------:R-:W-:Y:S01]  /*e800*/  SHF.R.S32.HI R20, RZ, 0x1f, R21.reuse ;  /* 0x0000001fff147819 */ /* 0x100fe20000011415 */
[----:B---3--:R-:W-:Y:S01]  /*e810*/  IMAD.MOV R25, RZ, RZ, -R21 ;  /* 0x000000ffff197224 */ /* 0x008fe200078e0a15 */
[----:B------:R-:W-:Y:S01]  /*e820*/  @!PT LDS RZ, [RZ] ;  /* 0x00000000fffff984 */ /* 0x000fe20000000800 */
[----:B------:R-:W-:Y:S01]  /*e830*/  @!PT LDS RZ, [RZ] ;  /* 0x00000000fffff984 */ /* 0x000fe20000000800 */
[----:B------:R-:W-:Y:S01]  /*e840*/  @!PT LDS RZ, [RZ] ;  /* 0x00000000fffff984 */ /* 0x000fe20000000800 */
[----:B------:R-:W-:Y:S01]  /*e850*/  @!PT LDS RZ, [RZ] ;  /* 0x00000000fffff984 */ /* 0x000fe20000000800 */
[----:B------:R2:W-:Y:S06]  /*e860*/  MEMBAR.ALL.CTA ;  /* 0x0000000000007992 */ /* 0x0005ec0000008000 */
[----:B--2---:R-:W2:Y:S01]  /*e870*/  FENCE.VIEW.ASYNC.S ;  /* 0x00000000000073c6 */ /* 0x004ea20000000000 */
[----:B------:R-:W-:-:S02]  /*e880*/  IMAD.U32 R3, RZ, RZ, UR7 ;  /* 0x00000007ff037e24 */ /* 0x000fc4000f8e00ff */
[----:B------:R-:W-:Y:S02]  /*e890*/  IMAD R20, R20, UR8, RZ ;  /* 0x0000000814147c24 */ /* 0x000fe4000f8e02ff */
[----:B------:R-:W-:Y:S02]  /*e8a0*/  IMAD R25, R44, R25, R28 ;  /* 0x000000192c197224 */ /* 0x000fe400078e021c */
[----:B------:R-:W-:Y:S01]  /*e8b0*/  IMAD.U32 R2, RZ, RZ, UR6 ;  /* 0x00000006ff027e24 */ /* 0x000fe2000f8e00ff */
[----:B------:R-:W-:Y:S01]  /*e8c0*/  ULDC.64 UR6, c[0x0][0xad8] ;  /* 0x0002b60000067ab9 */ /* 0x000fe20000000a00 */
[----:B------:R-:W-:Y:S02]  /*e8d0*/  IMAD.U32 R3, RZ, RZ, UR5 ;  /* 0x00000005ff037e24 */ /* 0x000fe4000f8e00ff */
[C---:B0-----:R-:W-:Y:S01]  /*e8e0*/  IMAD R27, R21.reuse, UR9, R20 ;  /* 0x00000009151b7c24 */ /* 0x041fe2000f8e0214 */
[----:B------:R-:W-:Y:S01]  /*e8f0*/  SHF.R.S32.HI R20, RZ, 0x1f, R25 ;  /* 0x0000001fff147819 */ /* 0x000fe20000011419 */
[----:B------:R-:W-:-:S04]  /*e900*/  IMAD.WIDE.U32 R2, R21, UR8, R2 ;  /* 0x0000000815027c25 */ /* 0x000fc8000f8e0002 */
[----:B------:R-:W-:Y:S02]  /*e910*/  IMAD.IADD R3, R3, 0x1, R27 ;  /* 0x0000000103037824 */ /* 0x000fe400078e021b */
[----:B------:R-:W-:Y:S02]  /*e920*/  IMAD R24, R20, UR6, RZ ;  /* 0x0000000614187c24 */ /* 0x000fe4000f8e02ff */
[----:B------:R-:W-:Y:S02]  /*e930*/  VIADD R26, R184, UR36 ;  /* 0x00000024b81a7c36 */ /* 0x000fe40008000000 */
[C---:B------:R-:W-:Y:S02]  /*e940*/  IMAD R21, R25.reuse, UR7, R24 ;  /* 0x0000000719157c24 */ /* 0x040fe4000f8e0218 */
[----:B------:R-:W-:Y:S01]  /*e950*/  IMAD.WIDE.U32 R2, R25, UR6, R2 ;  /* 0x0000000619027c25 */ /* 0x000fe2000f8e0002 */
[----:B------:R-:W-:Y:S01]  /*e960*/  ISETP.GE.AND P2, PT, R26, R45, PT ;  /* 0x0000002d1a00720c */ /* 0x000fe20003f46270 */
[----:B------:R-:W-:-:S02]  /*e970*/  ULDC.64 UR6, c[0x0][0xa80] ;  /* 0x0002a00000067ab9 */ /* 0x000fc40000000a00 */
[----:B------:R-:W-:Y:S02]  /*e980*/  VIADD R20, R26, 0x20 ;  /* 0x000000201a147836 */ /* 0x000fe40000000000 */
[----:B------:R-:W-:Y:S01]  /*e990*/  VIADD R0, R0, 0x28820 ;  /* 0x0002882000007836 */ /* 0x000fe20000000000 */
[----:B------:R-:W-:Y:S01]  /*e9a0*/  LEA R24, P3, R2, UR6, 0x1 ;  /* 0x0000000602187c11 */ /* 0x000fe2000f8608ff */
[----:B------:R-:W-:Y:S01]  /*e9b0*/  IMAD.IADD R3, R3, 0x1, R21 ;  /* 0x0000000103037824 */ /* 0x000fe200078e0215 */
[-C--:B------:R-:W-:Y:S01]  /*e9c0*/  ISETP.GE.AND P0, PT, R20, R45.reuse, PT ;  /* 0x0000002d1400720c */ /* 0x080fe20003f06270 */
[----:B------:R-:W-:Y:S01]  /*e9d0*/  VIADD R20, R26, 0x40 ;  /* 0x000000401a147836 */ /* 0x000fe20000000000 */
[----:B------:R-:W-:Y:S02]  /*e9e0*/  PRMT R0, RZ, 0x654, R0 ;  /* 0x00000654ff007816 */ /* 0x000fe40000000000 */
[----:B------:R-:W-:Y:S01]  /*e9f0*/  LEA.HI.X R25, R2, UR7, R3, 0x1, P3 ;  /* 0x0000000702197c11 */ /* 0x000fe200098f0c03 */
[----:B------:R-:W-:Y:S01]  /*ea00*/  BSSY B1, `(.L_x_1180) ;  /* 0x000000f000017945 */ /* 0x000fe20003800000 */
[----:B------:R-:W-:Y:S01]  /*ea10*/  ISETP.GE.AND P1, PT, R20, R45, PT ;  /* 0x0000002d1400720c */ /* 0x000fe20003f26270 */
[----:B--2---:R0:W-:Y:S01]  /*ea20*/  SYNCS.ARRIVE.TRANS64.RED.A1T0 RZ, [R0+URZ], RZ ;  /* 0x000000ff00ff79a7 */ /* 0x0041e2000810043f */
[----:B------:R1:W2:Y:S04]  /*ea30*/  SHFL.IDX PT, R20, R24, RZ, 0x181f ;  /* 0x00181fff18147589 */ /* 0x0002a800000e0000 */
[----:B0-----:R1:W0:Y:S01]  /*ea40*/  SHFL.IDX PT, R0, R25, RZ, 0x181f ;  /* 0x00181fff19007589 */ /* 0x00122200000e0000 */
[----:B------:R-:W-:Y:S06]  /*ea50*/  @P2 BRA `(.L_x_1181) ;  /* 0x0000000000242947 */ /* 0x000fec0003800000 */
[----:B------:R-:W-:Y:S02]  /*ea60*/  ULDC UR5, c[0x0][0xac8] ;  /* 0x0002b20000057ab9 */ /* 0x000fe40000000800 */
[----:B------:R-:W-:Y:S02]  /*ea70*/  ISETP.GE.AND P2, PT, R18, UR5, PT ;  /* 0x0000000512007c0c */ /* 0x000fe4000bf46270 */
[----:B------:R-:W-:-:S11]  /*ea80*/  ISETP.GE.AND P3, PT, R19, UR5, PT ;  /* 0x0000000513007c0c */ /* 0x000fd6000bf66270 */
[CC--:B--2---:R-:W-:Y:S02]  /*ea90*/  @!P2 LEA R2, P4, R18.reuse, R20.reuse, 0x1 ;  /* 0x000000141202a211 */ /* 0x0c4fe400078808ff */
[C---:B------:R-:W-:Y:S02]  /*eaa0*/  @!P3 LEA R20, P5, R19.reuse, R20, 0x1 ;  /* 0x000000141314b211 */ /* 0x040fe400078a08ff */
[-C--:B0-----:R-:W-:Y:S02]  /*eab0*/  @!P2 LEA.HI.X R3, R18, R0.reuse, R190, 0x1, P4 ;  /* 0x000000001203a211 */ /* 0x081fe400020f0cbe */
[----:B------:R-:W-:-:S03]  /*eac0*/  @!P3 LEA.HI.X R21, R19, R0, R189, 0x1, P5 ;  /* 0x000000001315b211 */ /* 0x000fc600028f0cbd */
[----:B-----5:R3:W-:Y:S04]  /*ead0*/  @!P2 ST.E.128 desc[UR50][R2.64], R52 ;  /* 0x000000340200a985 */ /* 0x0207e8000c101d32 */
[----:B------:R3:W-:Y:S02]  /*eae0*/  @!P3 ST.E.128 desc[UR50][R20.64], R60 ;  /* 0x0000003c1400b985 */ /* 0x0007e4000c101d32 */
.L_x_1181:
[----:B------:R-:W-:Y:S05]  /*eaf0*/  BSYNC B1 ;  /* 0x0000000000017941 */ /* 0x000fea0003800000 */
.L_x_1180:
[----:B0-----:R0:W4:Y:S01]  /*eb00*/  SHFL.IDX PT, R0, R25, 0x1, 0x181f ;  /* 0x00381f0019007f89 */ /* 0x00112200000e0000 */
[----:B------:R-:W-:Y:S03]  /*eb10*/  BSSY B1, `(.L_x_1182) ;  /* 0x000000c000017945 */ /* 0x000fe60003800000 */
[----:B--23--:R0:W2:Y:S01]  /*eb20*/  SHFL.IDX PT, R20, R24, 0x1, 0x181f ;  /* 0x00381f0018147f89 */ /* 0x00c0a200000e0000 */
[----:B------:R-:W-:Y:S05]  /*eb30*/  @P0 BRA `(.L_x_1183) ;  /* 0x0000000000240947 */ /* 0x000fea0003800000 */
[----:B------:R-:W-:Y:S02]  /*eb40*/  ULDC UR5, c[0x0][0xac8] ;  /* 0x0002b20000057ab9 */ /* 0x000fe40000000800 */
[----:B------:R-:W-:Y:S02]  /*eb50*/  ISETP.GE.AND P3, PT, R18, UR5, PT ;  /* 0x0000000512007c0c */ /* 0x000fe4000bf66270 */
[----:B------:R-:W-:-:S11]  /*eb60*/  ISETP.GE.AND P4, PT, R19, UR5, PT ;  /* 0x0000000513007c0c */ /* 0x000fd6000bf86270 */
[CC--:B--2---:R-:W-:Y:S02]  /*eb70*/  @!P3 LEA R2, P0, R18.reuse, R20.reuse, 0x1 ;  /* 0x000000141202b211 */ /* 0x0c4fe400078008ff */
[C---:B------:R-:W-:Y:S02]  /*eb80*/  @!P4 LEA R20, P2, R19.reuse, R20, 0x1 ;  /* 0x000000141314c211 */ /* 0x040fe400078408ff */
[-C--:B----4-:R-:W-:Y:S02]  /*eb90*/  @!P3 LEA.HI.X R3, R18, R0.reuse, R190, 0x1, P0 ;  /* 0x000000001203b211 */ /* 0x090fe400000f0cbe */
[----:B------:R-:W-:-:S03]  /*eba0*/  @!P4 LEA.HI.X R21, R19, R0, R189, 0x1, P2 ;  /* 0x000000001315c211 */ /* 0x000fc600010f0cbd */
[----:B-----5:R3:W-:Y:S04]  /*ebb0*/  @!P3 ST.E.128 desc[UR50][R2.64], R48 ;  /* 0x000000300200b985 */ /* 0x0207e8000c101d32 */
[----:B------:R3:W-:Y:S02]  /*ebc0*/  @!P4 ST.E.128 desc[UR50][R20.64], R56 ;  /* 0x000000381400c985 */ /* 0x0007e4000c101d32 */
.L_x_1183:
[----:B------:R-:W-:Y:S05]  /*ebd0*/  BSYNC B1 ;  /* 0x0000000000017941 */ /* 0x000fea0003800000 */
.L_x_1182:
[----:B----4-:R4:W0:Y:S01]  /*ebe0*/  SHFL.IDX PT, R0, R25, 0x2, 0x181f ;  /* 0x00581f0019007f89 */ /* 0x01082200000e0000 */
        /* <DEDUP_REMOVED lines=12> */
.L_x_1185:
[----:B------:R-:W-:Y:S05]  /*ecb0*/  BSYNC B1 ;  /* 0x0000000000017941 */ /* 0x000fea0003800000 */
.L_x_1184:
[----:B0-----:R-:W-:Y:S01]  /*ecc0*/  VIADD R0, R26, 0x60 ;  /* 0x000000601a007836 */ /* 0x001fe20000000000 */
[----:B-1--4-:R-:W0:Y:S04]  /*ecd0*/  SHFL.IDX PT, R25, R25, 0x3, 0x181f ;  /* 0x00781f0019197f89 */ /* 0x012e2800000e0000 */
[----:B------:R-:W-:Y:S01]  /*ece0*/  ISETP.GE.AND P0, PT, R0, R45, PT ;  /* 0x0000002d0000720c */ /* 0x000fe20003f06270 */
[----:B------:R-:W1:-:S12]  /*ecf0*/  SHFL.IDX PT, R24, R24, 0x3, 0x181f ;  /* 0x00781f0018187f89 */ /* 0x000e5800000e0000 */
[----:B------:R-:W-:Y:S05]  /*ed00*/  @P0 BRA `(.L_x_1186) ;  /* 0x0000000800800947 */ /* 0x000fea0003800000 */
[----:B------:R-:W-:Y:S02]  /*ed10*/  ULDC UR5, c[0x0][0xac8] ;  /* 0x0002b20000057ab9 */ /* 0x000fe40000000800 */
[----:B------:R-:W-:-:S13]  /*ed20*/  ISETP.GE.AND P1, PT, R18, UR5, PT ;  /* 0x0000000512007c0c */ /* 0x000fda000bf26270 */
[----:B-1-3--:R-:W-:-:S04]  /*ed30*/  @!P1 LEA R2, P0, R18, R24, 0x1 ;  /* 0x0000001812029211 */ /* 0x00afc800078008ff */
[----:B0-----:R-:W-:Y:S02]  /*ed40*/  @!P1 LEA.HI.X R3, R18, R25, R190, 0x1, P0 ;  /* 0x0000001912039211 */ /* 0x001fe400000f0cbe */
[----:B------:R-:W-:-:S03]  /*ed50*/  ISETP.GE.AND P0, PT, R19, UR5, PT ;  /* 0x0000000513007c0c */ /* 0x000fc6000bf06270 */
[----:B-----5:R0:W-:Y:S10]  /*ed60*/  @!P1 ST.E.128 desc[UR50][R2.64], R4 ;  /* 0x0000000402009985 */ /* 0x0201f4000c101d32 */
[----:B------:R-:W-:Y:S05]  /*ed70*/  @P0 BRA `(.L_x_1186) ;  /* 0x0000000800640947 */ /* 0x000fea0003800000 */
[----:B0-----:R-:W-:-:S04]  /*ed80*/  LEA R2, P0, R19, R24, 0x1 ;  /* 0x0000001813027211 */ /* 0x001fc800078008ff */
[----:B------:R-:W-:-:S05]  /*ed90*/  LEA.HI.X R3, R19, R25, R189, 0x1, P0 ;  /* 0x0000001913037211 */ /* 0x000fca00000f0cbd */
[----:B------:R0:W-:Y:S01]  /*eda0*/  ST.E.128 desc[UR50][R2.64], R8 ;  /* 0x0000000802007985 */ /* 0x0001e2000c101d32 */
[----:B------:R-:W-:Y:S05]  /*edb0*/  BRA `(.L_x_1186) ;  /* 0x0000000800547947 */ /* 0x000fea0003800000 */
.L_x_1179:
[----:B------:R-:W0:Y:S01]  /*edc0*/  LDC R8, c[0x0][0xbe8] ;  /* 0x0002fa00ff087b82 */ /* 0x000e220000000800 */
[----:B------:R-:W-:Y:S01]  /*edd0*/  ISETP.GE.AND P0, PT, R191, 0x80, PT ;  /* 0x00000080bf00780c */ /* 0x000fe20003f06270 */
[----:B------:R-:W-:Y:S01]  /*ede0*/  USHF.R.S32.HI UR8, URZ, 0x1f, UR37 ;  /* 0x0000001f3f087899 */ /* 0x000fe20008011425 */
[----:B------:R-:W-:Y:S01]  /*edf0*/  BSSY B1, `(.L_x_1187) ;  /* 0x000002f000017945 */ /* 0x000fe20003800000 */
[----:B------:R-:W-:Y:S01]  /*ee00*/  USHF.R.S32.HI UR9, URZ, 0x1f, UR43 ;  /* 0x0000001f3f097899 */ /* 0x000fe2000801142b */
[----:B------:R-:W-:Y:S01]  /*ee10*/  IMAD R6, R22, 0x20, R184 ;  /* 0x0000002016067824 */ /* 0x000fe200078e02b8 */
[----:B0-----:R-:W-:-:S13]  /*ee20*/  ISETP.NE.AND P1, PT, R8, 0x1, PT ;  /* 0x000000010800780c */ /* 0x001fda0003f25270 */
[----:B------:R-:W0:Y:S08]  /*ee30*/  @P1 LDC R9, c[0x0][0xbec] ;  /* 0x0002fb00ff091b82 */ /* 0x000e300000000800 */
[----:B------:R-:W1:Y:S01]  /*ee40*/  @P1 LDC R11, c[0x0][0xbf0] ;  /* 0x0002fc00ff0b1b82 */ /* 0x000e620000000800 */
[----:B------:R-:W-:Y:S05]  /*ee50*/  @P0 BRA `(.L_x_1188) ;  /* 0x0000000000a00947 */ /* 0x000fea0003800000 */
[----:B------:R-:W2:Y:S01]  /*ee60*/  S2R R0, SR_TID.X ;  /* 0x0000000000007919 */ /* 0x000ea20000002100 */
[----:B------:R-:W3:Y:S01]  /*ee70*/  LDC R3, c[0x0][0xbe8] ;  /* 0x0002fa00ff037b82 */ /* 0x000ee20000000800 */
[----:B------:R-:W-:Y:S01]  /*ee80*/  IMAD.U32 R4, RZ, RZ, UR36 ;  /* 0x00000024ff047e24 */ /* 0x000fe2000f8e00ff */
[----:B------:R-:W-:Y:S02]  /*ee90*/  ULDC UR5, c[0x0][0xa88] ;  /* 0x0002a20000057ab9 */ /* 0x000fe40000000800 */
[----:B---3--:R-:W-:Y:S02]  /*eea0*/  IMAD R5, R3, UR5, RZ ;  /* 0x0000000503057c24 */ /* 0x008fe4000f8e02ff */
[----:B--2---:R-:W-:-:S04]  /*eeb0*/  IADD3 R4, R4, -0x80, R0 ;  /* 0xffffff8004047810 */ /* 0x004fc80007ffe000 */
[----:B------:R-:W-:-:S13]  /*eec0*/  ISETP.GE.AND P0, PT, R4, R5, PT ;  /* 0x000000050400720c */ /* 0x000fda0003f06270 */
[----:B------:R-:W-:Y:S05]  /*eed0*/  @P0 BRA `(.L_x_1188) ;  /* 0x0000000000800947 */ /* 0x000fea0003800000 */
[----:B------:R-:W-:Y:S01]  /*eee0*/  ISETP.NE.AND P0, PT, R3, 0x1, PT ;  /* 0x000000010300780c */ /* 0x000fe20003f05270 */
[----:B------:R-:W-:Y:S01]  /*eef0*/  ULDC.64 UR10, c[0x0][0xb90] ;  /* 0x0002e400000a7ab9 */ /* 0x000fe20000000a00 */
[----:B------:R-:W-:Y:S01]  /*ef00*/  IMAD.MOV.U32 R2, RZ, RZ, R4 ;  /* 0x000000ffff027224 */ /* 0x000fe200078e0004 */
[----:B------:R-:W-:Y:S02]  /*ef10*/  UIMAD UR5, UR8, UR10, URZ ;  /* 0x0000000a080572a4 */ /* 0x000fe4000f8e023f */
[----:B------:R-:W-:Y:S02]  /*ef20*/  UIMAD.WIDE.U32 UR6, UR37, UR10, URZ ;  /* 0x0000000a250672a5 */ /* 0x000fe4000f8e003f */
[----:B------:R-:W-:-:S03]  /*ef30*/  UIMAD UR5, UR37, UR11, UR5 ;  /* 0x0000000b250572a4 */ /* 0x000fc6000f8e0205 */
[----:B------:R-:W-:Y:S01]  /*ef40*/  ULDC.64 UR10, c[0x0][0xb98] ;  /* 0x0002e600000a7ab9 */ /* 0x000fe20000000a00 */
[----:B------:R-:W-:Y:S02]  /*ef50*/  UIADD3 UR7, UR7, UR5, URZ ;  /* 0x0000000507077290 */ /* 0x000fe4000fffe03f */
[----:B------:R-:W2:Y:S01]  /*ef60*/  @P0 LDC R5, c[0x0][0xbec] ;  /* 0x0002fb00ff050b82 */ /* 0x000ea20000000800 */
[----:B------:R-:W-:Y:S02]  /*ef70*/  UIMAD UR5, UR9, UR10, URZ ;  /* 0x0000000a090572a4 */ /* 0x000fe4000f8e023f */
[----:B------:R-:W-:Y:S02]  /*ef80*/  UIMAD.WIDE.U32 UR6, UR43, UR10, UR6 ;  /* 0x0000000a2b0672a5 */ /* 0x000fe4000f8e0006 */
[----:B------:R-:W-:-:S03]  /*ef90*/  UIMAD UR5, UR43, UR11, UR5 ;  /* 0x0000000b2b0572a4 */ /* 0x000fc6000f8e0205 */
[----:B------:R-:W3:Y:S01]  /*efa0*/  @P0 LDC R7, c[0x0][0xbf0] ;  /* 0x0002fc00ff070b82 */ /* 0x000ee20000000800 */
[----:B------:R-:W-:Y:S01]  /*efb0*/  ULDC.64 UR10, c[0x0][0xb88] ;  /* 0x0002e200000a7ab9 */ /* 0x000fe20000000a00 */
[----:B--2---:R-:W-:-:S05]  /*efc0*/  @P0 IMAD.HI.U32 R0, R4, R5, RZ ;  /* 0x0000000504000227 */ /* 0x004fca00078e00ff */
[----:B---3--:R-:W-:-:S05]  /*efd0*/  @P0 SHF.R.U32.HI R2, RZ, R7, R0 ;  /* 0x00000007ff020219 */ /* 0x008fca0000011600 */
[----:B------:R-:W-:-:S04]  /*efe0*/  IMAD.MOV R5, RZ, RZ, -R2 ;  /* 0x000000ffff057224 */ /* 0x000fc800078e0a02 */
[----:B------:R-:W-:Y:S01]  /*eff0*/  IMAD R5, R3, R5, R4 ;  /* 0x0000000503057224 */ /* 0x000fe200078e0204 */
[----:B------:R-:W-:Y:S01]  /*f000*/  SHF.R.S32.HI R3, RZ, 0x1f, R2 ;  /* 0x0000001fff037819 */ /* 0x000fe20000011402 */
[----:B------:R-:W-:Y:S01]  /*f010*/  IMAD.U32 R4, RZ, RZ, UR5 ;  /* 0x00000005ff047e24 */ /* 0x000fe2000f8e00ff */
[----:B------:R-:W-:Y:S02]  /*f020*/  IADD3 R2, P0, R2, UR6, RZ ;  /* 0x0000000602027c10 */ /* 0x000fe4000ff1e0ff */
[----:B------:R-:W-:Y:S02]  /*f030*/  SHF.R.S32.HI R0, RZ, 0x1f, R5 ;  /* 0x0000001fff007819 */ /* 0x000fe40000011405 */
[----:B------:R-:W-:Y:S01]  /*f040*/  IADD3.X R3, R3, UR7, R4, P0, !PT ;  /* 0x0000000703037c10 */ /* 0x000fe200087fe404 */
[----:B------:R-:W-:Y:S02]  /*f050*/  ULDC.64 UR6, c[0x0][0xb50] ;  /* 0x0002d40000067ab9 */ /* 0x000fe40000000a00 */
[----:B------:R-:W-:-:S02]  /*f060*/  IMAD R0, R0, UR10, RZ ;  /* 0x0000000a00007c24 */ /* 0x000fc4000f8e02ff */
[----:B------:R-:W-:-:S04]  /*f070*/  IMAD.WIDE.U32 R2, R5, UR10, R2 ;  /* 0x0000000a05027c25 */ /* 0x000fc8000f8e0002 */
[----:B------:R-:W-:Y:S01]  /*f080*/  IMAD R7, R5, UR11, R0 ;  /* 0x0000000b05077c24 */ /* 0x000fe2000f8e0200 */
[----:B------:R-:W-:-:S03]  /*f090*/  LEA R4, P0, R2, UR6, 0x2 ;  /* 0x0000000602047c11 */ /* 0x000fc6000f8010ff */
[----:B------:R-:W-:-:S05]  /*f0a0*/  IMAD.IADD R3, R3, 0x1, R7 ;  /* 0x0000000103037824 */ /* 0x000fca00078e0207 */
[----:B------:R-:W-:Y:S01]  /*f0b0*/  LEA.HI.X R5, R2, UR7, R3, 0x2, P0 ;  /* 0x0000000702057c11 */ /* 0x000fe200080f1403 */
[----:B------:R-:W-:-:S05]  /*f0c0*/  IMAD.MOV.U32 R3, RZ, RZ, -0x800000 ;  /* 0xff800000ff037424 */ /* 0x000fca00078e00ff */
[----:B------:R2:W-:Y:S02]  /*f0d0*/  STG.E desc[UR50][R4.64], R3 ;  /* 0x0000000304007986 */ /* 0x0005e4000c101932 */
.L_x_1188:
[----:B------:R-:W-:Y:S05]  /*f0e0*/  BSYNC B1 ;  /* 0x0000000000017941 */ /* 0x000fea0003800000 */
.L_x_1187:
[----:B------:R-:W-:Y:S01]  /*f0f0*/  ULDC.64 UR10, c[0x0][0xae8] ;  /* 0x0002ba00000a7ab9 */ /* 0x000fe20000000a00 */
[----:B------:R-:W-:Y:S01]  /*f100*/  VIADD R6, R6, UR36 ;  /* 0x0000002406067c36 */ /* 0x000fe20008000000 */
[----:B------:R-:W-:Y:S01]  /*f110*/  UIMAD UR5, UR8, UR10, URZ ;  /* 0x0000000a080572a4 */ /* 0x000fe2000f8e023f */
[----:B------:R-:W-:Y:S01]  /*f120*/  BSSY B1, `(.L_x_1189) ;  /* 0x0000034000017945 */ /* 0x000fe20003800000 */
[----:B------:R-:W-:Y:S01]  /*f130*/  UIMAD.WIDE.U32 UR6, UR37, UR10, URZ ;  /* 0x0000000a250672a5 */ /* 0x000fe2000f8e003f */
[----:B0-----:R-:W-:Y:S01]  /*f140*/  @P1 IMAD.HI.U32 R0, R6, R9, RZ ;  /* 0x0000000906001227 */ /* 0x001fe200078e00ff */
[----:B------:R-:W-:-:S03]  /*f150*/  UIMAD UR5, UR37, UR11, UR5 ;  /* 0x0000000b250572a4 */ /* 0x000fc6000f8e0205 */
[----:B------:R-:W-:Y:S01]  /*f160*/  ULDC.64 UR10, c[0x0][0xaf0] ;  /* 0x0002bc00000a7ab9 */ /* 0x000fe20000000a00 */
[----:B------:R-:W-:Y:S01]  /*f170*/  UIADD3 UR7, UR7, UR5, URZ ;  /* 0x0000000507077290 */ /* 0x000fe2000fffe03f */
[----:B--2---:R-:W-:Y:S01]  /*f180*/  IMAD.MOV.U32 R5, RZ, RZ, R6 ;  /* 0x000000ffff057224 */ /* 0x004fe200078e0006 */
[----:B------:R-:W-:Y:S01]  /*f190*/  UIMAD UR5, UR9, UR10, URZ ;  /* 0x0000000a090572a4 */ /* 0x000fe2000f8e023f */
[----:B-1----:R-:W-:Y:S01]  /*f1a0*/  @P1 SHF.R.U32.HI R5, RZ, R11, R0 ;  /* 0x0000000bff051219 */ /* 0x002fe20000011600 */
[----:B------:R-:W-:Y:S02]  /*f1b0*/  UIMAD.WIDE.U32 UR6, UR43, UR10, UR6 ;  /* 0x0000000a2b0672a5 */ /* 0x000fe4000f8e0006 */
[----:B------:R-:W-:Y:S01]  /*f1c0*/  UIMAD UR5, UR43, UR11, UR5 ;  /* 0x0000000b2b0572a4 */ /* 0x000fe2000f8e0205 */
[--C-:B------:R-:W-:Y:S01]  /*f1d0*/  SHF.R.S32.HI R0, RZ, 0x1f, R5.reuse ;  /* 0x0000001fff007819 */ /* 0x100fe20000011405 */
[----:B------:R-:W-:Y:S01]  /*f1e0*/  IMAD.MOV R7, RZ, RZ, -R5 ;  /* 0x000000ffff077224 */ /* 0x000fe200078e0a05 */
[----:B------:R-:W-:Y:S01]  /*f1f0*/  ULDC.64 UR8, c[0x0][0xae0] ;  /* 0x0002b80000087ab9 */ /* 0x000fe20000000a00 */
[----:B------:R-:W-:-:S02]  /*f200*/  UIADD3 UR5, UR7, UR5, URZ ;  /* 0x0000000507057290 */ /* 0x000fc4000fffe03f */
[----:B------:R-:W-:Y:S02]  /*f210*/  IMAD.U32 R3, RZ, RZ, UR7 ;  /* 0x00000007ff037e24 */ /* 0x000fe4000f8e00ff */
[----:B------:R-:W-:Y:S02]  /*f220*/  IMAD R0, R0, UR8, RZ ;  /* 0x0000000800007c24 */ /* 0x000fe4000f8e02ff */
[----:B------:R-:W-:Y:S02]  /*f230*/  IMAD R7, R8, R7, R6 ;  /* 0x0000000708077224 */ /* 0x000fe400078e0206 */
[----:B------:R-:W-:Y:S01]  /*f240*/  IMAD.U32 R2, RZ, RZ, UR6 ;  /* 0x00000006ff027e24 */ /* 0x000fe2000f8e00ff */
[----:B------:R-:W-:Y:S01]  /*f250*/  ULDC.64 UR6, c[0x0][0xad8] ;  /* 0x0002b60000067ab9 */ /* 0x000fe20000000a00 */
[----:B------:R-:W-:Y:S01]  /*f260*/  IMAD.U32 R3, RZ, RZ, UR5 ;  /* 0x00000005ff037e24 */ /* 0x000fe2000f8e00ff */
[----:B------:R-:W-:Y:S01]  /*f270*/  ULDC UR5, c[0x0][0xa88] ;  /* 0x0002a20000057ab9 */ /* 0x000fe20000000800 */
[C---:B------:R-:W-:Y:S01]  /*f280*/  IMAD R9, R5.reuse, UR9, R0 ;  /* 0x0000000905097c24 */ /* 0x040fe2000f8e0200 */
[----:B------:R-:W-:Y:S01]  /*f290*/  SHF.R.S32.HI R0, RZ, 0x1f, R7 ;  /* 0x0000001fff007819 */ /* 0x000fe20000011407 */
[----:B------:R-:W-:-:S04]  /*f2a0*/  IMAD.WIDE.U32 R2, R5, UR8, R2 ;  /* 0x0000000805027c25 */ /* 0x000fc8000f8e0002 */
[----:B------:R-:W-:Y:S02]  /*f2b0*/  IMAD.IADD R3, R3, 0x1, R9 ;  /* 0x0000000103037824 */ /* 0x000fe400078e0209 */
[----:B------:R-:W-:Y:S02]  /*f2c0*/  IMAD R4, R0, UR6, RZ ;  /* 0x0000000600047c24 */ /* 0x000fe4000f8e02ff */
[----:B------:R-:W-:Y:S02]  /*f2d0*/  VIADD R6, R184, UR36 ;  /* 0x00000024b8067c36 */ /* 0x000fe40008000000 */
[----:B------:R-:W-:Y:S02]  /*f2e0*/  IMAD R9, R8, UR5, RZ ;  /* 0x0000000508097c24 */ /* 0x000fe4000f8e02ff */
        /* <DEDUP_REMOVED lines=10> */
[----:B------:R0:W1:Y:S02]  /*f390*/  SHFL.IDX PT, R2, R4, RZ, 0x181f ;  /* 0x00181fff04027589 */ /* 0x00006400000e0000 */
[----:B------:R-:W-:Y:S02]  /*f3a0*/  ISETP.GE.AND P0, PT, R0, R9, PT ;  /* 0x000000090000720c */ /* 0x000fe40003f06270 */
[----:B------:R0:W2:Y:S01]  /*f3b0*/  SHFL.IDX PT, R0, R5, RZ, 0x181f ;  /* 0x00181fff05007589 */ /* 0x0000a200000e0000 */
[----:B------:R-:W-:Y:S10]  /*f3c0*/  @P2 BRA `(.L_x_1190) ;  /* 0x0000000000242947 */ /* 0x000ff40003800000 */
[----:B------:R-:W-:Y:S02]  /*f3d0*/  ULDC UR5, c[0x0][0xac8] ;  /* 0x0002b20000057ab9 */ /* 0x000fe40000000800 */
[----:B------:R-:W-:Y:S02]  /*f3e0*/  ISETP.GE.AND P4, PT, R18, UR5, PT ;  /* 0x0000000512007c0c */ /* 0x000fe4000bf86270 */
[----:B------:R-:W-:-:S11]  /*f3f0*/  ISETP.GE.AND P5, PT, R19, UR5, PT ;  /* 0x0000000513007c0c */ /* 0x000fd6000bfa6270 */
[CC--:B-1----:R-:W-:Y:S02]  /*f400*/  @!P4 LEA R10, P2, R18.reuse, R2.reuse, 0x1 ;  /* 0x00000002120ac211 */ /* 0x0c2fe400078408ff */
[C---:B------:R-:W-:Y:S02]  /*f410*/  @!P5 LEA R2, P3, R19.reuse, R2, 0x1 ;  /* 0x000000021302d211 */ /* 0x040fe400078608ff */
[-C--:B--2---:R-:W-:Y:S02]  /*f420*/  @!P4 LEA.HI.X R11, R18, R0.reuse, R190, 0x1, P2 ;  /* 0x00000000120bc211 */ /* 0x084fe400010f0cbe */
[----:B------:R-:W-:-:S03]  /*f430*/  @!P5 LEA.HI.X R3, R19, R0, R189, 0x1, P3 ;  /* 0x000000001303d211 */ /* 0x000fc600018f0cbd */
[----:B------:R3:W-:Y:S04]  /*f440*/  @!P4 ST.E.128 desc[UR50][R10.64], RZ ;  /* 0x000000ff0a00c985 */ /* 0x0007e8000c101d32 */
[----:B------:R3:W-:Y:S02]  /*f450*/  @!P5 ST.E.128 desc[UR50][R2.64], RZ ;  /* 0x000000ff0200d985 */ /* 0x0007e4000c101d32 */
.L_x_1190:
[----:B------:R-:W-:Y:S05]  /*f460*/  BSYNC B1 ;  /* 0x0000000000017941 */ /* 0x000fea0003800000 */
.L_x_1189:
[----:B--2---:R2:W4:Y:S01]  /*f470*/  SHFL.IDX PT, R0, R5, 0x1, 0x181f ;  /* 0x00381f0005007f89 */ /* 0x00452200000e0000 */
[----:B------:R-:W-:Y:S03]  /*f480*/  BSSY B1, `(.L_x_1191) ;  /* 0x000000c000017945 */ /* 0x000fe60003800000 */
[----:B-1-3--:R2:W1:Y:S01]  /*f490*/  SHFL.IDX PT, R2, R4, 0x1, 0x181f ;  /* 0x00381f0004027f89 */ /* 0x00a46200000e0000 */
[----:B------:R-:W-:Y:S05]  /*f4a0*/  @P1 BRA `(.L_x_1192) ;  /* 0x0000000000241947 */ /* 0x000fea0003800000 */
[----:B------:R-:W-:Y:S02]  /*f4b0*/  ULDC UR5, c[0x0][0xac8] ;  /* 0x0002b20000057ab9 */ /* 0x000fe40000000800 */
[----:B------:R-:W-:Y:S02]  /*f4c0*/  ISETP.GE.AND P3, PT, R18, UR5, PT ;  /* 0x0000000512007c0c */ /* 0x000fe4000bf66270 */
[----:B------:R-:W-:-:S11]  /*f4d0*/  ISETP.GE.AND P4, PT, R19, UR5, PT ;  /* 0x0000000513007c0c */ /* 0x000fd6000bf86270 */
[CC--:B-1----:R-:W-:Y:S02]  /*f4e0*/  @!P3 LEA R10, P1, R18.reuse, R2.reuse, 0x1 ;  /* 0x00000002120ab211 */ /* 0x0c2fe400078208ff */
[C---:B------:R-:W-:Y:S02]  /*f4f0*/  @!P4 LEA R2, P2, R19.reuse, R2, 0x1 ;  /* 0x000000021302c211 */ /* 0x040fe400078408ff */
[-C--:B----4-:R-:W-:Y:S02]  /*f500*/  @!P3 LEA.HI.X R11, R18, R0.reuse, R190, 0x1, P1 ;  /* 0x00000000120bb211 */ /* 0x090fe400008f0cbe */
[----:B------:R-:W-:-:S03]  /*f510*/  @!P4 LEA.HI.X R3, R19, R0, R189, 0x1, P2 ;  /* 0x000000001303c211 */ /* 0x000fc600010f0cbd */
[----:B------:R3:W-:Y:S04]  /*f520*/  @!P3 ST.E.128 desc[UR50][R10.64], RZ ;  /* 0x000000ff0a00b985 */ /* 0x0007e8000c101d32 */
[----:B------:R3:W-:Y:S02]  /*f530*/  @!P4 ST.E.128 desc[UR50][R2.64], RZ ;  /* 0x000000ff0200c985 */ /* 0x0007e4000c101d32 */
.L_x_1192:
[----:B------:R-:W-:Y:S05]  /*f540*/  BSYNC B1 ;  /* 0x0000000000017941 */ /* 0x000fea0003800000 */
.L_x_1191:
[----:B----4-:R4:W0:Y:S01]  /*f550*/  SHFL.IDX PT, R0, R5, 0x2, 0x181f ;  /* 0x00581f0005007f89 */ /* 0x01082200000e0000 */
        /* <DEDUP_REMOVED lines=8> */
[-C--:B0-----:R-:W-:Y:S02]  /*f5e0*/  @!P2 LEA.HI.X R11, R18, R0.reuse, R190, 0x1, P0 ;  /* 0x00000000120ba211 */ /* 0x081fe400000f0cbe */
[----:B------:R-:W-:-:S03]  /*f5f0*/  @!P3 LEA.HI.X R3, R19, R0, R189, 0x1, P1 ;  /* 0x000000001303b211 */ /* 0x000fc600008f0cbd */
[----:B------:R3:W-:Y:S04]  /*f600*/  @!P2 ST.E.128 desc[UR50][R10.64], RZ ;  /* 0x000000ff0a00a985 */ /* 0x0007e8000c101d32 */
[----:B------:R3:W-:Y:S02]  /*f610*/  @!P3 ST.E.128 desc[UR50][R2.64], RZ ;  /* 0x000000ff0200b985 */ /* 0x0007e4000c101d32 */
.L_x_1194:
[----:B------:R-:W-:Y:S05]  /*f620*/  BSYNC B1 ;  /* 0x0000000000017941 */ /* 0x000fea0003800000 */
.L_x_1193:
[----:B---3--:R-:W-:Y:S01]  /*f630*/  VIADD R3, R6, 0x60 ;  /* 0x0000006006037836 */ /* 0x008fe20000000000 */
[----:B0-----:R0:W3:Y:S04]  /*f640*/  SHFL.IDX PT, R0, R5, 0x3, 0x181f ;  /* 0x00781f0005007f89 */ /* 0x0010e800000e0000 */
[----:B------:R-:W-:Y:S01]  /*f650*/  ISETP.GE.AND P0, PT, R3, R9, PT ;  /* 0x000000090300720c */ /* 0x000fe20003f06270 */
[----:B-1----:R0:W1:-:S12]  /*f660*/  SHFL.IDX PT, R2, R4, 0x3, 0x181f ;  /* 0x00781f0004027f89 */ /* 0x00205800000e0000 */
[----:B0-----:R-:W-:Y:S05]  /*f670*/  @P0 BRA `(.L_x_1186) ;  /* 0x0000000000240947 */ /* 0x001fea0003800000 */
[----:B------:R-:W-:Y:S02]  /*f680*/  ULDC UR5, c[0x0][0xac8] ;  /* 0x0002b20000057ab9 */ /* 0x000fe40000000800 */
[----:B------:R-:W-:Y:S02]  /*f690*/  ISETP.GE.AND P2, PT, R18, UR5, PT ;  /* 0x0000000512007c0c */ /* 0x000fe4000bf46270 */
[----:B------:R-:W-:-:S11]  /*f6a0*/  ISETP.GE.AND P3, PT, R19, UR5, PT ;  /* 0x0000000513007c0c */ /* 0x000fd6000bf66270 */
[CC--:B-12-4-:R-:W-:Y:S02]  /*f6b0*/  @!P2 LEA R4, P0, R18.reuse, R2.reuse, 0x1 ;  /* 0x000000021204a211 */ /* 0x0d6fe400078008ff */
[C---:B------:R-:W-:Y:S02]  /*f6c0*/  @!P3 LEA R2, P1, R19.reuse, R2, 0x1 ;  /* 0x000000021302b211 */ /* 0x040fe400078208ff */
[-C--:B---3--:R-:W-:Y:S02]  /*f6d0*/  @!P2 LEA.HI.X R5, R18, R0.reuse, R190, 0x1, P0 ;  /* 0x000000001205a211 */ /* 0x088fe400000f0cbe */
[----:B------:R-:W-:-:S03]  /*f6e0*/  @!P3 LEA.HI.X R3, R19, R0, R189, 0x1, P1 ;  /* 0x000000001303b211 */ /* 0x000fc600008f0cbd */
[----:B------:R0:W-:Y:S04]  /*f6f0*/  @!P2 ST.E.128 desc[UR50][R4.64], RZ ;  /* 0x000000ff0400a985 */ /* 0x0001e8000c101d32 */
[----:B------:R0:W-:Y:S02]  /*f700*/  @!P3 ST.E.128 desc[UR50][R2.64], RZ ;  /* 0x000000ff0200b985 */ /* 0x0001e4000c101d32 */
.L_x_1186:
[----:B------:R-:W-:Y:S05]  /*f710*/  BSYNC B0 ;  /* 0x0000000000007941 */ /* 0x000fea0003800000 */
.L_x_1178:
[----:B------:R-:W-:Y:S02]  /*f720*/  ULDC UR5, c[0x0][0xc38] ;  /* 0x00030e0000057ab9 */ /* 0x000fe40000000800 */
[----:B------:R-:W-:-:S06]  /*f730*/  UISETP.GE.AND UP0, UPT, UR4, UR5, UPT ;  /* 0x000000050400728c */ /* 0x000fcc000bf06270 */
[----:B------:R-:W-:-:S13]  /*f740*/  PLOP3.LUT P0, PT, PT, PT, UP0, 0x80, 0x0 ;  /* 0x000000000000781c */ /* 0x000fda0003f0f008 */
[----:B------:R-:W-:Y:S05]  /*f750*/  @!P0 BRA `(.L_x_1195) ;  /* 0xffffff1400908947 */ /* 0x000fea000383ffff */
[----:B------:R-:W-:Y:S05]  /*f760*/  EXIT ;  /* 0x000000000000794d */ /* 0x000fea0003800000 */
.L_x_1097:
[----:B------:R-:W-:-:S08]  /*f770*/  NOP ;  /* 0x0000000000007918 */ /* 0x000fd00000000000 */
[----:B------:R-:W0:-:S00]  /*f780*/  USETMAXREG.DEALLOC.CTAPOOL 0x18 ;  /* 0x00000018000079c8 */ /* 0x000e0000080e0500 */
[----:B0-----:R-:W-:-:S06]  /*f790*/  LOP3.LUT R0, R0, 0x3, RZ, 0xc0, !PT ;  /* 0x0000000300007812 */ /* 0x001fcc00078ec0ff */
[----:B------:R-:W0:Y:S01]  /*f7a0*/  S2UR UR6, SR_CTAID.X ;  /* 0x00000000000679c3 */ /* 0x000e220000002500 */
[----:B------:R-:W-:Y:S01]  /*f7b0*/  LOP3.LUT R19, R19, 0xfffffffb, RZ, 0xc0, !PT ;  /* 0xfffffffb13137812 */ /* 0x000fe200078ec0ff */
[----:B------:R-:W-:Y:S01]  /*f7c0*/  STL [R1+0x18], RZ ;  /* 0x000018ff01007387 */ /* 0x000fe20000100800 */
[----:B------:R-:W-:-:S03]  /*f7d0*/  IMAD.MOV.U32 R18, RZ, RZ, RZ ;  /* 0x000000ffff127224 */ /* 0x000fc600078e00ff */
[----:B------:R-:W1:Y:S02]  /*f7e0*/  SHFL.IDX PT, R0, R0, RZ, 0x1f ;  /* 0x00001fff00007589 */ /* 0x000e6400000e0000 */
[----:B-1----:R-:W-:Y:S02]  /*f7f0*/  ISETP.NE.AND P0, PT, R0, RZ, PT ;  /* 0x000000ff0000720c */ /* 0x002fe40003f05270 */
[----:B------:R-:W0:Y:S11]  /*f800*/  LDC R0, c[0x0][0xc38] ;  /* 0x00030e00ff007b82 */ /* 0x000e360000000800 */
[----:B------:R-:W-:Y:S01]  /*f810*/  @P0 LOP3.LUT R19, R19, 0x4, RZ, 0xfc, !PT ;  /* 0x0000000413130812 */ /* 0x000fe200078efcff */
[----:B------:R-:W-:Y:S06]  /*f820*/  @P0 BAR.ARV 0x4, 0x180 ;  /* 0x0106000000000b1d */ /* 0x000fec0000002000 */
[----:B0-----:R-:W-:Y:S01]  /*f830*/  ISETP.LE.AND P0, PT, R0, UR6, PT ;  /* 0x0000000600007c0c */ /* 0x001fe2000bf03270 */
[----:B------:R-:W-:-:S05]  /*f840*/  IMAD.MOV.U32 R0, RZ, RZ, 0x1 ;  /* 0x00000001ff007424 */ /* 0x000fca00078e00ff */
[----:B------:R0:W-:Y:S07]  /*f850*/  STL [R1+0x8], R0 ;  /* 0x0000080001007387 */ /* 0x0001ee0000100800 */
[----:B------:R-:W-:Y:S05]  /*f860*/  @P0 BRA `(.L_x_1196) ;  /* 0x0000004400300947 */ /* 0x000fea0003800000 */
[----:B------:R-:W1:Y:S01]  /*f870*/  S2R R6, SR_TID.X ;  /* 0x0000000000067919 */ /* 0x000e620000002100 */
[----:B------:R-:W2:Y:S01]  /*f880*/  S2UR UR5, SR_CgaCtaId ;  /* 0x00000000000579c3 */ /* 0x000ea20000008800 */
[----:B------:R-:W-:Y:S01]  /*f890*/  UMOV UR4, 0x400 ;  /* 0x0000040000047882 */ /* 0x000fe20000000000 */
[----:B------:R-:W-:Y:S01]  /*f8a0*/  IMAD.MOV.U32 R18, RZ, RZ, RZ ;  /* 0x000000ffff127224 */ /* 0x000fe200078e00ff */
[----:B------:R-:W-:Y:S01]  /*f8b0*/  ULDC UR42, c[0x0][0xc] ;  /* 0x00000300002a7ab9 */ /* 0x000fe20000000800 */
[----:B------:R-:W-:Y:S01]  /*f8c0*/  ULDC.64 UR44, c[0x0][0x198] ;  /* 0x00006600002c7ab9 */ /* 0x000fe20000000a00 */
[----:B--2---:R-:W-:-:S06]  /*f8d0*/  ULEA UR4, UR5, UR4, 0x18 ;  /* 0x0000000405047291 */ /* 0x004fcc000f8ec03f */
[----:B------:R-:W-:Y:S01]  /*f8e0*/  IMAD.U32 R17, RZ, RZ, UR4 ;  /* 0x00000004ff117e24 */ /* 0x000fe2000f8e00ff */
[C---:B-1----:R-:W-:Y:S01]  /*f8f0*/  LOP3.LUT R5, R6.reuse, 0x7f, RZ, 0xc0, !PT ;  /* 0x0000007f06057812 */ /* 0x042fe200078ec0ff */
[----:B0-----:R-:W-:-:S05]  /*f900*/  IMAD.SHL.U32 R0, R6, 0x8, RZ ;  /* 0x0000000806007824 */ /* 0x001fca00078e00ff */
[C---:B------:R-:W-:Y:S02]  /*f910*/  LOP3.LUT R2, R0.reuse, 0x1f8, RZ, 0xc0, !PT ;  /* 0x000001f800027812 */ /* 0x040fe400078ec0ff */
[----:B------:R-:W-:Y:S02]  /*f920*/  LOP3.LUT R0, R0, 0x38, RZ, 0xc0, !PT ;  /* 0x0000003800007812 */ /* 0x000fe400078ec0ff */
[----:B------:R-:W-:Y:S01]  /*f930*/  LOP3.LUT R3, R2, 0x38, R6, 0x78, !PT ;  /* 0x0000003802037812 */ /* 0x000fe200078e7806 */
[----:B------:R-:W-:Y:S01]  /*f940*/  IMAD.SHL.U32 R2, R5, 0x8, RZ ;  /* 0x0000000805027824 */ /* 0x000fe200078e00ff */
[----:B------:R-:W-:-:S04]  /*f950*/  LOP3.LUT R0, R0, 0x40, RZ, 0xfc, !PT ;  /* 0x0000004000007812 */ /* 0x000fc800078efcff */
[----:B------:R-:W-:Y:S01]  /*f960*/  LOP3.LUT R4, R3, 0x200, R2, 0xf8, !PT ;  /* 0x0000020003047812 */ /* 0x000fe200078ef802 */
[----:B------:R-:W-:Y:S01]  /*f970*/  IMAD.SHL.U32 R2, R6, 0x10, RZ ;  /* 0x0000001006027824 */ /* 0x000fe200078e00ff */
[----:B------:R-:W-:-:S03]  /*f980*/  SHF.R.U32.HI R3, RZ, 0x3, R5 ;  /* 0x00000003ff037819 */ /* 0x000fc60000011605 */
[----:B------:R-:W-:Y:S01]  /*f990*/  IMAD R4, R4, 0x2, R17 ;  /* 0x0000000204047824 */ /* 0x000fe200078e0211 */
[----:B------:R-:W-:Y:S01]  /*f9a0*/  LOP3.LUT R2, R3, 0x70, R2, 0xf8, !PT ;  /* 0x0000007003027812 */ /* 0x000fe200078ef802 */
[----:B------:R-:W-:Y:S02]  /*f9b0*/  IMAD.U32 R3, RZ, RZ, UR6 ;  /* 0x00000006ff037e24 */ /* 0x000fe4000f8e00ff */
[----:B------:R-:W-:Y:S01]  /*f9c0*/  IMAD.MOV.U32 R2, RZ, RZ, 0x1 ;  /* 0x00000001ff027424 */ /* 0x000fe200078e00ff */
[----:B------:R0:W-:Y:S04]  /*f9d0*/  STL [R1+0x10], R4 ;  /* 0x0000100401007387 */ /* 0x0001e80000100800 */
[----:B------:R0:W-:Y:S04]  /*f9e0*/  STL [R1+0x14], R3 ;  /* 0x0000140301007387 */ /* 0x0001e80000100800 */
[----:B------:R0:W-:Y:S04]  /*f9f0*/  STL [R1+0x18], RZ ;  /* 0x000018ff01007387 */ /* 0x0001e80000100800 */
[----:B------:R0:W-:Y:S02]  /*fa00*/  STL [R1+0x8], R2 ;  /* 0x0000080201007387 */ /* 0x0001e40000100800 */
.L_x_1289:
[----:B--2---:R-:W2:Y:S01]  /*fa10*/  LDL R0, [R1+0x14] ;  /* 0x0000140001007983 */ /* 0x004ea20000100800 */
[----:B------:R-:W-:Y:S02]  /*fa20*/  ULDC UR8, c[0x0][0xc60] ;  /* 0x0003180000087ab9 */ /* 0x000fe40000000800 */
[----:B------:R-:W-:-:S11]  /*fa30*/  UISETP.NE.AND UP0, UPT, UR8, 0x1, UPT ;  /* 0x000000010800788c */ /* 0x000fd6000bf05270 */
[----:B------:R-:W-:Y:S01]  /*fa40*/  @UP0 ULDC UR4, c[0x0][0xc64] ;  /* 0x0003190000040ab9 */ /* 0x000fe20000000800 */
[----:B------:R-:W-:Y:S01]  /*fa50*/  @UP0 ULDC UR9, c[0x0][0xc68] ;  /* 0x00031a0000090ab9 */ /* 0x000fe20000000800 */
[C---:B--2---:R-:W-:Y:S02]  /*fa60*/  R2UR UR7, R0.reuse ;  /* 0x00000000000772ca */ /* 0x044fe400000e0000 */
[----:B------:R-:W-:-:S11]  /*fa70*/  R2UR UR6, R0 ;  /* 0x00000000000672ca */ /* 0x000fd600000e0000 */
[----:B------:R-:W-:-:S04]  /*fa80*/  UIMAD.WIDE.U32 UR4, UR7, UR4, URZ ;  /* 0x00000004070472a5 */ /* 0x000fc8000f8e003f */
[----:B------:R-:W-:-:S03]  /*fa90*/  @UP0 USHF.R.U32.HI UR7, URZ, UR9, UR5 ;  /* 0x000000093f070299 */ /* 0x000fc60008011605 */
[----:B------:R-:W-:Y:S02]  /*faa0*/  ULDC UR4, c[0x0][0xc78] ;  /* 0x00031e0000047ab9 */ /* 0x000fe40000000800 */
[----:B------:R-:W-:Y:S02]  /*fab0*/  UISETP.GE.AND UP0, UPT, UR7, UR4, UPT ;  /* 0x000000040700728c */ /* 0x000fe4000bf06270 */
[----:B------:R-:W-:-:S04]  /*fac0*/  UIADD3 UR4, -UR7, URZ, URZ ;  /* 0x0000003f07047290 */ /* 0x000fc8000fffe13f */
[----:B------:R-:W-:Y:S01]  /*fad0*/  PLOP3.LUT P0, PT, PT, PT, UP0, 0x80, 0x0 ;  /* 0x000000000000781c */ /* 0x000fe20003f0f008 */
[----:B------:R-:W-:-:S12]  /*fae0*/  UIMAD UR8, UR8, UR4, UR6 ;  /* 0x00000004080872a4 */ /* 0x000fd8000f8e0206 */
[----:B---34-:R-:W-:Y:S05]  /*faf0*/  @!P0 BRA `(.L_x_1197) ;  /* 0x0000000000208947 */ /* 0x018fea0003800000 */
        /* <DEDUP_REMOVED lines=8> */
.L_x_1197:
[----:B------:R-:W-:Y:S01]  /*fb80*/  ULDC UR9, c[0x0][0xc54] ;  /* 0x0003150000097ab9 */ /* 0x000fe20000000800 */
[----:B------:R-:W-:Y:S01]  /*fb90*/  UMOV UR6, UR8 ;  /* 0x0000000800067c82 */ /* 0x000fe20008000000 */
[----:B------:R-:W-:-:S11]  /*fba0*/  UISETP.NE.AND UP0, UPT, UR9, 0x1, UPT ;  /* 0x000000010900788c */ /* 0x000fd6000bf05270 */
[----:B------:R-:W-:Y:S02]  /*fbb0*/  @UP0 ULDC.64 UR10, c[0x0][0xc58] ;  /* 0x00031600000a0ab9 */ /* 0x000fe40000000a00 */
[----:B------:R-:W-:-:S04]  /*fbc0*/  UIMAD.WIDE.U32 UR4, UR8, UR10, URZ ;  /* 0x0000000a080472a5 */ /* 0x000fc8000f8e003f */
[----:B------:R-:W-:-:S04]  /*fbd0*/  @UP0 USHF.R.U32.HI UR6, URZ, UR11, UR5 ;  /* 0x0000000b3f060299 */ /* 0x000fc80008011605 */
[----:B------:R-:W-:-:S12]  /*fbe0*/  UIMAD UR4, UR6, UR9, URZ ;  /* 0x00000009060472a4 */ /* 0x000fd8000f8e023f */
.L_x_1198:
[----:B------:R-:W-:Y:S02]  /*fbf0*/  UIADD3 UR4, UR8, -UR4, URZ ;  /* 0x8000000408047290 */ /* 0x000fe4000fffe03f */
[----:B------:R-:W-:Y:S01]  /*fc00*/  ULOP3.LUT UR5, URZ, UR6, URZ, 0x33, !UPT ;  /* 0x000000063f057292 */ /* 0x000fe2000f8e333f */
[----:B------:R-:W-:Y:S01]  /*fc10*/  ULDC UR14, c[0x0][0xc48] ;  /* 0x00031200000e7ab9 */ /* 0x000fe20000000800 */
[----:B------:R-:W-:Y:S01]  /*fc20*/  ULDC UR8, c[0x0][0x448] ;  /* 0x0001120000087ab9 */ /* 0x000fe20000000800 */
[----:B------:R-:W-:Y:S01]  /*fc30*/  ULDC UR41, c[0x0][0xc3c] ;  /* 0x00030f0000297ab9 */ /* 0x000fe20000000800 */
[----:B------:R-:W-:Y:S02]  /*fc40*/  UISETP.NE.AND UP2, UPT, UR14, 0x1, UPT ;  /* 0x000000010e00788c */ /* 0x000fe4000bf45270 */
[----:B------:R-:W-:Y:S02]  /*fc50*/  UISETP.NE.AND UP1, UPT, UR8, 0x1, UPT ;  /* 0x000000010800788c */ /* 0x000fe4000bf25270 */
[----:B------:R-:W-:Y:S01]  /*fc60*/  UIADD3 UR41, UR5, UR41, URZ ;  /* 0x0000002905297290 */ /* 0x000fe2000fffe03f */
[----:B------:R-:W-:Y:S01]  /*fc70*/  ULDC.64 UR10, c[0x0][0x418] ;  /* 0x00010600000a7ab9 */ /* 0x000fe20000000a00 */
[----:B------:R-:W-:Y:S01]  /*fc80*/  ULDC UR13, c[0x0][0xc54] ;  /* 0x00031500000d7ab9 */ /* 0x000fe20000000800 */
[----:B------:R-:W-:-:S02]  /*fc90*/  UISETP.NE.U32.AND UP0, UPT, UR10, URZ, UPT ;  /* 0x0000003f0a00728c */ /* 0x000fc4000bf05070 */
[----:B------:R-:W-:Y:S02]  /*fca0*/  UIMAD UR13, UR7, UR13, UR4 ;  /* 0x0000000d070d72a4 */ /* 0x000fe4000f8e0204 */
[----:B------:R-:W-:Y:S01]  /*fcb0*/  USHF.L.U32 UR41, UR41, 0x7, URZ ;  /* 0x0000000729297899 */ /* 0x000fe2000800063f */
[----:B------:R-:W-:Y:S01]  /*fcc0*/  ULDC.64 UR4, c[0x0][0x9e0] ;  /* 0x0002780000047ab9 */ /* 0x000fe20000000a00 */
[----:B------:R-:W-:Y:S02]  /*fcd0*/  UISETP.NE.AND.EX UP0, UPT, UR11, URZ, UPT, UP0 ;  /* 0x0000003f0b00728c */ /* 0x000fe4000bf05300 */
[----:B------:R-:W-:Y:S02]  /*fce0*/  UISETP.GE.AND UP3, UPT, UR5, 0x1, UPT ;  /* 0x000000010500788c */ /* 0x000fe4000bf66270 */
[----:B------:R-:W-:Y:S01]  /*fcf0*/  UIADD3 UR12, UR41, 0x7f, URZ ;  /* 0x0000007f290c7890 */ /* 0x000fe2000fffe03f */
[----:B------:R-:W-:Y:S01]  /*fd00*/  ULDC UR10, c[0x0][0x424] ;  /* 0x00010900000a7ab9 */ /* 0x000fe20000000800 */
[----:B------:R-:W-:Y:S01]  /*fd10*/  ULDC UR6, c[0x0][0x288] ;  /* 0x0000a20000067ab9 */ /* 0x000fe20000000800 */
[----:B------:R-:W-:Y:S01]  /*fd20*/  @UP2 ULDC UR8, c[0x0][0xc4c] ;  /* 0x0003130000082ab9 */ /* 0x000fe20000000800 */
[----:B------:R-:W-:Y:S01]  /*fd30*/  @UP1 ULDC UR11, c[0x0][0x44c] ;  /* 0x00011300000b1ab9 */ /* 0x000fe20000000800 */
[----:B------:R-:W-:Y:S01]  /*fd40*/  USEL UR15, UR10, 0x1, UP0 ;  /* 0x000000010a0f7887 */ /* 0x000fe20008000000 */
[----:B------:R-:W-:Y:S01]  /*fd50*/  PLOP3.LUT P1, PT, PT, PT, UP3, 0x80, 0x0 ;  /* 0x000000000000781c */ /* 0x000fe20003f2f038 */
[----:B------:R-:W-:-:S02]  /*fd60*/  UIADD3 UR16, -UR6, 0x1, URZ ;  /* 0x0000000106107890 */ /* 0x000fc4000fffe13f */
[----:B------:R-:W-:Y:S02]  /*fd70*/  UIMAD.WIDE.U32 UR8, UR13, UR8, URZ ;  /* 0x000000080d0872a5 */ /* 0x000fe4000f8e003f */
[----:B------:R-:W-:Y:S01]  /*fd80*/  UIMAD.WIDE.U32 UR10, UR12, UR11, URZ ;  /* 0x0000000b0c0a72a5 */ /* 0x000fe2000f8e003f */
[----:B------:R-:W-:Y:S01]  /*fd90*/  ULDC UR7, c[0x0][0x2f0] ;  /* 0x0000bc0000077ab9 */ /* 0x000fe20000000800 */
[----:B------:R-:W-:Y:S01]  /*fda0*/  @UP2 ULDC UR17, c[0x0][0xc50] ;  /* 0x0003140000112ab9 */ /* 0x000fe20000000800 */
[----:B------:R-:W-:Y:S01]  /*fdb0*/  @UP1 ULDC UR18, c[0x0][0x450] ;  /* 0x0001140000121ab9 */ /* 0x000fe20000000800 */
[----:B------:R-:W-:Y:S01]  /*fdc0*/  UMOV UR43, UR13 ;  /* 0x0000000d002b7c82 */ /* 0x000fe20008000000 */
[----:B------:R-:W-:Y:S02]  /*fdd0*/  UIMAD UR16, UR15, UR7, UR16 ;  /* 0x000000070f1072a4 */ /* 0x000fe4000f8e0210 */
[----:B------:R-:W-:Y:S02]  /*fde0*/  @UP2 USHF.R.U32.HI UR43, URZ, UR17, UR9 ;  /* 0x000000113f2b2299 */ /* 0x000fe40008011609 */
[----:B------:R-:W-:-:S02]  /*fdf0*/  @UP1 USHF.R.U32.HI UR12, URZ, UR18, UR11 ;  /* 0x000000123f0c1299 */ /* 0x000fc4000801160b */
[----:B------:R-:W-:Y:S02]  /*fe00*/  UIADD3 UR36, -UR43, URZ, URZ ;  /* 0x0000003f2b247290 */ /* 0x000fe4000fffe13f */
[----:B------:R-:W-:Y:S02]  /*fe10*/  UIADD3 UR12, UR16, UR12, URZ ;  /* 0x0000000c100c7290 */ /* 0x000fe4000fffe03f */
[----:B------:R-:W-:Y:S02]  /*fe20*/  UIMAD UR36, UR14, UR36, UR13 ;  /* 0x000000240e2472a4 */ /* 0x000fe4000f8e020d */
[----:B------:R-:W-:Y:S01]  /*fe30*/  UIADD3 UR4, UR12, UR4, URZ ;  /* 0x000000040c047290 */ /* 0x000fe2000fffe03f */
[----:B------:R-:W-:Y:S11]  /*fe40*/  @!P1 BRA `(.L_x_1199) ;  /* 0x0000000000449947 */ /* 0x000ff60003800000 */
        /* <DEDUP_REMOVED lines=10> */
.L_x_1200:
[----:B------:R-:W-:-:S11]  /*fef0*/  UISETP.NE.AND UP0, UPT, UR5, 0x1, UPT ;  /* 0x000000010500788c */ /* 0x000fd6000bf05270 */
[----:B------:R-:W-:Y:S02]  /*ff00*/  @UP0 ULDC.64 UR12, c[0x0][0x9e8] ;  /* 0x00027a00000c0ab9 */ /* 0x000fe40000000a00 */
[----:B------:R-:W-:-:S04]  /*ff10*/  UIMAD.WIDE.U32 UR8, UR10, UR12, URZ ;  /* 0x0000000c0a0872a5 */ /* 0x000fc8000f8e003f */
[----:B------:R-:W-:-:S12]  /*ff20*/  @UP0 USHF.R.U32.HI UR10, URZ, UR13, UR9 ;  /* 0x0000000d3f0a0299 */ /* 0x000fd80008011609 */
.L_x_1201:
[----:B------:R-:W-:-:S04]  /*ff30*/  UIMAD UR10, UR10, UR5, UR5 ;  /* 0x000000050a0a72a4 */ /* 0x000fc8000f8e0205 */
[----:B------:R-:W-:-:S04]  /*ff40*/  UISETP.LT.AND UP0, UPT, UR4, UR10, UPT ;  /* 0x0000000a0400728c */ /* 0x000fc8000bf01270 */
[----:B------:R-:W-:-:S12]  /*ff50*/  USEL UR4, UR4, UR10, UP0 ;  /* 0x0000000a04047287 */ /* 0x000fd80008000000 */
.L_x_1199:
[----:B------:R-:W-:Y:S02]  /*ff60*/  UIMAD UR12, UR15, UR7, 0x7f ;  /* 0x0000007f0f0c74a4 */ /* 0x000fe4000f8e0207 */
[----:B------:R-:W-:Y:S02]  /*ff70*/  UIADD3 UR4, UR4, 0x7f, URZ ;  /* 0x0000007f04047890 */ /* 0x000fe4000fffe03f */
[----:B------:R-:W-:Y:S02]  /*ff80*/  USHF.R.S32.HI UR13, URZ, 0x1f, UR12 ;  /* 0x0000001f3f0d7899 */ /* 0x000fe4000801140c */
[----:B------:R-:W-:Y:S01]  /*ff90*/  USHF.R.S32.HI UR10, URZ, 0x1f, UR4 ;  /* 0x0000001f3f0a7899 */ /* 0x000fe20008011404 */
[----:B------:R-:W-:Y:S01]  /*ffa0*/  @UP1 ULDC UR8, c[0x0][0x44c] ;  /* 0x0001130000081ab9 */ /* 0x000fe20000000800 */
[----:B------:R-:W-:Y:S02]  /*ffb0*/  ULEA.HI UR13, UR13, UR12, URZ, 0x7 ;  /* 0x0000000c0d0d7291 */ /* 0x000fe4000f8f383f */
[----:B------:R-:W-:-:S02]  /*ffc0*/  UIMAD.WIDE.U32 UR8, UR41, UR8, URZ ;  /* 0x00000008290872a5 */ /* 0x000fc4000f8e003f */
[----:B------:R-:W-:Y:S01]  /*ffd0*/  ULEA.HI UR10, UR10, UR4, URZ, 0x7 ;  /* 0x000000040a0a7291 */ /* 0x000fe2000f8f383f */
[----:B------:R-:W-:Y:S01]  /*ffe0*/  @UP1 ULDC UR14, c[0x0][0x450] ;  /* 0x00011400000e1ab9 */ /* 0x000fe20000000800 */
[----:B------:R-:W-:Y:S01]  /*fff0*/  UMOV UR11, UR41 ;  /* 0x00000029000b7c82 */ /* 0x000fe20008000000 */
[----:B------:R-:W-:Y:S02]  /*10000*/  UIMAD UR4, UR15, UR7, -UR6 ;  /* 0x000000070f0472a4 */ /* 0x000fe4000f8e0a06 */
[----:B------:R-:W-:Y:S02]  /*10010*/  USHF.R.S32.HI UR13, URZ, 0x7, UR13 ;  /* 0x000000073f0d7899 */ /* 0x000fe4000801140d */
[----:B------:R-:W-:Y:S02]  /*10020*/  USHF.R.S32.HI UR10, URZ, 0x7, UR10 ;  /* 0x000000073f0a7899 */ /* 0x000fe4000801140a */
[----:B------:R-:W-:Y:S02]  /*10030*/  @UP1 USHF.R.U32.HI UR11, URZ, UR14, UR9 ;  /* 0x0000000e3f0b1299 */ /* 0x000fe40008011609 */
[----:B------:R-:W-:-:S02]  /*10040*/  UISETP.LT.AND UP0, UPT, UR13, UR10, UPT ;  /* 0x0000000a0d00728c */ /* 0x000fc4000bf01270 */
[----:B------:R-:W-:Y:S01]  /*10050*/  UIADD3 UR4, UR4, UR11, URZ ;  /* 0x0000000b04047290 */ /* 0x000fe2000fffe03f */
[----:B------:R-:W-:Y:S01]  /*10060*/  ULDC UR8, c[0x0][0x9dc] ;  /* 0x0002770000087ab9 */ /* 0x000fe20000000800 */
[----:B------:R-:W-:Y:S02]  /*10070*/  USEL UR40, UR13, UR10, UP0 ;  /* 0x0000000a0d287287 */ /* 0x000fe40008000000 */
        /* <DEDUP_REMOVED lines=12> */
.L_x_1203:
[----:B------:R-:W-:-:S11]  /*10140*/  UISETP.NE.AND UP0, UPT, UR5, 0x1, UPT ;  /* 0x000000010500788c */ /* 0x000fd6000bf05270 */
[----:B------:R-:W-:Y:S02]  /*10150*/  @UP0 ULDC.64 UR10, c[0x0][0x9e8] ;  /* 0x00027a00000a0ab9 */ /* 0x000fe40000000a00 */
[----:B------:R-:W-:-:S04]  /*10160*/  UIMAD.WIDE.U32 UR6, UR4, UR10, URZ ;  /* 0x0000000a040672a5 */ /* 0x000fc8000f8e003f */
[----:B------:R-:W-:-:S12]  /*10170*/  @UP0 USHF.R.U32.HI UR4, URZ, UR11, UR7 ;  /* 0x0000000b3f040299 */ /* 0x000fd80008011607 */
.L_x_1204:
[----:B------:R-:W-:-:S04]  /*10180*/  UIMAD UR4, UR4, UR5, URZ ;  /* 0x00000005040472a4 */ /* 0x000fc8000f8e023f */
[----:B------:R-:W-:-:S04]  /*10190*/  UISETP.LT.AND UP0, UPT, UR8, UR4, UPT ;  /* 0x000000040800728c */ /* 0x000fc8000bf01270 */
[----:B------:R-:W-:-:S12]  /*101a0*/  USEL UR8, UR8, UR4, !UP0 ;  /* 0x0000000408087287 */ /* 0x000fd8000c000000 */
.L_x_1202:
[----:B------:R-:W-:Y:S01]  /*101b0*/  USHF.R.S32.HI UR4, URZ, 0x1f, UR8 ;  /* 0x0000001f3f047899 */ /* 0x000fe20008011408 */
[----:B------:R-:W-:Y:S03]  /*101c0*/  BSSY B7, `(.L_x_1205) ;  /* 0x000039a000077945 */ /* 0x000fe60003800000 */
[----:B------:R-:W-:-:S04]  /*101d0*/  ULEA.HI UR4, UR4, UR8, URZ, 0x7 ;  /* 0x0000000804047291 */ /* 0x000fc8000f8f383f */
[----:B------:R-:W-:-:S04]  /*101e0*/  USHF.R.S32.HI UR4, URZ, 0x7, UR4 ;  /* 0x000000073f047899 */ /* 0x000fc80008011404 */
[----:B------:R-:W-:-:S04]  /*101f0*/  UISETP.LT.AND UP0, UPT, URZ, UR4, UPT ;  /* 0x000000043f00728c */ /* 0x000fc8000bf01270 */
[----:B------:R-:W-:-:S04]  /*10200*/  USEL UR39, URZ, UR4, !UP0 ;  /* 0x000000043f277287 */ /* 0x000fc8000c000000 */
[----:B------:R-:W-:-:S06]  /*10210*/  UISETP.GT.AND UP0, UPT, UR40, UR39, UPT ;  /* 0x000000272800728c */ /* 0x000fcc000bf04270 */
[----:B------:R-:W-:-:S13]  /*10220*/  PLOP3.LUT P0, PT, PT, PT, UP0, 0x80, 0x0 ;  /* 0x000000000000781c */ /* 0x000fda0003f0f008 */
[----:B------:R-:W-:Y:S05]  /*10230*/  @P0 BRA `(.L_x_1206) ;  /* 0x0000000000480947 */ /* 0x000fea0003800000 */
[----:B------:R-:W1:Y:S02]  /*10240*/  S2R R0, SR_TID.X ;  /* 0x0000000000007919 */ /* 0x000e640000002100 */
[----:B-1----:R-:W-:-:S04]  /*10250*/  LOP3.LUT R0, R0, 0x7f, RZ, 0xc0, !PT ;  /* 0x0000007f00007812 */ /* 0x002fc800078ec0ff */
[----:B------:R-:W-:-:S13]  /*10260*/  ISETP.NE.AND P1, PT, R0, RZ, PT ;  /* 0x000000ff0000720c */ /* 0x000fda0003f25270 */
[----:B------:R-:W-:Y:S05]  /*10270*/  @P1 BRA `(.L_x_1207) ;  /* 0x0000003800381947 */ /* 0x000fea0003800000 */
[----:B------:R-:W1:Y:S01]  /*10280*/  S2R R5, SR_LANEID ;  /* 0x0000000000057919 */ /* 0x000e620000000000 */
[----:B------:R-:W-:Y:S01]  /*10290*/  VOTEU.ANY UR4, UPT, PT ;  /* 0x0000000000047886 */ /* 0x000fe200038e0100 */
[----:B0-----:R-:W0:Y:S01]  /*102a0*/  LDC.64 R2, c[0x0][0xc80] ;  /* 0x00032000ff027b82 */ /* 0x001e220000000a00 */
[----:B------:R-:W1:Y:S02]  /*102b0*/  FLO.U32 R0, UR4 ;  /* 0x0000000400007d00 */ /* 0x000e6400080e0000 */
[----:B-1----:R-:W-:-:S06]  /*102c0*/  ISETP.EQ.U32.AND P0, PT, R0, R5, PT ;  /* 0x000000050000720c */ /* 0x002fcc0003f02070 */
[----:B------:R-:W0:Y:S07]  /*102d0*/  POPC R5, UR4 ;  /* 0x0000000400057d09 */ /* 0x000e2e0008000000 */
[----:B0-----:R-:W2:Y:S01]  /*102e0*/  @P0 ATOMG.E.ADD.STRONG.GPU PT, R3, desc[UR50][R2.64], R5 ;  /* 0x00000005020309a8 */ /* 0x001ea200081ee1f2 */
[----:B------:R-:W0:Y:S02]  /*102f0*/  S2R R4, SR_LTMASK ;  /* 0x0000000000047919 */ /* 0x000e240000003900 */
[----:B0-----:R-:W-:-:S04]  /*10300*/  LOP3.LUT R4, R4, UR4, RZ, 0xc0, !PT ;  /* 0x0000000404047c12 */ /* 0x001fc8000f8ec0ff */
[----:B------:R-:W0:Y:S01]  /*10310*/  POPC R7, R4 ;  /* 0x0000000400077309 */ /* 0x000e220000000000 */
[----:B--2---:R-:W0:Y:S02]  /*10320*/  SHFL.IDX PT, R0, R3, R0, 0x1f ;  /* 0x00001f0003007589 */ /* 0x004e2400000e0000 */
[----:B0-----:R-:W-:-:S05]  /*10330*/  IADD3 R0, R0, UR42, R7 ;  /* 0x0000002a00007c10 */ /* 0x001fca000fffe007 */
[----:B------:R1:W-:Y:S01]  /*10340*/  STL [R1+0x14], R0 ;  /* 0x0000140001007387 */ /* 0x0003e20000100800 */
[----:B------:R-:W-:Y:S05]  /*10350*/  BRA `(.L_x_1207) ;  /* 0x0000003800007947 */ /* 0x000fea0003800000 */
.L_x_1206:
[----:B------:R-:W-:Y:S01]  /*10360*/  VIADD R0, R17, 0x18400 ;  /* 0x0001840011007836 */ /* 0x000fe20000000000 */
[----:B------:R-:W-:Y:S04]  /*10370*/  BSSY B6, `(.L_x_1208) ;  /* 0x0000013000067945 */ /* 0x000fe80003800000 */
[----:B------:R-:W-:-:S13]  /*10380*/  LOP3.LUT P0, RZ, R0, 0x3ff, RZ, 0xc0, !PT ;  /* 0x000003ff00ff7812 */ /* 0x000fda000780c0ff */
[----:B------:R-:W-:Y:S05]  /*10390*/  @!P0 BRA `(.L_x_1209) ;  /* 0x0000000000408947 */ /* 0x000fea0003800000 */
[----:B0-----:R-:W-:Y:S01]  /*103a0*/  MOV R2, 0x0 ;  /* 0x0000000000027802 */ /* 0x001fe20000000f00 */
        /* <DEDUP_REMOVED lines=15> */
.L_x_1209:
[----:B------:R-:W-:Y:S05]  /*104a0*/  BSYNC B6 ;  /* 0x0000000000067941 */ /* 0x000fea0003800000 */
.L_x_1208:
[----:B------:R-:W-:Y:S01]  /*104b0*/  VIADD R0, R17, 0x400 ;  /* 0x0000040011007836 */ /* 0x000fe20000000000 */
[----:B------:R-:W-:Y:S04]  /*104c0*/  BSSY B6, `(.L_x_1210) ;  /* 0x0000022000067945 */ /* 0x000fe80003800000 */
[----:B------:R-:W-:-:S13]  /*104d0*/  LOP3.LUT P0, RZ, R0, 0x3ff, RZ, 0xc0, !PT ;  /* 0x000003ff00ff7812 */ /* 0x000fda000780c0ff */
[----:B------:R-:W-:Y:S05]  /*104e0*/  @!P0 BRA `(.L_x_1211) ;  /* 0x00000000007c8947 */ /* 0x000fea0003800000 */
[----:B------:R-:W-:Y:S01]  /*104f0*/  MOV R16, 0x0 ;  /* 0x0000000000107802 */ /* 0x000fe20000000f00 */
[----:B------:R-:W-:Y:S01]  /*10500*/  ULDC.64 UR6, c[0x4][0xa0] ;  /* 0x0100280000067ab9 */ /* 0x000fe20000000a00 */
[----:B------:R-:W-:Y:S01]  /*10510*/  ULDC.64 UR8, c[0x4][0xa8] ;  /* 0x01002a0000087ab9 */ /* 0x000fe20000000a00 */
[----:B------:R-:W-:Y:S01]  /*10520*/  ULDC.64 UR4, c[0x4][0x10] ;  /* 0x0100040000047ab9 */ /* 0x000fe20000000a00 */
[----:B0-----:R0:W1:Y:S01]  /*10530*/  LDC.64 R2, c[0x4][R16] ;  /* 0x0100000010027b82 */ /* 0x0010620000000a00 */
        /* <DEDUP_REMOVED lines=11> */
.L_x_1212:
        /* <DEDUP_REMOVED lines=15> */
.L_x_1211:
[----:B------:R-:W-:Y:S05]  /*106e0*/  BSYNC B6 ;  /* 0x0000000000067941 */ /* 0x000fea0003800000 */
.L_x_1210:
[----:B------:R-:W-:Y:S01]  /*106f0*/  ULDC.64 UR4, c[0x0][0x9f8] ;  /* 0x00027e0000047ab9 */ /* 0x000fe20000000a00 */
[----:B------:R-:W-:Y:S01]  /*10700*/  IMAD.U32 R7, RZ, RZ, UR43 ;  /* 0x0000002bff077e24 */ /* 0x000fe2000f8e00ff */
[----:B------:R-:W-:-:S04]  /*10710*/  UISETP.NE.U32.AND UP0, UPT, UR4, URZ, UPT ;  /* 0x0000003f0400728c */ /* 0x000fc8000bf05070 */
[----:B------:R-:W-:-:S06]  /*10720*/  UISETP.NE.AND.EX UP0, UPT, UR5, URZ, UPT, UP0 ;  /* 0x0000003f0500728c */ /* 0x000fcc000bf05300 */
[----:B------:R-:W-:-:S05]  /*10730*/  PLOP3.LUT P0, PT, PT, PT, UP0, 0x80, 0x0 ;  /* 0x000000000000781c */ /* 0x000fca0003f0f008 */
[----:B------:R-:W-:Y:S02]  /*10740*/  @UP0 ULDC.64 UR4, c[0x0][0x9f8] ;  /* 0x00027e0000040ab9 */ /* 0x000fe40000000a00 */
[----:B------:R-:W-:-:S06]  /*10750*/  @UP0 UIMAD.WIDE UR4, UR43, 0x4, UR4 ;  /* 0x000000042b0408a5 */ /* 0x000fcc000f8e0204 */
[----:B0-----:R-:W-:Y:S02]  /*10760*/  IMAD.U32 R2, RZ, RZ, UR4 ;  /* 0x00000004ff027e24 */ /* 0x001fe4000f8e00ff */
[----:B------:R-:W-:-:S05]  /*10770*/  IMAD.U32 R3, RZ, RZ, UR5 ;  /* 0x00000005ff037e24 */ /* 0x000fca000f8e00ff */
[----:B------:R0:W2:Y:S01]  /*10780*/  @P0 LDG.E R7, desc[UR50][R2.64] ;  /* 0x0000003202070981 */ /* 0x0000a2000c1e1900 */
[----:B------:R-:W-:Y:S01]  /*10790*/  UMOV UR4, 0xffffffff ;  /* 0xffffffff00047882 */ /* 0x000fe20000000000 */
[----:B------:R-:W-:Y:S01]  /*107a0*/  IMAD.U32 R0, RZ, RZ, UR40 ;  /* 0x00000028ff007e24 */ /* 0x000fe2000f8e00ff */
[----:B------:R-:W-:Y:S01]  /*107b0*/  LOP3.LUT R19, R19, 0xfffffffe, RZ, 0xc0, !PT ;  /* 0xfffffffe13137812 */ /* 0x000fe200078ec0ff */
[----:B------:R-:W1:Y:S02]  /*107c0*/  S2R R4, SR_TID.X ;  /* 0x0000000000047919 */ /* 0x000e640000002100 */
[----:B------:R-:W-:Y:S01]  /*107d0*/  VIADD R0, R0, 0xffffffff ;  /* 0xffffffff00007836 */ /* 0x000fe20000000000 */
[----:B0-----:R-:W0:Y:S02]  /*107e0*/  LDC.64 R2, c[0x0][0x418] ;  /* 0x00010600ff027b82 */ /* 0x001e240000000a00 */
[----:B0-----:R-:W-:Y:S02]  /*107f0*/  ISETP.NE.U32.AND P0, PT, R2, RZ, PT ;  /* 0x000000ff0200720c */ /* 0x001fe40003f05070 */
[----:B-1----:R-:W-:-:S02]  /*10800*/  SHF.R.U32.HI R4, RZ, 0x5, R4 ;  /* 0x00000005ff047819 */ /* 0x002fc40000011604 */
[----:B------:R-:W-:Y:S02]  /*10810*/  ISETP.NE.AND.EX P1, PT, R3, RZ, PT, P0 ;  /* 0x000000ff0300720c */ /* 0x000fe40003f25300 */
[----:B------:R-:W-:-:S11]  /*10820*/  LOP3.LUT R4, R4, 0x3, RZ, 0xc0, !PT ;  /* 0x0000000304047812 */ /* 0x000fd600078ec0ff */
[----:B------:R-:W-:Y:S02]  /*10830*/  @P1 LOP3.LUT R19, R19, 0x1, RZ, 0xfc, !PT ;  /* 0x0000000113131812 */ /* 0x000fe400078efcff */
[----:B--2---:R-:W-:Y:S01]  /*10840*/  SHF.R.S32.HI R8, RZ, 0x1f, R7 ;  /* 0x0000001fff087819 */ /* 0x004fe20000011407 */
[----:B------:R0:W-:Y:S01]  /*10850*/  STL [R1+0x4], R7 ;  /* 0x0000040701007387 */ /* 0x0001e20000100800 */
[----:B------:R-:W-:-:S03]  /*10860*/  SEL R16, R7, RZ, !P1 ;  /* 0x000000ff07107207 */ /* 0x000fc60004800000 */
[----:B------:R0:W-:Y:S01]  /*10870*/  STL [R1+0xc], R8 ;  /* 0x00000c0801007387 */ /* 0x0001e20000100800 */
[----:B------:R-:W-:Y:S05]  /*10880*/  BRA.DIV UR4, `(.L_x_1213) ;  /* 0x0000003a04e87947 */ /* 0x000fea000b800000 */
[----:B------:R1:W2:Y:S02]  /*10890*/  SHFL.IDX PT, R14, R4, RZ, 0x1f ;  /* 0x00001fff040e7589 */ /* 0x0002a400000e0000 */
.L_x_1304:
[----:B------:R3:W-:Y:S01]  /*108a0*/  STL [R1], R0 ;  /* 0x0000000001007387 */ /* 0x0007e20000100800 */
[----:B--2---:R-:W-:Y:S02]  /*108b0*/  ISETP.NE.AND P0, PT, R14, RZ, PT ;  /* 0x000000ff0e00720c */ /* 0x004fe40003f05270 */
[----:B------:R-:W-:Y:S02]  /*108c0*/  PLOP3.LUT P2, PT, PT, PT, PT, 0x8, 0x0 ;  /* 0x000000000000781c */ /* 0x000fe40003f4e170 */
[----:B------:R-:W-:-:S11]  /*108d0*/  LOP3.LUT R19, R19, 0xfffffffd, RZ, 0xc0, !PT ;  /* 0xfffffffd13137812 */ /* 0x000fd600078ec0ff */
[----:B------:R-:W-:Y:S01]  /*108e0*/  @P2 LOP3.LUT R19, R19, 0x2, RZ, 0xfc, !PT ;  /* 0x0000000213132812 */ /* 0x000fe200078efcff */
[----:B---3--:R-:W-:Y:S06]  /*108f0*/  @P0 BRA `(.L_x_1214) ;  /* 0x00000004000c0947 */ /* 0x008fec0003800000 */
[----:B------:R-:W-:-:S03]  /*10900*/  UMOV UR4, 0xffffffff ;  /* 0xffffffff00047882 */ /* 0x000fc60000000000 */
[----:B------:R-:W-:Y:S05]  /*10910*/  BRA.DIV UR4, `(.L_x_1215) ;  /* 0x0000003a04e47947 */ /* 0x000fea000b800000 */
[----:B------:R-:W-:-:S13]  /*10920*/  ELECT P6, URZ, PT ;  /* 0x00000000003f782f */ /* 0x000fda00038c0000 */
.L_x_1307:
[----:B------:R-:W-:Y:S05]  /*10930*/  @!P6 BRA `(.L_x_1214) ;  /* 0x0000000000fce947 */ /* 0x000fea0003800000 */
[----:B------:R-:W-:Y:S01]  /*10940*/  IMAD.MOV.U32 R16, RZ, RZ, R7 ;  /* 0x000000ffff107224 */ /* 0x000fe200078e0007 */
[----:B------:R-:W-:Y:S06]  /*10950*/  @!P1 BRA `(.L_x_1216) ;  /* 0x00000000004c9947 */ /* 0x000fec0003800000 */
[----:B------:R-:W2:Y:S01]  /*10960*/  LDC R6, c[0x0][0x43c] ;  /* 0x00010f00ff067b82 */ /* 0x000ea20000000800 */
[----:B------:R-:W-:Y:S01]  /*10970*/  IMAD.MOV.U32 R9, RZ, RZ, R0 ;  /* 0x000000ffff097224 */ /* 0x000fe200078e0000 */
[----:B------:R-:W-:Y:S01]  /*10980*/  ULDC.64 UR4, c[0x0][0x428] ;  /* 0x00010a0000047ab9 */ /* 0x000fe20000000a00 */
[----:B--2---:R-:W-:-:S13]  /*10990*/  ISETP.NE.AND P0, PT, R6, 0x1, PT ;  /* 0x000000010600780c */ /* 0x004fda0003f05270 */
[----:B-1----:R-:W1:Y:S02]  /*109a0*/  @P0 LDC.64 R4, c[0x0][0x440] ;  /* 0x00011000ff040b82 */ /* 0x002e640000000a00 */
[----:B-1----:R-:W-:-:S04]  /*109b0*/  @P0 IMAD.HI.U32 R0, R9, R4, RZ ;  /* 0x0000000409000227 */ /* 0x002fc800078e00ff */
[----:B------:R-:W-:Y:S01]  /*109c0*/  IMAD.MOV.U32 R4, RZ, RZ, R9 ;  /* 0x000000ffff047224 */ /* 0x000fe200078e0009 */
[----:B------:R-:W-:-:S04]  /*109d0*/  @P0 SHF.R.U32.HI R4, RZ, R5, R0 ;  /* 0x00000005ff040219 */ /* 0x000fc80000011600 */
[--C-:B------:R-:W-:Y:S01]  /*109e0*/  SHF.R.S32.HI R5, RZ, 0x1f, R4.reuse ;  /* 0x0000001fff057819 */ /* 0x100fe20000011404 */
[----:B------:R-:W-:-:S04]  /*109f0*/  IMAD.MOV R0, RZ, RZ, -R4 ;  /* 0x000000ffff007224 */ /* 0x000fc800078e0a04 */
[----:B------:R-:W-:Y:S02]  /*10a00*/  IMAD R9, R6, R0, R9 ;  /* 0x0000000006097224 */ /* 0x000fe400078e0209 */
[----:B------:R-:W-:Y:S02]  /*10a10*/  IMAD R0, R8, UR4, RZ ;  /* 0x0000000408007c24 */ /* 0x000fe4000f8e02ff */
[C---:B------:R-:W-:Y:S01]  /*10a20*/  IMAD.WIDE.U32 R4, R7.reuse, UR4, R4 ;  /* 0x0000000407047c25 */ /* 0x040fe2000f8e0004 */
[----:B------:R2:W-:Y:S03]  /*10a30*/  STL [R1], R9 ;  /* 0x0000000901007387 */ /* 0x0005e60000100800 */
[----:B------:R-:W-:Y:S01]  /*10a40*/  IMAD R0, R7, UR5, R0 ;  /* 0x0000000507007c24 */ /* 0x000fe2000f8e0200 */
[----:B------:R-:W-:-:S03]  /*10a50*/  LEA R2, P0, R4, R2, 0x2 ;  /* 0x0000000204027211 */ /* 0x000fc600078010ff */
[----:B------:R-:W-:-:S05]  /*10a60*/  IMAD.IADD R0, R5, 0x1, R0 ;  /* 0x0000000105007824 */ /* 0x000fca00078e0200 */
[----:B------:R-:W-:-:S05]  /*10a70*/  LEA.HI.X R3, R4, R3, R0, 0x2, P0 ;  /* 0x0000000304037211 */ /* 0x000fca00000f1400 */
[----:B------:R2:W5:Y:S02]  /*10a80*/  LDG.E R16, desc[UR50][R2.64] ;  /* 0x0000003202107981 */ /* 0x000564000c1e1900 */
.L_x_1216:
[----:B------:R-:W3:Y:S01]  /*10a90*/  LDL R0, [R1+0x8] ;  /* 0x0000080001007983 */ /* 0x000ee20000100800 */
[----:B--2---:R-:W-:Y:S01]  /*10aa0*/  IMAD R3, R18, 0x8, R17 ;  /* 0x0000000812037824 */ /* 0x004fe200078e0211 */
[----:B---3--:R-:W-:-:S04]  /*10ab0*/  SHF.L.U32 R0, R0, 0x1f, RZ ;  /* 0x0000001f00007819 */ /* 0x008fc800000006ff */
[----:B------:R-:W2:Y:S02]  /*10ac0*/  SYNCS.PHASECHK.TRANS64.TRYWAIT P0, [R3+URZ+0x28840], R0 ;  /* 0x02884000030075a7 */ /* 0x000ea4000800017f */
[----:B--2---:R-:W-:Y:S05]  /*10ad0*/  @!P0 BRA `(.L_x_1217) ;  /* 0x0000003800948947 */ /* 0x004fea0003800000 */
.L_x_1308:
[----:B------:R-:W3:Y:S02]  /*10ae0*/  S2R R2, SR_TID.X ;  /* 0x0000000000027919 */ /* 0x000ee40000002100 */
        /* <DEDUP_REMOVED lines=10> */
.L_x_1218:
[----:B------:R-:W3:Y:S01]  /*10b90*/  LDL R2, [R1] ;  /* 0x0000000001027983 */ /* 0x000ee20000100800 */
[----:B--2---:R-:W-:Y:S01]  /*10ba0*/  IMAD R0, R18, 0x8000, R17 ;  /* 0x0000800012007824 */ /* 0x004fe200078e0211 */
[----:B------:R-:W-:Y:S01]  /*10bb0*/  R2UR UR33, R3 ;  /* 0x00000000032172ca */ /* 0x000fe200000e0000 */
[----:B------:R-:W-:Y:S01]  /*10bc0*/  UIADD3 UR4, UP0, UR44, 0x370, URZ ;  /* 0x000003702c047890 */ /* 0x000fe2000ff1e03f */
[----:B-----5:R-:W-:Y:S01]  /*10bd0*/  R2UR UR37, R16 ;  /* 0x00000000102572ca */ /* 0x020fe200000e0000 */
[----:B------:R-:W-:Y:S01]  /*10be0*/  UMOV UR6, 0x0 ;  /* 0x0000000000067882 */ /* 0x000fe20000000000 */
[----:B------:R-:W-:Y:S01]  /*10bf0*/  R2UR UR8, R0 ;  /* 0x00000000000872ca */ /* 0x000fe200000e0000 */
[----:B------:R-:W-:Y:S01]  /*10c00*/  UIADD3.X UR5, URZ, UR45, URZ, UP0, !UPT ;  /* 0x0000002d3f057290 */ /* 0x000fe200087fe43f */
[----:B------:R-:W-:Y:S01]  /*10c10*/  PLOP3.LUT P0, PT, PT, PT, PT, 0x80, 0x0 ;  /* 0x000000000000781c */ /* 0x000fe20003f0f070 */
[----:B------:R-:W-:Y:S01]  /*10c20*/  UMOV UR7, 0x14f00000 ;  /* 0x14f0000000077882 */ /* 0x000fe20000000000 */
[----:B------:R-:W-:Y:S01]  /*10c30*/  UMOV UR34, URZ ;  /* 0x0000003f00227c82 */ /* 0x000fe20008000000 */
[----:B------:R-:W-:Y:S01]  /*10c40*/  UMOV UR10, 0x40 ;  /* 0x00000040000a7882 */ /* 0x000fe20000000000 */
[----:B------:R-:W-:Y:S01]  /*10c50*/  UMOV UR12, UR36 ;  /* 0x00000024000c7c82 */ /* 0x000fe20008000000 */
[----:B------:R-:W-:-:S02]  /*10c60*/  LOP3.LUT R19, R19, 0xfffffffd, RZ, 0xc0, !PT ;  /* 0xfffffffd13137812 */ /* 0x000fc400078ec0ff */
[----:B------:R-:W-:Y:S02]  /*10c70*/  UIADD3 UR33, UR33, 0x28830, URZ ;  /* 0x0002883021217890 */ /* 0x000fe4000fffe03f */
[----:B------:R-:W-:Y:S02]  /*10c80*/  UMOV UR13, UR37 ;  /* 0x00000025000d7c82 */ /* 0x000fe40008000000 */
[----:B------:R-:W-:Y:S02]  /*10c90*/  UIADD3 UR32, UR8, 0x18400, URZ ;  /* 0x0001840008207890 */ /* 0x000fe4000fffe03f */
[----:B------:R-:W-:Y:S01]  /*10ca0*/  UIADD3 UR8, UR8, 0x1c400, URZ ;  /* 0x0001c40008087890 */ /* 0x000fe2000fffe03f */
[----:B------:R-:W-:Y:S01]  /*10cb0*/  @P0 LOP3.LUT R19, R19, 0x2, RZ, 0xfc, !PT ;  /* 0x0000000213130812 */ /* 0x000fe200078efcff */
[----:B------:R-:W-:Y:S01]  /*10cc0*/  UMOV UR9, UR33 ;  /* 0x0000002100097c82 */ /* 0x000fe20008000000 */
[----:B---3--:R-:W-:-:S13]  /*10cd0*/  R2UR UR35, R2 ;  /* 0x00000000022372ca */ /* 0x008fda00000e0000 */
[----:B------:R-:W-:-:S07]  /*10ce0*/  USHF.L.U32 UR35, UR35, 0x7, URZ ;  /* 0x0000000723237899 */ /* 0x000fce000800063f */
[----:B------:R-:W-:Y:S02]  /*10cf0*/  UMOV UR11, UR35 ;  /* 0x00000023000b7c82 */ /* 0x000fe40008000000 */
[----:B------:R2:W-:Y:S01]  /*10d00*/  UTMALDG.4D [UR32], [UR4], desc[UR6] ;  /* 0x00000620040075b4 */ /* 0x0005e20008019000 */
[----:B------:R2:W-:Y:S02]  /*10d10*/  UTMALDG.4D [UR8], [UR4], desc[UR6] ;  /* 0x00000608040075b4 */ /* 0x0005e40008019000 */
[----:B--2---:R-:W-:Y:S01]  /*10d20*/  NOP ;  /* 0x0000000000007918 */ /* 0x004fe20000000000 */
.L_x_1214:
[----:B------:R-:W-:Y:S01]  /*10d30*/  VIADD R0, R17, 0x10400 ;  /* 0x0001040011007836 */ /* 0x000fe20000000000 */
[----:B------:R-:W-:Y:S05]  /*10d40*/  WARPSYNC.ALL ;  /* 0x0000000000007948 */ /* 0x000fea0003800000 */
[----:B------:R-:W-:Y:S01]  /*10d50*/  BAR.SYNC.DEFER_BLOCKING 0x8, 0x180 ;  /* 0x0206000000007b1d */ /* 0x000fe20000010000 */
[----:B------:R-:W-:-:S05]  /*10d60*/  LOP3.LUT P0, RZ, R0, 0x3ff, RZ, 0xc0, !PT ;  /* 0x000003ff00ff7812 */ /* 0x000fca000780c0ff */
[----:B------:R-:W-:Y:S08]  /*10d70*/  BSSY B6, `(.L_x_1219) ;  /* 0x0000012000067945 */ /* 0x000ff00003800000 */
[----:B------:R-:W-:Y:S05]  /*10d80*/  @!P0 BRA `(.L_x_1220) ;  /* 0x0000000000408947 */ /* 0x000fea0003800000 */
[----:B------:R-:W-:Y:S01]  /*10d90*/  MOV R2, 0x0 ;  /* 0x0000000000027802 */ /* 0x000fe20000000f00 */
[----:B------:R-:W-:Y:S01]  /*10da0*/  ULDC.64 UR4, c[0x4][0xa0] ;  /* 0x0100280000047ab9 */ /* 0x000fe20000000a00 */
[----:B------:R-:W-:Y:S01]  /*10db0*/  ULDC.64 UR6, c[0x4][0xa8] ;  /* 0x01002a0000067ab9 */ /* 0x000fe20000000a00 */
[----:B------:R-:W-:Y:S01]  /*10dc0*/  ULDC.64 UR8, c[0x4][0x20] ;  /* 0x0100080000087ab9 */ /* 0x000fe20000000a00 */
[----:B-1----:R-:W-:Y:S02]  /*10dd0*/  IMAD.U32 R4, RZ, RZ, UR4 ;  /* 0x00000004ff047e24 */ /* 0x002fe4000f8e00ff */
[----:B------:R-:W1:Y:S01]  /*10de0*/  LDC.64 R2, c[0x4][R2] ;  /* 0x0100000002027b82 */ /* 0x000e620000000a00 */
        /* <DEDUP_REMOVED lines=9> */
[----:B-1----:R-:W-:Y:S05]  /*10e80*/  CALL.ABS.NOINC R2 ;  /* 0x0000000002007343 */ /* 0x002fea0003c00000 */
.L_x_1220:
[----:B------:R-:W-:Y:S05]  /*10e90*/  BSYNC B6 ;  /* 0x0000000000067941 */ /* 0x000fea0003800000 */
.L_x_1219:
[----:B------:R-:W2:Y:S01]  /*10ea0*/  S2R R2, SR_TID.X ;  /* 0x0000000000027919 */ /* 0x000ea20000002100 */
[----:B0-----:R-:W0:Y:S01]  /*10eb0*/  LDC R7, c[0x0][0x448] ;  /* 0x00011200ff077b82 */ /* 0x001e220000000800 */
[----:B------:R-:W-:Y:S01]  /*10ec0*/  USHF.R.S32.HI UR4, URZ, 0x1f, UR36 ;  /* 0x0000001f3f047899 */ /* 0x000fe20008011424 */
[----:B------:R-:W-:Y:S01]  /*10ed0*/  ULDC.64 UR8, c[0x0][0x2d8] ;  /* 0x0000b60000087ab9 */ /* 0x000fe20000000a00 */
[----:B------:R-:W3:Y:S02]  /*10ee0*/  S2R R9, SR_TID.X ;  /* 0x0000000000097919 */ /* 0x000ee40000002100 */
[----:B------:R-:W-:Y:S02]  /*10ef0*/  UIMAD UR6, UR4, UR8, URZ ;  /* 0x00000008040672a4 */ /* 0x000fe4000f8e023f */
[----:B------:R-:W-:Y:S01]  /*10f00*/  UIMAD.WIDE.U32 UR4, UR36, UR8, URZ ;  /* 0x00000008240472a5 */ /* 0x000fe2000f8e003f */
[----:B------:R-:W4:Y:S01]  /*10f10*/  S2R R8, SR_TID.X ;  /* 0x0000000000087919 */ /* 0x000f220000002100 */
[----:B------:R-:W-:-:S02]  /*10f20*/  UIMAD UR6, UR36, UR9, UR6 ;  /* 0x00000009240672a4 */ /* 0x000fc4000f8e0206 */
[----:B------:R-:W-:Y:S02]  /*10f30*/  USHF.R.S32.HI UR7, URZ, 0x1f, UR43 ;  /* 0x0000001f3f077899 */ /* 0x000fe4000801142b */
[----:B------:R-:W-:Y:S01]  /*10f40*/  UIADD3 UR5, UR5, UR6, URZ ;  /* 0x0000000605057290 */ /* 0x000fe2000fffe03f */
[----:B------:R-:W-:-:S03]  /*10f50*/  ULDC.64 UR8, c[0x0][0x2e0] ;  /* 0x0000b80000087ab9 */ /* 0x000fc60000000a00 */
[----:B------:R-:W-:Y:S02]  /*10f60*/  UIMAD.WIDE.U32 UR4, UR43, UR8, UR4 ;  /* 0x000000082b0472a5 */ /* 0x000fe4000f8e0004 */
[----:B------:R-:W-:-:S04]  /*10f70*/  UIMAD UR6, UR7, UR8, URZ ;  /* 0x00000008070672a4 */ /* 0x000fc8000f8e023f */
[----:B------:R-:W-:Y:S01]  /*10f80*/  UIMAD UR6, UR43, UR9, UR6 ;  /* 0x000000092b0672a4 */ /* 0x000fe2000f8e0206 */
[----:B0-----:R-:W-:Y:S01]  /*10f90*/  ISETP.NE.AND P0, PT, R7, 0x1, PT ;  /* 0x000000010700780c */ /* 0x001fe20003f05270 */
[----:B-1----:R-:W-:Y:S02]  /*10fa0*/  IMAD.U32 R4, RZ, RZ, UR4 ;  /* 0x00000004ff047e24 */ /* 0x002fe4000f8e00ff */
[----:B------:R-:W-:Y:S02]  /*10fb0*/  UIADD3 UR6, UR5, UR6, URZ ;  /* 0x0000000605067290 */ /* 0x000fe4000fffe03f */
[----:B------:R-:W-:Y:S01]  /*10fc0*/  IMAD.U32 R5, RZ, RZ, UR5 ;  /* 0x00000005ff057e24 */ /* 0x000fe2000f8e00ff */
[----:B------:R-:W-:Y:S01]  /*10fd0*/  ULDC.64 UR4, c[0x0][0x2d0] ;  /* 0x0000b40000047ab9 */ /* 0x000fe20000000a00 */
[C---:B--2---:R-:W-:Y:S01]  /*10fe0*/  LOP3.LUT R0, R2.reuse, 0x7f, RZ, 0xc0, !PT ;  /* 0x0000007f02007812 */ /* 0x044fe200078ec0ff */
[----:B------:R-:W-:-:S03]  /*10ff0*/  IMAD.SHL.U32 R2, R2, 0x10, RZ ;  /* 0x0000001002027824 */ /* 0x000fc600078e00ff */
[----:B------:R-:W-:Y:S01]  /*11000*/  SHF.R.U32.HI R0, RZ, 0x3, R0 ;  /* 0x00000003ff007819 */ /* 0x000fe20000011600 */
[----:B---3--:R-:W-:Y:S01]  /*11010*/  IMAD.SHL.U32 R9, R9, 0x8, RZ ;  /* 0x0000000809097824 */ /* 0x008fe200078e00ff */
[----:B------:R-:W0:Y:S02]  /*11020*/  @P0 LDC R3, c[0x0][0x44c] ;  /* 0x00011300ff030b82 */ /* 0x000e240000000800 */
[----:B------:R-:W-:Y:S01]  /*11030*/  LOP3.LUT R2, R0, 0x70, R2, 0xf8, !PT ;  /* 0x0000007000027812 */ /* 0x000fe200078ef802 */
[----:B----4-:R-:W-:Y:S01]  /*11040*/  IMAD.SHL.U32 R10, R8, 0x8, RZ ;  /* 0x00000008080a7824 */ /* 0x010fe200078e00ff */
[----:B------:R-:W-:-:S03]  /*11050*/  LOP3.LUT R9, R9, 0x38, RZ, 0xc0, !PT ;  /* 0x0000003809097812 */ /* 0x000fc600078ec0ff */
[----:B------:R-:W-:Y:S01]  /*11060*/  VIADD R2, R2, UR41 ;  /* 0x0000002902027c36 */ /* 0x000fe20008000000 */
[----:B------:R-:W1:Y:S01]  /*11070*/  @P0 LDC R0, c[0x0][0x450] ;  /* 0x00011400ff000b82 */ /* 0x000e620000000800 */
[----:B------:R-:W-:Y:S02]  /*11080*/  LOP3.LUT R9, R9, 0x40, RZ, 0xfc, !PT ;  /* 0x0000004009097812 */ /* 0x000fe400078efcff */
[----:B------:R-:W-:Y:S01]  /*11090*/  IMAD.MOV.U32 R6, RZ, RZ, R2 ;  /* 0x000000ffff067224 */ /* 0x000fe200078e0002 */
[----:B------:R-:W-:Y:S01]  /*110a0*/  LOP3.LUT R10, R10, 0x38, RZ, 0xc0, !PT ;  /* 0x000000380a0a7812 */ /* 0x000fe200078ec0ff */
[----:B0-----:R-:W-:-:S05]  /*110b0*/  @P0 IMAD.HI.U32 R3, R2, R3, RZ ;  /* 0x0000000302030227 */ /* 0x001fca00078e00ff */
[----:B-1----:R-:W-:Y:S01]  /*110c0*/  @P0 SHF.R.U32.HI R6, RZ, R0, R3 ;  /* 0x00000000ff060219 */ /* 0x002fe20000011603 */
[----:B------:R-:W-:Y:S01]  /*110d0*/  IMAD.U32 R3, RZ, RZ, UR6 ;  /* 0x00000006ff037e24 */ /* 0x000fe2000f8e00ff */
[----:B------:R-:W-:-:S03]  /*110e0*/  ULDC.64 UR6, c[0x0][0x280] ;  /* 0x0000a00000067ab9 */ /* 0x000fc60000000a00 */
[----:B------:R-:W-:-:S04]  /*110f0*/  IMAD.MOV R0, RZ, RZ, -R6 ;  /* 0x000000ffff007224 */ /* 0x000fc800078e0a06 */
[----:B------:R-:W-:Y:S02]  /*11100*/  IMAD R0, R7, R0, R2 ;  /* 0x0000000007007224 */ /* 0x000fe400078e0202 */
[----:B------:R-:W-:Y:S01]  /*11110*/  IMAD.MOV.U32 R2, RZ, RZ, R4 ;  /* 0x000000ffff027224 */ /* 0x000fe200078e0004 */
[----:B------:R-:W-:-:S03]  /*11120*/  SHF.R.S32.HI R4, RZ, 0x1f, R6 ;  /* 0x0000001fff047819 */ /* 0x000fc60000011406 */
[----:B------:R-:W-:-:S04]  /*11130*/  IMAD.WIDE.U32 R2, R6, UR4, R2 ;  /* 0x0000000406027c25 */ /* 0x000fc8000f8e0002 */
        /* <DEDUP_REMOVED lines=18> */
[----:B------:R-:W-:Y:S02]  /*11260*/  ULDC UR4, c[0x0][0x288] ;  /* 0x0000a20000047ab9 */ /* 0x000fe40000000800 */
[----:B------:R-:W-:Y:S01]  /*11270*/  IMAD R3, R7, UR4, RZ ;  /* 0x0000000407037c24 */ /* 0x000fe2000f8e02ff */
[----:B------:R-:W1:Y:S04]  /*11280*/  SHFL.IDX PT, R6, R0, RZ, 0x181f ;  /* 0x00181fff00067589 */ /* 0x000e6800000e0000 */
[----:B------:R-:W-:Y:S01]  /*11290*/  SHFL.IDX PT, R8, R0, 0x1, 0x181f ;  /* 0x00381f0000087f89 */ /* 0x000fe200000e0000 */
[----:B0-----:R-:W-:-:S04]  /*112a0*/  LOP3.LUT R5, R5, 0x7f, RZ, 0xc0, !PT ;  /* 0x0000007f05057812 */ /* 0x001fc800078ec0ff */
[----:B------:R-:W-:-:S05]  /*112b0*/  SHF.R.U32.HI R5, RZ, 0x3, R5 ;  /* 0x00000003ff057819 */ /* 0x000fca0000011605 */
[----:B------:R-:W-:-:S04]  /*112c0*/  VIADD R2, R5, UR41 ;  /* 0x0000002905027c36 */ /* 0x000fc80008000000 */
[C---:B------:R-:W-:Y:S01]  /*112d0*/  VIADD R5, R2.reuse, 0x10 ;  /* 0x0000001002057836 */ /* 0x040fe20000000000 */
[----:B------:R-:W-:-:S04]  /*112e0*/  ISETP.GE.AND P3, PT, R2, R3, PT ;  /* 0x000000030200720c */ /* 0x000fc80003f66270 */
[----:B------:R-:W-:Y:S02]  /*112f0*/  ISETP.GE.AND P2, PT, R5, R3, PT ;  /* 0x000000030500720c */ /* 0x000fe40003f46270 */
[----:B------:R-:W0:Y:S07]  /*11300*/  SHFL.IDX PT, R5, R4, RZ, 0x181f ;  /* 0x00181fff04057589 */ /* 0x000e2e00000e0000 */
[----:B-1----:R-:W-:-:S05]  /*11310*/  @!P3 LEA R6, P4, R10, R6, 0x1 ;  /* 0x000000060a06b211 */ /* 0x002fca00078808ff */
[----:B0-----:R-:W-:Y:S01]  /*11320*/  @!P3 IMAD.X R7, RZ, RZ, R5, P4 ;  /* 0x000000ffff07b224 */ /* 0x001fe200020e0605 */
[----:B------:R-:W-:Y:S01]  /*11330*/  @!P2 LEA R8, P4, R10, R8, 0x1 ;  /* 0x000000080a08a211 */ /* 0x000fe200078808ff */
[----:B------:R-:W0:Y:S04]  /*11340*/  SHFL.IDX PT, R5, R4, 0x1, 0x181f ;  /* 0x00381f0004057f89 */ /* 0x000e2800000e0000 */
[----:B-----5:R-:W-:Y:S04]  /*11350*/  @!P3 LDGSTS.E.BYPASS.LTC128B.128 [R9+0x10400], desc[UR50][R6.64], !P1 ;  /* 0x104000000609bfae */ /* 0x020fe8000c901d72 */
[----:B------:R1:W-:Y:S02]  /*11360*/  @!P3 LDGSTS.E.BYPASS.LTC128B.128 [R9+0x14400], desc[UR50][R6.64+0x80], !P0 ;  /* 0x144000800609bfae */ /* 0x0003e4000c101d72 */
[----:B-1----:R-:W-:-:S02]  /*11370*/  @!P2 IMAD.MOV.U32 R6, RZ, RZ, R8 ;  /* 0x000000ffff06a224 */ /* 0x002fc400078e0008 */
[----:B0-----:R-:W-:-:S04]  /*11380*/  @!P2 IMAD.X R5, RZ, RZ, R5, P4 ;  /* 0x000000ffff05a224 */ /* 0x001fc800020e0605 */
        /* <DEDUP_REMOVED lines=38> */
[----:B------:R-:W-:Y:S02]  /*115f0*/  @!P2 LDGSTS.E.BYPASS.LTC128B.128 [R9+0x12c00], desc[UR50][R6.64], !P1 ;  /* 0x12c000000609afae */ /* 0x000fe4000c901d72 */
[----:B------:R-:W-:Y:S02]  /*11600*/  ISETP.GE.AND P3, PT, R5, R3, PT ;  /* 0x000000030500720c */ /* 0x000fe40003f66270 */
[----:B------:R0:W-:Y:S04]  /*11610*/  @!P2 LDGSTS.E.BYPASS.LTC128B.128 [R9+0x16c00], desc[UR50][R6.64+0x80], !P0 ;  /* 0x16c000800609afae */ /* 0x0001e8000c101d72 */
[----:B------:R-:W-:Y:S04]  /*11620*/  SHFL.IDX PT, R5, R4, 0x6, 0x181f ;  /* 0x00d81f0004057f89 */ /* 0x000fe800000e0000 */
[----:B------:R-:W-:Y:S04]  /*11630*/  SHFL.IDX PT, R4, R4, 0x7, 0x181f ;  /* 0x00f81f0004047f89 */ /* 0x000fe800000e0000 */
[----:B0-----:R-:W0:Y:S04]  /*11640*/  SHFL.IDX PT, R6, R0, 0x6, 0x181f ;  /* 0x00d81f0000067f89 */ /* 0x001e2800000e0000 */
[----:B------:R-:W1:Y:S01]  /*11650*/  SHFL.IDX PT, R0, R0, 0x7, 0x181f ;  /* 0x00f81f0000007f89 */ /* 0x000e6200000e0000 */
[----:B0-----:R-:W-:-:S05]  /*11660*/  @!P3 LEA R6, P2, R10, R6, 0x1 ;  /* 0x000000060a06b211 */ /* 0x001fca00078408ff */
[----:B------:R-:W-:-:S04]  /*11670*/  @!P3 IMAD.X R5, RZ, RZ, R5, P2 ;  /* 0x000000ffff05b224 */ /* 0x000fc800010e0605 */
[----:B------:R-:W-:-:S05]  /*11680*/  @!P3 IMAD.MOV.U32 R7, RZ, RZ, R5 ;  /* 0x000000ffff07b224 */ /* 0x000fca00078e0005 */
[----:B------:R0:W-:Y:S04]  /*11690*/  @!P3 LDGSTS.E.BYPASS.LTC128B.128 [R9+0x13400], desc[UR50][R6.64], !P1 ;  /* 0x134000000609bfae */ /* 0x0001e8000c901d72 */
[----:B-1----:R0:W-:Y:S02]  /*116a0*/  @!P3 LDGSTS.E.BYPASS.LTC128B.128 [R9+0x17400], desc[UR50][R6.64+0x80], !P0 ;  /* 0x174000800609bfae */ /* 0x0021e4000c101d72 */
.L_x_1325:
        /* <DEDUP_REMOVED lines=11> */
.L_x_1223:
[----:B------:R-:W-:Y:S05]  /*11760*/  BSYNC B0 ;  /* 0x0000000000007941 */ /* 0x000fea0003800000 */
.L_x_1222:
[----:B------:R-:W-:Y:S01]  /*11770*/  NOP ;  /* 0x0000000000007918 */ /* 0x000fe20000000000 */
[----:B------:R-:W-:Y:S01]  /*11780*/  PLOP3.LUT P0, PT, PT, PT, PT, 0x80, 0x0 ;  /* 0x000000000000781c */ /* 0x000fe20003f0f070 */
[----:B0-----:R-:W-:-:S12]  /*11790*/  VIADD R6, R17, 0x28800 ;  /* 0x0002880011067836 */ /* 0x001fd80000000000 */
.L_x_1224:
[----:B------:R-:W-:Y:S02]  /*117a0*/  PLOP3.LUT P1, PT, P1, P0, PT, 0xa2, 0x0 ;  /* 0x000000000000781c */ /* 0x000fe40000f21472 */
[----:B------:R-:W-:-:S08]  /*117b0*/  @P0 R2UR P1, UR4, R17 ;  /* 0x00000000110402ca */ /* 0x000fd00000020000 */
[----:B------:R-:W-:-:S05]  /*117c0*/  @P0 PLOP3.LUT P0, PT, P1, PT, PT, 0x80, 0x0 ;  /* 0x000000000000081c */ /* 0x000fca0000f0f070 */
[----:B------:R-:W-:Y:S01]  /*117d0*/  @!P1 SYNCS.ARRIVE.TRANS64.RED.A0T1 RZ, [UR4+0x28800], RZ ;  /* 0x028800ffffff99a7 */ /* 0x000fe20008200404 */
[----:B------:R-:W-:Y:S07]  /*117e0*/  @!P1 ARRIVES.LDGSTSBAR.64.TRANSCNT [UR4+0x28800] ;  /* 0x02880000ff0099b0 */ /* 0x000fee0008000a84 */
[----:B------:R-:W-:Y:S05]  /*117f0*/  @P0 BRA.U.ANY `(.L_x_1224) ;  /* 0xfffffffd00e80947 */ /* 0x000fea000393ffff */
[----:B-1----:R-:W2:Y:S02]  /*11800*/  LDL.LU R2, [R1+0x18] ;  /* 0x0000180001027983 */ /* 0x002ea40000300800 */
        /* <DEDUP_REMOVED lines=11> */
.L_x_1326:
[----:B------:R-:W-:Y:S05]  /*118c0*/  BSYNC B0 ;  /* 0x0000000000007941 */ /* 0x000fea0003800000 */
.L_x_1225:
[----:B------:R-:W-:-:S04]  /*118d0*/  UIADD3 UR4, UR40, -0x2, URZ ;  /* 0xfffffffe28047890 */ /* 0x000fc8000fffe03f */
[----:B------:R-:W-:-:S06]  /*118e0*/  UISETP.GE.AND UP0, UPT, UR4, UR39, UPT ;  /* 0x000000270400728c */ /* 0x000fcc000bf06270 */
[----:B------:R-:W-:-:S13]  /*118f0*/  PLOP3.LUT P0, PT, PT, PT, UP0, 0x80, 0x0 ;  /* 0x000000000000781c */ /* 0x000fda0003f0f008 */
[----:B------:R-:W-:Y:S05]  /*11900*/  @!P0 BRA `(.L_x_1227) ;  /* 0x0000001c00448947 */ /* 0x000fea0003800000 */
[----:B0-----:R-:W-:Y:S01]  /*11910*/  IMAD R0, RZ, RZ, -UR40 ;  /* 0x80000028ff007e24 */ /* 0x001fe2000f8e02ff */
[----:B------:R-:W-:Y:S01]  /*11920*/  LOP3.LUT R5, RZ, UR39, RZ, 0x33, !PT ;  /* 0x00000027ff057c12 */ /* 0x000fe2000f8e33ff */
[----:B------:R-:W-:-:S03]  /*11930*/  IMAD.U32 R4, RZ, RZ, UR4 ;  /* 0x00000004ff047e24 */ /* 0x000fc6000f8e00ff */
[----:B------:R-:W-:-:S05]  /*11940*/  VIADDMNMX R5, R0, 0x1, R5, !PT ;  /* 0x0000000100057846 */ /* 0x000fca0007800105 */
[----:B------:R-:W-:-:S05]  /*11950*/  VIADD R0, R5, UR40 ;  /* 0x0000002805007c36 */ /* 0x000fca0008000000 */
[----:B------:R-:W-:-:S04]  /*11960*/  LOP3.LUT R0, R0, 0x1, RZ, 0xc0, !PT ;  /* 0x0000000100007812 */ /* 0x000fc800078ec0ff */
[----:B------:R-:W-:-:S13]  /*11970*/  ISETP.NE.U32.AND P0, PT, R0, 0x1, PT ;  /* 0x000000010000780c */ /* 0x000fda0003f05070 */
[----:B------:R-:W-:Y:S05]  /*11980*/  @P0 BRA `(.L_x_1228) ;  /* 0x0000000800640947 */ /* 0x000fea0003800000 */
[----:B------:R-:W2:Y:S01]  /*11990*/  LDL R2, [R1+0x8] ;  /* 0x0000080001027983 */ /* 0x000ea20000100800 */
        /* <DEDUP_REMOVED lines=12> */
[----:B------:R-:W0:Y:S03]  /*11a60*/  LDC R8, c[0x0][0x43c] ;  /* 0x00010f00ff087b82 */ /* 0x000e260000000800 */
[----:B------:R-:W3:Y:S01]  /*11a70*/  LDL R12, [R1+0x4] ;  /* 0x00000400010c7983 */ /* 0x000ee20000100800 */
[----:B------:R-:W-:Y:S01]  /*11a80*/  IMAD.MOV.U32 R7, RZ, RZ, R4 ;  /* 0x000000ffff077224 */ /* 0x000fe200078e0004 */
[----:B------:R-:W-:Y:S01]  /*11a90*/  ULDC.64 UR4, c[0x0][0x428] ;  /* 0x00010a0000047ab9 */ /* 0x000fe20000000a00 */
[----:B0-----:R-:W-:-:S13]  /*11aa0*/  ISETP.NE.AND P0, PT, R8, 0x1, PT ;  /* 0x000000010800780c */ /* 0x001fda0003f05270 */
[----:B------:R-:W0:Y:S02]  /*11ab0*/  @P0 LDC.64 R2, c[0x0][0x440] ;  /* 0x00011000ff020b82 */ /* 0x000e240000000a00 */
[----:B0-----:R-:W-:-:S05]  /*11ac0*/  @P0 IMAD.HI.U32 R2, R4, R2, RZ ;  /* 0x0000000204020227 */ /* 0x001fca00078e00ff */
[----:B------:R-:W-:-:S05]  /*11ad0*/  @P0 SHF.R.U32.HI R7, RZ, R3, R2 ;  /* 0x00000003ff070219 */ /* 0x000fca0000011602 */
[----:B------:R-:W-:-:S04]  /*11ae0*/  IMAD.MOV R2, RZ, RZ, -R7 ;  /* 0x000000ffff027224 */ /* 0x000fc800078e0a07 */
[----:B------:R-:W-:Y:S02]  /*11af0*/  IMAD R4, R8, R2, R4 ;  /* 0x0000000208047224 */ /* 0x000fe400078e0204 */
[----:B------:R-:W0:Y:S01]  /*11b00*/  LDC.64 R2, c[0x0][0x418] ;  /* 0x00010600ff027b82 */ /* 0x000e220000000a00 */
[----:B--2---:R-:W-:Y:S01]  /*11b10*/  IMAD R8, R9, UR4, RZ ;  /* 0x0000000409087c24 */ /* 0x004fe2000f8e02ff */
[----:B------:R-:W-:-:S03]  /*11b20*/  SHF.R.S32.HI R9, RZ, 0x1f, R7 ;  /* 0x0000001fff097819 */ /* 0x000fc60000011407 */
[----:B---3--:R-:W-:Y:S02]  /*11b30*/  IMAD R11, R12, UR5, R8 ;  /* 0x000000050c0b7c24 */ /* 0x008fe4000f8e0208 */
[----:B------:R-:W-:-:S04]  /*11b40*/  IMAD.MOV.U32 R8, RZ, RZ, R7 ;  /* 0x000000ffff087224 */ /* 0x000fc800078e0007 */
[----:B------:R-:W-:-:S04]  /*11b50*/  IMAD.WIDE.U32 R8, R12, UR4, R8 ;  /* 0x000000040c087c25 */ /* 0x000fc8000f8e0008 */
[----:B------:R-:W-:Y:S01]  /*11b60*/  IMAD.IADD R7, R11, 0x1, R9 ;  /* 0x000000010b077824 */ /* 0x000fe200078e0209 */
[----:B0-----:R-:W-:-:S04]  /*11b70*/  LEA R2, P0, R8, R2, 0x2 ;  /* 0x0000000208027211 */ /* 0x001fc800078010ff */
[----:B------:R-:W-:-:S05]  /*11b80*/  LEA.HI.X R3, R8, R3, R7, 0x2, P0 ;  /* 0x0000000308037211 */ /* 0x000fca00000f1407 */
[----:B------:R0:W5:Y:S04]  /*11b90*/  LDG.E R2, desc[UR50][R2.64] ;  /* 0x0000003202027981 */ /* 0x000168000c1e1900 */
.L_x_1231:
[----:B------:R-:W-:Y:S01]  /*11ba0*/  IMAD R7, R0, 0x8, R17 ;  /* 0x0000000800077824 */ /* 0x000fe200078e0211 */
[----:B0-----:R-:W-:Y:S01]  /*11bb0*/  SHF.L.U32 R3, R10, 0x1f, RZ ;  /* 0x0000001f0a037819 */ /* 0x001fe200000006ff */
[----:B------:R-:W-:Y:S03]  /*11bc0*/  BSSY B1, `(.L_x_1232) ;  /* 0x0000003000017945 */ /* 0x000fe60003800000 */
[----:B------:R-:W0:Y:S02]  /*11bd0*/  SYNCS.PHASECHK.TRANS64.TRYWAIT P0, [R7+URZ+0x28840], R3 ;  /* 0x02884003070075a7 */ /* 0x000e24000800017f */
[----:B0-----:R-:W-:Y:S05]  /*11be0*/  @!P0 BRA `(.L_x_1233) ;  /* 0x00000034000c8947 */ /* 0x001fea0003800000 */
.L_x_1327:
[----:B------:R-:W-:Y:S05]  /*11bf0*/  BSYNC B1 ;  /* 0x0000000000017941 */ /* 0x000fea0003800000 */
.L_x_1232:
[----:B------:R-:W1:Y:S01]  /*11c00*/  S2R R8, SR_TID.X ;  /* 0x0000000000087919 */ /* 0x000e620000002100 */
[----:B------:R-:W-:Y:S01]  /*11c10*/  BSSY B1, `(.L_x_1234) ;  /* 0x000000b000017945 */ /* 0x000fe20003800000 */
[----:B-1----:R-:W-:-:S04]  /*11c20*/  LOP3.LUT R8, R8, 0x7f, RZ, 0xc0, !PT ;  /* 0x0000007f08087812 */ /* 0x002fc800078ec0ff */
[----:B------:R-:W-:-:S13]  /*11c30*/  ISETP.NE.AND P1, PT, R8, RZ, PT ;  /* 0x000000ff0800720c */ /* 0x000fda0003f25270 */
[----:B------:R-:W-:Y:S05]  /*11c40*/  @P1 BRA `(.L_x_1235) ;  /* 0x00000000001c1947 */ /* 0x000fea0003800000 */
[----:B------:R-:W1:Y:S01]  /*11c50*/  S2R R8, SR_TID.X ;  /* 0x0000000000087919 */ /* 0x000e620000002100 */
[----:B0-----:R-:W-:-:S04]  /*11c60*/  IMAD.MOV.U32 R3, RZ, RZ, 0x8000 ;  /* 0x00008000ff037424 */ /* 0x001fc800078e00ff */
[----:B------:R2:W-:Y:S01]  /*11c70*/  SYNCS.ARRIVE.TRANS64 RZ, [R7+URZ+0x28830], R3 ;  /* 0x0288300307ff79a7 */ /* 0x0005e2000800003f */
[----:B-1----:R-:W-:-:S04]  /*11c80*/  LOP3.LUT R8, R8, 0x1f, RZ, 0xc0, !PT ;  /* 0x0000001f08087812 */ /* 0x002fc800078ec0ff */
[----:B------:R-:W-:-:S13]  /*11c90*/  ISETP.NE.AND P0, PT, R8, RZ, PT ;  /* 0x000000ff0800720c */ /* 0x000fda0003f05270 */
[----:B--2---:R-:W-:Y:S05]  /*11ca0*/  @!P0 BRA `(.L_x_1235) ;  /* 0x0000000000048947 */ /* 0x004fea0003800000 */
[----:B------:R-:W-:Y:S01]  /*11cb0*/  BPT.TRAP 0x1 ;  /* 0x000000040000795c */ /* 0x000fe20000300000 */
.L_x_1235:
[----:B------:R-:W-:Y:S05]  /*11cc0*/  BSYNC B1 ;  /* 0x0000000000017941 */ /* 0x000fea0003800000 */
.L_x_1234:
[----:B------:R-:W-:Y:S01]  /*11cd0*/  IMAD.MOV.U32 R11, RZ, RZ, RZ ;  /* 0x000000ffff0b7224 */ /* 0x000fe200078e00ff */
[----:B------:R-:W-:Y:S01]  /*11ce0*/  UIADD3 UR4, UP0, UR44, 0x370, URZ ;  /* 0x000003702c047890 */ /* 0x000fe2000ff1e03f */
[----:B0-----:R-:W-:Y:S01]  /*11cf0*/  IMAD R3, R0, 0x8000, R17 ;  /* 0x0000800000037824 */ /* 0x001fe200078e0211 */
[----:B------:R-:W-:Y:S01]  /*11d00*/  PLOP3.LUT P0, PT, PT, PT, PT, 0x80, 0x0 ;  /* 0x000000000000781c */ /* 0x000fe20003f0f070 */
[----:B------:R-:W-:Y:S01]  /*11d10*/  VIADD R7, R7, 0x28830 ;  /* 0x0002883007077836 */ /* 0x000fe20000000000 */
[----:B------:R-:W-:Y:S01]  /*11d20*/  R2UR UR10, R11 ;  /* 0x000000000b0a72ca */ /* 0x000fe200000e0000 */
[----:B------:R-:W-:Y:S01]  /*11d30*/  IMAD.SHL.U32 R8, R4, 0x80, RZ ;  /* 0x0000008004087824 */ /* 0x000fe200078e00ff */
[----:B------:R-:W-:Y:S01]  /*11d40*/  UIADD3.X UR5, URZ, UR45, URZ, UP0, !UPT ;  /* 0x0000002d3f057290 */ /* 0x000fe200087fe43f */
[----:B------:R-:W-:Y:S01]  /*11d50*/  VIADD R9, R3, 0x18400 ;  /* 0x0001840003097836 */ /* 0x000fe20000000000 */
[----:B------:R-:W-:Y:S01]  /*11d60*/  UMOV UR6, 0x0 ;  /* 0x0000000000067882 */ /* 0x000fe20000000000 */
[----:B------:R-:W-:-:S10]  /*11d70*/  UMOV UR7, 0x14f00000 ;  /* 0x14f0000000077882 */ /* 0x000fd40000000000 */
.L_x_1236:
[----:B------:R-:W-:-:S13]  /*11d80*/  @P0 ELECT P2, URZ, PT ;  /* 0x00000000003f082f */ /* 0x000fda0003840000 */
[----:B-----5:R-:W-:Y:S01]  /*11d90*/  @P2 R2UR UR13, R2 ;  /* 0x00000000020d22ca */ /* 0x020fe200000e0000 */
[----:B------:R-:W-:Y:S01]  /*11da0*/  UMOV UR12, UR36 ;  /* 0x00000024000c7c82 */ /* 0x000fe20008000000 */
[----:B------:R-:W-:Y:S02]  /*11db0*/  @P2 R2UR UR11, R8 ;  /* 0x00000000080b22ca */ /* 0x000fe400000e0000 */
[----:B------:R-:W-:Y:S02]  /*11dc0*/  @P2 R2UR UR9, R7 ;  /* 0x00000000070922ca */ /* 0x000fe400000e0000 */
[----:B------:R-:W-:Y:S02]  /*11dd0*/  @P2 R2UR UR8, R9 ;  /* 0x00000000090822ca */ /* 0x000fe400000e0000 */
[----:B------:R-:W-:Y:S02]  /*11de0*/  @P2 PLOP3.LUT P0, PT, P2, PT, PT, 0x8, 0x0 ;  /* 0x000000000000281c */ /* 0x000fe4000170e170 */
        /* <DEDUP_REMOVED lines=9> */
.L_x_1237:
[----:B------:R-:W-:-:S13]  /*11e80*/  @P0 ELECT P2, URZ, PT ;  /* 0x00000000003f082f */ /* 0x000fda0003840000 */
[----:B------:R-:W-:Y:S01]  /*11e90*/  @P2 R2UR UR13, R2 ;  /* 0x00000000020d22ca */ /* 0x000fe200000e0000 */
        /* <DEDUP_REMOVED lines=14> */
.L_x_1328:
[----:B------:R-:W-:Y:S05]  /*11f80*/  BSYNC B1 ;  /* 0x0000000000017941 */ /* 0x000fea0003800000 */
.L_x_1238:
[----:B------:R-:W-:Y:S01]  /*11f90*/  BSSY B1, `(.L_x_1240) ;  /* 0x000000c000017945 */ /* 0x000fe20003800000 */
[----:B------:R-:W-:Y:S02]  /*11fa0*/  IMAD.MOV.U32 R12, RZ, RZ, 0x0 ;  /* 0x00000000ff0c7424 */ /* 0x000fe400078e00ff */
[----:B------:R-:W-:Y:S01]  /*11fb0*/  IMAD.MOV.U32 R13, RZ, RZ, 0x14f00000 ;  /* 0x14f00000ff0d7424 */ /* 0x000fe200078e00ff */
[----:B------:R-:W-:Y:S06]  /*11fc0*/  @P1 BRA `(.L_x_1241) ;  /* 0x0000000000201947 */ /* 0x000fec0003800000 */
[----:B------:R-:W1:Y:S01]  /*11fd0*/  S2R R8, SR_TID.X ;  /* 0x0000000000087919 */ /* 0x000e620000002100 */
[----:B0-----:R-:W-:Y:S02]  /*11fe0*/  IMAD R3, R18, 0x8, R17 ;  /* 0x0000000812037824 */ /* 0x001fe400078e0211 */
[----:B------:R-:W-:-:S04]  /*11ff0*/  IMAD.MOV.U32 R7, RZ, RZ, 0x8000 ;  /* 0x00008000ff077424 */ /* 0x000fc800078e00ff */
[----:B------:R2:W-:Y:S01]  /*12000*/  SYNCS.ARRIVE.TRANS64 RZ, [R3+URZ+0x28850], R7 ;  /* 0x0288500703ff79a7 */ /* 0x0005e2000800003f */
[----:B-1----:R-:W-:-:S04]  /*12010*/  LOP3.LUT R8, R8, 0x1f, RZ, 0xc0, !PT ;  /* 0x0000001f08087812 */ /* 0x002fc800078ec0ff */
[----:B------:R-:W-:-:S13]  /*12020*/  ISETP.NE.AND P0, PT, R8, RZ, PT ;  /* 0x000000ff0800720c */ /* 0x000fda0003f05270 */
[----:B--2---:R-:W-:Y:S05]  /*12030*/  @!P0 BRA `(.L_x_1241) ;  /* 0x0000000000048947 */ /* 0x004fea0003800000 */
[----:B------:R-:W-:Y:S01]  /*12040*/  BPT.TRAP 0x1 ;  /* 0x000000040000795c */ /* 0x000fe20000300000 */
.L_x_1241:
[----:B------:R-:W-:Y:S05]  /*12050*/  BSYNC B1 ;  /* 0x0000000000017941 */ /* 0x000fea0003800000 */
.L_x_1240:
[----:B------:R-:W2:Y:S01]  /*12060*/  LDL.LU R8, [R1] ;  /* 0x0000000001087983 */ /* 0x000ea20000300800 */
[----:B------:R-:W-:Y:S01]  /*12070*/  R2UR UR10, R11 ;  /* 0x000000000b0a72ca */ /* 0x000fe200000e0000 */
[--C-:B0-----:R-:W-:Y:S01]  /*12080*/  IMAD R3, R18, 0x8, R17.reuse ;  /* 0x0000000812037824 */ /* 0x101fe200078e0211 */
[----:B------:R-:W-:Y:S01]  /*12090*/  R2UR UR6, R12 ;  /* 0x000000000c0672ca */ /* 0x000fe200000e0000 */
[----:B------:R-:W-:Y:S01]  /*120a0*/  IMAD R7, R18, 0x8000, R17 ;  /* 0x0000800012077824 */ /* 0x000fe200078e0211 */
[----:B------:R-:W-:Y:S01]  /*120b0*/  R2UR UR7, R13 ;  /* 0x000000000d0772ca */ /* 0x000fe200000e0000 */
[----:B------:R-:W-:Y:S01]  /*120c0*/  UIADD3 UR4, UP0, UR44, 0x470, URZ ;  /* 0x000004702c047890 */ /* 0x000fe2000ff1e03f */
[----:B------:R-:W-:Y:S01]  /*120d0*/  PLOP3.LUT P0, PT, PT, PT, PT, 0x80, 0x0 ;  /* 0x000000000000781c */ /* 0x000fe20003f0f070 */
[----:B------:R-:W-:Y:S02]  /*120e0*/  VIADD R3, R3, 0x28850 ;  /* 0x0002885003037836 */ /* 0x000fe40000000000 */
[----:B------:R-:W-:Y:S01]  /*120f0*/  VIADD R9, R7, 0x400 ;  /* 0x0000040007097836 */ /* 0x000fe20000000000 */
[----:B------:R-:W-:Y:S01]  /*12100*/  UIADD3.X UR5, URZ, UR45, URZ, UP0, !UPT ;  /* 0x0000002d3f057290 */ /* 0x000fe200087fe43f */
[----:B--2---:R-:W-:-:S11]  /*12110*/  IMAD.SHL.U32 R8, R8, 0x80, RZ ;  /* 0x0000008008087824 */ /* 0x004fd600078e00ff */
.L_x_1242:
        /* <DEDUP_REMOVED lines=15> */
.L_x_1243:
        /* <DEDUP_REMOVED lines=10> */
[----:B------:R0:W-:Y:S01]  /*122b0*/  STL [R1], R4 ;  /* 0x0000000401007387 */ /* 0x0001e20000100800 */
[----:B------:R-:W-:-:S07]  /*122c0*/  IMAD.MOV.U32 R16, RZ, RZ, R2 ;  /* 0x000000ffff107224 */ /* 0x000fce00078e0002 */
.L_x_1230:
[----:B------:R-:W-:Y:S05]  /*122d0*/  BSYNC B0 ;  /* 0x0000000000007941 */ /* 0x000fea0003800000 */
.L_x_1229:
[----:B------:R1:W-:Y:S01]  /*122e0*/  STL [R1+0x8], R10 ;  /* 0x0000080a01007387 */ /* 0x0003e20000100800 */
[----:B------:R-:W-:Y:S01]  /*122f0*/  UIADD3 UR4, UR40, -0x3, URZ ;  /* 0xfffffffd28047890 */ /* 0x000fe2000fffe03f */
[----:B------:R-:W-:-:S05]  /*12300*/  IMAD.MOV.U32 R18, RZ, RZ, R0 ;  /* 0x000000ffff127224 */ /* 0x000fca00078e0000 */
[----:B0-----:R-:W-:-:S07]  /*12310*/  IMAD.U32 R4, RZ, RZ, UR4 ;  /* 0x00000004ff047e24 */ /* 0x001fce000f8e00ff */
.L_x_1228:
[----:B------:R-:W-:Y:S01]  /*12320*/  ULOP3.LUT UR4, URZ, UR40, URZ, 0x33, !UPT ;  /* 0x000000283f047292 */ /* 0x000fe2000f8e333f */
[----:B------:R-:W-:Y:S01]  /*12330*/  VIADD R5, R5, 0xfffffffe ;  /* 0xfffffffe05057836 */ /* 0x000fe20000000000 */
[----:B------:R-:W-:Y:S04]  /*12340*/  BSSY B0, `(.L_x_1227) ;  /* 0x000012d000007945 */ /* 0x000fe80003800000 */
[----:B------:R-:W-:-:S13]  /*12350*/  ISETP.NE.AND P0, PT, R5, UR4, PT ;  /* 0x0000000405007c0c */ /* 0x000fda000bf05270 */
[----:B------:R-:W-:Y:S05]  /*12360*/  @!P0 BRA `(.L_x_1244) ;  /* 0x0000001000a88947 */ /* 0x000fea0003800000 */
[----:B------:R-:W-:-:S07]  /*12370*/  IMAD.MOV.U32 R8, RZ, RZ, R16 ;  /* 0x000000ffff087224 */ /* 0x000fce00078e0010 */
.L_x_1275:
[----:B--2---:R-:W2:Y:S01]  /*12380*/  LDL R2, [R1+0x8] ;  /* 0x0000080001027983 */ /* 0x004ea20000100800 */
[----:B------:R-:W-:Y:S01]  /*12390*/  LOP3.LUT P1, RZ, R19, 0x2, RZ, 0xc0, !PT ;  /* 0x0000000213ff7812 */ /* 0x000fe2000782c0ff */
[----:B------:R-:W-:Y:S01]  /*123a0*/  VIADD R0, R18, 0x1 ;  /* 0x0000000112007836 */ /* 0x000fe20000000000 */
[----:B------:R-:W-:Y:S05]  /*123b0*/  YIELD ;  /* 0x0000000000007946 */ /* 0x000fea0003800000 */
[----:B------:R-:W-:Y:S01]  /*123c0*/  ISETP.NE.AND P0, PT, R0, 0x2, PT ;  /* 0x000000020000780c */ /* 0x000fe20003f05270 */
[----:B------:R-:W-:Y:S03]  /*123d0*/  BSSY B1, `(.L_x_1245) ;  /* 0x000008d000017945 */ /* 0x000fe60003800000 */
[----:B------:R-:W-:-:S02]  /*123e0*/  SEL R5, RZ, 0x1, P0 ;  /* 0x00000001ff057807 */ /* 0x000fc40000000000 */
[----:B------:R-:W-:Y:S02]  /*123f0*/  SEL R0, R0, RZ, P0 ;  /* 0x000000ff00007207 */ /* 0x000fe40000000000 */
[----:B--2---:R-:W-:Y:S01]  /*12400*/  LOP3.LUT R5, R2, R5, RZ, 0x3c, !PT ;  /* 0x0000000502057212 */ /* 0x004fe200078e3cff */
[----:B0-----:R-:W-:Y:S06]  /*12410*/  @!P1 BRA `(.L_x_1246) ;  /* 0x0000000800209947 */ /* 0x001fec0003800000 */
[----:B------:R-:W-:Y:S01]  /*12420*/  LOP3.LUT P1, RZ, R19, 0x1, RZ, 0xc0, !PT ;  /* 0x0000000113ff7812 */ /* 0x000fe2000782c0ff */
[----:B------:R-:W-:-:S12]  /*12430*/  IMAD.MOV.U32 R7, RZ, RZ, R4 ;  /* 0x000000ffff077224 */ /* 0x000fd800078e0004 */
[----:B------:R-:W-:Y:S05]  /*12440*/  @!P1 BRA `(.L_x_1247) ;  /* 0x0000000000509947 */ /* 0x000fea0003800000 */
[----:B-1----:R-:W2:Y:S01]  /*12450*/  LDL R10, [R1+0xc] ;  /* 0x00000c00010a7983 */ /* 0x002ea20000100800 */
[----:B------:R-:W0:Y:S01]  /*12460*/  LDC R8, c[0x0][0x43c] ;  /* 0x00010f00ff087b82 */ /* 0x000e220000000800 */
[----:B------:R-:W-:Y:S02]  /*12470*/  ULDC.64 UR4, c[0x0][0x428] ;  /* 0x00010a0000047ab9 */ /* 0x000fe40000000a00 */
[----:B------:R-:W3:Y:S01]  /*12480*/  LDL R9, [R1+0x4] ;  /* 0x0000040001097983 */ /* 0x000ee20000100800 */
        /* <DEDUP_REMOVED lines=16> */
.L_x_1247:
[----:B------:R-:W-:Y:S01]  /*12590*/  IMAD R3, R0, 0x8, R17 ;  /* 0x0000000800037824 */ /* 0x000fe200078e0211 */
[----:B------:R-:W-:Y:S01]  /*125a0*/  SHF.L.U32 R2, R5, 0x1f, RZ ;  /* 0x0000001f05027819 */ /* 0x000fe200000006ff */
[----:B------:R-:W-:Y:S03]  /*125b0*/  BSSY B2, `(.L_x_1248) ;  /* 0x0000003000027945 */ /* 0x000fe60003800000 */
[----:B------:R-:W2:Y:S02]  /*125c0*/  SYNCS.PHASECHK.TRANS64.TRYWAIT P0, [R3+URZ+0x28840], R2 ;  /* 0x02884002030075a7 */ /* 0x000ea4000800017f */
[----:B--2---:R-:W-:Y:S05]  /*125d0*/  @!P0 BRA `(.L_x_1249) ;  /* 0x0000002800b88947 */ /* 0x004fea0003800000 */
.L_x_1329:
[----:B------:R-:W-:Y:S05]  /*125e0*/  BSYNC B2 ;  /* 0x0000000000027941 */ /* 0x000fea0003800000 */
.L_x_1248:
        /* <DEDUP_REMOVED lines=12> */
.L_x_1251:
[----:B------:R-:W-:Y:S05]  /*126b0*/  BSYNC B2 ;  /* 0x0000000000027941 */ /* 0x000fea0003800000 */
.L_x_1250:
[----:B------:R-:W-:Y:S01]  /*126c0*/  IMAD.MOV.U32 R12, RZ, RZ, RZ ;  /* 0x000000ffff0c7224 */ /* 0x000fe200078e00ff */
[----:B------:R-:W-:Y:S01]  /*126d0*/  UIADD3 UR4, UP0, UR44, 0x370, URZ ;  /* 0x000003702c047890 */ /* 0x000fe2000ff1e03f */
[----:B--2---:R-:W-:Y:S01]  /*126e0*/  IMAD R2, R0, 0x8000, R17 ;  /* 0x0000800000027824 */ /* 0x004fe200078e0211 */
[----:B------:R-:W-:Y:S01]  /*126f0*/  PLOP3.LUT P0, PT, PT, PT, PT, 0x80, 0x0 ;  /* 0x000000000000781c */ /* 0x000fe20003f0f070 */
[----:B------:R-:W-:Y:S01]  /*12700*/  VIADD R3, R3, 0x28830 ;  /* 0x0002883003037836 */ /* 0x000fe20000000000 */
[----:B------:R-:W-:Y:S01]  /*12710*/  R2UR UR10, R12 ;  /* 0x000000000c0a72ca */ /* 0x000fe200000e0000 */
[----:B------:R-:W-:Y:S01]  /*12720*/  IMAD.SHL.U32 R9, R7, 0x80, RZ ;  /* 0x0000008007097824 */ /* 0x000fe200078e00ff */
[----:B------:R-:W-:Y:S01]  /*12730*/  UIADD3.X UR5, URZ, UR45, URZ, UP0, !UPT ;  /* 0x0000002d3f057290 */ /* 0x000fe200087fe43f */
[----:B-1----:R-:W-:Y:S01]  /*12740*/  VIADD R10, R2, 0x18400 ;  /* 0x00018400020a7836 */ /* 0x002fe20000000000 */
[----:B------:R-:W-:Y:S01]  /*12750*/  UMOV UR6, 0x0 ;  /* 0x0000000000067882 */ /* 0x000fe20000000000 */
[----:B------:R-:W-:-:S10]  /*12760*/  UMOV UR7, 0x14f00000 ;  /* 0x14f0000000077882 */ /* 0x000fd40000000000 */
.L_x_1252:
        /* <DEDUP_REMOVED lines=16> */
.L_x_1253:
        /* <DEDUP_REMOVED lines=16> */
.L_x_1330:
[----:B------:R-:W-:Y:S05]  /*12970*/  BSYNC B2 ;  /* 0x0000000000027941 */ /* 0x000fea0003800000 */
.L_x_1254:
        /* <DEDUP_REMOVED lines=11> */
.L_x_1257:
[----:B------:R-:W-:Y:S05]  /*12a30*/  BSYNC B2 ;  /* 0x0000000000027941 */ /* 0x000fea0003800000 */
.L_x_1256:
[----:B0-----:R-:W2:Y:S01]  /*12a40*/  LDL.LU R3, [R1] ;  /* 0x0000000001037983 */ /* 0x001ea20000300800 */
        /* <DEDUP_REMOVED lines=9> */
[----:B--2---:R-:W-:-:S11]  /*12ae0*/  IMAD.SHL.U32 R3, R3, 0x80, RZ ;  /* 0x0000008003037824 */ /* 0x004fd600078e00ff */
.L_x_1258:
        /* <DEDUP_REMOVED lines=15> */
.L_x_1259:
        /* <DEDUP_REMOVED lines=12> */
.L_x_1246:
[----:B------:R-:W-:Y:S05]  /*12ca0*/  BSYNC B1 ;  /* 0x0000000000017941 */ /* 0x000fea0003800000 */
.L_x_1245:
[----:B------:R-:W-:Y:S01]  /*12cb0*/  VIADD R18, R0, 0x1 ;  /* 0x0000000100127836 */ /* 0x000fe20000000000 */
[----:B------:R-:W-:Y:S01]  /*12cc0*/  LOP3.LUT P1, RZ, R19, 0x2, RZ, 0xc0, !PT ;  /* 0x0000000213ff7812 */ /* 0x000fe2000782c0ff */
[----:B------:R-:W-:Y:S01]  /*12cd0*/  BSSY B1, `(.L_x_1260) ;  /* 0x0000090000017945 */ /* 0x000fe20003800000 */
[----:B0-----:R-:W-:Y:S02]  /*12ce0*/  VIADD R7, R4, 0xffffffff ;  /* 0xffffffff04077836 */ /* 0x001fe40000000000 */
[----:B------:R-:W-:-:S04]  /*12cf0*/  ISETP.NE.AND P0, PT, R18, 0x2, PT ;  /* 0x000000021200780c */ /* 0x000fc80003f05270 */
[----:B------:R-:W-:Y:S02]  /*12d00*/  SEL R2, RZ, 0x1, P0 ;  /* 0x00000001ff027807 */ /* 0x000fe40000000000 */
[----:B------:R-:W-:Y:S02]  /*12d10*/  SEL R18, R18, RZ, P0 ;  /* 0x000000ff12127207 */ /* 0x000fe40000000000 */
[----:B------:R-:W-:-:S05]  /*12d20*/  LOP3.LUT R11, R5, R2, RZ, 0x3c, !PT ;  /* 0x00000002050b7212 */ /* 0x000fca00078e3cff */
[----:B------:R0:W-:Y:S01]  /*12d30*/  STL [R1+0x8], R11 ;  /* 0x0000080b01007387 */ /* 0x0001e20000100800 */
[----:B------:R-:W-:Y:S05]  /*12d40*/  @!P1 BRA `(.L_x_1261) ;  /* 0x0000000800209947 */ /* 0x000fea0003800000 */
[----:B------:R-:W-:Y:S01]  /*12d50*/  LOP3.LUT P1, RZ, R19, 0x1, RZ, 0xc0, !PT ;  /* 0x0000000113ff7812 */ /* 0x000fe2000782c0ff */
[----:B-1----:R-:W-:-:S12]  /*12d60*/  IMAD.MOV.U32 R10, RZ, RZ, R7 ;  /* 0x000000ffff0a7224 */ /* 0x002fd800078e0007 */
[----:B------:R-:W-:Y:S05]  /*12d70*/  @!P1 BRA `(.L_x_1262) ;  /* 0x0000000000509947 */ /* 0x000fea0003800000 */
[----:B------:R-:W2:Y:S01]  /*12d80*/  LDL R13, [R1+0xc] ;  /* 0x00000c00010d7983 */ /* 0x000ea20000100800 */
[----:B------:R-:W1:Y:S01]  /*12d90*/  LDC R9, c[0x0][0x43c] ;  /* 0x00010f00ff097b82 */ /* 0x000e620000000800 */
[----:B------:R-:W-:Y:S02]  /*12da0*/  ULDC.64 UR4, c[0x0][0x428] ;  /* 0x00010a0000047ab9 */ /* 0x000fe40000000a00 */
[----:B------:R-:W3:Y:S01]  /*12db0*/  LDL R12, [R1+0x4] ;  /* 0x00000400010c7983 */ /* 0x000ee20000100800 */
[----:B-1----:R-:W-:-:S13]  /*12dc0*/  ISETP.NE.AND P0, PT, R9, 0x1, PT ;  /* 0x000000010900780c */ /* 0x002fda0003f05270 */
[----:B------:R-:W1:Y:S02]  /*12dd0*/  @P0 LDC.64 R2, c[0x0][0x440] ;  /* 0x00011000ff020b82 */ /* 0x000e640000000a00 */
[----:B-1----:R-:W-:-:S04]  /*12de0*/  @P0 IMAD.HI.U32 R8, R7, R2, RZ ;  /* 0x0000000207080227 */ /* 0x002fc800078e00ff */
        /* <DEDUP_REMOVED lines=13> */
.L_x_1262:
[----:B------:R-:W-:Y:S01]  /*12ec0*/  IMAD R2, R18, 0x8, R17 ;  /* 0x0000000812027824 */ /* 0x000fe200078e0211 */
[----:B------:R-:W-:Y:S01]  /*12ed0*/  SHF.L.U32 R3, R11, 0x1f, RZ ;  /* 0x0000001f0b037819 */ /* 0x000fe200000006ff */
[----:B------:R-:W-:Y:S03]  /*12ee0*/  BSSY B2, `(.L_x_1263) ;  /* 0x0000003000027945 */ /* 0x000fe60003800000 */
[----:B------:R-:W2:Y:S02]  /*12ef0*/  SYNCS.PHASECHK.TRANS64.TRYWAIT P0, [R2+URZ+0x28840], R3 ;  /* 0x02884003020075a7 */ /* 0x000ea4000800017f */
[----:B--2---:R-:W-:Y:S05]  /*12f00*/  @!P0 BRA `(.L_x_1264) ;  /* 0x0000002000948947 */ /* 0x004fea0003800000 */
.L_x_1331:
[----:B------:R-:W-:Y:S05]  /*12f10*/  BSYNC B2 ;  /* 0x0000000000027941 */ /* 0x000fea0003800000 */
.L_x_1263:
[----:B-1----:R-:W1:Y:S01]  /*12f20*/  S2R R9, SR_TID.X ;  /* 0x0000000000097919 */ /* 0x002e620000002100 */
[----:B------:R-:W-:Y:S01]  /*12f30*/  BSSY B2, `(.L_x_1265) ;  /* 0x000000b000027945 */ /* 0x000fe20003800000 */
[----:B-1----:R-:W-:-:S04]  /*12f40*/  LOP3.LUT R9, R9, 0x7f, RZ, 0xc0, !PT ;  /* 0x0000007f09097812 */ /* 0x002fc800078ec0ff */
[----:B------:R-:W-:-:S13]  /*12f50*/  ISETP.NE.AND P1, PT, R9, RZ, PT ;  /* 0x000000ff0900720c */ /* 0x000fda0003f25270 */
[----:B------:R-:W-:Y:S05]  /*12f60*/  @P1 BRA `(.L_x_1266) ;  /* 0x00000000001c1947 */ /* 0x000fea0003800000 */
[----:B------:R-:W1:Y:S01]  /*12f70*/  S2R R9, SR_TID.X ;  /* 0x0000000000097919 */ /* 0x000e620000002100 */
[----:B--2---:R-:W-:-:S04]  /*12f80*/  IMAD.MOV.U32 R3, RZ, RZ, 0x8000 ;  /* 0x00008000ff037424 */ /* 0x004fc800078e00ff */
[----:B------:R3:W-:Y:S01]  /*12f90*/  SYNCS.ARRIVE.TRANS64 RZ, [R2+URZ+0x28830], R3 ;  /* 0x0288300302ff79a7 */ /* 0x0007e2000800003f */
[----:B-1----:R-:W-:-:S04]  /*12fa0*/  LOP3.LUT R9, R9, 0x1f, RZ, 0xc0, !PT ;  /* 0x0000001f09097812 */ /* 0x002fc800078ec0ff */
[----:B------:R-:W-:-:S13]  /*12fb0*/  ISETP.NE.AND P0, PT, R9, RZ, PT ;  /* 0x000000ff0900720c */ /* 0x000fda0003f05270 */
[----:B---3--:R-:W-:Y:S05]  /*12fc0*/  @!P0 BRA `(.L_x_1266) ;  /* 0x0000000000048947 */ /* 0x008fea0003800000 */
[----:B------:R-:W-:Y:S01]  /*12fd0*/  BPT.TRAP 0x1 ;  /* 0x000000040000795c */ /* 0x000fe20000300000 */
.L_x_1266:
[----:B------:R-:W-:Y:S05]  /*12fe0*/  BSYNC B2 ;  /* 0x0000000000027941 */ /* 0x000fea0003800000 */
.L_x_1265:
        /* <DEDUP_REMOVED lines=8> */
[----:B------:R-:W-:Y:S01]  /*13070*/  IMAD.SHL.U32 R9, R10, 0x80, RZ ;  /* 0x000000800a097824 */ /* 0x000fe200078e00ff */
[----:B------:R-:W-:Y:S01]  /*13080*/  UMOV UR6, 0x0 ;  /* 0x0000000000067882 */ /* 0x000fe20000000000 */
[----:B0-----:R-:W-:Y:S01]  /*13090*/  VIADD R11, R2, 0x18400 ;  /* 0x00018400020b7836 */ /* 0x001fe20000000000 */
[----:B------:R-:W-:-:S09]  /*130a0*/  UMOV UR7, 0x14f00000 ;  /* 0x14f0000000077882 */ /* 0x000fd20000000000 */
.L_x_1267:
        /* <DEDUP_REMOVED lines=16> */
.L_x_1268:
        /* <DEDUP_REMOVED lines=15> */
.L_x_1332:
[----:B------:R-:W-:Y:S05]  /*132a0*/  BSYNC B2 ;  /* 0x0000000000027941 */ /* 0x000fea0003800000 */
.L_x_1269:
[----:B------:R-:W-:Y:S01]  /*132b0*/  BSSY B2, `(.L_x_1271) ;  /* 0x000000b000027945 */ /* 0x000fe20003800000 */
[----:B------:R-:W-:Y:S02]  /*132c0*/  IMAD.MOV.U32 R12, RZ, RZ, 0x0 ;  /* 0x00000000ff0c7424 */ /* 0x000fe400078e00ff */
[----:B------:R-:W-:Y:S01]  /*132d0*/  IMAD.MOV.U32 R13, RZ, RZ, 0x14f00000 ;  /* 0x14f00000ff0d7424 */ /* 0x000fe200078e00ff */
[----:B------:R-:W-:Y:S06]  /*132e0*/  @P1 BRA `(.L_x_1272) ;  /* 0x00000000001c1947 */ /* 0x000fec0003800000 */
[----:B------:R-:W1:Y:S02]  /*132f0*/  S2R R3, SR_TID.X ;  /* 0x0000000000037919 */ /* 0x000e640000002100 */
[----:B-1----:R-:W-:Y:S01]  /*13300*/  LOP3.LUT R9, R3, 0x1f, RZ, 0xc0, !PT ;  /* 0x0000001f03097812 */ /* 0x002fe200078ec0ff */
[----:B------:R-:W-:-:S03]  /*13310*/  IMAD.MOV.U32 R3, RZ, RZ, 0x8000 ;  /* 0x00008000ff037424 */ /* 0x000fc600078e00ff */
[----:B------:R-:W-:Y:S01]  /*13320*/  ISETP.NE.AND P0, PT, R9, RZ, PT ;  /* 0x000000ff0900720c */ /* 0x000fe20003f05270 */
[----:B------:R1:W-:-:S12]  /*13330*/  SYNCS.ARRIVE.TRANS64 RZ, [R2+URZ+0x50], R3 ;  /* 0x0000500302ff79a7 */ /* 0x0003d8000800003f */
[----:B-1----:R-:W-:Y:S05]  /*13340*/  @!P0 BRA `(.L_x_1272) ;  /* 0x0000000000048947 */ /* 0x002fea0003800000 */
[----:B------:R-:W-:Y:S01]  /*13350*/  BPT.TRAP 0x1 ;  /* 0x000000040000795c */ /* 0x000fe20000300000 */
.L_x_1272:
[----:B------:R-:W-:Y:S05]  /*13360*/  BSYNC B2 ;  /* 0x0000000000027941 */ /* 0x000fea0003800000 */
.L_x_1271:
[----:B------:R-:W2:Y:S01]  /*13370*/  LDL.LU R3, [R1] ;  /* 0x0000000001037983 */ /* 0x000ea20000300800 */
        /* <DEDUP_REMOVED lines=9> */
[----:B--2---:R-:W-:-:S11]  /*13410*/  IMAD.SHL.U32 R3, R3, 0x80, RZ ;  /* 0x0000008003037824 */ /* 0x004fd600078e00ff */
.L_x_1273:
        /* <DEDUP_REMOVED lines=15> */
.L_x_1274:
        /* <DEDUP_REMOVED lines=12> */
.L_x_1261:
[----:B------:R-:W-:Y:S05]  /*135d0*/  BSYNC B1 ;  /* 0x0000000000017941 */ /* 0x000fea0003800000 */
.L_x_1260:
[----:B------:R-:W-:Y:S01]  /*135e0*/  ISETP.GT.AND P0, PT, R7, UR39, PT ;  /* 0x0000002707007c0c */ /* 0x000fe2000bf04270 */
[----:B------:R-:W-:-:S12]  /*135f0*/  VIADD R4, R4, 0xfffffffe ;  /* 0xfffffffe04047836 */ /* 0x000fd80000000000 */
[----:B------:R-:W-:Y:S05]  /*13600*/  @P0 BRA `(.L_x_1275) ;  /* 0xffffffec005c0947 */ /* 0x000fea000383ffff */
.L_x_1244:
[----:B------:R-:W-:Y:S05]  /*13610*/  BSYNC B0 ;  /* 0x0000000000007941 */ /* 0x000fea0003800000 */
.L_x_1227:
[----:B0-----:R-:W0:Y:S01]  /*13620*/  S2R R0, SR_TID.X ;  /* 0x0000000000007919 */ /* 0x001e220000002100 */
[----:B------:R-:W-:Y:S01]  /*13630*/  BSSY B0, `(.L_x_1276) ;  /* 0x0000011000007945 */ /* 0x000fe20003800000 */
[----:B0-----:R-:W-:-:S04]  /*13640*/  LOP3.LUT R6, R0, 0x7f, RZ, 0xc0, !PT ;  /* 0x0000007f00067812 */ /* 0x001fc800078ec0ff */
[----:B------:R-:W-:-:S13]  /*13650*/  ISETP.NE.AND P1, PT, R6, RZ, PT ;  /* 0x000000ff0600720c */ /* 0x000fda0003f25270 */
[----:B------:R-:W-:Y:S05]  /*13660*/  @P1 BRA `(.L_x_1277) ;  /* 0x0000000000341947 */ /* 0x000fea0003800000 */
[----:B------:R-:W0:Y:S01]  /*13670*/  S2R R5, SR_LANEID ;  /* 0x0000000000057919 */ /* 0x000e220000000000 */
[----:B------:R-:W-:Y:S01]  /*13680*/  VOTEU.ANY UR4, UPT, PT ;  /* 0x0000000000047886 */ /* 0x000fe200038e0100 */
[----:B------:R-:W3:Y:S01]  /*13690*/  LDC.64 R2, c[0x0][0xc80] ;  /* 0x00032000ff027b82 */ /* 0x000ee20000000a00 */
[----:B------:R-:W0:Y:S02]  /*136a0*/  FLO.U32 R0, UR4 ;  /* 0x0000000400007d00 */ /* 0x000e2400080e0000 */
[----:B0-----:R-:W-:-:S06]  /*136b0*/  ISETP.EQ.U32.AND P0, PT, R0, R5, PT ;  /* 0x000000050000720c */ /* 0x001fcc0003f02070 */
[----:B------:R-:W3:Y:S07]  /*136c0*/  POPC R5, UR4 ;  /* 0x0000000400057d09 */ /* 0x000eee0008000000 */
[----:B---3--:R-:W3:Y:S01]  /*136d0*/  @P0 ATOMG.E.ADD.STRONG.GPU PT, R3, desc[UR50][R2.64], R5 ;  /* 0x00000005020309a8 */ /* 0x008ee200081ee1f2 */
[----:B------:R-:W0:Y:S02]  /*136e0*/  S2R R4, SR_LTMASK ;  /* 0x0000000000047919 */ /* 0x000e240000003900 */
[----:B0-----:R-:W-:-:S04]  /*136f0*/  LOP3.LUT R4, R4, UR4, RZ, 0xc0, !PT ;  /* 0x0000000404047c12 */ /* 0x001fc8000f8ec0ff */
[----:B------:R-:W0:Y:S01]  /*13700*/  POPC R7, R4 ;  /* 0x0000000400077309 */ /* 0x000e220000000000 */
[----:B---3--:R-:W0:Y:S02]  /*13710*/  SHFL.IDX PT, R0, R3, R0, 0x1f ;  /* 0x00001f0003007589 */ /* 0x008e2400000e0000 */
[----:B0-----:R-:W-:-:S05]  /*13720*/  IADD3 R0, R0, UR42, R7 ;  /* 0x0000002a00007c10 */ /* 0x001fca000fffe007 */
[----:B------:R0:W-:Y:S02]  /*13730*/  STL [R1+0x14], R0 ;  /* 0x0000140001007387 */ /* 0x0001e40000100800 */
.L_x_1277:
[----:B------:R-:W-:Y:S05]  /*13740*/  BSYNC B0 ;  /* 0x0000000000007941 */ /* 0x000fea0003800000 */
.L_x_1276:
[----:B------:R-:W-:Y:S01]  /*13750*/  LOP3.LUT P0, RZ, R19, 0x2, RZ, 0xc0, !PT ;  /* 0x0000000213ff7812 */ /* 0x000fe2000780c0ff */
[----:B------:R-:W-:-:S12]  /*13760*/  BSSY B0, `(.L_x_1278) ;  /* 0x0000038000007945 */ /* 0x000fd80003800000 */
[----:B------:R-:W-:Y:S05]  /*13770*/  @!P0 BRA `(.L_x_1279) ;  /* 0x0000000000d88947 */ /* 0x000fea0003800000 */
[----:B0-----:R-:W3:Y:S01]  /*13780*/  LDL R0, [R1+0x8] ;  /* 0x0000080001007983 */ /* 0x001ee20000100800 */
[----:B------:R-:W-:Y:S01]  /*13790*/  IMAD R3, R18, 0x8, R17 ;  /* 0x0000000812037824 */ /* 0x000fe200078e0211 */
[----:B------:R-:W-:Y:S01]  /*137a0*/  BSSY B1, `(.L_x_1280) ;  /* 0x0000005000017945 */ /* 0x000fe20003800000 */
[----:B------:R-:W-:Y:S02]  /*137b0*/  ISETP.NE.AND P2, PT, R6, RZ, PT ;  /* 0x000000ff0600720c */ /* 0x000fe40003f45270 */
[----:B---3--:R-:W-:-:S04]  /*137c0*/  SHF.L.U32 R0, R0, 0x1f, RZ ;  /* 0x0000001f00007819 */ /* 0x008fc800000006ff */
[----:B------:R-:W0:Y:S02]  /*137d0*/  SYNCS.PHASECHK.TRANS64.TRYWAIT P0, [R3+URZ+0x28860], R0 ;  /* 0x02886000030075a7 */ /* 0x000e24000800017f */
[----:B0-----:R-:W-:Y:S05]  /*137e0*/  @!P0 BRA `(.L_x_1281) ;  /* 0x0000001800848947 */ /* 0x001fea0003800000 */
.L_x_1333:
[----:B------:R-:W-:Y:S05]  /*137f0*/  BSYNC B1 ;  /* 0x0000000000017941 */ /* 0x000fea0003800000 */
.L_x_1280:
        /* <DEDUP_REMOVED lines=9> */
.L_x_1283:
[----:B------:R-:W-:Y:S05]  /*13890*/  BSYNC B1 ;  /* 0x0000000000017941 */ /* 0x000fea0003800000 */
.L_x_1282:
[----:B0-----:R-:W3:Y:S01]  /*138a0*/  LDL.LU R0, [R1] ;  /* 0x0000000001007983 */ /* 0x001ee20000300800 */
[----:B------:R-:W-:Y:S01]  /*138b0*/  UIADD3 UR4, UP0, UR44, 0x470, URZ ;  /* 0x000004702c047890 */ /* 0x000fe2000ff1e03f */
[----:B------:R-:W-:Y:S01]  /*138c0*/  PLOP3.LUT P0, PT, PT, PT, PT, 0x80, 0x0 ;  /* 0x000000000000781c */ /* 0x000fe20003f0f070 */
[----:B------:R-:W-:Y:S01]  /*138d0*/  VIADD R3, R3, 0x28850 ;  /* 0x0002885003037836 */ /* 0x000fe20000000000 */
[----:B------:R-:W-:Y:S01]  /*138e0*/  UMOV UR6, 0x0 ;  /* 0x0000000000067882 */ /* 0x000fe20000000000 */
[----:B------:R-:W-:Y:S01]  /*138f0*/  UIADD3.X UR5, URZ, UR45, URZ, UP0, !UPT ;  /* 0x0000002d3f057290 */ /* 0x000fe200087fe43f */
[----:B------:R-:W-:Y:S01]  /*13900*/  UMOV UR7, 0x14f00000 ;  /* 0x14f0000000077882 */ /* 0x000fe20000000000 */
[----:B------:R-:W-:Y:S01]  /*13910*/  UMOV UR10, URZ ;  /* 0x0000003f000a7c82 */ /* 0x000fe20008000000 */
[----:B---3--:R-:W-:Y:S02]  /*13920*/  IMAD.SHL.U32 R2, R0, 0x80, RZ ;  /* 0x0000008000027824 */ /* 0x008fe400078e00ff */
[----:B------:R-:W-:-:S04]  /*13930*/  IMAD R0, R18, 0x8000, R17 ;  /* 0x0000800012007824 */ /* 0x000fc800078e0211 */
[----:B------:R-:W-:-:S07]  /*13940*/  VIADD R4, R0, 0x400 ;  /* 0x0000040000047836 */ /* 0x000fce0000000000 */
.L_x_1284:
        /* <DEDUP_REMOVED lines=15> */
.L_x_1285:
        /* <DEDUP_REMOVED lines=9> */
[----:B---3--:R-:W-:Y:S05]  /*13ad0*/  @P0 BRA.U.ANY `(.L_x_1285) ;  /* 0xfffffffd00d80947 */ /* 0x008fea000393ffff */
.L_x_1279:
[----:B------:R-:W-:Y:S05]  /*13ae0*/  BSYNC B0 ;  /* 0x0000000000007941 */ /* 0x000fea0003800000 */
.L_x_1278:
[----:B------:R-:W3:Y:S01]  /*13af0*/  LDL.LU R4, [R1+0x8] ;  /* 0x0000080001047983 */ /* 0x000ee20000300800 */
[----:B------:R-:W-:-:S05]  /*13b00*/  VIADD R18, R18, 0x1 ;  /* 0x0000000112127836 */ /* 0x000fca0000000000 */
[----:B------:R-:W-:-:S04]  /*13b10*/  ISETP.NE.AND P0, PT, R18, 0x2, PT ;  /* 0x000000021200780c */ /* 0x000fc80003f05270 */
[----:B0-----:R-:W-:Y:S02]  /*13b20*/  SEL R0, RZ, 0x1, P0 ;  /* 0x00000001ff007807 */ /* 0x001fe40000000000 */
[----:B------:R-:W-:Y:S02]  /*13b30*/  SEL R18, R18, RZ, P0 ;  /* 0x000000ff12127207 */ /* 0x000fe40000000000 */
[----:B---3--:R-:W-:-:S05]  /*13b40*/  LOP3.LUT R4, R4, R0, RZ, 0x3c, !PT ;  /* 0x0000000004047212 */ /* 0x008fca00078e3cff */
[----:B------:R3:W-:Y:S02]  /*13b50*/  STL [R1+0x8], R4 ;  /* 0x0000080401007387 */ /* 0x0007e40000100800 */
.L_x_1207:
[----:B------:R-:W-:Y:S05]  /*13b60*/  BSYNC B7 ;  /* 0x0000000000077941 */ /* 0x000fea0003800000 */
.L_x_1205:
[----:B0-----:R0:W5:Y:S01]  /*13b70*/  LDL R2, [R1+0x14] ;  /* 0x0000140001027983 */ /* 0x0011620000100800 */
[----:B------:R-:W-:-:S13]  /*13b80*/  LOP3.LUT P0, RZ, R19, 0x4, RZ, 0xc0, !PT ;  /* 0x0000000413ff7812 */ /* 0x000fda000780c0ff */
[----:B0-----:R-:W-:Y:S05]  /*13b90*/  @!P0 BRA `(.L_x_1286) ;  /* 0x0000000000288947 */ /* 0x001fea0003800000 */
[----:B------:R-:W-:Y:S05]  /*13ba0*/  WARPSYNC.ALL ;  /* 0x0000000000007948 */ /* 0x000fea0003800000 */
[----:B------:R-:W0:Y:S08]  /*13bb0*/  S2UR UR5, SR_CgaCtaId ;  /* 0x00000000000579c3 */ /* 0x000e300000008800 */
[----:B------:R-:W-:Y:S06]  /*13bc0*/  BAR.SYNC.DEFER_BLOCKING 0x5, 0x180 ;  /* 0x0146000000007b1d */ /* 0x000fec0000010000 */
[----:B------:R-:W-:-:S02]  /*13bd0*/  UMOV UR4, 0x400 ;  /* 0x0000040000047882 */ /* 0x000fc40000000000 */
[----:B0-----:R-:W-:-:S06]  /*13be0*/  ULEA UR4, UR5, UR4, 0x18 ;  /* 0x0000000405047291 */ /* 0x001fcc000f8ec03f */
[----:B------:R-:W-:-:S05]  /*13bf0*/  IMAD.U32 R17, RZ, RZ, UR4 ;  /* 0x00000004ff117e24 */ /* 0x000fca000f8e00ff */
[----:B-----5:R-:W0:Y:S04]  /*13c00*/  LDS R2, [R17+0x288d0] ;  /* 0x0288d00011027984 */ /* 0x020e280000000800 */
[----:B0-----:R4:W-:Y:S01]  /*13c10*/  STL [R1+0x14], R2 ;  /* 0x0000140201007387 */ /* 0x0019e20000100800 */
[----:B------:R-:W-:Y:S06]  /*13c20*/  BAR.ARV 0x4, 0x180 ;  /* 0x0106000000007b1d */ /* 0x000fec0000002000 */
[----:B------:R-:W-:Y:S05]  /*13c30*/  BRA `(.L_x_1287) ;  /* 0x00000000002c7947 */ /* 0x000fea0003800000 */
.L_x_1286:
[----:B------:R-:W-:-:S03]  /*13c40*/  UMOV UR4, 0xffffffff ;  /* 0xffffffff00047882 */ /* 0x000fc60000000000 */
[----:B------:R-:W-:Y:S05]  /*13c50*/  BRA.DIV UR4, `(.L_x_1288) ;  /* 0x00000016047c7947 */ /* 0x000fea000b800000 */
[----:B-----5:R0:W4:Y:S02]  /*13c60*/  SHFL.IDX PT, R14, R2, RZ, 0x1f ;  /* 0x00001fff020e7589 */ /* 0x02012400000e0000 */
.L_x_1336:
[----:B------:R-:W5:Y:S01]  /*13c70*/  @!P1 S2R R3, SR_CgaCtaId ;  /* 0x0000000000039919 */ /* 0x000f620000008800 */
[----:B------:R-:W-:Y:S05]  /*13c80*/  WARPSYNC.ALL ;  /* 0x0000000000007948 */ /* 0x000fea0003800000 */
[----:B------:R-:W-:Y:S01]  /*13c90*/  BAR.SYNC.DEFER_BLOCKING 0x4, 0x180 ;  /* 0x0106000000007b1d */ /* 0x000fe20000010000 */
[----:B-1----:R-:W-:-:S05]  /*13ca0*/  @!P1 MOV R0, 0x400 ;  /* 0x0000040000009802 */ /* 0x002fca0000000f00 */
[----:B----4-:R1:W-:Y:S01]  /*13cb0*/  STL [R1+0x14], R14 ;  /* 0x0000140e01007387 */ /* 0x0103e20000100800 */
[----:B-----5:R-:W-:-:S05]  /*13cc0*/  @!P1 LEA R17, R3, R0, 0x18 ;  /* 0x0000000003119211 */ /* 0x020fca00078ec0ff */
[----:B------:R1:W-:Y:S01]  /*13cd0*/  @!P1 STS [R17+0x288d0], R2 ;  /* 0x0288d00211009388 */ /* 0x0003e20000000800 */
[----:B------:R-:W-:Y:S06]  /*13ce0*/  BAR.ARV 0x5, 0x180 ;  /* 0x0146000000007b1d */ /* 0x000fec0000002000 */
.L_x_1287:
[----:B-1----:R-:W5:Y:S01]  /*13cf0*/  LDL R0, [R1+0x14] ;  /* 0x0000140001007983 */ /* 0x002f620000100800 */
[----:B------:R-:W-:Y:S02]  /*13d00*/  ULDC UR4, c[0x0][0xc38] ;  /* 0x00030e0000047ab9 */ /* 0x000fe40000000800 */
[----:B-----5:R-:W-:-:S13]  /*13d10*/  ISETP.GE.AND P0, PT, R0, UR4, PT ;  /* 0x0000000400007c0c */ /* 0x020fda000bf06270 */
[----:B------:R-:W-:Y:S05]  /*13d20*/  @!P0 BRA `(.L_x_1289) ;  /* 0xffffffbc00388947 */ /* 0x000fea000383ffff */
.L_x_1196:
[----:B0-----:R-:W5:Y:S01]  /*13d30*/  LDL.LU R0, [R1+0x18] ;  /* 0x0000180001007983 */ /* 0x001f620000300800 */
[----:B------:R-:W-:Y:S01]  /*13d40*/  BSSY B0, `(.L_x_1290) ;  /* 0x000000b000007945 */ /* 0x000fe20003800000 */
[----:B------:R-:W0:Y:S01]  /*13d50*/  S2R R5, SR_CgaCtaId ;  /* 0x0000000000057919 */ /* 0x000e220000008800 */
[----:B-----5:R-:W-:-:S05]  /*13d60*/  VIADD R0, R0, 0x1 ;  /* 0x0000000100007836 */ /* 0x020fca0000000000 */
[----:B----4-:R-:W-:-:S04]  /*13d70*/  LEA.HI R2, R0, R0, RZ, 0x1 ;  /* 0x0000000000027211 */ /* 0x010fc800078f08ff */
[----:B------:R-:W-:-:S05]  /*13d80*/  LOP3.LUT R3, R2, 0xfffffffe, RZ, 0xc0, !PT ;  /* 0xfffffffe02037812 */ /* 0x000fca00078ec0ff */
[----:B------:R-:W-:Y:S01]  /*13d90*/  IMAD.IADD R3, R0, 0x1, -R3 ;  /* 0x0000000100037824 */ /* 0x000fe200078e0a03 */
[----:B------:R-:W-:-:S04]  /*13da0*/  MOV R0, 0x400 ;  /* 0x0000040000007802 */ /* 0x000fc80000000f00 */
[----:B0-----:R-:W-:Y:S02]  /*13db0*/  LEA R0, R5, R0, 0x18 ;  /* 0x0000000005007211 */ /* 0x001fe400078ec0ff */
[----:B------:R-:W-:-:S04]  /*13dc0*/  SHF.L.U32 R3, R3, 0x1f, RZ ;  /* 0x0000001f03037819 */ /* 0x000fc800000006ff */
[----:B------:R-:W0:Y:S02]  /*13dd0*/  SYNCS.PHASECHK.TRANS64.TRYWAIT P0, [R0+URZ+0x28820], R3 ;  /* 0x02882003000075a7 */ /* 0x000e24000800017f */
[----:B0-----:R-:W-:Y:S05]  /*13de0*/  @!P0 BRA `(.L_x_1291) ;  /* 0x0000001400408947 */ /* 0x001fea0003800000 */
.L_x_1337:
[----:B------:R-:W-:Y:S05]  /*13df0*/  BSYNC B0 ;  /* 0x0000000000007941 */ /* 0x000fea0003800000 */
.L_x_1290:
[----:B------:R-:W-:-:S03]  /*13e00*/  UMOV UR4, 0xffffffff ;  /* 0xffffffff00047882 */ /* 0x000fc60000000000 */
[----:B------:R-:W-:Y:S05]  /*13e10*/  BRA.DIV UR4, `(.L_x_1292) ;  /* 0x0000001604487947 */ /* 0x000fea000b800000 */
[----:B------:R-:W1:Y:S02]  /*13e20*/  S2R R2, SR_TID.X ;  /* 0x0000000000027919 */ /* 0x000e640000002100 */
[----:B-1----:R-:W-:-:S04]  /*13e30*/  SHF.R.U32.HI R2, RZ, 0x5, R2 ;  /* 0x00000005ff027819 */ /* 0x002fc80000011602 */
[----:B------:R-:W-:-:S05]  /*13e40*/  LOP3.LUT R2, R2, 0x3, RZ, 0xc0, !PT ;  /* 0x0000000302027812 */ /* 0x000fca00078ec0ff */
[----:B------:R1:W4:Y:S02]  /*13e50*/  SHFL.IDX PT, R14, R2, RZ, 0x1f ;  /* 0x00001fff020e7589 */ /* 0x00032400000e0000 */
.L_x_1340:
[----:B----4-:R-:W-:Y:S01]  /*13e60*/  ISETP.NE.AND P0, PT, R14, RZ, PT ;  /* 0x000000ff0e00720c */ /* 0x010fe20003f05270 */
[----:B------:R-:W-:-:S12]  /*13e70*/  BSSY B0, `(.L_x_1293) ;  /* 0x0000025000007945 */ /* 0x000fd80003800000 */
[----:B------:R-:W-:Y:S05]  /*13e80*/  @P0 BRA `(.L_x_1294) ;  /* 0x00000000008c0947 */ /* 0x000fea0003800000 */
[----:B------:R-:W-:-:S03]  /*13e90*/  UMOV UR4, 0xffffffff ;  /* 0xffffffff00047882 */ /* 0x000fc60000000000 */
[----:B------:R-:W-:Y:S05]  /*13ea0*/  BRA.DIV UR4, `(.L_x_1295) ;  /* 0x0000001604587947 */ /* 0x000fea000b800000 */
[----:B------:R-:W-:-:S13]  /*13eb0*/  ELECT P6, URZ, PT ;  /* 0x00000000003f782f */ /* 0x000fda00038c0000 */
.L_x_1343:
[----:B------:R-:W-:Y:S05]  /*13ec0*/  @!P6 BRA `(.L_x_1294) ;  /* 0x00000000007ce947 */ /* 0x000fea0003800000 */
[----:B------:R-:W-:-:S06]  /*13ed0*/  ULOP3.LUT UR4, UR38, 0x2, URZ, 0xfc, !UPT ;  /* 0x0000000226047892 */ /* 0x000fcc000f8efc3f */
[----:B-1----:R-:W-:-:S05]  /*13ee0*/  IMAD.U32 R2, RZ, RZ, UR4 ;  /* 0x00000004ff027e24 */ /* 0x002fca000f8e00ff */
[----:B------:R-:W-:-:S13]  /*13ef0*/  ISETP.NE.AND P2, PT, R2, 0x3, PT ;  /* 0x000000030200780c */ /* 0x000fda0003f45270 */
[----:B------:R-:W-:Y:S05]  /*13f00*/  @!P2 BRA `(.L_x_1296) ;  /* 0x000000000004a947 */ /* 0x000fea0003800000 */
[----:B------:R-:W-:Y:S01]  /*13f10*/  BPT.TRAP 0x1 ;  /* 0x000000040000795c */ /* 0x000fe20000300000 */
.L_x_1296:
[----:B------:R-:W4:Y:S01]  /*13f20*/  LDL.LU R7, [R1+0x8] ;  /* 0x0000080001077983 */ /* 0x000f220000300800 */
[----:B0-----:R-:W-:Y:S02]  /*13f30*/  VIADD R3, R0, 0x28840 ;  /* 0x0002884000037836 */ /* 0x001fe40000000000 */
[C---:B------:R-:W-:Y:S02]  /*13f40*/  VIADD R2, R18.reuse, 0x1 ;  /* 0x0000000112027836 */ /* 0x040fe40000000000 */
[----:B------:R-:W-:-:S03]  /*13f50*/  IMAD R6, R18, 0x8, R3 ;  /* 0x0000000812067824 */ /* 0x000fc600078e0203 */
[----:B------:R-:W-:-:S04]  /*13f60*/  ISETP.NE.AND P1, PT, R2, 0x2, PT ;  /* 0x000000020200780c */ /* 0x000fc80003f25270 */
[----:B---3--:R-:W-:Y:S02]  /*13f70*/  SEL R4, RZ, 0x1, P1 ;  /* 0x00000001ff047807 */ /* 0x008fe40000800000 */
[C---:B----4-:R-:W-:Y:S02]  /*13f80*/  SHF.L.U32 R5, R7.reuse, 0x1f, RZ ;  /* 0x0000001f07057819 */ /* 0x050fe400000006ff */
[----:B------:R-:W-:Y:S02]  /*13f90*/  LOP3.LUT R7, R7, R4, RZ, 0x3c, !PT ;  /* 0x0000000407077212 */ /* 0x000fe400078e3cff */
[----:B------:R-:W0:Y:S01]  /*13fa0*/  SYNCS.PHASECHK.TRANS64.TRYWAIT P0, [R6+URZ], R5 ;  /* 0x00000005060075a7 */ /* 0x000e22000800017f */
[----:B------:R-:W-:Y:S02]  /*13fb0*/  SEL R4, R2, RZ, P1 ;  /* 0x000000ff02047207 */ /* 0x000fe40000800000 */
[----:B------:R-:W-:-:S03]  /*13fc0*/  SHF.L.U32 R2, R7, 0x1f, RZ ;  /* 0x0000001f07027819 */ /* 0x000fc600000006ff */
[----:B------:R-:W-:Y:S01]  /*13fd0*/  IMAD R3, R4, 0x8, R3 ;  /* 0x0000000804037824 */ /* 0x000fe200078e0203 */
[----:B0-----:R-:W-:Y:S06]  /*13fe0*/  @!P0 BRA `(.L_x_1297) ;  /* 0x0000001400288947 */ /* 0x001fec0003800000 */
.L_x_1344:
[----:B------:R-:W1:Y:S02]  /*13ff0*/  SYNCS.PHASECHK.TRANS64.TRYWAIT P0, [R3+URZ], R2 ;  /* 0x00000002030075a7 */ /* 0x000e64000800017f */
[----:B-1----:R-:W-:Y:S05]  /*14000*/  @!P0 BRA `(.L_x_1298) ;  /* 0x0000001400348947 */ /* 0x002fea0003800000 */
.L_x_1345:
[----:B------:R-:W-:Y:S05]  /*14010*/  @!P2 BRA `(.L_x_1299) ;  /* 0x000000000004a947 */ /* 0x000fea0003800000 */
[----:B------:R-:W-:Y:S01]  /*14020*/  BPT.TRAP 0x1 ;  /* 0x000000040000795c */ /* 0x000fe20000300000 */
.L_x_1299:
[----:B-1----:R-:W-:-:S04]  /*14030*/  VIADD R3, R0, 0x28860 ;  /* 0x0002886000037836 */ /* 0x002fc80000000000 */
[----:B------:R-:W-:-:S04]  /*14040*/  IMAD R18, R18, 0x8, R3 ;  /* 0x0000000812127824 */ /* 0x000fc800078e0203 */
[----:B------:R-:W1:Y:S02]  /*14050*/  SYNCS.PHASECHK.TRANS64.TRYWAIT P0, [R18+URZ], R5 ;  /* 0x00000005120075a7 */ /* 0x000e64000800017f */
[----:B-1----:R-:W-:Y:S05]  /*14060*/  @!P0 BRA `(.L_x_1300) ;  /* 0x0000001400308947 */ /* 0x002fea0003800000 */
.L_x_1346:
[----:B------:R-:W-:-:S07]  /*14070*/  IMAD R3, R4, 0x8, R3 ;  /* 0x0000000804037824 */ /* 0x000fce00078e0203 */
.L_x_1301:
[----:B---3--:R3:W4:Y:S02]  /*14080*/  SYNCS.PHASECHK.TRANS64.TRYWAIT P0, [R3+URZ], R2 ;  /* 0x00000002030075a7 */ /* 0x008724000800017f */
[----:B----4-:R-:W-:Y:S05]  /*14090*/  @!P0 NANOSLEEP.SYNCS 0x989680 ;  /* 0x009896800000895d */ /* 0x010fea0003900000 */
[----:B------:R-:W4:Y:S02]  /*140a0*/  @!P0 SYNCS.PHASECHK.TRANS64 P0, [R3+URZ], R2 ;  /* 0x00000002030085a7 */ /* 0x000f24000800007f */
[----:B----4-:R-:W-:Y:S05]  /*140b0*/  @!P0 BRA `(.L_x_1301) ;  /* 0xfffffffc00f08947 */ /* 0x010fea000383ffff */
.L_x_1294:
[----:B------:R-:W-:Y:S05]  /*140c0*/  BSYNC B0 ;  /* 0x0000000000007941 */ /* 0x000fea0003800000 */
.L_x_1293:
[----:B------:R-:W-:Y:S05]  /*140d0*/  EXIT ;  /* 0x000000000000794d */ /* 0x000fea0003800000 */
.L_x_1109:
[----:B0-----:R-:W-:-:S04]  /*140e0*/  IMAD.U32 R3, RZ, RZ, UR41 ;  /* 0x00000029ff037e24 */ /* 0x001fc8000f8e00ff */
[----:B------:R0:W1:Y:S03]  /*140f0*/  SYNCS.PHASECHK.TRANS64.TRYWAIT P1, [R3+URZ+0x28800], R0 ;  /* 0x02880000030075a7 */ /* 0x000066000802017f */
[----:B-1----:R-:W-:Y:S05]  /*14100*/  @!P1 NANOSLEEP.SYNCS 0x989680 ;  /* 0x009896800000995d */ /* 0x002fea0003900000 */
[----:B------:R-:W1:Y:S02]  /*14110*/  @!P1 SYNCS.PHASECHK.TRANS64 P1, [R3+URZ+0x28800], R0 ;  /* 0x02880000030095a7 */ /* 0x000e64000802007f */
[----:B-1----:R-:W-:Y:S05]  /*14120*/  @!P1 BRA `(.L_x_1109) ;  /* 0xfffffffc00ec9947 */ /* 0x002fea000383ffff */
[----:B------:R-:W-:Y:S05]  /*14130*/  BRA `(.L_x_1302) ;  /* 0xfffffed8003c7947 */ /* 0x000fea000383ffff */
.L_x_1113:
[----:B-1----:R1:W2:Y:S02]  /*14140*/  SYNCS.PHASECHK.TRANS64.TRYWAIT P2, [R9+URZ+0x28830], R0 ;  /* 0x02883000090075a7 */ /* 0x0022a4000804017f */
[----:B--2---:R-:W-:Y:S05]  /*14150*/  @!P2 NANOSLEEP.SYNCS 0x989680 ;  /* 0x009896800000a95d */ /* 0x004fea0003900000 */
[----:B------:R-:W2:Y:S02]  /*14160*/  @!P2 SYNCS.PHASECHK.TRANS64 P2, [R9+URZ+0x28830], R0 ;  /* 0x028830000900a5a7 */ /* 0x000ea4000804007f */
[----:B--2---:R-:W-:Y:S05]  /*14170*/  @!P2 BRA `(.L_x_1113) ;  /* 0xfffffffc00f0a947 */ /* 0x004fea000383ffff */
[----:B------:R-:W-:Y:S05]  /*14180*/  BRA `(.L_x_1112) ;  /* 0xfffffed800607947 */ /* 0x000fea000383ffff */
.L_x_1129:
[----:B-1----:R-:W-:-:S04]  /*14190*/  IMAD.U32 R5, RZ, RZ, UR6 ;  /* 0x00000006ff057e24 */ /* 0x002fc8000f8e00ff */
[----:B------:R1:W2:Y:S03]  /*141a0*/  SYNCS.PHASECHK.TRANS64.TRYWAIT P2, [R5+URZ+0x28830], R4 ;  /* 0x02883004050075a7 */ /* 0x0002a6000804017f */
[----:B--2---:R-:W-:Y:S05]  /*141b0*/  @!P2 NANOSLEEP.SYNCS 0x989680 ;  /* 0x009896800000a95d */ /* 0x004fea0003900000 */
[----:B------:R-:W2:Y:S02]  /*141c0*/  @!P2 SYNCS.PHASECHK.TRANS64 P2, [R5+URZ+0x28830], R4 ;  /* 0x028830040500a5a7 */ /* 0x000ea4000804007f */
[----:B--2---:R-:W-:Y:S05]  /*141d0*/  @!P2 BRA `(.L_x_1129) ;  /* 0xfffffffc00eca947 */ /* 0x004fea000383ffff */
[----:B------:R-:W-:Y:S05]  /*141e0*/  BRA `(.L_x_1126) ;  /* 0xffffff0c000c7947 */ /* 0x000fea000383ffff */
.L_x_1133:
[----:B-1----:R-:W-:-:S04]  /*141f0*/  IMAD.U32 R5, RZ, RZ, UR6 ;  /* 0x00000006ff057e24 */ /* 0x002fc8000f8e00ff */
[----:B------:R1:W2:Y:S03]  /*14200*/  SYNCS.PHASECHK.TRANS64.TRYWAIT P2, [R5+URZ+0x28850], R4 ;  /* 0x02885004050075a7 */ /* 0x0002a6000804017f */
[----:B--2---:R-:W-:Y:S05]  /*14210*/  @!P2 NANOSLEEP.SYNCS 0x989680 ;  /* 0x009896800000a95d */ /* 0x004fea0003900000 */
[----:B------:R-:W2:Y:S02]  /*14220*/  @!P2 SYNCS.PHASECHK.TRANS64 P2, [R5+URZ+0x28850], R4 ;  /* 0x028850040500a5a7 */ /* 0x000ea4000804007f */
[----:B--2---:R-:W-:Y:S05]  /*14230*/  @!P2 BRA `(.L_x_1133) ;  /* 0xfffffffc00eca947 */ /* 0x004fea000383ffff */
[----:B------:R-:W-:Y:S05]  /*14240*/  BRA `(.L_x_1130) ;  /* 0xffffff0c00cc7947 */ /* 0x000fea000383ffff */
.L_x_1150:
[----:B-1----:R-:W-:-:S04]  /*14250*/  IMAD.U32 R7, RZ, RZ, UR6 ;  /* 0x00000006ff077e24 */ /* 0x002fc8000f8e00ff */
[----:B------:R1:W2:Y:S03]  /*14260*/  SYNCS.PHASECHK.TRANS64.TRYWAIT P3, [R7+URZ+0x28830], R0 ;  /* 0x02883000070075a7 */ /* 0x0002a6000806017f */
[----:B--2---:R-:W-:Y:S05]  /*14270*/  @!P3 NANOSLEEP.SYNCS 0x989680 ;  /* 0x009896800000b95d */ /* 0x004fea0003900000 */
[----:B------:R-:W2:Y:S02]  /*14280*/  @!P3 SYNCS.PHASECHK.TRANS64 P3, [R7+URZ+0x28830], R0 ;  /* 0x028830000700b5a7 */ /* 0x000ea4000806007f */
[----:B--2---:R-:W-:Y:S05]  /*14290*/  @!P3 BRA `(.L_x_1150) ;  /* 0xfffffffc00ecb947 */ /* 0x004fea000383ffff */
[----:B------:R-:W-:Y:S05]  /*142a0*/  BRA `(.L_x_1147) ;  /* 0xffffff3c00b47947 */ /* 0x000fea000383ffff */
.L_x_1154:
[----:B-1----:R-:W-:-:S04]  /*142b0*/  IMAD.U32 R7, RZ, RZ, UR6 ;  /* 0x00000006ff077e24 */ /* 0x002fc8000f8e00ff */
[----:B------:R1:W2:Y:S03]  /*142c0*/  SYNCS.PHASECHK.TRANS64.TRYWAIT P2, [R7+URZ+0x28850], R0 ;  /* 0x02885000070075a7 */ /* 0x0002a6000804017f */
[----:B--2---:R-:W-:Y:S05]  /*142d0*/  @!P2 NANOSLEEP.SYNCS 0x989680 ;  /* 0x009896800000a95d */ /* 0x004fea0003900000 */
[----:B------:R-:W2:Y:S02]  /*142e0*/  @!P2 SYNCS.PHASECHK.TRANS64 P2, [R7+URZ+0x28850], R0 ;  /* 0x028850000700a5a7 */ /* 0x000ea4000804007f */
[----:B--2---:R-:W-:Y:S05]  /*142f0*/  @!P2 BRA `(.L_x_1154) ;  /* 0xfffffffc00eca947 */ /* 0x004fea000383ffff */
[----:B------:R-:W-:Y:S05]  /*14300*/  BRA `(.L_x_1151) ;  /* 0xffffff4000747947 */ /* 0x000fea000383ffff */
.L_x_1160:
[----:B-1----:R-:W-:-:S04]  /*14310*/  IMAD.U32 R7, RZ, RZ, UR6 ;  /* 0x00000006ff077e24 */ /* 0x002fc8000f8e00ff */
[----:B------:R1:W2:Y:S03]  /*14320*/  SYNCS.PHASECHK.TRANS64.TRYWAIT P3, [R7+URZ+0x28830], R0 ;  /* 0x02883000070075a7 */ /* 0x0002a6000806017f */
[----:B--2---:R-:W-:Y:S05]  /*14330*/  @!P3 NANOSLEEP.SYNCS 0x989680 ;  /* 0x009896800000b95d */ /* 0x004fea0003900000 */
[----:B------:R-:W2:Y:S02]  /*14340*/  @!P3 SYNCS.PHASECHK.TRANS64 P3, [R7+URZ+0x28830], R0 ;  /* 0x028830000700b5a7 */ /* 0x000ea4000806007f */
[----:B--2---:R-:W-:Y:S05]  /*14350*/  @!P3 BRA `(.L_x_1160) ;  /* 0xfffffffc00ecb947 */ /* 0x004fea000383ffff */
[----:B------:R-:W-:Y:S05]  /*14360*/  BRA `(.L_x_1157) ;  /* 0xffffff5c00907947 */ /* 0x000fea000383ffff */
.L_x_1164:
[----:B-1----:R-:W-:-:S04]  /*14370*/  IMAD.U32 R7, RZ, RZ, UR6 ;  /* 0x00000006ff077e24 */ /* 0x002fc8000f8e00ff */
[----:B------:R1:W2:Y:S03]  /*14380*/  SYNCS.PHASECHK.TRANS64.TRYWAIT P2, [R7+URZ+0x28850], R0 ;  /* 0x02885000070075a7 */ /* 0x0002a6000804017f */
[----:B--2---:R-:W-:Y:S05]  /*14390*/  @!P2 NANOSLEEP.SYNCS 0x989680 ;  /* 0x009896800000a95d */ /* 0x004fea0003900000 */
[----:B------:R-:W2:Y:S02]  /*143a0*/  @!P2 SYNCS.PHASECHK.TRANS64 P2, [R7+URZ+0x28850], R0 ;  /* 0x028850000700a5a7 */ /* 0x000ea4000804007f */
[----:B--2---:R-:W-:Y:S05]  /*143b0*/  @!P2 BRA `(.L_x_1164) ;  /* 0xfffffffc00eca947 */ /* 0x004fea000383ffff */
[----:B------:R-:W-:Y:S05]  /*143c0*/  BRA `(.L_x_1161) ;  /* 0xffffff6000507947 */ /* 0x000fea000383ffff */
.L_x_1177:
[----:B-1----:R-:W-:-:S04]  /*143d0*/  IMAD.U32 R5, RZ, RZ, UR5 ;  /* 0x00000005ff057e24 */ /* 0x002fc8000f8e00ff */
[----:B------:R1:W2:Y:S03]  /*143e0*/  SYNCS.PHASECHK.TRANS64.TRYWAIT P0, [R5+URZ+0x28850], R4 ;  /* 0x02885004050075a7 */ /* 0x0002a6000800017f */
[----:B--2---:R-:W-:Y:S05]  /*143f0*/  @!P0 NANOSLEEP.SYNCS 0x989680 ;  /* 0x009896800000895d */ /* 0x004fea0003900000 */
[----:B------:R-:W2:Y:S02]  /*14400*/  @!P0 SYNCS.PHASECHK.TRANS64 P0, [R5+URZ+0x28850], R4 ;  /* 0x02885004050085a7 */ /* 0x000ea4000800007f */
[----:B--2---:R-:W-:Y:S05]  /*14410*/  @!P0 BRA `(.L_x_1177) ;  /* 0xfffffffc00ec8947 */ /* 0x004fea000383ffff */
[----:B------:R-:W-:Y:S05]  /*14420*/  BRA `(.L_x_1176) ;  /* 0xffffff8c00587947 */ /* 0x000fea000383ffff */
.L_x_1213:
[----:B------:R-:W-:Y:S02]  /*14430*/  IMAD.MOV.U32 R13, RZ, RZ, R4 ;  /* 0x000000ffff0d7224 */ /* 0x000fe400078e0004 */
[----:B------:R-:W-:Y:S02]  /*14440*/  IMAD.MOV.U32 R12, RZ, RZ, RZ ;  /* 0x000000ffff0c7224 */ /* 0x000fe400078e00ff */
[----:B------:R-:W-:Y:S02]  /*14450*/  IMAD.MOV.U32 R11, RZ, RZ, 0x1f ;  /* 0x0000001fff0b7424 */ /* 0x000fe400078e00ff */
[----:B------:R-:W-:-:S07]  /*14460*/  IMAD.MOV.U32 R15, RZ, RZ, -0x1 ;  /* 0xffffffffff0f7424 */ /* 0x000fce00078e00ff */
[----:B0-----:R-:W-:Y:S05]  /*14470*/  WARPSYNC.COLLECTIVE R15, `(.L_x_1303) ;  /* 0x000000000f087348 */ /* 0x001fea0003c00000 */
[----:B------:R1:W2:Y:S02]  /*14480*/  SHFL.IDX P6, R14, R13, R12, R11 ;  /* 0x0000000c0d0e7389 */ /* 0x0002a400000c000b */
[----:B012---:R-:W-:Y:S01]  /*14490*/  ENDCOLLECTIVE ;  /* 0x000000000000791b */ /* 0x007fe20003800000 */
.L_x_1303:
[----:B------:R-:W-:Y:S05]  /*144a0*/  BRA `(.L_x_1304) ;  /* 0xffffffc000fc7947 */ /* 0x000fea000383ffff */
.L_x_1215:
[----:B------:R-:W-:Y:S01]  /*144b0*/  BSSY B0, `(.L_x_1305) ;  /* 0x0000006000007945 */ /* 0x000fe20003800000 */
[----:B------:R-:W-:-:S07]  /*144c0*/  IMAD.MOV.U32 R15, RZ, RZ, -0x1 ;  /* 0xffffffffff0f7424 */ /* 0x000fce00078e00ff */
[----:B01----:R-:W-:Y:S05]  /*144d0*/  WARPSYNC.COLLECTIVE R15, `(.L_x_1306) ;  /* 0x000000000f0c7348 */ /* 0x003fea0003c00000 */
[----:B------:R-:W-:Y:S02]  /*144e0*/  ELECT P6, UR62, PT ;  /* 0x00000000003e782f */ /* 0x000fe400038c0000 */
[----:B------:R-:W-:Y:S01]  /*144f0*/  MOV R14, UR62 ;  /* 0x0000003e000e7c02 */ /* 0x000fe20008000f00 */
[----:B01----:R-:W-:Y:S10]  /*14500*/  ENDCOLLECTIVE ;  /* 0x000000000000791b */ /* 0x003ff40003800000 */
.L_x_1306:
[----:B------:R-:W-:Y:S05]  /*14510*/  BSYNC B0 ;  /* 0x0000000000007941 */ /* 0x000fea0003800000 */
.L_x_1305:
[----:B------:R-:W-:Y:S05]  /*14520*/  BRA `(.L_x_1307) ;  /* 0xffffffc400007947 */ /* 0x000fea000383ffff */
.L_x_1217:
[----:B--2---:R2:W3:Y:S02]  /*14530*/  SYNCS.PHASECHK.TRANS64.TRYWAIT P0, [R3+URZ+0x28840], R0 ;  /* 0x02884000030075a7 */ /* 0x0044e4000800017f */
[----:B---3--:R-:W-:Y:S05]  /*14540*/  @!P0 NANOSLEEP.SYNCS 0x989680 ;  /* 0x009896800000895d */ /* 0x008fea0003900000 */
[----:B------:R-:W3:Y:S02]  /*14550*/  @!P0 SYNCS.PHASECHK.TRANS64 P0, [R3+URZ+0x28840], R0 ;  /* 0x02884000030085a7 */ /* 0x000ee4000800007f */
[----:B---3--:R-:W-:Y:S05]  /*14560*/  @!P0 BRA `(.L_x_1217) ;  /* 0xfffffffc00f08947 */ /* 0x008fea000383ffff */
[----:B------:R-:W-:Y:S05]  /*14570*/  BRA `(.L_x_1308) ;  /* 0xffffffc400587947 */ /* 0x000fea000383ffff */
.L_x_1221:
[----:B------:R-:W-:Y:S01]  /*14580*/  IMAD.MOV.U32 R13, RZ, RZ, R4 ;  /* 0x000000ffff0d7224 */ /* 0x000fe200078e0004 */
[----:B------:R-:W-:Y:S01]  /*14590*/  LOP3.LUT R8, R8, 0x7f, RZ, 0xc0, !PT ;  /* 0x0000007f08087812 */ /* 0x000fe200078ec0ff */
[----:B------:R-:W-:Y:S02]  /*145a0*/  IMAD.MOV.U32 R12, RZ, RZ, RZ ;  /* 0x000000ffff0c7224 */ /* 0x000fe400078e00ff */
[----:B------:R-:W-:Y:S01]  /*145b0*/  IMAD.MOV.U32 R11, RZ, RZ, 0x181f ;  /* 0x0000181fff0b7424 */ /* 0x000fe200078e00ff */
[----:B------:R-:W-:Y:S01]  /*145c0*/  SHF.R.U32.HI R8, RZ, 0x3, R8 ;  /* 0x00000003ff087819 */ /* 0x000fe20000011608 */
[----:B------:R-:W-:-:S04]  /*145d0*/  IMAD.MOV.U32 R15, RZ, RZ, -0x1 ;  /* 0xffffffffff0f7424 */ /* 0x000fc800078e00ff */
[----:B------:R-:W-:-:S07]  /*145e0*/  VIADD R2, R8, UR41 ;  /* 0x0000002908027c36 */ /* 0x000fce0008000000 */
[----:B-----5:R-:W-:Y:S05]  /*145f0*/  WARPSYNC.COLLECTIVE R15, `(.L_x_1309) ;  /* 0x000000000f087348 */ /* 0x020fea0003c00000 */
[----:B------:R0:W1:Y:S02]  /*14600*/  SHFL.IDX P6, R14, R13, R12, R11 ;  /* 0x0000000c0d0e7389 */ /* 0x00006400000c000b */
[----:B01---5:R-:W-:Y:S01]  /*14610*/  ENDCOLLECTIVE ;  /* 0x000000000000791b */ /* 0x023fe20003800000 */
.L_x_1309:
[----:B------:R-:W-:Y:S02]  /*14620*/  IMAD.MOV.U32 R13, RZ, RZ, R0 ;  /* 0x000000ffff0d7224 */ /* 0x000fe400078e0000 */
[----:B------:R-:W-:-:S07]  /*14630*/  IMAD.MOV.U32 R5, RZ, RZ, R14 ;  /* 0x000000ffff057224 */ /* 0x000fce00078e000e */
[----:B------:R-:W-:Y:S05]  /*14640*/  WARPSYNC.COLLECTIVE R15, `(.L_x_1310) ;  /* 0x000000000f087348 */ /* 0x000fea0003c00000 */
[----:B------:R0:W1:Y:S02]  /*14650*/  SHFL.IDX P6, R14, R13, R12, R11 ;  /* 0x0000000c0d0e7389 */ /* 0x00006400000c000b */
[----:B01----:R-:W-:Y:S01]  /*14660*/  ENDCOLLECTIVE ;  /* 0x000000000000791b */ /* 0x003fe20003800000 */
.L_x_1310:
[----:B------:R-:W-:Y:S02]  /*14670*/  ULDC UR4, c[0x0][0x288] ;  /* 0x0000a20000047ab9 */ /* 0x000fe40000000800 */
[----:B------:R-:W-:-:S05]  /*14680*/  IMAD R3, R7, UR4, RZ ;  /* 0x0000000407037c24 */ /* 0x000fca000f8e02ff */
[----:B------:R-:W-:Y:S01]  /*14690*/  ISETP.GE.AND P2, PT, R2, R3, PT ;  /* 0x000000030200720c */ /* 0x000fe20003f46270 */
[----:B------:R-:W-:Y:S02]  /*146a0*/  IMAD.MOV.U32 R13, RZ, RZ, R4 ;  /* 0x000000ffff0d7224 */ /* 0x000fe400078e0004 */
[----:B------:R-:W-:Y:S02]  /*146b0*/  IMAD.MOV.U32 R12, RZ, RZ, 0x1 ;  /* 0x00000001ff0c7424 */ /* 0x000fe400078e00ff */
[----:B------:R-:W-:-:S08]  /*146c0*/  IMAD.MOV.U32 R6, RZ, RZ, R14 ;  /* 0x000000ffff067224 */ /* 0x000fd000078e000e */
[----:B------:R-:W-:Y:S05]  /*146d0*/  WARPSYNC.COLLECTIVE R15, `(.L_x_1311) ;  /* 0x000000000f087348 */ /* 0x000fea0003c00000 */
[----:B------:R0:W1:Y:S02]  /*146e0*/  SHFL.IDX P6, R14, R13, R12, R11 ;  /* 0x0000000c0d0e7389 */ /* 0x00006400000c000b */
[----:B01----:R-:W-:Y:S01]  /*146f0*/  ENDCOLLECTIVE ;  /* 0x000000000000791b */ /* 0x003fe20003800000 */
.L_x_1311:
[----:B------:R-:W-:-:S05]  /*14700*/  @!P2 LEA R6, P4, R10, R6, 0x1 ;  /* 0x000000060a06a211 */ /* 0x000fca00078808ff */
[----:B------:R-:W-:Y:S02]  /*14710*/  @!P2 IMAD.X R7, RZ, RZ, R5, P4 ;  /* 0x000000ffff07a224 */ /* 0x000fe400020e0605 */
[----:B------:R-:W-:-:S03]  /*14720*/  VIADD R5, R2, 0x10 ;  /* 0x0000001002057836 */ /* 0x000fc60000000000 */
[----:B------:R-:W-:Y:S01]  /*14730*/  @!PT LDS RZ, [RZ] ;  /* 0x00000000fffff984 */ /* 0x000fe20000000800 */
[----:B------:R-:W-:Y:S01]  /*14740*/  @!PT LDS RZ, [RZ] ;  /* 0x00000000fffff984 */ /* 0x000fe20000000800 */
[----:B------:R-:W-:Y:S01]  /*14750*/  @!PT LDS RZ, [RZ] ;  /* 0x00000000fffff984 */ /* 0x000fe20000000800 */
[----:B------:R0:W-:Y:S01]  /*14760*/  @!P2 LDGSTS.E.BYPASS.LTC128B.128 [R9+0x10400], desc[UR50][R6.64], !P1 ;  /* 0x104000000609afae */ /* 0x0001e2000c901d72 */
[----:B------:R-:W-:-:S03]  /*14770*/  IMAD.MOV.U32 R13, RZ, RZ, R0 ;  /* 0x000000ffff0d7224 */ /* 0x000fc600078e0000 */
[----:B------:R0:W-:Y:S01]  /*14780*/  @!P2 LDGSTS.E.BYPASS.LTC128B.128 [R9+0x14400], desc[UR50][R6.64+0x80], !P0 ;  /* 0x144000800609afae */ /* 0x0001e2000c101d72 */
[----:B------:R-:W-:Y:S01]  /*14790*/  ISETP.GE.AND P2, PT, R5, R3, PT ;  /* 0x000000030500720c */ /* 0x000fe20003f46270 */
[----:B------:R-:W-:-:S12]  /*147a0*/  IMAD.MOV.U32 R5, RZ, RZ, R14 ;  /* 0x000000ffff057224 */ /* 0x000fd800078e000e */
[----:B0-----:R-:W-:Y:S05]  /*147b0*/  WARPSYNC.COLLECTIVE R15, `(.L_x_1312) ;  /* 0x000000000f087348 */ /* 0x001fea0003c00000 */
[----:B------:R1:W2:Y:S02]  /*147c0*/  SHFL.IDX P6, R14, R13, R12, R11 ;  /* 0x0000000c0d0e7389 */ /* 0x0002a400000c000b */
[----:B012---:R-:W-:Y:S01]  /*147d0*/  ENDCOLLECTIVE ;  /* 0x000000000000791b */ /* 0x007fe20003800000 */
.L_x_1312:
[----:B------:R-:W-:Y:S02]  /*147e0*/  IMAD.MOV.U32 R13, RZ, RZ, R4 ;  /* 0x000000ffff0d7224 */ /* 0x000fe400078e0004 */
[----:B------:R-:W-:Y:S02]  /*147f0*/  IMAD.MOV.U32 R12, RZ, RZ, 0x2 ;  /* 0x00000002ff0c7424 */ /* 0x000fe400078e00ff */
[----:B------:R-:W-:-:S07]  /*14800*/  IMAD.MOV.U32 R8, RZ, RZ, R14 ;  /* 0x000000ffff087224 */ /* 0x000fce00078e000e */
[----:B------:R-:W-:Y:S05]  /*14810*/  WARPSYNC.COLLECTIVE R15, `(.L_x_1313) ;  /* 0x000000000f087348 */ /* 0x000fea0003c00000 */
[----:B------:R0:W1:Y:S02]  /*14820*/  SHFL.IDX P6, R14, R13, R12, R11 ;  /* 0x0000000c0d0e7389 */ /* 0x00006400000c000b */
[----:B01----:R-:W-:Y:S01]  /*14830*/  ENDCOLLECTIVE ;  /* 0x000000000000791b */ /* 0x003fe20003800000 */
.L_x_1313:
[----:B------:R-:W-:-:S05]  /*14840*/  @!P2 LEA R8, P4, R10, R8, 0x1 ;  /* 0x000000080a08a211 */ /* 0x000fca00078808ff */
[----:B------:R-:W-:Y:S02]  /*14850*/  @!P2 IMAD.X R5, RZ, RZ, R5, P4 ;  /* 0x000000ffff05a224 */ /* 0x000fe400020e0605 */
[----:B------:R-:W-:Y:S02]  /*14860*/  @!P2 IMAD.MOV.U32 R6, RZ, RZ, R8 ;  /* 0x000000ffff06a224 */ /* 0x000fe400078e0008 */
[----:B------:R-:W-:Y:S02]  /*14870*/  @!P2 IMAD.MOV.U32 R7, RZ, RZ, R5 ;  /* 0x000000ffff07a224 */ /* 0x000fe400078e0005 */
[C---:B------:R-:W-:Y:S02]  /*14880*/  VIADD R5, R2.reuse, 0x20 ;  /* 0x0000002002057836 */ /* 0x040fe40000000000 */
[----:B------:R-:W-:Y:S01]  /*14890*/  IMAD.MOV.U32 R13, RZ, RZ, R0 ;  /* 0x000000ffff0d7224 */ /* 0x000fe200078e0000 */
[----:B------:R-:W-:Y:S01]  /*148a0*/  @!PT LDS RZ, [RZ] ;  /* 0x00000000fffff984 */ /* 0x000fe20000000800 */
[----:B------:R-:W-:Y:S01]  /*148b0*/  @!PT LDS RZ, [RZ] ;  /* 0x00000000fffff984 */ /* 0x000fe20000000800 */
[----:B------:R-:W-:Y:S01]  /*148c0*/  @!PT LDS RZ, [RZ] ;  /* 0x00000000fffff984 */ /* 0x000fe20000000800 */
[----:B------:R0:W-:Y:S01]  /*148d0*/  @!P2 LDGSTS.E.BYPASS.LTC128B.128 [R9+0x10c00], desc[UR50][R6.64], !P1 ;  /* 0x10c000000609afae */ /* 0x0001e2000c901d72 */
[----:B------:R-:W-:-:S03]  /*148e0*/  VIADD R8, R2, 0x60 ;  /* 0x0000006002087836 */ /* 0x000fc60000000000 */
[----:B------:R0:W-:Y:S01]  /*148f0*/  @!P2 LDGSTS.E.BYPASS.LTC128B.128 [R9+0x14c00], desc[UR50][R6.64+0x80], !P0 ;  /* 0x14c000800609afae */ /* 0x0001e2000c101d72 */
[----:B------:R-:W-:Y:S01]  /*14900*/  ISETP.GE.AND P2, PT, R5, R3, PT ;  /* 0x000000030500720c */ /* 0x000fe20003f46270 */
[----:B------:R-:W-:-:S12]  /*14910*/  IMAD.MOV.U32 R5, RZ, RZ, R14 ;  /* 0x000000ffff057224 */ /* 0x000fd800078e000e */
[----:B0-----:R-:W-:Y:S05]  /*14920*/  WARPSYNC.COLLECTIVE R15, `(.L_x_1314) ;  /* 0x000000000f087348 */ /* 0x001fea0003c00000 */
[----:B------:R1:W2:Y:S02]  /*14930*/  SHFL.IDX P6, R14, R13, R12, R11 ;  /* 0x0000000c0d0e7389 */ /* 0x0002a400000c000b */
[----:B012---:R-:W-:Y:S01]  /*14940*/  ENDCOLLECTIVE ;  /* 0x000000000000791b */ /* 0x007fe20003800000 */
.L_x_1314:
[----:B------:R-:W-:Y:S02]  /*14950*/  IMAD.MOV.U32 R13, RZ, RZ, R4 ;  /* 0x000000ffff0d7224 */ /* 0x000fe400078e0004 */
[----:B------:R-:W-:Y:S02]  /*14960*/  IMAD.MOV.U32 R12, RZ, RZ, 0x3 ;  /* 0x00000003ff0c7424 */ /* 0x000fe400078e00ff */
[----:B------:R-:W-:-:S07]  /*14970*/  IMAD.MOV.U32 R6, RZ, RZ, R14 ;  /* 0x000000ffff067224 */ /* 0x000fce00078e000e */
[----:B------:R-:W-:Y:S05]  /*14980*/  WARPSYNC.COLLECTIVE R15, `(.L_x_1315) ;  /* 0x000000000f087348 */ /* 0x000fea0003c00000 */
[----:B------:R0:W1:Y:S02]  /*14990*/  SHFL.IDX P6, R14, R13, R12, R11 ;  /* 0x0000000c0d0e7389 */ /* 0x00006400000c000b */
[----:B01----:R-:W-:Y:S01]  /*149a0*/  ENDCOLLECTIVE ;  /* 0x000000000000791b */ /* 0x003fe20003800000 */
.L_x_1315:
[----:B------:R-:W-:-:S05]  /*149b0*/  @!P2 LEA R6, P3, R10, R6, 0x1 ;  /* 0x000000060a06a211 */ /* 0x000fca00078608ff */
[----:B------:R-:W-:-:S04]  /*149c0*/  @!P2 IMAD.X R5, RZ, RZ, R5, P3 ;  /* 0x000000ffff05a224 */ /* 0x000fc800018e0605 */
[----:B------:R-:W-:Y:S02]  /*149d0*/  @!P2 IMAD.MOV.U32 R7, RZ, RZ, R5 ;  /* 0x000000ffff07a224 */ /* 0x000fe400078e0005 */
[----:B------:R-:W-:Y:S02]  /*149e0*/  VIADD R5, R2, 0x30 ;  /* 0x0000003002057836 */ /* 0x000fe40000000000 */
[----:B------:R-:W-:Y:S01]  /*149f0*/  IMAD.MOV.U32 R13, RZ, RZ, R0 ;  /* 0x000000ffff0d7224 */ /* 0x000fe200078e0000 */
[----:B------:R-:W-:Y:S01]  /*14a00*/  @!PT LDS RZ, [RZ] ;  /* 0x00000000fffff984 */ /* 0x000fe20000000800 */
[----:B------:R-:W-:Y:S01]  /*14a10*/  @!PT LDS RZ, [RZ] ;  /* 0x00000000fffff984 */ /* 0x000fe20000000800 */
[----:B------:R-:W-:Y:S01]  /*14a20*/  @!PT LDS RZ, [RZ] ;  /* 0x00000000fffff984 */ /* 0x000fe20000000800 */
[----:B------:R0:W-:Y:S04]  /*14a30*/  @!P2 LDGSTS.E.BYPASS.LTC128B.128 [R9+0x11400], desc[UR50][R6.64], !P1 ;  /* 0x114000000609afae */ /* 0x0001e8000c901d72 */
[----:B------:R0:W-:Y:S01]  /*14a40*/  @!P2 LDGSTS.E.BYPASS.LTC128B.128 [R9+0x15400], desc[UR50][R6.64+0x80], !P0 ;  /* 0x154000800609afae */ /* 0x0001e2000c101d72 */
[----:B------:R-:W-:Y:S01]  /*14a50*/  ISETP.GE.AND P2, PT, R5, R3, PT ;  /* 0x000000030500720c */ /* 0x000fe20003f46270 */
[----:B------:R-:W-:-:S12]  /*14a60*/  IMAD.MOV.U32 R5, RZ, RZ, R14 ;  /* 0x000000ffff057224 */ /* 0x000fd800078e000e */
[----:B0-----:R-:W-:Y:S05]  /*14a70*/  WARPSYNC.COLLECTIVE R15, `(.L_x_1316) ;  /* 0x000000000f087348 */ /* 0x001fea0003c00000 */
[----:B------:R1:W2:Y:S02]  /*14a80*/  SHFL.IDX P6, R14, R13, R12, R11 ;  /* 0x0000000c0d0e7389 */ /* 0x0002a400000c000b */
[----:B012---:R-:W-:Y:S01]  /*14a90*/  ENDCOLLECTIVE ;  /* 0x000000000000791b */ /* 0x007fe20003800000 */
.L_x_1316:
[----:B------:R-:W-:Y:S02]  /*14aa0*/  IMAD.MOV.U32 R13, RZ, RZ, R4 ;  /* 0x000000ffff0d7224 */ /* 0x000fe400078e0004 */
[----:B------:R-:W-:Y:S02]  /*14ab0*/  IMAD.MOV.U32 R12, RZ, RZ, 0x4 ;  /* 0x00000004ff0c7424 */ /* 0x000fe400078e00ff */
[----:B------:R-:W-:-:S07]  /*14ac0*/  IMAD.MOV.U32 R6, RZ, RZ, R14 ;  /* 0x000000ffff067224 */ /* 0x000fce00078e000e */
[----:B------:R-:W-:Y:S05]  /*14ad0*/  WARPSYNC.COLLECTIVE R15, `(.L_x_1317) ;  /* 0x000000000f087348 */ /* 0x000fea0003c00000 */
[----:B------:R0:W1:Y:S02]  /*14ae0*/  SHFL.IDX P6, R14, R13, R12, R11 ;  /* 0x0000000c0d0e7389 */ /* 0x00006400000c000b */
[----:B01----:R-:W-:Y:S01]  /*14af0*/  ENDCOLLECTIVE ;  /* 0x000000000000791b */ /* 0x003fe20003800000 */
.L_x_1317:
        /* <DEDUP_REMOVED lines=15> */
.L_x_1318:
[----:B------:R-:W-:Y:S02]  /*14bf0*/  IMAD.MOV.U32 R13, RZ, RZ, R4 ;  /* 0x000000ffff0d7224 */ /* 0x000fe400078e0004 */
[----:B------:R-:W-:Y:S02]  /*14c00*/  IMAD.MOV.U32 R12, RZ, RZ, 0x5 ;  /* 0x00000005ff0c7424 */ /* 0x000fe400078e00ff */
[----:B------:R-:W-:-:S07]  /*14c10*/  IMAD.MOV.U32 R6, RZ, RZ, R14 ;  /* 0x000000ffff067224 */ /* 0x000fce00078e000e */
[----:B------:R-:W-:Y:S05]  /*14c20*/  WARPSYNC.COLLECTIVE R15, `(.L_x_1319) ;  /* 0x000000000f087348 */ /* 0x000fea0003c00000 */
[----:B------:R0:W1:Y:S02]  /*14c30*/  SHFL.IDX P6, R14, R13, R12, R11 ;  /* 0x0000000c0d0e7389 */ /* 0x00006400000c000b */
[----:B01----:R-:W-:Y:S01]  /*14c40*/  ENDCOLLECTIVE ;  /* 0x000000000000791b */ /* 0x003fe20003800000 */
.L_x_1319:
        /* <DEDUP_REMOVED lines=15> */
.L_x_1320:
[----:B------:R-:W-:Y:S02]  /*14d40*/  IMAD.MOV.U32 R13, RZ, RZ, R4 ;  /* 0x000000ffff0d7224 */ /* 0x000fe400078e0004 */
[----:B------:R-:W-:Y:S02]  /*14d50*/  IMAD.MOV.U32 R12, RZ, RZ, 0x6 ;  /* 0x00000006ff0c7424 */ /* 0x000fe400078e00ff */
[----:B------:R-:W-:-:S07]  /*14d60*/  IMAD.MOV.U32 R6, RZ, RZ, R14 ;  /* 0x000000ffff067224 */ /* 0x000fce00078e000e */
[----:B------:R-:W-:Y:S05]  /*14d70*/  WARPSYNC.COLLECTIVE R15, `(.L_x_1321) ;  /* 0x000000000f087348 */ /* 0x000fea0003c00000 */
[----:B------:R0:W1:Y:S02]  /*14d80*/  SHFL.IDX P6, R14, R13, R12, R11 ;  /* 0x0000000c0d0e7389 */ /* 0x00006400000c000b */
[----:B01----:R-:W-:Y:S01]  /*14d90*/  ENDCOLLECTIVE ;  /* 0x000000000000791b */ /* 0x003fe20003800000 */
.L_x_1321:
[----:B------:R-:W-:-:S05]  /*14da0*/  @!P2 LEA R6, P3, R10, R6, 0x1 ;  /* 0x000000060a06a211 */ /* 0x000fca00078608ff */
[----:B------:R-:W-:Y:S01]  /*14db0*/  @!P2 IMAD.X R5, RZ, RZ, R5, P3 ;  /* 0x000000ffff05a224 */ /* 0x000fe200018e0605 */
[----:B------:R-:W-:-:S03]  /*14dc0*/  ISETP.GE.AND P3, PT, R8, R3, PT ;  /* 0x000000030800720c */ /* 0x000fc60003f66270 */
[----:B------:R-:W-:Y:S02]  /*14dd0*/  @!P2 IMAD.MOV.U32 R7, RZ, RZ, R5 ;  /* 0x000000ffff07a224 */ /* 0x000fe400078e0005 */
[----:B------:R-:W-:-:S03]  /*14de0*/  IMAD.MOV.U32 R13, RZ, RZ, R0 ;  /* 0x000000ffff0d7224 */ /* 0x000fc600078e0000 */
[----:B------:R-:W-:Y:S01]  /*14df0*/  @!PT LDS RZ, [RZ] ;  /* 0x00000000fffff984 */ /* 0x000fe20000000800 */
[----:B------:R-:W-:Y:S01]  /*14e00*/  @!PT LDS RZ, [RZ] ;  /* 0x00000000fffff984 */ /* 0x000fe20000000800 */
[----:B------:R-:W-:Y:S01]  /*14e10*/  @!PT LDS RZ, [RZ] ;  /* 0x00000000fffff984 */ /* 0x000fe20000000800 */
[----:B------:R0:W-:Y:S04]  /*14e20*/  @!P2 LDGSTS.E.BYPASS.LTC128B.128 [R9+0x12c00], desc[UR50][R6.64], !P1 ;  /* 0x12c000000609afae */ /* 0x0001e8000c901d72 */
[----:B------:R0:W-:Y:S01]  /*14e30*/  @!P2 LDGSTS.E.BYPASS.LTC128B.128 [R9+0x16c00], desc[UR50][R6.64+0x80], !P0 ;  /* 0x16c000800609afae */ /* 0x0001e2000c101d72 */
[----:B------:R-:W-:-:S07]  /*14e40*/  IMAD.MOV.U32 R5, RZ, RZ, R14 ;  /* 0x000000ffff057224 */ /* 0x000fce00078e000e */
[----:B0-----:R-:W-:Y:S05]  /*14e50*/  WARPSYNC.COLLECTIVE R15, `(.L_x_1322) ;  /* 0x000000000f087348 */ /* 0x001fea0003c00000 */
[----:B------:R1:W2:Y:S02]  /*14e60*/  SHFL.IDX P6, R14, R13, R12, R11 ;  /* 0x0000000c0d0e7389 */ /* 0x0002a400000c000b */
[----:B012---:R-:W-:Y:S01]  /*14e70*/  ENDCOLLECTIVE ;  /* 0x000000000000791b */ /* 0x007fe20003800000 */
.L_x_1322:
[----:B------:R-:W-:Y:S02]  /*14e80*/  IMAD.MOV.U32 R13, RZ, RZ, R4 ;  /* 0x000000ffff0d7224 */ /* 0x000fe400078e0004 */
[----:B------:R-:W-:Y:S02]  /*14e90*/  IMAD.MOV.U32 R12, RZ, RZ, 0x7 ;  /* 0x00000007ff0c7424 */ /* 0x000fe400078e00ff */
[----:B------:R-:W-:-:S07]  /*14ea0*/  IMAD.MOV.U32 R6, RZ, RZ, R14 ;  /* 0x000000ffff067224 */ /* 0x000fce00078e000e */
[----:B------:R-:W-:Y:S05]  /*14eb0*/  WARPSYNC.COLLECTIVE R15, `(.L_x_1323) ;  /* 0x000000000f087348 */ /* 0x000fea0003c00000 */
[----:B------:R0:W1:Y:S02]  /*14ec0*/  SHFL.IDX P6, R14, R13, R12, R11 ;  /* 0x0000000c0d0e7389 */ /* 0x00006400000c000b */
[----:B01----:R-:W-:Y:S01]  /*14ed0*/  ENDCOLLECTIVE ;  /* 0x000000000000791b */ /* 0x003fe20003800000 */
.L_x_1323:
[----:B------:R-:W-:-:S05]  /*14ee0*/  @!P3 LEA R6, P2, R10, R6, 0x1 ;  /* 0x000000060a06b211 */ /* 0x000fca00078408ff */
[----:B------:R-:W-:-:S04]  /*14ef0*/  @!P3 IMAD.X R5, RZ, RZ, R5, P2 ;  /* 0x000000ffff05b224 */ /* 0x000fc800010e0605 */
        /* <DEDUP_REMOVED lines=11> */
.L_x_1324:
[----:B------:R-:W-:Y:S01]  /*14fb0*/  IMAD.MOV.U32 R0, RZ, RZ, R14 ;  /* 0x000000ffff007224 */ /* 0x000fe200078e000e */
[----:B------:R-:W-:Y:S06]  /*14fc0*/  BRA `(.L_x_1325) ;  /* 0xffffffc400b87947 */ /* 0x000fec000383ffff */
.L_x_1226:
[----:B0-----:R0:W1:Y:S02]  /*14fd0*/  SYNCS.PHASECHK.TRANS64.TRYWAIT P0, [R17+URZ+0x28820], R0 ;  /* 0x02882000110075a7 */ /* 0x001064000800017f */
[----:B-1----:R-:W-:Y:S05]  /*14fe0*/  @!P0 NANOSLEEP.SYNCS 0x989680 ;  /* 0x009896800000895d */ /* 0x002fea0003900000 */
[----:B------:R-:W1:Y:S02]  /*14ff0*/  @!P0 SYNCS.PHASECHK.TRANS64 P0, [R17+URZ+0x28820], R0 ;  /* 0x02882000110085a7 */ /* 0x000e64000800007f */
[----:B-1----:R-:W-:Y:S05]  /*15000*/  @!P0 BRA `(.L_x_1226) ;  /* 0xfffffffc00f08947 */ /* 0x002fea000383ffff */
[----:B------:R-:W-:Y:S05]  /*15010*/  BRA `(.L_x_1326) ;  /* 0xffffffc800287947 */ /* 0x000fea000383ffff */
.L_x_1233:
[----:B0-----:R0:W1:Y:S02]  /*15020*/  SYNCS.PHASECHK.TRANS64.TRYWAIT P0, [R7+URZ+0x28840], R3 ;  /* 0x02884003070075a7 */ /* 0x001064000800017f */
[----:B-1----:R-:W-:Y:S05]  /*15030*/  @!P0 NANOSLEEP.SYNCS 0x989680 ;  /* 0x009896800000895d */ /* 0x002fea0003900000 */
[----:B------:R-:W1:Y:S02]  /*15040*/  @!P0 SYNCS.PHASECHK.TRANS64 P0, [R7+URZ+0x28840], R3 ;  /* 0x02884003070085a7 */ /* 0x000e64000800007f */
[----:B-1----:R-:W-:Y:S05]  /*15050*/  @!P0 BRA `(.L_x_1233) ;  /* 0xfffffffc00f08947 */ /* 0x002fea000383ffff */
[----:B------:R-:W-:Y:S05]  /*15060*/  BRA `(.L_x_1327) ;  /* 0xffffffc800e07947 */ /* 0x000fea000383ffff */
.L_x_1239:
[----:B0-----:R0:W1:Y:S02]  /*15070*/  SYNCS.PHASECHK.TRANS64.TRYWAIT P0, [R7+URZ+0x60], R3 ;  /* 0x00006003070075a7 */ /* 0x001064000800017f */
[----:B-1----:R-:W-:Y:S05]  /*15080*/  @!P0 NANOSLEEP.SYNCS 0x989680 ;  /* 0x009896800000895d */ /* 0x002fea0003900000 */
[----:B------:R-:W1:Y:S02]  /*15090*/  @!P0 SYNCS.PHASECHK.TRANS64 P0, [R7+URZ+0x60], R3 ;  /* 0x00006003070085a7 */ /* 0x000e64000800007f */
[----:B-1----:R-:W-:Y:S05]  /*150a0*/  @!P0 BRA `(.L_x_1239) ;  /* 0xfffffffc00f08947 */ /* 0x002fea000383ffff */
[----:B------:R-:W-:Y:S05]  /*150b0*/  BRA `(.L_x_1328) ;  /* 0xffffffcc00b07947 */ /* 0x000fea000383ffff */
.L_x_1249:
[----:B--2---:R2:W3:Y:S02]  /*150c0*/  SYNCS.PHASECHK.TRANS64.TRYWAIT P0, [R3+URZ+0x28840], R2 ;  /* 0x02884002030075a7 */ /* 0x0044e4000800017f */
[----:B---3--:R-:W-:Y:S05]  /*150d0*/  @!P0 NANOSLEEP.SYNCS 0x989680 ;  /* 0x009896800000895d */ /* 0x008fea0003900000 */
[----:B------:R-:W3:Y:S02]  /*150e0*/  @!P0 SYNCS.PHASECHK.TRANS64 P0, [R3+URZ+0x28840], R2 ;  /* 0x02884002030085a7 */ /* 0x000ee4000800007f */
[----:B---3--:R-:W-:Y:S05]  /*150f0*/  @!P0 BRA `(.L_x_1249) ;  /* 0xfffffffc00f08947 */ /* 0x008fea000383ffff */
[----:B------:R-:W-:Y:S05]  /*15100*/  BRA `(.L_x_1329) ;  /* 0xffffffd400347947 */ /* 0x000fea000383ffff */
.L_x_1255:
[----:B0-----:R0:W1:Y:S02]  /*15110*/  SYNCS.PHASECHK.TRANS64.TRYWAIT P0, [R2+URZ+0x60], R3 ;  /* 0x00006003020075a7 */ /* 0x001064000800017f */
[----:B-1----:R-:W-:Y:S05]  /*15120*/  @!P0 NANOSLEEP.SYNCS 0x989680 ;  /* 0x009896800000895d */ /* 0x002fea0003900000 */
[----:B------:R-:W1:Y:S02]  /*15130*/  @!P0 SYNCS.PHASECHK.TRANS64 P0, [R2+URZ+0x60], R3 ;  /* 0x00006003020085a7 */ /* 0x000e64000800007f */
[----:B-1----:R-:W-:Y:S05]  /*15140*/  @!P0 BRA `(.L_x_1255) ;  /* 0xfffffffc00f08947 */ /* 0x002fea000383ffff */
[----:B------:R-:W-:Y:S05]  /*15150*/  BRA `(.L_x_1330) ;  /* 0xffffffd800047947 */ /* 0x000fea000383ffff */
.L_x_1264:
[----:B--2---:R2:W3:Y:S02]  /*15160*/  SYNCS.PHASECHK.TRANS64.TRYWAIT P0, [R2+URZ+0x28840], R3 ;  /* 0x02884003020075a7 */ /* 0x0044e4000800017f */
[----:B---3--:R-:W-:Y:S05]  /*15170*/  @!P0 NANOSLEEP.SYNCS 0x989680 ;  /* 0x009896800000895d */ /* 0x008fea0003900000 */
[----:B------:R-:W3:Y:S02]  /*15180*/  @!P0 SYNCS.PHASECHK.TRANS64 P0, [R2+URZ+0x28840], R3 ;  /* 0x02884003020085a7 */ /* 0x000ee4000800007f */
[----:B---3--:R-:W-:Y:S05]  /*15190*/  @!P0 BRA `(.L_x_1264) ;  /* 0xfffffffc00f08947 */ /* 0x008fea000383ffff */
[----:B------:R-:W-:Y:S05]  /*151a0*/  BRA `(.L_x_1331) ;  /* 0xffffffdc00587947 */ /* 0x000fea000383ffff */
.L_x_1270:
[----:B0-----:R0:W1:Y:S02]  /*151b0*/  SYNCS.PHASECHK.TRANS64.TRYWAIT P0, [R2+URZ+0x60], R5 ;  /* 0x00006005020075a7 */ /* 0x001064000800017f */
[----:B-1----:R-:W-:Y:S05]  /*151c0*/  @!P0 NANOSLEEP.SYNCS 0x989680 ;  /* 0x009896800000895d */ /* 0x002fea0003900000 */
[----:B------:R-:W1:Y:S02]  /*151d0*/  @!P0 SYNCS.PHASECHK.TRANS64 P0, [R2+URZ+0x60], R5 ;  /* 0x00006005020085a7 */ /* 0x000e64000800007f */
[----:B-1----:R-:W-:Y:S05]  /*151e0*/  @!P0 BRA `(.L_x_1270) ;  /* 0xfffffffc00f08947 */ /* 0x002fea000383ffff */
[----:B------:R-:W-:Y:S05]  /*151f0*/  BRA `(.L_x_1332) ;  /* 0xffffffe000287947 */ /* 0x000fea000383ffff */
.L_x_1281:
[----:B0-----:R0:W3:Y:S02]  /*15200*/  SYNCS.PHASECHK.TRANS64.TRYWAIT P0, [R3+URZ+0x28860], R0 ;  /* 0x02886000030075a7 */ /* 0x0010e4000800017f */
[----:B---3--:R-:W-:Y:S05]  /*15210*/  @!P0 NANOSLEEP.SYNCS 0x989680 ;  /* 0x009896800000895d */ /* 0x008fea0003900000 */
[----:B------:R-:W3:Y:S02]  /*15220*/  @!P0 SYNCS.PHASECHK.TRANS64 P0, [R3+URZ+0x28860], R0 ;  /* 0x02886000030085a7 */ /* 0x000ee4000800007f */
[----:B---3--:R-:W-:Y:S05]  /*15230*/  @!P0 BRA `(.L_x_1281) ;  /* 0xfffffffc00f08947 */ /* 0x008fea000383ffff */
[----:B------:R-:W-:Y:S05]  /*15240*/  BRA `(.L_x_1333) ;  /* 0xffffffe400687947 */ /* 0x000fea000383ffff */
.L_x_1288:
[----:B------:R-:W-:Y:S01]  /*15250*/  BSSY B0, `(.L_x_1334) ;  /* 0x0000008000007945 */ /* 0x000fe20003800000 */
[----:B-----5:R-:W-:Y:S02]  /*15260*/  IMAD.MOV.U32 R13, RZ, RZ, R2 ;  /* 0x000000ffff0d7224 */ /* 0x020fe400078e0002 */
[----:B------:R-:W-:Y:S02]  /*15270*/  IMAD.MOV.U32 R12, RZ, RZ, RZ ;  /* 0x000000ffff0c7224 */ /* 0x000fe400078e00ff */
[----:B------:R-:W-:Y:S02]  /*15280*/  IMAD.MOV.U32 R11, RZ, RZ, 0x1f ;  /* 0x0000001fff0b7424 */ /* 0x000fe400078e00ff */
[----:B------:R-:W-:-:S07]  /*15290*/  IMAD.MOV.U32 R15, RZ, RZ, -0x1 ;  /* 0xffffffffff0f7424 */ /* 0x000fce00078e00ff */
[----:B-123--:R-:W-:Y:S05]  /*152a0*/  WARPSYNC.COLLECTIVE R15, `(.L_x_1335) ;  /* 0x000000000f087348 */ /* 0x00efea0003c00000 */
[----:B------:R0:W4:Y:S02]  /*152b0*/  SHFL.IDX P6, R14, R13, R12, R11 ;  /* 0x0000000c0d0e7389 */ /* 0x00012400000c000b */
[----:B01234-:R-:W-:Y:S01]  /*152c0*/  ENDCOLLECTIVE ;  /* 0x000000000000791b */ /* 0x01ffe20003800000 */
.L_x_1335:
[----:B------:R-:W-:Y:S05]  /*152d0*/  BSYNC B0 ;  /* 0x0000000000007941 */ /* 0x000fea0003800000 */
.L_x_1334:
[----:B------:R-:W-:Y:S05]  /*152e0*/  BRA `(.L_x_1336) ;  /* 0xffffffe800607947 */ /* 0x000fea000383ffff */
.L_x_1291:
[----:B0-----:R0:W1:Y:S02]  /*152f0*/  SYNCS.PHASECHK.TRANS64.TRYWAIT P0, [R0+URZ+0x28820], R3 ;  /* 0x02882003000075a7 */ /* 0x001064000800017f */
[----:B-1----:R-:W-:Y:S05]  /*15300*/  @!P0 NANOSLEEP.SYNCS 0x989680 ;  /* 0x009896800000895d */ /* 0x002fea0003900000 */
[----:B------:R-:W1:Y:S02]  /*15310*/  @!P0 SYNCS.PHASECHK.TRANS64 P0, [R0+URZ+0x28820], R3 ;  /* 0x02882003000085a7 */ /* 0x000e64000800007f */
[----:B-1----:R-:W-:Y:S05]  /*15320*/  @!P0 BRA `(.L_x_1291) ;  /* 0xfffffffc00f08947 */ /* 0x002fea000383ffff */
[----:B------:R-:W-:Y:S05]  /*15330*/  BRA `(.L_x_1337) ;  /* 0xffffffe800ac7947 */ /* 0x000fea000383ffff */
.L_x_1292:
        /* <DEDUP_REMOVED lines=8> */
[----:B0-23--:R-:W-:Y:S05]  /*153c0*/  WARPSYNC.COLLECTIVE R15, `(.L_x_1339) ;  /* 0x000000000f087348 */ /* 0x00dfea0003c00000 */
[----:B------:R1:W4:Y:S02]  /*153d0*/  SHFL.IDX P6, R14, R13, R12, R11 ;  /* 0x0000000c0d0e7389 */ /* 0x00032400000c000b */
[----:B01234-:R-:W-:Y:S01]  /*153e0*/  ENDCOLLECTIVE ;  /* 0x000000000000791b */ /* 0x01ffe20003800000 */
.L_x_1339:
[----:B------:R-:W-:Y:S05]  /*153f0*/  BSYNC B0 ;  /* 0x0000000000007941 */ /* 0x000fea0003800000 */
.L_x_1338:
[----:B------:R-:W-:Y:S05]  /*15400*/  BRA `(.L_x_1340) ;  /* 0xffffffe800947947 */ /* 0x000fea000383ffff */
.L_x_1295:
[----:B------:R-:W-:Y:S01]  /*15410*/  BSSY B1, `(.L_x_1341) ;  /* 0x0000006000017945 */ /* 0x000fe20003800000 */
[----:B------:R-:W-:-:S07]  /*15420*/  IMAD.MOV.U32 R15, RZ, RZ, -0x1 ;  /* 0xffffffffff0f7424 */ /* 0x000fce00078e00ff */
[----:B0123--:R-:W-:Y:S05]  /*15430*/  WARPSYNC.COLLECTIVE R15, `(.L_x_1342) ;  /* 0x000000000f0c7348 */ /* 0x00ffea0003c00000 */
[----:B------:R-:W-:Y:S02]  /*15440*/  ELECT P6, UR62, PT ;  /* 0x00000000003e782f */ /* 0x000fe400038c0000 */
[----:B------:R-:W-:Y:S01]  /*15450*/  MOV R14, UR62 ;  /* 0x0000003e000e7c02 */ /* 0x000fe20008000f00 */
[----:B0123--:R-:W-:Y:S10]  /*15460*/  ENDCOLLECTIVE ;  /* 0x000000000000791b */ /* 0x00fff40003800000 */
.L_x_1342:
[----:B------:R-:W-:Y:S05]  /*15470*/  BSYNC B1 ;  /* 0x0000000000017941 */ /* 0x000fea0003800000 */
.L_x_1341:
[----:B------:R-:W-:Y:S05]  /*15480*/  BRA `(.L_x_1343) ;  /* 0xffffffe8008c7947 */ /* 0x000fea000383ffff */
.L_x_1297:
[----:B0-----:R0:W1:Y:S02]  /*15490*/  SYNCS.PHASECHK.TRANS64.TRYWAIT P0, [R6+URZ], R5 ;  /* 0x00000005060075a7 */ /* 0x001064000800017f */
[----:B-1----:R-:W-:Y:S05]  /*154a0*/  @!P0 NANOSLEEP.SYNCS 0x989680 ;  /* 0x009896800000895d */ /* 0x002fea0003900000 */
[----:B------:R-:W1:Y:S02]  /*154b0*/  @!P0 SYNCS.PHASECHK.TRANS64 P0, [R6+URZ], R5 ;  /* 0x00000005060085a7 */ /* 0x000e64000800007f */
[----:B-1----:R-:W-:Y:S05]  /*154c0*/  @!P0 BRA `(.L_x_1297) ;  /* 0xfffffffc00f08947 */ /* 0x002fea000383ffff */
[----:B------:R-:W-:Y:S05]  /*154d0*/  BRA `(.L_x_1344) ;  /* 0xffffffe800c47947 */ /* 0x000fea000383ffff */
.L_x_1298:
[----:B-1----:R1:W3:Y:S02]  /*154e0*/  SYNCS.PHASECHK.TRANS64.TRYWAIT P0, [R3+URZ], R2 ;  /* 0x00000002030075a7 */ /* 0x0022e4000800017f */
[----:B---3--:R-:W-:Y:S05]  /*154f0*/  @!P0 NANOSLEEP.SYNCS 0x989680 ;  /* 0x009896800000895d */ /* 0x008fea0003900000 */
[----:B------:R-:W3:Y:S02]  /*15500*/  @!P0 SYNCS.PHASECHK.TRANS64 P0, [R3+URZ], R2 ;  /* 0x00000002030085a7 */ /* 0x000ee4000800007f */
[----:B---3--:R-:W-:Y:S05]  /*15510*/  @!P0 BRA `(.L_x_1298) ;  /* 0xfffffffc00f08947 */ /* 0x008fea000383ffff */
[----:B------:R-:W-:Y:S05]  /*15520*/  BRA `(.L_x_1345) ;  /* 0xffffffe800b87947 */ /* 0x000fea000383ffff */
.L_x_1300:
[----:B-1----:R1:W3:Y:S02]  /*15530*/  SYNCS.PHASECHK.TRANS64.TRYWAIT P0, [R18+URZ], R5 ;  /* 0x00000005120075a7 */ /* 0x0022e4000800017f */
[----:B---3--:R-:W-:Y:S05]  /*15540*/  @!P0 NANOSLEEP.SYNCS 0x989680 ;  /* 0x009896800000895d */ /* 0x008fea0003900000 */
[----:B------:R-:W3:Y:S02]  /*15550*/  @!P0 SYNCS.PHASECHK.TRANS64 P0, [R18+URZ], R5 ;  /* 0x00000005120085a7 */ /* 0x000ee4000800007f */
[----:B---3--:R-:W-:Y:S05]  /*15560*/  @!P0 BRA `(.L_x_1300) ;  /* 0xfffffffc00f08947 */ /* 0x008fea000383ffff */
[----:B------:R-:W-:Y:S05]  /*15570*/  BRA `(.L_x_1346) ;  /* 0xffffffe800bc7947 */ /* 0x000fea000383ffff */
.L_x_1347:
        /* <DEDUP_REMOVED lines=16> */
.L_x_3221:


//--------------------- .text._ZN7cutlass13device_kernelIN5flash11enable_sm90INS1_16FlashAttnFwdSm90INS1_25CollectiveMainloopFwdSm90ILi2EN4cute5tupleIJNS5_1CILi1EEES8_S8_EEENS6_IJNS7_ILi128EEESA_SA_EEELi128ENS_6half_tEfNS_4arch4Sm90ELb0ELb1ELb0ELb1ELb0ELb0ELb0ELb1ELb1ELb1ELb0ELb0EEENS1_21CollectiveEpilogueFwdISB_S9_SC_SE_Li256ELb1ELb1ELb0ELb0EEENS1_36VarlenDynamicPersistentTileSchedulerILi128ELi128ELi256ELi128ELb0ELb1ELb1ELb1ELb0ELb1EEEEEEEEEvNT_6ParamsE --------------------------
	.section	.text._ZN7cutlass13device_kernelIN5flash11enable_sm90INS1_16FlashAttnFwdSm90INS1_25CollectiveMainloopFwdSm90ILi2EN4cute5tupleIJNS5_1CILi1EEES8_S8_EEENS6_IJNS7_ILi128EEESA_SA_EEELi128ENS_6half_tEfNS_4arch4Sm90ELb0ELb1ELb0ELb1ELb0ELb0ELb0ELb1ELb1ELb1ELb0ELb0EEENS1_21CollectiveEpilogueFwdISB_S9_SC_SE_Li256ELb1ELb1ELb0ELb0EEENS1_36VarlenDynamicPersistentTileSchedulerILi128ELi128ELi256ELi128ELb0ELb1ELb1ELb1ELb0ELb1EEEEEEEEEvNT_6ParamsE,"ax",@progbits
	.align	128
.text._ZN7cutlass13device_kernelIN5flash11enable_sm90INS1_16FlashAttnFwdSm90INS1_25CollectiveMainloopFwdSm90ILi2EN4cute5tupleIJNS5_1CILi1EEES8_S8_EEENS6_IJNS7_ILi128EEESA_SA_EEELi128ENS_6half_tEfNS_4arch4Sm90ELb0ELb1ELb0ELb1ELb0ELb0ELb0ELb1ELb1ELb1ELb0ELb0EEENS1_21CollectiveEpilogueFwdISB_S9_SC_SE_Li256ELb1ELb1ELb0ELb0EEENS1_36VarlenDynamicPersistentTileSchedulerILi128ELi128ELi256ELi128ELb0ELb1ELb1ELb1ELb0ELb1EEEEEEEEEvNT_6ParamsE:
        .type           _ZN7cutlass13device_kernelIN5flash11enable_sm90INS1_16FlashAttnFwdSm90INS1_25CollectiveMainloopFwdSm90ILi2EN4cute5tupleIJNS5_1CILi1EEES8_S8_EEENS6_IJNS7_ILi128EEESA_SA_EEELi128ENS_6half_tEfNS_4arch4Sm90ELb0ELb1ELb0ELb1ELb0ELb0ELb0ELb1ELb1ELb1ELb0ELb0EEENS1_21CollectiveEpilogueFwdISB_S9_SC_SE_Li256ELb1ELb1ELb0ELb0EEENS1_36VarlenDynamicPersistentTileSchedulerILi128ELi128ELi256ELi128ELb0ELb1ELb1ELb1ELb0ELb1EEEEEEEEEvNT_6ParamsE,@function
        .size           _ZN7cutlass13device_kernelIN5flash11enable_sm90INS1_16FlashAttnFwdSm90INS1_25CollectiveMainloopFwdSm90ILi2EN4cute5tupleIJNS5_1CILi1EEES8_S8_EEENS6_IJNS7_ILi128EEESA_SA_EEELi128ENS_6half_tEfNS_4arch4Sm90ELb0ELb1ELb0ELb1ELb0ELb0ELb0ELb1ELb1ELb1ELb0ELb0EEENS1_21CollectiveEpilogueFwdISB_S9_SC_SE_Li256ELb1ELb1ELb0ELb0EEENS1_36VarlenDynamicPersistentTileSchedulerILi128ELi128ELi256ELi128ELb0ELb1ELb1ELb1ELb0ELb1EEEEEEEEEvNT_6ParamsE,(.L_x_3222 - _ZN7cutlass13device_kernelIN5flash11enable_sm90INS1_16FlashAttnFwdSm90INS1_25CollectiveMainloopFwdSm90ILi2EN4cute5tupleIJNS5_1CILi1EEES8_S8_EEENS6_IJNS7_ILi128EEESA_SA_EEELi128ENS_6half_tEfNS_4arch4Sm90ELb0ELb1ELb0ELb1ELb0ELb0ELb0ELb1ELb1ELb1ELb0ELb0EEENS1_21CollectiveEpilogueFwdISB_S9_SC_SE_Li256ELb1ELb1ELb0ELb0EEENS1_36VarlenDynamicPersistentTileSchedulerILi128ELi128ELi256ELi128ELb0ELb1ELb1ELb1ELb0ELb1EEEEEEEEEvNT_6ParamsE)
        .other          _ZN7cutlass13device_kernelIN5flash11enable_sm90INS1_16FlashAttnFwdSm90INS1_25CollectiveMainloopFwdSm90ILi2EN4cute5tupleIJNS5_1CILi1EEES8_S8_EEENS6_IJNS7_ILi128EEESA_SA_EEELi128ENS_6half_tEfNS_4arch4Sm90ELb0ELb1ELb0ELb1ELb0ELb0ELb0ELb1ELb1ELb1ELb0ELb0EEENS1_21CollectiveEpilogueFwdISB_S9_SC_SE_Li256ELb1ELb1ELb0ELb0EEENS1_36VarlenDynamicPersistentTileSchedulerILi128ELi128ELi256ELi128ELb0ELb1ELb1ELb1ELb0ELb1EEEEEEEEEvNT_6ParamsE,@"STO_CUDA_ENTRY STV_DEFAULT"
_ZN7cutlass13device_kernelIN5flash11enable_sm90INS1_16FlashAttnFwdSm90INS1_25CollectiveMainloopFwdSm90ILi2EN4cute5tupleIJNS5_1CILi1EEES8_S8_EEENS6_IJNS7_ILi128EEESA_SA_EEELi128ENS_6half_tEfNS_4arch4Sm90ELb0ELb1ELb0ELb1ELb0ELb0ELb0ELb1ELb1ELb1ELb0ELb0EEENS1_21CollectiveEpilogueFwdISB_S9_SC_SE_Li256ELb1ELb1ELb0ELb0EEENS1_36VarlenDynamicPersistentTileSchedulerILi128ELi128ELi256ELi128ELb0ELb1ELb1ELb1ELb0ELb1EEEEEEEEEvNT_6ParamsE:
        /* <DEDUP_REMOVED lines=18> */
.L_x_1349:
[----:B------:R-:W-:Y:S05]  /*0120*/  BSYNC B0 ;  /* 0x0000000000007941 */ /* 0x000fea0003800000 */
.L_x_1348:
        /* <DEDUP_REMOVED lines=41> */
.L_x_1350:
        /* <DEDUP_REMOVED lines=22> */
.L_x_1351:
        /* <DEDUP_REMOVED lines=18> */
.L_x_1352:
        /* <DEDUP_REMOVED lines=22> */
.L_x_1353:
        /* <DEDUP_REMOVED lines=22> */
.L_x_1354:
[----:B------:R-:W-:Y:S01]  /*0900*/  PLOP3.LUT P0, PT, PT, PT, UP0, 0x80, 0x0 ;  /* 0x000000000000781c */ /* 0x000fe20003f0f008 */
[----:B------:R-:W-:Y:S01]  /*0910*/  UMOV UR36, 0x1 ;  /* 0x0000000100247882 */ /* 0x000fe20000000000 */
[----:B------:R-:W-:Y:S01]  /*0920*/  NOP ;  /* 0x0000000000007918 */ /* 0x000fe20000000000 */
[----:B------:R-:W-:Y:S01]  /*0930*/  USEL UR36, UR36, 0x2, !UP0 ;  /* 0x0000000224247887 */ /* 0x000fe2000c000000 */
[----:B------:R-:W-:Y:S01]  /*0940*/  ULDC.64 UR50, c[0x0][0x208] ;  /* 0x0000820000327ab9 */ /* 0x000fe20000000a00 */
[----:B012-4-:R-:W-:Y:S08]  /*0950*/  BAR.SYNC.DEFER_BLOCKING 0x0 ;  /* 0x0000000000007b1d */ /* 0x017ff00000010000 */
[----:B------:R-:W-:Y:S05]  /*0960*/  @!P0 BRA `(.L_x_1355) ;  /* 0x000000f000fc8947 */ /* 0x000fea0003800000 */
.L_x_1356:
[----:B------:R-:W-:-:S08]  /*0970*/  NOP ;  /* 0x0000000000007918 */ /* 0x000fd00000000000 */
[----:B------:R-:W0:Y:S02]  /*0980*/  USETMAXREG.TRY_ALLOC.CTAPOOL UP0, 0xf0 ;  /* 0x000000f0000079c8 */ /* 0x000e240008000600 */
[----:B0-----:R-:W-:-:S13]  /*0990*/  PLOP3.LUT P0, PT, PT, PT, UP0, 0x80, 0x0 ;  /* 0x000000000000781c */ /* 0x001fda0003f0f008 */
[----:B------:R-:W-:Y:S05]  /*09a0*/  @!P0 BRA `(.L_x_1356) ;  /* 0xfffffffc00f08947 */ /* 0x000fea000383ffff */
[----:B------:R-:W0:Y:S01]  /*09b0*/  S2R R2, SR_TID.X ;  /* 0x0000000000027919 */ /* 0x000e220000002100 */
        /* <DEDUP_REMOVED lines=13> */
[----:B------:R-:W-:Y:S01]  /*0a90*/  VIADD R191, R2, 0xffffff80 ;  /* 0xffffff8002bf7836 */ /* 0x000fe20000000000 */
[----:B------:R-:W-:Y:S01]  /*0aa0*/  R2UR UR7, R6 ;  /* 0x00000000060772ca */ /* 0x000fe200000e0000 */
[----:B------:R-:W-:Y:S01]  /*0ab0*/  ULOP3.LUT UR48, UR36, 0x1, URZ, 0xfc, !UPT ;  /* 0x0000000124307892 */ /* 0x000fe2000f8efc3f */
[----:B------:R-:W-:Y:S01]  /*0ac0*/  R2UR UR6, R7 ;  /* 0x00000000070672ca */ /* 0x000fe200000e0000 */
[----:B------:R-:W-:Y:S01]  /*0ad0*/  UMOV UR47, URZ ;  /* 0x0000003f002f7c82 */ /* 0x000fe20008000000 */
[----:B------:R-:W-:Y:S01]  /*0ae0*/  SHF.R.S32.HI R0, RZ, 0x1f, R191 ;  /* 0x0000001fff007819 */ /* 0x000fe200000114bf */
[----:B------:R-:W-:Y:S01]  /*0af0*/  UMOV UR46, URZ ;  /* 0x0000003f002e7c82 */ /* 0x000fe20008000000 */
[----:B------:R-:W-:Y:S01]  /*0b00*/  R2UR UR5, R5 ;  /* 0x00000000050572ca */ /* 0x000fe200000e0000 */
[----:B------:R-:W-:Y:S01]  /*0b10*/  UMOV UR45, URZ ;  /* 0x0000003f002d7c82 */ /* 0x000fe20008000000 */
[CC--:B------:R-:W-:Y:S02]  /*0b20*/  LEA.HI R3, R0.reuse, R191.reuse, RZ, 0x7 ;  /* 0x000000bf00037211 */ /* 0x0c0fe400078f38ff */
[----:B------:R-:W-:-:S02]  /*0b30*/  LEA.HI R4, R0, R191, RZ, 0x5 ;  /* 0x000000bf00047211 */ /* 0x000fc400078f28ff */
[----:B------:R-:W-:Y:S02]  /*0b40*/  LOP3.LUT R2, R3, 0xffffff80, RZ, 0xc0, !PT ;  /* 0xffffff8003027812 */ /* 0x000fe400078ec0ff */
[----:B------:R-:W-:Y:S01]  /*0b50*/  SHF.R.S32.HI R186, RZ, 0x7, R3 ;  /* 0x00000007ffba7819 */ /* 0x000fe20000011403 */
[----:B------:R-:W-:Y:S02]  /*0b60*/  IMAD.SHL.U32 R6, R4, 0x20, RZ ;  /* 0x0000002004067824 */ /* 0x000fe400078e00ff */
[----:B------:R-:W-:Y:S01]  /*0b70*/  IMAD.IADD R185, R191, 0x1, -R2 ;  /* 0x00000001bfb97824 */ /* 0x000fe200078e0a02 */
[----:B------:R-:W-:Y:S02]  /*0b80*/  LEA.HI R2, R0, R191, RZ, 0x4 ;  /* 0x000000bf00027211 */ /* 0x000fe400078f20ff */
[----:B------:R-:W-:Y:S02]  /*0b90*/  LOP3.LUT R7, R6, 0xfffffc00, RZ, 0xc0, !PT ;  /* 0xfffffc0006077812 */ /* 0x000fe400078ec0ff */
[----:B------:R-:W-:-:S02]  /*0ba0*/  SHF.R.S32.HI R8, RZ, 0x1f, R185 ;  /* 0x0000001fff087819 */ /* 0x000fc400000114b9 */
[----:B------:R-:W-:Y:S02]  /*0bb0*/  LEA.HI R6, R0, R191, RZ, 0x2 ;  /* 0x000000bf00067211 */ /* 0x000fe400078f10ff */
[----:B------:R-:W-:Y:S02]  /*0bc0*/  LEA.HI R9, R8, R185, RZ, 0x2 ;  /* 0x000000b908097211 */ /* 0x000fe400078f10ff */
[----:B------:R-:W-:Y:S02]  /*0bd0*/  SHF.R.S32.HI R5, RZ, 0x4, R2 ;  /* 0x00000004ff057819 */ /* 0x000fe40000011402 */
[--C-:B------:R-:W-:Y:S02]  /*0be0*/  SHF.R.S32.HI R10, RZ, 0x2, R9.reuse ;  /* 0x00000002ff0a7819 */ /* 0x100fe40000011409 */
[----:B------:R-:W-:Y:S02]  /*0bf0*/  SHF.R.S32.HI R11, RZ, 0x1f, R9 ;  /* 0x0000001fff0b7819 */ /* 0x000fe40000011409 */
[----:B------:R-:W-:-:S02]  /*0c00*/  LOP3.LUT R4, R2, 0x3fffff0, RZ, 0xc0, !PT ;  /* 0x03fffff002047812 */ /* 0x000fc400078ec0ff */
[----:B------:R-:W-:Y:S02]  /*0c10*/  LOP3.LUT R6, R6, 0xfffffffc, RZ, 0xc0, !PT ;  /* 0xfffffffc06067812 */ /* 0x000fe400078ec0ff */
[----:B------:R-:W-:Y:S01]  /*0c20*/  LEA.HI R0, R0, R191, RZ, 0x3 ;  /* 0x000000bf00007211 */ /* 0x000fe200078f18ff */
[----:B------:R-:W-:Y:S01]  /*0c30*/  IMAD.IADD R4, R191, 0x1, -R4 ;  /* 0x00000001bf047824 */ /* 0x000fe200078e0a04 */
[----:B------:R-:W-:Y:S01]  /*0c40*/  LEA.HI R11, R11, R10, RZ, 0x3 ;  /* 0x0000000a0b0b7211 */ /* 0x000fe200078f18ff */
[----:B------:R-:W-:Y:S01]  /*0c50*/  IMAD.IADD R6, R191, 0x1, -R6 ;  /* 0x00000001bf067824 */ /* 0x000fe200078e0a06 */
[----:B------:R-:W-:Y:S01]  /*0c60*/  LEA.HI R2, R2, R5, RZ, 0x1 ;  /* 0x0000000502027211 */ /* 0x000fe200078f08ff */
[----:B------:R-:W-:Y:S01]  /*0c70*/  IMAD R7, R4, 0x40, R7 ;  /* 0x0000004004077824 */ /* 0x000fe200078e0207 */
[----:B------:R-:W-:Y:S02]  /*0c80*/  LOP3.LUT R22, R0, 0xfffffff8, RZ, 0xc0, !PT ;  /* 0xfffffff800167812 */ /* 0x000fe400078ec0ff */
[----:B------:R-:W-:-:S02]  /*0c90*/  LOP3.LUT R11, R11, 0xfffffff8, RZ, 0xc0, !PT ;  /* 0xfffffff80b0b7812 */ /* 0x000fc400078ec0ff */
[----:B------:R-:W-:Y:S01]  /*0ca0*/  LEA.HI R8, R8, R185, RZ, 0x5 ;  /* 0x000000b908087211 */ /* 0x000fe200078f28ff */
[----:B------:R-:W-:Y:S01]  /*0cb0*/  IMAD.IADD R22, R191, 0x1, -R22 ;  /* 0x00000001bf167824 */ /* 0x000fe200078e0a16 */
[----:B------:R-:W-:Y:S01]  /*0cc0*/  LEA.HI R3, R3, R186, RZ, 0x1 ;  /* 0x000000ba03037211 */ /* 0x000fe200078f08ff */
[----:B------:R-:W-:Y:S01]  /*0cd0*/  IMAD.IADD R11, R10, 0x1, -R11 ;  /* 0x000000010a0b7824 */ /* 0x000fe200078e0a0b */
[----:B------:R-:W-:Y:S01]  /*0ce0*/  LOP3.LUT R2, R2, 0x1ffffffe, RZ, 0xc0, !PT ;  /* 0x1ffffffe02027812 */ /* 0x000fe200078ec0ff */
[----:B------:R-:W-:Y:S01]  /*0cf0*/  IMAD.SHL.U32 R18, R22, 0x8, RZ ;  /* 0x0000000816127824 */ /* 0x000fe200078e00ff */
[----:B------:R-:W-:Y:S02]  /*0d00*/  SHF.R.S32.HI R8, RZ, 0x5, R8 ;  /* 0x00000005ff087819 */ /* 0x000fe40000011408 */
[----:B------:R-:W-:Y:S01]  /*0d10*/  LEA.HI R4, R6, R6, RZ, 0x1 ;  /* 0x0000000606047211 */ /* 0x000fe200078f08ff */
[----:B------:R-:W-:Y:S01]  /*0d20*/  IMAD.IADD R2, R5, 0x1, -R2 ;  /* 0x0000000105027824 */ /* 0x000fe200078e0a02 */
[----:B------:R-:W-:Y:S01]  /*0d30*/  LOP3.LUT R3, R3, 0x3fffffe, RZ, 0xc0, !PT ;  /* 0x03fffffe03037812 */ /* 0x000fe200078ec0ff */
[----:B------:R-:W-:Y:S01]  /*0d40*/  IMAD R8, R8, 0x10, R11 ;  /* 0x0000001008087824 */ /* 0x000fe200078e020b */
[----:B------:R-:W-:Y:S01]  /*0d50*/  LOP3.LUT R5, R4, 0x1ffffffe, RZ, 0xc0, !PT ;  /* 0x1ffffffe04057812 */ /* 0x000fe200078ec0ff */
[----:B------:R-:W-:Y:S01]  /*0d60*/  VIADD R19, R18, 0x40 ;  /* 0x0000004012137836 */ /* 0x000fe20000000000 */
[----:B------:R-:W-:Y:S01]  /*0d70*/  LOP3.LUT R16, R9, 0x7ffffffc, RZ, 0xc0, !PT ;  /* 0x7ffffffc09107812 */ /* 0x000fe200078ec0ff */
[----:B------:R-:W-:Y:S01]  /*0d80*/  IMAD.IADD R3, R186, 0x1, -R3 ;  /* 0x00000001ba037824 */ /* 0x000fe200078e0a03 */
[----:B------:R-:W-:Y:S01]  /*0d90*/  SHF.R.S32.HI R184, RZ, 0x3, R0 ;  /* 0x00000003ffb87819 */ /* 0x000fe20000011400 */
[----:B------:R-:W-:Y:S01]  /*0da0*/  IMAD.IADD R6, R6, 0x1, -R5 ;  /* 0x0000000106067824 */ /* 0x000fe200078e0a05 */
[----:B------:R-:W-:Y:S01]  /*0db0*/  SHF.R.S32.HI R190, RZ, 0x1f, R18 ;  /* 0x0000001fffbe7819 */ /* 0x000fe20000011412 */
[----:B------:R-:W-:Y:S01]  /*0dc0*/  IMAD R187, R3, 0x40, R8 ;  /* 0x0000004003bb7824 */ /* 0x000fe200078e0208 */
[----:B------:R-:W-:Y:S01]  /*0dd0*/  SHF.R.S32.HI R189, RZ, 0x1f, R19 ;  /* 0x0000001fffbd7819 */ /* 0x000fe20000011413 */
[----:B------:R-:W-:-:S02]  /*0de0*/  IMAD R188, R2, 0x8, R7 ;  /* 0x0000000802bc7824 */ /* 0x000fc400078e0207 */
[----:B------:R-:W-:Y:S02]  /*0df0*/  IMAD.IADD R16, R185, 0x1, -R16 ;  /* 0x00000001b9107824 */ /* 0x000fe400078e0a10 */
[----:B------:R-:W-:-:S07]  /*0e00*/  IMAD R17, R6, 0x8, R187 ;  /* 0x0000000806117824 */ /* 0x000fce00078e02bb */
.L_x_1456:
[----:B------:R-:W-:Y:S01]  /*0e10*/  ULDC.64 UR8, c[0x0][0xa28] ;  /* 0x00028a0000087ab9 */ /* 0x000fe20000000a00 */
[----:B------:R-:W-:Y:S01]  /*0e20*/  ULDC UR4, c[0x0][0x424] ;  /* 0x0001090000047ab9 */ /* 0x000fe20000000800 */
[----:B------:R-:W-:-:S04]  /*0e30*/  UISETP.NE.U32.AND UP0, UPT, UR8, URZ, UPT ;  /* 0x0000003f0800728c */ /* 0x000fc8000bf05070 */
[----:B------:R-:W-:-:S03]  /*0e40*/  UISETP.NE.AND.EX UP0, UPT, UR9, URZ, UPT, UP0 ;  /* 0x0000003f0900728c */ /* 0x000fc6000bf05300 */
[----:B------:R-:W-:Y:S02]  /*0e50*/  ULDC.64 UR8, c[0x0][0xa18] ;  /* 0x0002860000087ab9 */ /* 0x000fe40000000a00 */
[----:B------:R-:W-:Y:S01]  /*0e60*/  UISETP.NE.U32.AND UP1, UPT, UR8, URZ, UPT ;  /* 0x0000003f0800728c */ /* 0x000fe2000bf25070 */
[----:B------:R-:W-:-:S03]  /*0e70*/  PLOP3.LUT P0, PT, PT, PT, UP0, 0x80, 0x0 ;  /* 0x000000000000781c */ /* 0x000fc60003f0f008 */
[----:B------:R-:W-:-:S03]  /*0e80*/  UISETP.NE.AND.EX UP1, UPT, UR9, URZ, UPT, UP1 ;  /* 0x0000003f0900728c */ /* 0x000fc6000bf25310 */
[----:B------:R-:W-:Y:S02]  /*0e90*/  @UP0 ULDC.64 UR8, c[0x0][0xa28] ;  /* 0x00028a0000080ab9 */ /* 0x000fe40000000a00 */
[----:B------:R-:W-:Y:S01]  /*0ea0*/  @UP0 UIMAD.WIDE UR8, UR6, 0x4, UR8 ;  /* 0x00000004060808a5 */ /* 0x000fe2000f8e0208 */
[----:B------:R-:W-:-:S05]  /*0eb0*/  PLOP3.LUT P2, PT, PT, PT, UP1, 0x80, 0x0 ;  /* 0x000000000000781c */ /* 0x000fca0003f4f018 */
[----:B------:R-:W-:Y:S01]  /*0ec0*/  @UP1 ULDC.64 UR10, c[0x0][0xa18] ;  /* 0x00028600000a1ab9 */ /* 0x000fe20000000a00 */
[----:B0-2-4-:R-:W-:Y:S02]  /*0ed0*/  IMAD.U32 R2, RZ, RZ, UR8 ;  /* 0x00000008ff027e24 */ /* 0x015fe4000f8e00ff */
[----:B------:R-:W-:Y:S01]  /*0ee0*/  IMAD.U32 R3, RZ, RZ, UR9 ;  /* 0x00000009ff037e24 */ /* 0x000fe2000f8e00ff */
[----:B------:R-:W-:-:S04]  /*0ef0*/  @UP1 UIMAD.WIDE UR8, UR6, 0x4, UR10 ;  /* 0x00000004060818a5 */ /* 0x000fc8000f8e020a */
[----:B------:R-:W2:Y:S02]  /*0f00*/  @P0 LDG.E R2, desc[UR50][R2.64] ;  /* 0x0000003202020981 */ /* 0x000ea4000c1e1900 */
[----:B------:R-:W-:Y:S02]  /*0f10*/  IMAD.U32 R4, RZ, RZ, UR8 ;  /* 0x00000008ff047e24 */ /* 0x000fe4000f8e00ff */
[----:B------:R-:W-:Y:S01]  /*0f20*/  IMAD.U32 R5, RZ, RZ, UR9 ;  /* 0x00000009ff057e24 */ /* 0x000fe2000f8e00ff */
[----:B------:R-:W-:-:S04]  /*0f30*/  ULDC.64 UR8, c[0x0][0x418] ;  /* 0x0001060000087ab9 */ /* 0x000fc80000000a00 */
[----:B---3--:R-:W3:Y:S01]  /*0f40*/  @P2 LDG.E R4, desc[UR50][R4.64] ;  /* 0x0000003204042981 */ /* 0x008ee2000c1e1900 */
[----:B------:R-:W-:Y:S01]  /*0f50*/  UISETP.NE.U32.AND UP0, UPT, UR8, URZ, UPT ;  /* 0x0000003f0800728c */ /* 0x000fe2000bf05070 */
[----:B------:R-:W-:Y:S01]  /*0f60*/  UMOV UR39, URZ ;  /* 0x0000003f00277c82 */ /* 0x000fe20008000000 */
[----:B------:R-:W-:Y:S02]  /*0f70*/  ULDC UR44, c[0x0][0x288] ;  /* 0x0000a200002c7ab9 */ /* 0x000fe40000000800 */
[----:B------:R-:W-:Y:S01]  /*0f80*/  UISETP.NE.AND.EX UP0, UPT, UR9, URZ, UPT, UP0 ;  /* 0x0000003f0900728c */ /* 0x000fe2000bf05300 */
[----:B------:R-:W-:Y:S02]  /*0f90*/  UMOV UR42, UR7 ;  /* 0x00000007002a7c82 */ /* 0x000fe40008000000 */
[----:B------:R-:W-:Y:S01]  /*0fa0*/  ULDC.64 UR8, c[0x0][0xa20] ;  /* 0x0002880000087ab9 */ /* 0x000fe20000000a00 */
[----:B------:R-:W-:Y:S01]  /*0fb0*/  USEL UR4, UR4, 0x1, UP0 ;  /* 0x0000000104047887 */ /* 0x000fe20008000000 */
[----:B------:R-:W-:Y:S01]  /*0fc0*/  ISETP.NE.U32.AND P1, PT, RZ, UR8, PT ;  /* 0x00000008ff007c0c */ /* 0x000fe2000bf25070 */
[----:B------:R-:W-:-:S02]  /*0fd0*/  ULDC UR8, c[0x0][0x2f0] ;  /* 0x0000bc0000087ab9 */ /* 0x000fc40000000800 */
[----:B------:R-:W-:Y:S01]  /*0fe0*/  UIMAD UR4, UR4, UR8, URZ ;  /* 0x00000008040472a4 */ /* 0x000fe2000f8e023f */
[----:B------:R-:W-:Y:S02]  /*0ff0*/  ISETP.NE.AND.EX P1, PT, RZ, UR9, PT, P1 ;  /* 0x00000009ff007c0c */ /* 0x000fe4000bf25310 */
[----:B--2---:R-:W-:Y:S02]  /*1000*/  @P0 R2UR UR39, R2 ;  /* 0x00000000022702ca */ /* 0x004fe400000e0000 */
[----:B---3--:R-:W-:Y:S01]  /*1010*/  @P2 R2UR UR44, R4 ;  /* 0x00000000042c22ca */ /* 0x008fe200000e0000 */
[----:B-1----:R-:W-:-:S14]  /*1020*/  @P2 BRA `(.L_x_1357) ;  /* 0x0000000000342947 */ /* 0x002fdc0003800000 */
[----:B------:R-:W-:Y:S02]  /*1030*/  ULDC.64 UR8, c[0x0][0xa00] ;  /* 0x0002800000087ab9 */ /* 0x000fe40000000a00 */
[----:B------:R-:W-:-:S04]  /*1040*/  ISETP.NE.U32.AND P0, PT, RZ, UR8, PT ;  /* 0x00000008ff007c0c */ /* 0x000fc8000bf05070 */
[----:B------:R-:W-:-:S13]  /*1050*/  ISETP.NE.AND.EX P0, PT, RZ, UR9, PT, P0 ;  /* 0x00000009ff007c0c */ /* 0x000fda000bf05300 */
[----:B------:R-:W-:Y:S05]  /*1060*/  @!P0 BRA `(.L_x_1357) ;  /* 0x0000000000248947 */ /* 0x000fea0003800000 */
[----:B------:R-:W-:Y:S02]  /*1070*/  ULDC.64 UR8, c[0x0][0xa00] ;  /* 0x0002800000087ab9 */ /* 0x000fe40000000a00 */
[----:B------:R-:W-:-:S06]  /*1080*/  UIMAD.WIDE UR8, UR6, 0x4, UR8 ;  /* 0x00000004060878a5 */ /* 0x000fcc000f8e0208 */
[----:B------:R-:W-:Y:S02]  /*1090*/  IMAD.U32 R2, RZ, RZ, UR8 ;  /* 0x00000008ff027e24 */ /* 0x000fe4000f8e00ff */
[----:B------:R-:W-:-:S05]  /*10a0*/  IMAD.U32 R3, RZ, RZ, UR9 ;  /* 0x00000009ff037e24 */ /* 0x000fca000f8e00ff */
[----:B------:R-:W2:Y:S04]  /*10b0*/  LDG.E R4, desc[UR50][R2.64] ;  /* 0x0000003202047981 */ /* 0x000ea8000c1e1900 */
[----:B------:R-:W3:Y:S01]  /*10c0*/  LDG.E R0, desc[UR50][R2.64+0x4] ;  /* 0x0000043202007981 */ /* 0x000ee2000c1e1900 */
[----:B--2---:R-:W-:Y:S02]  /*10d0*/  R2UR UR44, R4 ;  /* 0x00000000042c72ca */ /* 0x004fe400000e0000 */
[----:B---3--:R-:W-:-:S13]  /*10e0*/  R2UR UR7, R0 ;  /* 0x00000000000772ca */ /* 0x008fda00000e0000 */
[----:B------:R-:W-:-:S12]  /*10f0*/  UIADD3 UR44, -UR44, UR7, URZ ;  /* 0x000000072c2c7290 */ /* 0x000fd8000fffe13f */
.L_x_1357:
[----:B------:R-:W-:Y:S01]  /*1100*/  UMOV UR37, UR6 ;  /* 0x0000000600257c82 */ /* 0x000fe20008000000 */
[----:B------:R-:W-:Y:S05]  /*1110*/  @!P1 BRA `(.L_x_1358) ;  /* 0x00000000001c9947 */ /* 0x000fea0003800000 */
[----:B------:R-:W-:Y:S02]  /*1120*/  ULDC.64 UR8, c[0x0][0xa20] ;  /* 0x0002880000087ab9 */ /* 0x000fe40000000a00 */
[----:B------:R-:W-:-:S06]  /*1130*/  UIMAD.WIDE UR6, UR6, 0x4, UR8 ;  /* 0x00000004060678a5 */ /* 0x000fcc000f8e0208 */
[----:B------:R-:W-:Y:S02]  /*1140*/  IMAD.U32 R2, RZ, RZ, UR6 ;  /* 0x00000006ff027e24 */ /* 0x000fe4000f8e00ff */
[----:B------:R-:W-:-:S05]  /*1150*/  IMAD.U32 R3, RZ, RZ, UR7 ;  /* 0x00000007ff037e24 */ /* 0x000fca000f8e00ff */
[----:B------:R-:W2:Y:S02]  /*1160*/  LDG.E R2, desc[UR50][R2.64] ;  /* 0x0000003202027981 */ /* 0x000ea4000c1e1900 */
[----:B--2---:R-:W-:Y:S01]  /*1170*/  R2UR UR4, R2 ;  /* 0x00000000020472ca */ /* 0x004fe200000e0000 */
[----:B------:R-:W-:-:S14]  /*1180*/  BRA `(.L_x_1359) ;  /* 0x0000000000347947 */ /* 0x000fdc0003800000 */
.L_x_1358:
        /* <DEDUP_REMOVED lines=13> */
.L_x_1359:
[----:B------:R-:W-:Y:S01]  /*1260*/  ULDC UR6, c[0x0][0x448] ;  /* 0x0001120000067ab9 */ /* 0x000fe20000000800 */
[----:B------:R-:W-:Y:S02]  /*1270*/  USHF.L.U32 UR38, UR5, 0x7, URZ ;  /* 0x0000000705267899 */ /* 0x000fe4000800063f */
[----:B------:R-:W-:Y:S02]  /*1280*/  UISETP.NE.AND UP0, UPT, UR6, 0x1, UPT ;  /* 0x000000010600788c */ /* 0x000fe4000bf05270 */
[----:B------:R-:W-:Y:S02]  /*1290*/  UIADD3 UR8, UR38, 0x7f, URZ ;  /* 0x0000007f26087890 */ /* 0x000fe4000fffe03f */
[----:B------:R-:W-:-:S03]  /*12a0*/  UIADD3 UR39, -UR39, UR4, URZ ;  /* 0x0000000427277290 */ /* 0x000fc6000fffe13f */
[----:B------:R-:W-:Y:S01]  /*12b0*/  ULDC.64 UR4, c[0x0][0x9e0] ;  /* 0x0002780000047ab9 */ /* 0x000fe20000000a00 */
[----:B------:R-:W-:Y:S02]  /*12c0*/  UIADD3 UR9, UR39, 0x1, -UR44 ;  /* 0x0000000127097890 */ /* 0x000fe4000fffe82c */
[----:B------:R-:W-:Y:S01]  /*12d0*/  UISETP.GE.AND UP1, UPT, UR5, 0x1, UPT ;  /* 0x000000010500788c */ /* 0x000fe2000bf26270 */
[----:B------:R-:W-:Y:S01]  /*12e0*/  @UP0 ULDC UR6, c[0x0][0x44c] ;  /* 0x0001130000060ab9 */ /* 0x000fe20000000800 */
[----:B------:R-:W-:Y:S01]  /*12f0*/  @UP0 ULDC UR10, c[0x0][0x450] ;  /* 0x00011400000a0ab9 */ /* 0x000fe20000000800 */
[----:B------:R-:W-:-:S03]  /*1300*/  UIMAD.WIDE.U32 UR6, UR8, UR6, URZ ;  /* 0x00000006080672a5 */ /* 0x000fc6000f8e003f */
[----:B------:R-:W-:Y:S01]  /*1310*/  PLOP3.LUT P1, PT, PT, PT, UP1, 0x80, 0x0 ;  /* 0x000000000000781c */ /* 0x000fe20003f2f018 */
[----:B------:R-:W-:-:S04]  /*1320*/  @UP0 USHF.R.U32.HI UR8, URZ, UR10, UR7 ;  /* 0x0000000a3f080299 */ /* 0x000fc80008011607 */
[----:B------:R-:W-:-:S04]  /*1330*/  UIADD3 UR8, UR9, UR8, URZ ;  /* 0x0000000809087290 */ /* 0x000fc8000fffe03f */
[----:B------:R-:W-:-:S06]  /*1340*/  UIADD3 UR4, UR8, UR4, URZ ;  /* 0x0000000408047290 */ /* 0x000fcc000fffe03f */
[----:B------:R-:W-:Y:S01]  /*1350*/  IMAD.U32 R0, RZ, RZ, UR4 ;  /* 0x00000004ff007e24 */ /* 0x000fe2000f8e00ff */
[----:B------:R-:W-:Y:S06]  /*1360*/  @!P1 BRA `(.L_x_1360) ;  /* 0x0000000000409947 */ /* 0x000fec0003800000 */
        /* <DEDUP_REMOVED lines=10> */
.L_x_1361:
[----:B------:R-:W-:-:S11]  /*1410*/  UISETP.NE.AND UP1, UPT, UR5, 0x1, UPT ;  /* 0x000000010500788c */ /* 0x000fd6000bf25270 */
[----:B------:R-:W-:Y:S02]  /*1420*/  @UP1 ULDC.64 UR8, c[0x0][0x9e8] ;  /* 0x00027a0000081ab9 */ /* 0x000fe40000000a00 */
[----:B------:R-:W-:-:S04]  /*1430*/  UIMAD.WIDE.U32 UR6, UR4, UR8, URZ ;  /* 0x00000008040672a5 */ /* 0x000fc8000f8e003f */
[----:B------:R-:W-:-:S12]  /*1440*/  @UP1 USHF.R.U32.HI UR4, URZ, UR9, UR7 ;  /* 0x000000093f041299 */ /* 0x000fd80008011607 */
.L_x_1362:
[----:B------:R-:W-:-:S06]  /*1450*/  UIMAD UR4, UR4, UR5, UR5 ;  /* 0x00000005040472a4 */ /* 0x000fcc000f8e0205 */
[----:B------:R-:W-:-:S07]  /*1460*/  VIMNMX R0, R0, UR4, PT ;  /* 0x0000000400007c48 */ /* 0x000fce000bfe0100 */
.L_x_1360:
[----:B------:R-:W-:Y:S01]  /*1470*/  UIADD3 UR4, UR39, 0x7f, URZ ;  /* 0x0000007f27047890 */ /* 0x000fe2000fffe03f */
        /* <DEDUP_REMOVED lines=10> */
[----:B------:R-:W-:-:S02]  /*1520*/  UIADD3 UR52, UR39, -UR44, URZ ;  /* 0x8000002c27347290 */ /* 0x000fc4000fffe03f */
        /* <DEDUP_REMOVED lines=17> */
.L_x_1364:
[----:B------:R-:W-:-:S11]  /*1640*/  UISETP.NE.AND UP0, UPT, UR5, 0x1, UPT ;  /* 0x000000010500788c */ /* 0x000fd6000bf05270 */
[----:B------:R-:W-:Y:S02]  /*1650*/  @UP0 ULDC.64 UR10, c[0x0][0x9e8] ;  /* 0x00027a00000a0ab9 */ /* 0x000fe40000000a00 */
[----:B------:R-:W-:-:S04]  /*1660*/  UIMAD.WIDE.U32 UR6, UR4, UR10, URZ ;  /* 0x0000000a040672a5 */ /* 0x000fc8000f8e003f */
[----:B------:R-:W-:-:S12]  /*1670*/  @UP0 USHF.R.U32.HI UR4, URZ, UR11, UR7 ;  /* 0x0000000b3f040299 */ /* 0x000fd80008011607 */
.L_x_1365:
[----:B------:R-:W-:-:S04]  /*1680*/  UIMAD UR4, UR4, UR5, URZ ;  /* 0x00000005040472a4 */ /* 0x000fc8000f8e023f */
[----:B------:R-:W-:-:S04]  /*1690*/  UISETP.LT.AND UP0, UPT, UR9, UR4, UPT ;  /* 0x000000040900728c */ /* 0x000fc8000bf01270 */
[----:B------:R-:W-:-:S12]  /*16a0*/  USEL UR9, UR9, UR4, !UP0 ;  /* 0x0000000409097287 */ /* 0x000fd8000c000000 */
.L_x_1363:
        /* <DEDUP_REMOVED lines=39> */
[----:B------:R-:W-:Y:S02]  /*1920*/  IMAD.MOV.U32 R89, RZ, RZ, RZ ;  /* 0x000000ffff597224 */ /* 0x000fe400078e00ff */
        /* <DEDUP_REMOVED lines=33> */
.L_x_1367:
        /* <DEDUP_REMOVED lines=9> */
.L_x_1586:
[----:B------:R-:W-:Y:S05]  /*1bd0*/  @!P0 BRA `(.L_x_1369) ;  /* 0x0000000000048947 */ /* 0x000fea0003800000 */
[----:B------:R-:W-:Y:S01]  /*1be0*/  BPT.TRAP 0x1 ;  /* 0x000000040000795c */ /* 0x000fe20000300000 */
.L_x_1369:
[----:B------:R-:W-:Y:S02]  /*1bf0*/  IMAD.U32 R5, RZ, RZ, UR45 ;  /* 0x0000002dff057e24 */ /* 0x000fe4000f8e00ff */
[----:B0-----:R-:W-:-:S03]  /*1c00*/  IMAD.U32 R0, RZ, RZ, UR46 ;  /* 0x0000002eff007e24 */ /* 0x001fc6000f8e00ff */
[----:B------:R-:W-:Y:S02]  /*1c10*/  LEA R5, R5, UR41, 0x3 ;  /* 0x0000002905057c11 */ /* 0x000fe4000f8e18ff */
[----:B------:R-:W-:-:S04]  /*1c20*/  SHF.L.U32 R0, R0, 0x1f, RZ ;  /* 0x0000001f00007819 */ /* 0x000fc800000006ff */
[----:B------:R0:W1:Y:S01]  /*1c30*/  SYNCS.PHASECHK.TRANS64.TRYWAIT P2, [R5+URZ+0x28830], R0 ;  /* 0x02883000050075a7 */ /* 0x000062000804017f */
[----:B------:R-:W-:Y:S05]  /*1c40*/  @!P0 BRA `(.L_x_1370) ;  /* 0x0000000000048947 */ /* 0x000fea0003800000 */
[----:B------:R-:W-:Y:S01]  /*1c50*/  BPT.TRAP 0x1 ;  /* 0x000000040000795c */ /* 0x000fe20000300000 */
.L_x_1370:
[----:B------:R-:W2:Y:S02]  /*1c60*/  S2R R2, SR_TID.X ;  /* 0x0000000000027919 */ /* 0x000ea40000002100 */
[----:B--2---:R-:W-:Y:S01]  /*1c70*/  LOP3.LUT P1, RZ, R2, 0x7f, RZ, 0xc0, !PT ;  /* 0x0000007f02ff7812 */ /* 0x004fe2000782c0ff */
[----:B-1----:R-:W-:-:S12]  /*1c80*/  @P2 BRA `(.L_x_1371) ;  /* 0x0000000000082947 */ /* 0x002fd80003800000 */
[----:B------:R-:W1:Y:S02]  /*1c90*/  SYNCS.PHASECHK.TRANS64.TRYWAIT P2, [R5+URZ+0x28830], R0 ;  /* 0x02883000050075a7 */ /* 0x000e64000804017f */
[----:B-1----:R-:W-:Y:S05]  /*1ca0*/  @!P2 BRA `(.L_x_1372) ;  /* 0x000001440040a947 */ /* 0x002fea0003800000 */
.L_x_1371:
[----:B------:R-:W-:Y:S05]  /*1cb0*/  WARPSYNC.ALL ;  /* 0x0000000000007948 */ /* 0x000fea0003800000 */
[----:B------:R-:W-:Y:S01]  /*1cc0*/  UIADD3 UR4, UR41, 0x18400, URZ ;  /* 0x0001840029047890 */ /* 0x000fe2000fffe03f */
[----:B------:R-:W-:Y:S01]  /*1cd0*/  WARPGROUP.ARRIVE ;  /* 0x00000000000079c5 */ /* 0x000fe20000000000 */
[----:B------:R-:W-:Y:S01]  /*1ce0*/  ULOP3.LUT UR32, UR53, 0x10000, URZ, 0xfc, !UPT ;  /* 0x0001000035207892 */ /* 0x000fe2000f8efc3f */
[----:B01----:R-:W-:Y:S01]  /*1cf0*/  VIADD R0, R17, UR38 ;  /* 0x0000002611007c36 */ /* 0x003fe20008000000 */
[----:B------:R-:W-:Y:S01]  /*1d00*/  USHF.R.U32.HI UR4, URZ, 0x4, UR4 ;  /* 0x000000043f047899 */ /* 0x000fe20008011604 */
[----:B------:R-:W-:Y:S01]  /*1d10*/  IMAD.MOV.U32 R3, RZ, RZ, -0x80 ;  /* 0xffffff80ff037424 */ /* 0x000fe200078e00ff */
[----:B------:R-:W-:Y:S01]  /*1d20*/  UMOV UR33, 0x40000040 ;  /* 0x4000004000217882 */ /* 0x000fe20000000000 */
[----:B------:R-:W-:Y:S01]  /*1d30*/  UMOV UR35, 0x40000040 ;  /* 0x4000004000237882 */ /* 0x000fe20000000000 */
[----:B------:R-:W-:Y:S01]  /*1d40*/  ULOP3.LUT UR4, UR4, 0x3fff, URZ, 0xc0, !UPT ;  /* 0x00003fff04047892 */ /* 0x000fe2000f8ec03f */
[----:B------:R-:W-:Y:S01]  /*1d50*/  IMAD.MOV.U32 R4, RZ, RZ, R0 ;  /* 0x000000ffff047224 */ /* 0x000fe200078e0000 */
[----:B------:R-:W-:Y:S01]  /*1d60*/  UMOV UR5, 0x40000040 ;  /* 0x4000004000057882 */ /* 0x000fe20000000000 */
[----:B------:R-:W-:Y:S01]  /*1d70*/  UMOV UR7, 0x40000040 ;  /* 0x4000004000077882 */ /* 0x000fe20000000000 */
[----:B------:R-:W-:Y:S01]  /*1d80*/  ULOP3.LUT UR49, UR4, 0x10000, URZ, 0xfc, !UPT ;  /* 0x0001000004317892 */ /* 0x000fe2000f8efc3f */
[----:B------:R-:W-:Y:S01]  /*1d90*/  IMAD R6, R88, R3, 0x80 ;  /* 0x0000008058067424 */ /* 0x000fe200078e0203 */
[----:B------:R-:W-:Y:S01]  /*1da0*/  UIADD3 UR4, UR32, 0x2, URZ ;  /* 0x0000000220047890 */ /* 0x000fe2000fffe03f */
[----:B------:R-:W-:Y:S01]  /*1db0*/  IMAD.U32 R7, RZ, RZ, UR44 ;  /* 0x0000002cff077e24 */ /* 0x000fe2000f8e00ff */
[----:B------:R-:W-:Y:S01]  /*1dc0*/  ULEA UR34, UR45, UR49, 0xb ;  /* 0x000000312d227291 */ /* 0x000fe2000f8e583f */
[----:B------:R-:W-:Y:S01]  /*1dd0*/  VIADD R3, R6, 0x1 ;  /* 0x0000000106037836 */ /* 0x000fe20000000000 */
[----:B------:R-:W-:Y:S01]  /*1de0*/  UIADD3 UR8, UR32, 0x4, URZ ;  /* 0x0000000420087890 */ /* 0x000fe2000fffe03f */
[----:B------:R-:W-:Y:S01]  /*1df0*/  LEA R11, R88, 0xffffff80, 0x7 ;  /* 0xffffff80580b7811 */ /* 0x000fe200078e38ff */
[----:B------:R-:W-:-:S02]  /*1e00*/  UIADD3 UR6, UR34, 0x2, URZ ;  /* 0x0000000222067890 */ /* 0x000fc4000fffe03f */
[----:B------:R-:W-:Y:S01]  /*1e10*/  UIADD3 UR10, UR34, 0x4, URZ ;  /* 0x00000004220a7890 */ /* 0x000fe2000fffe03f */
[----:B------:R-:W-:Y:S02]  /*1e20*/  UMOV UR9, 0x40000040 ;  /* 0x4000004000097882 */ /* 0x000fe40000000000 */
[----:B------:R-:W-:Y:S01]  /*1e30*/  HGMMA.64x128x16.F32 R24, gdesc[UR32], RZ, !UPT, gsb0 ;  /* 0x01e00000201879f0 */ /* 0x000fe2000c0008ff */
        /* <DEDUP_REMOVED lines=37> */
[----:B------:R-:W0:Y:S04]  /*2090*/  SHFL.IDX PT, R5, R4, RZ, 0x1c1f ;  /* 0x001c1fff04057589 */ /* 0x000e2800000e0000 */
        /* <DEDUP_REMOVED lines=22> */
[----:B-1----:R-:W-:Y:S02]  /*2200*/  IMAD R0, R16, -0x2, R3 ;  /* 0xfffffffe10007824 */ /* 0x002fe400078e0203 */
[----:B------:R-:W-:-:S03]  /*2210*/  VIADD R3, R6, UR39 ;  /* 0x0000002706037c36 */ /* 0x000fc60008000000 */
[----:B------:R-:W-:Y:S01]  /*2220*/  IADD3 R0, -R7, UR39, R0 ;  /* 0x0000002707007c10 */ /* 0x000fe2000fffe100 */
[----:B------:R-:W-:-:S04]  /*2230*/  IMAD R8, R16, -0x2, R3 ;  /* 0xfffffffe10087824 */ /* 0x000fc800078e0203 */
[C---:B------:R-:W-:Y:S02]  /*2240*/  VIADD R13, R0.reuse, UR6 ;  /* 0x00000006000d7c36 */ /* 0x040fe40008000000 */
[----:B------:R-:W-:-:S03]  /*2250*/  VIADD R10, R0, UR10 ;  /* 0x0000000a000a7c36 */ /* 0x000fc60008000000 */
[----:B0-----:R-:W-:Y:S01]  /*2260*/  VIADDMNMX R0, R5, R13, R8, PT ;  /* 0x0000000d05007246 */ /* 0x001fe20003800108 */
[----:B------:R-:W-:Y:S01]  /*2270*/  IMAD.IADD R2, R10, 0x1, R5 ;  /* 0x000000010a027824 */ /* 0x000fe200078e0205 */
[----:B------:R-:W-:Y:S06]  /*2280*/  @P2 BRA `(.L_x_1373) ;  /* 0x00000000005c2947 */ /* 0x000fec0003800000 */
[----:B------:R-:W-:Y:S01]  /*2290*/  IMAD.U32 R12, RZ, RZ, UR44 ;  /* 0x0000002cff0c7e24 */ /* 0x000fe2000f8e00ff */
[----:B------:R-:W-:Y:S04]  /*22a0*/  BSSY B0, `(.L_x_1374) ;  /* 0x0000011000007945 */ /* 0x000fe80003800000 */
[----:B------:R-:W-:-:S04]  /*22b0*/  IADD3 R3, -R12, UR39, R5 ;  /* 0x000000270c037c10 */ /* 0x000fc8000fffe105 */
        /* <DEDUP_REMOVED lines=10> */
.L_x_1375:
[----:B------:R-:W-:-:S06]  /*2360*/  UISETP.NE.AND UP2, UPT, UR7, 0x1, UPT ;  /* 0x000000010700788c */ /* 0x000fcc000bf45270 */
[----:B------:R-:W-:-:S05]  /*2370*/  PLOP3.LUT P2, PT, PT, PT, UP2, 0x80, 0x0 ;  /* 0x000000000000781c */ /* 0x000fca0003f4f028 */
[----:B------:R-:W-:-:S08]  /*2380*/  @UP2 ULDC.64 UR10, c[0x0][0x9e8] ;  /* 0x00027a00000a2ab9 */ /* 0x000fd00000000a00 */
[----:B------:R-:W-:-:S05]  /*2390*/  @P2 IMAD.HI.U32 R5, R3, UR10, RZ ;  /* 0x0000000a03052c27 */ /* 0x000fca000f8e00ff */
[----:B------:R-:W-:-:S07]  /*23a0*/  @P2 SHF.R.U32.HI R3, RZ, UR11, R5 ;  /* 0x0000000bff032c19 */ /* 0x000fce0008011605 */
.L_x_1376:
[----:B------:R-:W-:Y:S05]  /*23b0*/  BSYNC B0 ;  /* 0x0000000000007941 */ /* 0x000fea0003800000 */
.L_x_1374:
[----:B------:R-:W-:-:S04]  /*23c0*/  IMAD R3, R3, UR7, -R11 ;  /* 0x0000000703037c24 */ /* 0x000fc8000f8e0a0b */
[----:B------:R-:W-:-:S05]  /*23d0*/  IMAD R3, R16, -0x2, R3 ;  /* 0xfffffffe10037824 */ /* 0x000fca00078e0203 */
[----:B------:R-:W-:Y:S02]  /*23e0*/  VIMNMX R2, R2, R3, !PT ;  /* 0x0000000302027248 */ /* 0x000fe40007fe0100 */
[----:B------:R-:W-:-:S07]  /*23f0*/  VIADDMNMX R0, R3, UR7, R0, PT ;  /* 0x0000000703007c46 */ /* 0x000fce000b800100 */
.L_x_1373:
[C---:B------:R-:W-:Y:S01]  /*2400*/  ISETP.GE.AND P2, PT, R6.reuse, 0x2, PT ;  /* 0x000000020600780c */ /* 0x040fe20003f46270 */
[----:B------:R-:W0:Y:S01]  /*2410*/  SHFL.IDX PT, R15, R4, 0x1, 0x1c1f ;  /* 0x003c1f00040f7f89 */ /* 0x000e2200000e0000 */
[----:B------:R-:W-:Y:S02]  /*2420*/  ISETP.GE.AND P5, PT, R6, 0xa, PT ;  /* 0x0000000a0600780c */ /* 0x000fe40003fa6270 */
[----:B------:R-:W-:Y:S02]  /*2430*/  ISETP.GT.AND P3, PT, R2, 0x1, !P2 ;  /* 0x000000010200780c */ /* 0x000fe40005764270 */
[----:B------:R-:W-:Y:S02]  /*2440*/  ISETP.GE.AND P4, PT, R6, 0x9, PT ;  /* 0x000000090600780c */ /* 0x000fe40003f86270 */
[----:B------:R-:W-:Y:S02]  /*2450*/  ISETP.LT.OR P3, PT, R0, 0x2, P3 ;  /* 0x000000020000780c */ /* 0x000fe40001f61670 */
[----:B------:R-:W-:-:S02]  /*2460*/  P2R R14, PR, RZ, 0x10 ;  /* 0x00000010ff0e7803 */ /* 0x000fc40000000000 */
[----:B------:R-:W-:Y:S02]  /*2470*/  FSEL R89, R25, -INF , !P3 ;  /* 0xff80000019597808 */ /* 0x000fe40005800000 */
[----:B------:R-:W-:Y:S02]  /*2480*/  ISETP.GT.AND P3, PT, R2, 0x9, !P5 ;  /* 0x000000090200780c */ /* 0x000fe40006f64270 */
        /* <DEDUP_REMOVED lines=143> */
[----:B------:R-:W-:Y:S01]  /*2d80*/  ISETP.GE.AND P6, PT, R6, 0x7a, PT ;  /* 0x0000007a0600780c */ /* 0x000fe20003fc6270 */
[----:B0-----:R-:W-:-:S03]  /*2d90*/  IMAD.IADD R6, R10, 0x1, R15 ;  /* 0x000000010a067824 */ /* 0x001fc600078e020f */
[----:B------:R-:W-:Y:S02]  /*2da0*/  P2R R24, PR, RZ, 0x40 ;  /* 0x00000040ff187803 */ /* 0x000fe40000000000 */
[----:B------:R-:W-:Y:S02]  /*2db0*/  ISETP.GT.AND P6, PT, R2, 0x79, !P6 ;  /* 0x000000790200780c */ /* 0x000fe400077c4270 */
[----:B------:R-:W-:Y:S02]  /*2dc0*/  VIADDMNMX R2, R15, R13, R8, PT ;  /* 0x0000000d0f027246 */ /* 0x000fe40003800108 */
[----:B------:R-:W-:-:S04]  /*2dd0*/  ISETP.LT.OR P6, PT, R0, 0x7a, P6 ;  /* 0x0000007a0000780c */ /* 0x000fc800037c1670 */
[----:B------:R-:W-:Y:S02]  /*2de0*/  FSEL R85, R85, -INF , !P6 ;  /* 0xff80000055557808 */ /* 0x000fe40007000000 */
[----:B------:R-:W-:-:S13]  /*2df0*/  PLOP3.LUT P6, PT, PT, PT, UP1, 0x40, 0x0 ;  /* 0x000000000000781c */ /* 0x000fda0003fce818 */
[----:B------:R-:W-:Y:S05]  /*2e00*/  @P6 BRA `(.L_x_1377) ;  /* 0x0000000000646947 */ /* 0x000fea0003800000 */
        /* <DEDUP_REMOVED lines=14> */
.L_x_1379:
[----:B------:R-:W-:-:S06]  /*2ef0*/  UISETP.NE.AND UP2, UPT, UR7, 0x1, UPT ;  /* 0x000000010700788c */ /* 0x000fcc000bf45270 */
[----:B------:R-:W-:-:S05]  /*2f00*/  PLOP3.LUT P6, PT, PT, PT, UP2, 0x80, 0x0 ;  /* 0x000000000000781c */ /* 0x000fca0003fcf028 */
[----:B------:R-:W-:-:S08]  /*2f10*/  @UP2 ULDC.64 UR10, c[0x0][0x9e8] ;  /* 0x00027a00000a2ab9 */ /* 0x000fd00000000a00 */
[----:B------:R-:W-:Y:S01]  /*2f20*/  @P6 IMAD.HI.U32 R4, R0, UR10, RZ ;  /* 0x0000000a00046c27 */ /* 0x000fe2000f8e00ff */
[----:B------:R-:W-:-:S13]  /*2f30*/  PLOP3.LUT P6, PT, PT, PT, UP2, 0x80, 0x0 ;  /* 0x000000000000781c */ /* 0x000fda0003fcf028 */
[----:B------:R-:W-:-:S07]  /*2f40*/  @P6 SHF.R.U32.HI R0, RZ, UR11, R4 ;  /* 0x0000000bff006c19 */ /* 0x000fce0008011604 */
.L_x_1380:
[----:B------:R-:W-:Y:S05]  /*2f50*/  BSYNC B0 ;  /* 0x0000000000007941 */ /* 0x000fea0003800000 */
.L_x_1378:
[----:B------:R-:W-:-:S04]  /*2f60*/  IMAD R11, R0, UR7, -R11 ;  /* 0x00000007000b7c24 */ /* 0x000fc8000f8e0a0b */
[----:B------:R-:W-:-:S05]  /*2f70*/  IMAD R11, R16, -0x2, R11 ;  /* 0xfffffffe100b7824 */ /* 0x000fca00078e020b */
[----:B------:R-:W-:Y:S02]  /*2f80*/  VIMNMX R6, R6, R11, !PT ;  /* 0x0000000b06067248 */ /* 0x000fe40007fe0100 */
[----:B------:R-:W-:-:S07]  /*2f90*/  VIADDMNMX R2, R11, UR7, R2, PT ;  /* 0x000000070b027c46 */ /* 0x000fce000b800102 */
.L_x_1377:
        /* <DEDUP_REMOVED lines=87> */
[----:B------:R-:W-:Y:S02]  /*3510*/  ISETP.GT.AND P3, PT, R6, 0x70, !P3 ;  /* 0x000000700600780c */ /* 0x000fe40005f64270 */
        /* <DEDUP_REMOVED lines=11> */
[C---:B------:R-:W-:Y:S02]  /*35d0*/  ISETP.LT.OR P5, PT, R2.reuse, 0x79, P5 ;  /* 0x000000790200780c */ /* 0x040fe40002fa1670 */
[----:B------:R-:W-:-:S02]  /*35e0*/  ISETP.LT.OR P2, PT, R2, 0x39, P2 ;  /* 0x000000390200780c */ /* 0x000fc40001741670 */
[----:B------:R-:W-:Y:S02]  /*35f0*/  FSEL R83, R83, -INF , !P4 ;  /* 0xff80000053537808 */ /* 0x000fe40006000000 */
[----:B------:R-:W-:Y:S02]  /*3600*/  FSEL R33, R54, -INF , !P2 ;  /* 0xff80000036217808 */ /* 0x000fe40005000000 */
[----:B------:R-:W-:Y:S02]  /*3610*/  ISETP.GT.AND P2, PT, R6, 0x39, !P6 ;  /* 0x000000390600780c */ /* 0x000fe40007744270 */
[----:B------:R-:W-:Y:S02]  /*3620*/  ISETP.NE.AND P6, PT, R72, RZ, PT ;  /* 0x000000ff4800720c */ /* 0x000fe40003fc5270 */
        /* <DEDUP_REMOVED lines=30> */
[----:B------:R-:W-:Y:S02]  /*3810*/  ISETP.NE.AND P2, PT, R61, RZ, PT ;  /* 0x000000ff3d00720c */ /* 0x000fe40003f45270 */
[----:B------:R-:W0:Y:S02]  /*3820*/  SHFL.BFLY PT, R61, R8, 0x2, 0x1f ;  /* 0x0c401f00083d7f89 */ /* 0x000e2400000e0000 */
[----:B------:R-:W-:-:S04]  /*3830*/  ISETP.GT.AND P2, PT, R6, 0x59, !P2 ;  /* 0x000000590600780c */ /* 0x000fc80005744270 */
[----:B------:R-:W-:-:S04]  /*3840*/  ISETP.LT.OR P2, PT, R2, 0x5a, P2 ;  /* 0x0000005a0200780c */ /* 0x000fc80001741670 */
[----:B------:R-:W-:Y:S02]  /*3850*/  FSEL R71, R71, -INF , !P2 ;  /* 0xff80000047477808 */ /* 0x000fe40005000000 */
[----:B------:R-:W-:-:S04]  /*3860*/  ISETP.NE.AND P2, PT, R64, RZ, PT ;  /* 0x000000ff4000720c */ /* 0x000fc80003f45270 */
[----:B------:R-:W-:-:S04]  /*3870*/  ISETP.GT.AND P2, PT, R6, 0x60, !P2 ;  /* 0x000000600600780c */ /* 0x000fc80005744270 */
[----:B------:R-:W-:Y:S02]  /*3880*/  ISETP.LT.OR P2, PT, R2, 0x61, P2 ;  /* 0x000000610200780c */ /* 0x000fe40001741670 */
[----:B0-----:R-:W-:Y:S02]  /*3890*/  FMNMX.FTZ R61, R8, R61, !PT ;  /* 0x0000003d083d7209 */ /* 0x001fe40007810000 */
[----:B------:R-:W-:Y:S02]  /*38a0*/  FSEL R53, R74, -INF , !P2 ;  /* 0xff8000004a357808 */ /* 0x000fe40005000000 */
[----:B------:R-:W-:Y:S01]  /*38b0*/  ISETP.NE.AND P2, PT, R68, RZ, PT ;  /* 0x000000ff4400720c */ /* 0x000fe20003f45270 */
[----:B------:R-:W0:Y:S03]  /*38c0*/  SHFL.BFLY PT, R0, R61, 0x1, 0x1f ;  /* 0x0c201f003d007f89 */ /* 0x000e2600000e0000 */
[----:B------:R-:W-:-:S04]  /*38d0*/  ISETP.GT.AND P2, PT, R6, 0x61, !P2 ;  /* 0x000000610600780c */ /* 0x000fc80005744270 */
[----:B------:R-:W-:-:S04]  /*38e0*/  ISETP.LT.OR P2, PT, R2, 0x62, P2 ;  /* 0x000000620200780c */ /* 0x000fc80001741670 */
[----:B------:R-:W-:Y:S02]  /*38f0*/  FSEL R75, R75, -INF , !P2 ;  /* 0xff8000004b4b7808 */ /* 0x000fe40005000000 */
[----:B------:R-:W-:Y:S02]  /*3900*/  ISETP.GT.AND P2, PT, R6, 0x68, !P6 ;  /* 0x000000680600780c */ /* 0x000fe40007744270 */
[----:B------:R-:W-:Y:S02]  /*3910*/  ISETP.NE.AND P6, PT, R12, RZ, PT ;  /* 0x000000ff0c00720c */ /* 0x000fe40003fc5270 */
[----:B------:R-:W-:-:S04]  /*3920*/  ISETP.LT.OR P2, PT, R2, 0x69, P2 ;  /* 0x000000690200780c */ /* 0x000fc80001741670 */
        /* <DEDUP_REMOVED lines=10> */
[----:B------:R-:W-:Y:S01]  /*39d0*/  FSEL R113, R82, -INF , !P3 ;  /* 0xff80000052717808 */ /* 0x000fe20005800000 */
        /* <DEDUP_REMOVED lines=19> */
[----:B------:R-:W-:Y:S01]  /*3b10*/  ISETP.GT.AND P6, PT, R6, 0x79, !P6 ;  /* 0x000000790600780c */ /* 0x000fe200077c4270 */
[--C-:B------:R-:W-:Y:S01]  /*3b20*/  FFMA.FTZ R6, R111, R4, -R10.reuse ;  /* 0x000000046f067223 */ /* 0x100fe2000001080a */
[----:B------:R-:W-:Y:S01]  /*3b30*/  FMNMX.FTZ R8, R35, R8, !PT ;  /* 0x0000000823087209 */ /* 0x000fe20007810000 */
[----:B------:R-:W1:Y:S01]  /*3b40*/  MUFU.EX2 R182, R182 ;  /* 0x000000b600b67308 */ /* 0x000e620000000800 */
[----:B------:R-:W-:Y:S01]  /*3b50*/  ISETP.LT.OR P6, PT, R2, 0x7a, P6 ;  /* 0x0000007a0200780c */ /* 0x000fe200037c1670 */
[--C-:B------:R-:W-:Y:S01]  /*3b60*/  FFMA.FTZ R2, R107, R4, -R10.reuse ;  /* 0x000000046b027223 */ /* 0x100fe2000001080a */
[----:B------:R-:W-:Y:S01]  /*3b70*/  FMNMX.FTZ R8, R15, R8, !PT ;  /* 0x000000080f087209 */ /* 0x000fe20007810000 */
[-CC-:B------:R-:W-:Y:S01]  /*3b80*/  FFMA.FTZ R172, R121, R4.reuse, -R10.reuse ;  /* 0x0000000479ac7223 */ /* 0x180fe2000001080a */
[----:B------:R-:W-:Y:S01]  /*3b90*/  FSEL R111, R86, -INF , !P5 ;  /* 0xff800000566f7808 */ /* 0x000fe20006800000 */
[--C-:B------:R-:W-:Y:S01]  /*3ba0*/  FFMA.FTZ R93, R93, R4, -R10.reuse ;  /* 0x000000045d5d7223 */ /* 0x100fe2000001080a */
[----:B------:R-:W-:Y:S01]  /*3bb0*/  FMNMX.FTZ R8, R39, R8, !PT ;  /* 0x0000000827087209 */ /* 0x000fe20007810000 */
[----:B------:R-:W-:Y:S01]  /*3bc0*/  MUFU.EX2 R166, R2 ;  /* 0x0000000200a67308 */ /* 0x000fe20000000800 */
[----:B------:R-:W-:Y:S01]  /*3bd0*/  FSEL R87, R87, -INF , !P6 ;  /* 0xff80000057577808 */ /* 0x000fe20007000000 */
[--C-:B------:R-:W-:Y:S01]  /*3be0*/  FFMA.FTZ R174, R119, R4, -R10.reuse ;  /* 0x0000000477ae7223 */ /* 0x100fe2000001080a */
[----:B------:R-:W-:Y:S01]  /*3bf0*/  FMNMX.FTZ R8, R21, R8, !PT ;  /* 0x0000000815087209 */ /* 0x000fe20007810000 */
[-CC-:B------:R-:W-:Y:S01]  /*3c00*/  FFMA.FTZ R95, R95, R4.reuse, -R10.reuse ;  /* 0x000000045f5f7223 */ /* 0x180fe2000001080a */
[-CC-:B------:R-:W-:Y:S01]  /*3c10*/  FFMA.FTZ R168, R117, R4.reuse, -R10.reuse ;  /* 0x0000000475a87223 */ /* 0x180fe2000001080a */
[--C-:B------:R-:W-:Y:S01]  /*3c20*/  FFMA.FTZ R97, R97, R4, -R10.reuse ;  /* 0x0000000461617223 */ /* 0x100fe2000001080a */
[----:B------:R-:W-:Y:S01]  /*3c30*/  FMNMX.FTZ R8, R43, R8, !PT ;  /* 0x000000082b087209 */ /* 0x000fe20007810000 */
[----:B------:R2:W-:Y:S01]  /*3c40*/  MUFU.EX2 R115, R6 ;  /* 0x0000000600737308 */ /* 0x0005e20000000800 */
        /* <DEDUP_REMOVED lines=8> */
[-CC-:B--2---:R-:W-:Y:S01]  /*3cd0*/  FFMA.FTZ R6, R7, R4.reuse, -R10.reuse ;  /* 0x0000000407067223 */ /* 0x184fe2000001080a */
        /* <DEDUP_REMOVED lines=11> */
[----:B------:R-:W-:-:S02]  /*3d90*/  FFMA.FTZ R10, R85, R4, -R10 ;  /* 0x00000004550a7223 */ /* 0x000fc4000001080a */
[----:B------:R-:W-:Y:S01]  /*3da0*/  FMNMX.FTZ R8, R55, R8, !PT ;  /* 0x0000000837087209 */ /* 0x000fe20007810000 */
[----:B------:R-:W4:Y:S03]  /*3db0*/  MUFU.EX2 R89, R89 ;  /* 0x0000005900597308 */ /* 0x000f260000000800 */
        /* <DEDUP_REMOVED lines=23> */
[----:B------:R-:W-:Y:S04]  /*3f30*/  MUFU.EX2 R97, R97 ;  /* 0x0000006100617308 */ /* 0x000fe80000000800 */
[----:B------:R-:W0:Y:S04]  /*3f40*/  SHFL.BFLY PT, R107, R8, 0x2, 0x1f ;  /* 0x0c401f00086b7f89 */ /* 0x000e2800000e0000 */
        /* <DEDUP_REMOVED lines=14> */
[----:B------:R-:W-:-:S03]  /*4030*/  PLOP3.LUT P2, PT, PT, PT, UP1, 0x40, 0x0 ;  /* 0x000000000000781c */ /* 0x000fc60003f4e818 */
[-CC-:B------:R-:W-:Y:S01]  /*4040*/  FFMA.FTZ R31, R31, R4.reuse, -R2.reuse ;  /* 0x000000041f1f7223 */ /* 0x180fe20000010802 */
[-CC-:B------:R-:W-:Y:S01]  /*4050*/  FFMA.FTZ R26, R26, R4.reuse, -R2.reuse ;  /* 0x000000041a1a7223 */ /* 0x180fe20000010802 */
[-CC-:B------:R-:W-:Y:S01]  /*4060*/  FFMA.FTZ R27, R27, R4.reuse, -R2.reuse ;  /* 0x000000041b1b7223 */ /* 0x180fe20000010802 */
[-CC-:B------:R-:W-:Y:S01]  /*4070*/  FFMA.FTZ R11, R11, R4.reuse, -R2.reuse ;  /* 0x000000040b0b7223 */ /* 0x180fe20000010802 */
[----:B------:R0:W-:Y:S01]  /*4080*/  MUFU.EX2 R8, R31 ;  /* 0x0000001f00087308 */ /* 0x0001e20000000800 */
        /* <DEDUP_REMOVED lines=8> */
[----:B0-----:R-:W-:Y:S01]  /*4110*/  FADD.FTZ R31, R180, R61 ;  /* 0x0000003db41f7221 */ /* 0x001fe20000010000 */
[-CC-:B------:R-:W-:Y:S01]  /*4120*/  FFMA.FTZ R47, R47, R4.reuse, -R2.reuse ;  /* 0x000000042f2f7223 */ /* 0x180fe20000010802 */
[-CC-:B------:R-:W-:Y:S01]  /*4130*/  FFMA.FTZ R29, R29, R4.reuse, -R2.reuse ;  /* 0x000000041d1d7223 */ /* 0x180fe20000010802 */
[-CC-:B------:R-:W-:Y:S01]  /*4140*/  FFMA.FTZ R51, R51, R4.reuse, -R2.reuse ;  /* 0x0000000433337223 */ /* 0x180fe20000010802 */
[----:B-1----:R-:W-:Y:S01]  /*4150*/  FADD.FTZ R30, R182, R31 ;  /* 0x0000001fb61e7221 */ /* 0x002fe20000010000 */
[-CC-:B------:R-:W-:Y:S01]  /*4160*/  FFMA.FTZ R33, R33, R4.reuse, -R2.reuse ;  /* 0x0000000421217223 */ /* 0x180fe20000010802 */
[-C--:B------:R-:W-:Y:S01]  /*4170*/  FFMA.FTZ R55, R55, R4.reuse, -R2 ;  /* 0x0000000437377223 */ /* 0x080fe20000010802 */
[----:B------:R-:W0:Y:S01]  /*4180*/  MUFU.EX2 R27, R27 ;  /* 0x0000001b001b7308 */ /* 0x000e220000000800 */
[----:B---3--:R-:W-:Y:S01]  /*4190*/  FADD.FTZ R31, R65, R30 ;  /* 0x0000001e411f7221 */ /* 0x008fe20000010000 */
[-CC-:B------:R-:W-:Y:S01]  /*41a0*/  FFMA.FTZ R37, R37, R4.reuse, -R2.reuse ;  /* 0x0000000425257223 */ /* 0x180fe20000010802 */
[-CC-:B------:R-:W-:Y:S01]  /*41b0*/  FFMA.FTZ R59, R59, R4.reuse, -R2.reuse ;  /* 0x000000043b3b7223 */ /* 0x180fe20000010802 */
[-CC-:B------:R-:W-:Y:S01]  /*41c0*/  FFMA.FTZ R41, R41, R4.reuse, -R2.reuse ;  /* 0x0000000429297223 */ /* 0x180fe20000010802 */
[----:B--2---:R-:W-:Y:S01]  /*41d0*/  FADD.FTZ R32, R176, R31 ;  /* 0x0000001fb0207221 */ /* 0x004fe20000010000 */
[-CC-:B------:R-:W-:Y:S01]  /*41e0*/  FFMA.FTZ R63, R63, R4.reuse, -R2.reuse ;  /* 0x000000043f3f7223 */ /* 0x180fe20000010802 */
[-C--:B------:R-:W-:Y:S01]  /*41f0*/  FFMA.FTZ R45, R45, R4.reuse, -R2 ;  /* 0x000000042d2d7223 */ /* 0x080fe20000010802 */
[----:B------:R-:W1:Y:S01]  /*4200*/  MUFU.EX2 R11, R11 ;  /* 0x0000000b000b7308 */ /* 0x000e620000000800 */
[----:B----4-:R-:W-:Y:S01]  /*4210*/  FADD.FTZ R31, R89, R32 ;  /* 0x00000020591f7221 */ /* 0x010fe20000010000 */
[-CC-:B------:R-:W-:Y:S01]  /*4220*/  FFMA.FTZ R67, R67, R4.reuse, -R2.reuse ;  /* 0x0000000443437223 */ /* 0x180fe20000010802 */
[-CC-:B------:R-:W-:Y:S01]  /*4230*/  FFMA.FTZ R49, R49, R4.reuse, -R2.reuse ;  /* 0x0000000431317223 */ /* 0x180fe20000010802 */
[-CC-:B------:R-:W-:Y:S01]  /*4240*/  FFMA.FTZ R71, R71, R4.reuse, -R2.reuse ;  /* 0x0000000447477223 */ /* 0x180fe20000010802 */
[----:B-----5:R-:W-:Y:S01]  /*4250*/  FADD.FTZ R32, R178, R31 ;  /* 0x0000001fb2207221 */ /* 0x020fe20000010000 */
[-CC-:B------:R-:W-:Y:S01]  /*4260*/  FFMA.FTZ R53, R53, R4.reuse, -R2.reuse ;  /* 0x0000000435357223 */ /* 0x180fe20000010802 */
[-C--:B------:R-:W-:Y:S01]  /*4270*/  FFMA.FTZ R75, R75, R4.reuse, -R2 ;  /* 0x000000044b4b7223 */ /* 0x080fe20000010802 */
[----:B------:R-:W2:Y:S01]  /*4280*/  MUFU.EX2 R13, R13 ;  /* 0x0000000d000d7308 */ /* 0x000ea20000000800 */
[----:B------:R-:W-:Y:S01]  /*4290*/  FADD.FTZ R31, R91, R32 ;  /* 0x000000205b1f7221 */ /* 0x000fe20000010000 */
[-CC-:B------:R-:W-:Y:S01]  /*42a0*/  FFMA.FTZ R57, R57, R4.reuse, -R2.reuse ;  /* 0x0000000439397223 */ /* 0x180fe20000010802 */
[-CC-:B------:R-:W-:Y:S01]  /*42b0*/  FFMA.FTZ R79, R79, R4.reuse, -R2.reuse ;  /* 0x000000044f4f7223 */ /* 0x180fe20000010802 */
[-CC-:B------:R-:W-:Y:S01]  /*42c0*/  FFMA.FTZ R113, R113, R4.reuse, -R2.reuse ;  /* 0x0000000471717223 */ /* 0x180fe20000010802 */
[----:B------:R-:W-:Y:S01]  /*42d0*/  FADD.FTZ R34, R172, R31 ;  /* 0x0000001fac227221 */ /* 0x000fe20000010000 */
[-CC-:B------:R-:W-:Y:S01]  /*42e0*/  FFMA.FTZ R83, R83, R4.reuse, -R2.reuse ;  /* 0x0000000453537223 */ /* 0x180fe20000010802 */
[-C--:B------:R-:W-:Y:S01]  /*42f0*/  FFMA.FTZ R111, R111, R4.reuse, -R2 ;  /* 0x000000046f6f7223 */ /* 0x080fe20000010802 */
[----:B------:R3:W4:Y:S01]  /*4300*/  MUFU.EX2 R12, R35 ;  /* 0x00000023000c7308 */ /* 0x0007220000000800 */
[----:B------:R-:W-:Y:S01]  /*4310*/  FADD.FTZ R31, R93, R34 ;  /* 0x000000225d1f7221 */ /* 0x000fe20000010000 */
[----:B0-----:R-:W-:Y:S01]  /*4320*/  FADD.FTZ R34, R26, R27 ;  /* 0x0000001b1a227221 */ /* 0x001fe20000010000 */
[----:B------:R-:W-:Y:S01]  /*4330*/  FFMA.FTZ R87, R87, R4, -R2 ;  /* 0x0000000457577223 */ /* 0x000fe20000010802 */
[----:B-1----:R-:W-:Y:S01]  /*4340*/  F2FP.F16.F32.PACK_AB R183, R8, R11 ;  /* 0x0000000b08b7723e */ /* 0x002fe200000000ff */
[----:B------:R-:W-:Y:S01]  /*4350*/  FADD.FTZ R36, R174, R31 ;  /* 0x0000001fae247221 */ /* 0x000fe20000010000 */
[----:B------:R-:W-:Y:S01]  /*4360*/  FADD.FTZ R31, R11, R34 ;  /* 0x000000220b1f7221 */ /* 0x000fe20000010000 */
[----:B------:R-:W-:Y:S01]  /*4370*/  F2FP.F16.F32.PACK_AB R180, R61, R180 ;  /* 0x000000b43db4723e */ /* 0x000fe200000000ff */
[----:B------:R-:W0:Y:S01]  /*4380*/  MUFU.EX2 R15, R15 ;  /* 0x0000000f000f7308 */ /* 0x000e220000000800 */
[----:B---3--:R-:W-:Y:S01]  /*4390*/  FADD.FTZ R35, R95, R36 ;  /* 0x000000245f237221 */ /* 0x008fe20000010000 */
[----:B------:R-:W-:Y:S01]  /*43a0*/  FADD.FTZ R36, R8, R31 ;  /* 0x0000001f08247221 */ /* 0x000fe20000010000 */
[----:B------:R-:W-:-:S02]  /*43b0*/  F2FP.F16.F32.PACK_AB R182, R65, R182 ;  /* 0x000000b641b6723e */ /* 0x000fc400000000ff */
[----:B------:R-:W-:Y:S01]  /*43c0*/  FADD.FTZ R38, R168, R35 ;  /* 0x00000023a8267221 */ /* 0x000fe20000010000 */
[----:B--2---:R-:W-:Y:S01]  /*43d0*/  FADD.FTZ R31, R13, R36 ;  /* 0x000000240d1f7221 */ /* 0x004fe20000010000 */
[----:B------:R-:W-:Y:S01]  /*43e0*/  F2FP.F16.F32.PACK_AB R176, R89, R176 ;  /* 0x000000b059b0723e */ /* 0x000fe200000000ff */
[----:B------:R-:W1:Y:S01]  /*43f0*/  MUFU.EX2 R14, R39 ;  /* 0x00000027000e7308 */ /* 0x000e620000000800 */
[----:B------:R-:W-:Y:S01]  /*4400*/  FADD.FTZ R35, R97, R38 ;  /* 0x0000002661237221 */ /* 0x000fe20000010000 */
[----:B----4-:R-:W-:Y:S01]  /*4410*/  FADD.FTZ R36, R12, R31 ;  /* 0x0000001f0c247221 */ /* 0x010fe20000010000 */
[----:B------:R-:W-:Y:S02]  /*4420*/  F2FP.F16.F32.PACK_AB R178, R91, R178 ;  /* 0x000000b25bb2723e */ /* 0x000fe400000000ff */
[----:B------:R-:W-:Y:S01]  /*4430*/  FADD.FTZ R38, R170, R35 ;  /* 0x00000023aa267221 */ /* 0x000fe20000010000 */
[----:B------:R-:W-:Y:S02]  /*4440*/  F2FP.F16.F32.PACK_AB R172, R93, R172 ;  /* 0x000000ac5dac723e */ /* 0x000fe400000000ff */
[----:B------:R-:W2:Y:S01]  /*4450*/  MUFU.EX2 R21, R21 ;  /* 0x0000001500157308 */ /* 0x000ea20000000800 */
[----:B------:R-:W-:Y:S01]  /*4460*/  FADD.FTZ R35, R99, R38 ;  /* 0x0000002663237221 */ /* 0x000fe20000010000 */
[----:B0-----:R-:W-:Y:S01]  /*4470*/  FADD.FTZ R31, R15, R36 ;  /* 0x000000240f1f7221 */ /* 0x001fe20000010000 */
[----:B------:R-:W-:-:S02]  /*4480*/  F2FP.F16.F32.PACK_AB R174, R95, R174 ;  /* 0x000000ae5fae723e */ /* 0x000fc400000000ff */
[----:B------:R-:W-:Y:S01]  /*4490*/  FADD.FTZ R40, R164, R35 ;  /* 0x00000023a4287221 */ /* 0x000fe20000010000 */
[----:B------:R-:W-:Y:S02]  /*44a0*/  F2FP.F16.F32.PACK_AB R168, R97, R168 ;  /* 0x000000a861a8723e */ /* 0x000fe400000000ff */
        /* <DEDUP_REMOVED lines=9> */
[C---:B------:R-:W-:Y:S01]  /*4540*/  FADD.FTZ R40, R166.reuse, R35 ;  /* 0x00000023a6287221 */ /* 0x040fe20000010000 */
        /* <DEDUP_REMOVED lines=8> */
[----:B------:R-:W-:Y:S01]  /*45d0*/  F2FP.F16.F32.PACK_AB R173, R20, R21 ;  /* 0x0000001514ad723e */ /* 0x000fe200000000ff */
[----:B------:R-:W-:Y:S02]  /*45e0*/  FADD.FTZ R35, R101, R2 ;  /* 0x0000000265237221 */ /* 0x000fe40000010000 */
[----:B------:R-:W0:Y:S01]  /*45f0*/  MUFU.EX2 R29, R29 ;  /* 0x0000001d001d7308 */ /* 0x000e220000000800 */
[----:B-1----:R-:W-:-:S07]  /*4600*/  FADD.FTZ R31, R25, R38 ;  /* 0x00000026191f7221 */ /* 0x002fce0000010000 */
[----:B------:R-:W1:Y:S01]  /*4610*/  MUFU.EX2 R28, R51 ;  /* 0x00000033001c7308 */ /* 0x000e620000000800 */
[C---:B--2---:R-:W-:Y:S01]  /*4620*/  FADD.FTZ R40, R24.reuse, R31 ;  /* 0x0000001f18287221 */ /* 0x044fe20000010000 */
[----:B------:R-:W-:-:S06]  /*4630*/  F2FP.F16.F32.PACK_AB R175, R24, R25 ;  /* 0x0000001918af723e */ /* 0x000fcc00000000ff */
[----:B------:R-:W2:Y:S01]  /*4640*/  MUFU.EX2 R33, R33 ;  /* 0x0000002100217308 */ /* 0x000ea20000000800 */
[----:B0-----:R-:W-:Y:S01]  /*4650*/  FADD.FTZ R31, R29, R40 ;  /* 0x000000281d1f7221 */ /* 0x001fe20000010000 */
[C---:B------:R-:W-:Y:S01]  /*4660*/  FADD.FTZ R40, R162.reuse, R35 ;  /* 0x00000023a2287221 */ /* 0x040fe20000010000 */
[----:B------:R-:W-:-:S05]  /*4670*/  F2FP.F16.F32.PACK_AB R162, R162, R101 ;  /* 0x00000065a2a2723e */ /* 0x000fca00000000ff */
        /* <DEDUP_REMOVED lines=62> */
[----:B------:R-:W-:-:S03]  /*4a60*/  F2FP.F16.F32.PACK_AB R153, R6, R113 ;  /* 0x000000710699723e */ /* 0x000fc600000000ff */
[----:B--2---:R-:W-:-:S04]  /*4a70*/  FADD.FTZ R5, R111, R10 ;  /* 0x0000000a6f057221 */ /* 0x004fc80000010000 */
[C---:B0-----:R-:W-:Y:S01]  /*4a80*/  FADD.FTZ R2, R8.reuse, R5 ;  /* 0x0000000508027221 */ /* 0x041fe20000010000 */
[----:B------:R-:W-:Y:S01]  /*4a90*/  F2FP.F16.F32.PACK_AB R155, R8, R111 ;  /* 0x0000006f089b723e */ /* 0x000fe200000000ff */
[----:B------:R-:W-:Y:S01]  /*4aa0*/  VIADD R5, R88, 0xfffffffe ;  /* 0xfffffffe58057836 */ /* 0x000fe20000000000 */
        /* <DEDUP_REMOVED lines=11> */
.L_x_1382:
[----:B------:R-:W-:-:S11]  /*4b60*/  UISETP.NE.AND UP2, UPT, UR7, 0x1, UPT ;  /* 0x000000010700788c */ /* 0x000fd6000bf45270 */
[----:B------:R-:W-:Y:S02]  /*4b70*/  @UP2 ULDC.64 UR10, c[0x0][0x9e8] ;  /* 0x00027a00000a2ab9 */ /* 0x000fe40000000a00 */
[----:B------:R-:W-:-:S04]  /*4b80*/  UIMAD.WIDE.U32 UR14, UR18, UR10, URZ ;  /* 0x0000000a120e72a5 */ /* 0x000fc8000f8e003f */
[----:B------:R-:W-:-:S12]  /*4b90*/  @UP2 USHF.R.U32.HI UR18, URZ, UR11, UR15 ;  /* 0x0000000b3f122299 */ /* 0x000fd8000801160f */
.L_x_1383:
[----:B------:R-:W-:-:S04]  /*4ba0*/  UIMAD UR7, UR18, UR7, UR7 ;  /* 0x00000007120772a4 */ /* 0x000fc8000f8e0207 */
[----:B------:R-:W-:-:S04]  /*4bb0*/  UISETP.LT.AND UP2, UPT, UR6, UR7, UPT ;  /* 0x000000070600728c */ /* 0x000fc8000bf41270 */
[----:B------:R-:W-:-:S12]  /*4bc0*/  USEL UR6, UR6, UR7, UP2 ;  /* 0x0000000706067287 */ /* 0x000fd80009000000 */
.L_x_1381:
        /* <DEDUP_REMOVED lines=43> */
.L_x_1401:
        /* <DEDUP_REMOVED lines=9> */
.L_x_1386:
[----:B------:R-:W-:Y:S01]  /*4f10*/  ULEA UR6, UR56, UR41, 0x3 ;  /* 0x0000002938067291 */ /* 0x000fe2000f8e183f */
[----:B------:R-:W-:-:S05]  /*4f20*/  IMAD.U32 R4, RZ, RZ, UR55 ;  /* 0x00000037ff047e24 */ /* 0x000fca000f8e00ff */
[----:B------:R-:W-:-:S04]  /*4f30*/  SHF.L.U32 R4, R4, 0x1f, RZ ;  /* 0x0000001f04047819 */ /* 0x000fc800000006ff */
[----:B------:R0:W1:Y:S01]  /*4f40*/  SYNCS.PHASECHK.TRANS64.TRYWAIT P2, [UR6+0x28830], R4 ;  /* 0x02883004ff0075a7 */ /* 0x0000620008040146 */
[----:B------:R-:W-:Y:S05]  /*4f50*/  @!P0 BRA `(.L_x_1387) ;  /* 0x0000000000048947 */ /* 0x000fea0003800000 */
[----:B------:R-:W-:Y:S01]  /*4f60*/  BPT.TRAP 0x1 ;  /* 0x000000040000795c */ /* 0x000fe20000300000 */
.L_x_1387:
[----:B-1----:R-:W-:Y:S05]  /*4f70*/  @P2 BRA `(.L_x_1385) ;  /* 0x0000000000082947 */ /* 0x002fea0003800000 */
[----:B------:R-:W1:Y:S02]  /*4f80*/  SYNCS.PHASECHK.TRANS64.TRYWAIT P2, [UR6+0x28830], R4 ;  /* 0x02883004ff0075a7 */ /* 0x000e640008040146 */
[----:B-1----:R-:W-:Y:S05]  /*4f90*/  @!P2 BRA `(.L_x_1388) ;  /* 0x000001100098a947 */ /* 0x002fea0003800000 */
.L_x_1385:
        /* <DEDUP_REMOVED lines=45> */
.L_x_1390:
[----:B------:R-:W-:Y:S01]  /*5270*/  ULEA UR6, UR45, UR41, 0x3 ;  /* 0x000000292d067291 */ /* 0x000fe2000f8e183f */
[----:B------:R-:W-:-:S05]  /*5280*/  IMAD.U32 R4, RZ, RZ, UR46 ;  /* 0x0000002eff047e24 */ /* 0x000fca000f8e00ff */
[----:B------:R-:W-:-:S04]  /*5290*/  SHF.L.U32 R4, R4, 0x1f, RZ ;  /* 0x0000001f04047819 */ /* 0x000fc800000006ff */
[----:B------:R0:W1:Y:S01]  /*52a0*/  SYNCS.PHASECHK.TRANS64.TRYWAIT P2, [UR6+0x28850], R4 ;  /* 0x02885004ff0075a7 */ /* 0x0000620008040146 */
[----:B------:R-:W-:Y:S05]  /*52b0*/  @!P0 BRA `(.L_x_1391) ;  /* 0x0000000000048947 */ /* 0x000fea0003800000 */
[----:B------:R-:W-:Y:S01]  /*52c0*/  BPT.TRAP 0x1 ;  /* 0x000000040000795c */ /* 0x000fe20000300000 */
.L_x_1391:
[----:B-1----:R-:W-:Y:S05]  /*52d0*/  @P2 BRA `(.L_x_1389) ;  /* 0x0000000000082947 */ /* 0x002fea0003800000 */
[----:B------:R-:W1:Y:S02]  /*52e0*/  SYNCS.PHASECHK.TRANS64.TRYWAIT P2, [UR6+0x28850], R4 ;  /* 0x02885004ff0075a7 */ /* 0x000e640008040146 */
[----:B-1----:R-:W-:Y:S05]  /*52f0*/  @!P2 BRA `(.L_x_1392) ;  /* 0x0000010c00d8a947 */ /* 0x002fea0003800000 */
.L_x_1389:
[----:B------:R-:W-:Y:S01]  /*5300*/  UIADD3 UR6, UR41, 0x400, URZ ;  /* 0x0000040029067890 */ /* 0x000fe2000fffe03f */
[----:B------:R-:W-:Y:S01]  /*5310*/  WARPGROUP.ARRIVE ;  /* 0x00000000000079c5 */ /* 0x000fe20000000000 */
[----:B------:R-:W-:Y:S01]  /*5320*/  UMOV UR7, 0x40000040 ;  /* 0x4000004000077882 */ /* 0x000fe20000000000 */
[----:B------:R-:W-:Y:S01]  /*5330*/  PLOP3.LUT P2, PT, PT, PT, UP0, 0x80, 0x0 ;  /* 0x000000000000781c */ /* 0x000fe20003f4f008 */
[----:B------:R-:W-:Y:S01]  /*5340*/  USHF.R.U32.HI UR6, URZ, 0x4, UR6 ;  /* 0x000000043f067899 */ /* 0x000fe20008011606 */
[----:B------:R-:W-:Y:S01]  /*5350*/  PLOP3.LUT P3, PT, PT, PT, UP0, 0x80, 0x0 ;  /* 0x000000000000781c */ /* 0x000fe20003f6f008 */
[----:B------:R-:W-:Y:S02]  /*5360*/  VIADD R8, R17, UR38 ;  /* 0x0000002611087c36 */ /* 0x000fe40008000000 */
[----:B------:R-:W-:Y:S01]  /*5370*/  ULOP3.LUT UR6, UR6, 0x3fff, URZ, 0xc0, !UPT ;  /* 0x00003fff06067892 */ /* 0x000fe2000f8ec03f */
[----:B------:R-:W-:Y:S02]  /*5380*/  IMAD.U32 R6, RZ, RZ, UR56 ;  /* 0x00000038ff067e24 */ /* 0x000fe4000f8e00ff */
[----:B------:R-:W-:Y:S01]  /*5390*/  IMAD.SHL.U32 R12, R5, 0x80, RZ ;  /* 0x00000080050c7824 */ /* 0x000fe200078e00ff */
[----:B------:R-:W-:-:S02]  /*53a0*/  ULOP3.LUT UR6, UR6, 0x4000000, URZ, 0xfc, !UPT ;  /* 0x0400000006067892 */ /* 0x000fc4000f8efc3f */
[----:B------:R-:W-:Y:S02]  /*53b0*/  @!P1 LEA R6, R6, UR41, 0x3 ;  /* 0x0000002906069c11 */ /* 0x000fe4000f8e18ff */
[----:B------:R-:W-:Y:S01]  /*53c0*/  ULEA UR10, UR45, UR6, 0xb ;  /* 0x000000062d0a7291 */ /* 0x000fe2000f8e583f */
[----:B-1----:R-:W-:Y:S02]  /*53d0*/  IADD3 R9, -R12, 0x1, RZ ;  /* 0x000000010c097810 */ /* 0x002fe40007ffe1ff */
[----:B------:R-:W-:-:S03]  /*53e0*/  @!P1 VIADD R6, R6, 0x28840 ;  /* 0x0002884006069836 */ /* 0x000fc60000000000 */
[----:B------:R-:W-:Y:S01]  /*53f0*/  IMAD R9, R16, -0x2, R9 ;  /* 0xfffffffe10097824 */ /* 0x000fe200078e0209 */
        /* <DEDUP_REMOVED lines=38> */
[----:B------:R-:W-:Y:S02]  /*5660*/  @UP0 ULDC UR6, c[0x0][0x44c] ;  /* 0x0001130000060ab9 */ /* 0x000fe40000000800 */
[----:B0-----:R-:W-:Y:S01]  /*5670*/  @P2 IMAD.HI.U32 R4, R8, UR6, RZ ;  /* 0x0000000608042c27 */ /* 0x001fe2000f8e00ff */
[----:B------:R-:W-:Y:S01]  /*5680*/  @UP0 ULDC UR6, c[0x0][0x450] ;  /* 0x0001140000060ab9 */ /* 0x000fe20000000800 */
[----:B------:R-:W-:-:S03]  /*5690*/  PLOP3.LUT P2, PT, PT, PT, UP1, 0x40, 0x0 ;  /* 0x000000000000781c */ /* 0x000fc60003f4e818 */
[----:B------:R-:W-:Y:S01]  /*56a0*/  @P3 SHF.R.U32.HI R8, RZ, UR6, R4 ;  /* 0x00000006ff083c19 */ /* 0x000fe20008011604 */
[----:B------:R-:W-:Y:S01]  /*56b0*/  ULOP3.LUT UR6, URZ, UR53, URZ, 0x33, !UPT ;  /* 0x000000353f067292 */ /* 0x000fe2000f8e333f */
[----:B------:R-:W-:-:S03]  /*56c0*/  IADD3 R4, -R23, 0xb, RZ ;  /* 0x0000000b17047810 */ /* 0x000fc60007ffe1ff */
[----:B------:R-:W0:Y:S01]  /*56d0*/  SHFL.IDX PT, R11, R8, RZ, 0x1c1f ;  /* 0x001c1fff080b7589 */ /* 0x000e2200000e0000 */
[----:B------:R-:W-:Y:S02]  /*56e0*/  WARPGROUP.DEPBAR.LE gsb0, 0x0 ;  /* 0x00008000000079c5 */ /* 0x000fe40000010000 */
[----:B------:R1:W-:Y:S06]  /*56f0*/  BAR.ARV R4, 0x100 ;  /* 0x000400040000751d */ /* 0x0003ec0000002000 */
[----:B------:R2:W-:Y:S02]  /*5700*/  @!P1 SYNCS.ARRIVE.TRANS64.RED.A1T0 RZ, [R6+URZ], RZ ;  /* 0x000000ff06ff99a7 */ /* 0x0005e4000810043f */
[----:B--2---:R-:W-:-:S05]  /*5710*/  IMAD.U32 R6, RZ, RZ, UR44 ;  /* 0x0000002cff067e24 */ /* 0x004fca000f8e00ff */
[----:B------:R-:W-:-:S05]  /*5720*/  IADD3 R9, -R6, UR39, R9 ;  /* 0x0000002706097c10 */ /* 0x000fca000fffe109 */
[C---:B------:R-:W-:Y:S02]  /*5730*/  VIADD R14, R9.reuse, UR54 ;  /* 0x00000036090e7c36 */ /* 0x040fe40008000000 */
[----:B------:R-:W-:Y:S02]  /*5740*/  VIADD R20, R9, UR6 ;  /* 0x0000000609147c36 */ /* 0x000fe40008000000 */
[--C-:B0-----:R-:W-:Y:S02]  /*5750*/  IMAD.IADD R6, R14, 0x1, R11.reuse ;  /* 0x000000010e067824 */ /* 0x101fe400078e020b */
[----:B-1----:R-:W-:Y:S01]  /*5760*/  IMAD.IADD R4, R20, 0x1, R11 ;  /* 0x0000000114047824 */ /* 0x002fe200078e020b */
[----:B------:R-:W-:Y:S06]  /*5770*/  @P2 BRA `(.L_x_1393) ;  /* 0x00000000005c2947 */ /* 0x000fec0003800000 */
[----:B------:R-:W-:Y:S01]  /*5780*/  IMAD.U32 R10, RZ, RZ, UR44 ;  /* 0x0000002cff0a7e24 */ /* 0x000fe2000f8e00ff */
[----:B------:R-:W-:Y:S04]  /*5790*/  BSSY B0, `(.L_x_1394) ;  /* 0x0000011000007945 */ /* 0x000fe80003800000 */
[----:B------:R-:W-:-:S04]  /*57a0*/  IADD3 R9, -R10, UR39, R11 ;  /* 0x000000270a097c10 */ /* 0x000fc8000fffe10b */
        /* <DEDUP_REMOVED lines=10> */
.L_x_1395:
[----:B------:R-:W-:-:S05]  /*5850*/  IMAD.U32 R11, RZ, RZ, UR52 ;  /* 0x00000034ff0b7e24 */ /* 0x000fca000f8e00ff */
[----:B------:R-:W-:-:S13]  /*5860*/  ISETP.NE.AND P2, PT, R11, 0x1, PT ;  /* 0x000000010b00780c */ /* 0x000fda0003f45270 */
[----:B------:R-:W0:Y:S02]  /*5870*/  @P2 LDC.64 R152, c[0x0][0x9e8] ;  /* 0x00027a00ff982b82 */ /* 0x000e240000000a00 */
[----:B0-----:R-:W-:-:S05]  /*5880*/  @P2 IMAD.HI.U32 R10, R9, R152, RZ ;  /* 0x00000098090a2227 */ /* 0x001fca00078e00ff */
[----:B------:R-:W-:-:S07]  /*5890*/  @P2 SHF.R.U32.HI R9, RZ, R153, R10 ;  /* 0x00000099ff092219 */ /* 0x000fce000001160a */
.L_x_1396:
[----:B------:R-:W-:Y:S05]  /*58a0*/  BSYNC B0 ;  /* 0x0000000000007941 */ /* 0x000fea0003800000 */
.L_x_1394:
[----:B------:R-:W-:-:S04]  /*58b0*/  IMAD R9, R9, R11, -R12 ;  /* 0x0000000b09097224 */ /* 0x000fc800078e0a0c */
[----:B------:R-:W-:-:S05]  /*58c0*/  IMAD R9, R16, -0x2, R9 ;  /* 0xfffffffe10097824 */ /* 0x000fca00078e0209 */
[----:B------:R-:W-:Y:S02]  /*58d0*/  VIADDMNMX R6, R9, R11, R6, PT ;  /* 0x0000000b09067246 */ /* 0x000fe40003800106 */
[----:B------:R-:W-:-:S07]  /*58e0*/  VIMNMX R4, R4, R9, !PT ;  /* 0x0000000904047248 */ /* 0x000fce0007fe0100 */
.L_x_1393:
[----:B------:R-:W-:Y:S01]  /*58f0*/  ISETP.GT.AND P2, PT, R5, -0x1, PT ;  /* 0xffffffff0500780c */ /* 0x000fe20003f44270 */
[----:B------:R-:W0:Y:S03]  /*5900*/  SHFL.IDX PT, R9, R8, 0x1, 0x1c1f ;  /* 0x003c1f0008097f89 */ /* 0x000e2600000e0000 */
[C---:B------:R-:W-:Y:S02]  /*5910*/  ISETP.GT.AND P5, PT, R4.reuse, RZ, P2 ;  /* 0x000000ff0400720c */ /* 0x040fe400017a4270 */
[----:B------:R-:W-:Y:S02]  /*5920*/  ISETP.GT.AND P3, PT, R4, 0x9, P2 ;  /* 0x000000090400780c */ /* 0x000fe40001764270 */
[C---:B------:R-:W-:Y:S02]  /*5930*/  ISETP.LT.OR P5, PT, R6.reuse, 0x1, P5 ;  /* 0x000000010600780c */ /* 0x040fe40002fa1670 */
[----:B------:R-:W-:-:S02]  /*5940*/  ISETP.LT.OR P3, PT, R6, 0xa, P3 ;  /* 0x0000000a0600780c */ /* 0x000fc40001f61670 */
[----:B------:R-:W-:Y:S02]  /*5950*/  FSEL R169, R24, -INF , !P5 ;  /* 0xff80000018a97808 */ /* 0x000fe40006800000 */
[C---:B------:R-:W-:Y:S02]  /*5960*/  ISETP.GT.AND P5, PT, R4.reuse, 0x10, P2 ;  /* 0x000000100400780c */ /* 0x040fe400017a4270 */
[----:B------:R-:W-:Y:S02]  /*5970*/  ISETP.GT.AND P4, PT, R4, 0x1, P2 ;  /* 0x000000010400780c */ /* 0x000fe40001784270 */
[----:B------:R-:W-:Y:S02]  /*5980*/  ISETP.LT.OR P5, PT, R6, 0x11, P5 ;  /* 0x000000110600780c */ /* 0x000fe40002fa1670 */
[----:B------:R-:W-:Y:S02]  /*5990*/  ISETP.GT.AND P6, PT, R4, 0x8, P2 ;  /* 0x000000080400780c */ /* 0x000fe400017c4270 */
[----:B------:R-:W-:-:S02]  /*59a0*/  FSEL R193, R29, -INF , !P3 ;  /* 0xff8000001dc17808 */ /* 0x000fc40005800000 */
[----:B------:R-:W-:Y:S01]  /*59b0*/  ISETP.GT.AND P3, PT, R4, 0x19, P2 ;  /* 0x000000190400780c */ /* 0x000fe20001764270 */
[----:B0-----:R-:W-:Y:S01]  /*59c0*/  IMAD.IADD R8, R20, 0x1, R9 ;  /* 0x0000000114087824 */ /* 0x001fe200078e0209 */
[----:B------:R-:W-:Y:S02]  /*59d0*/  FSEL R181, R32, -INF , !P5 ;  /* 0xff80000020b57808 */ /* 0x000fe40006800000 */
[----:B------:R-:W-:Y:S02]  /*59e0*/  ISETP.GT.AND P5, PT, R4, 0x20, P2 ;  /* 0x000000200400780c */ /* 0x000fe400017a4270 */
[C---:B------:R-:W-:Y:S02]  /*59f0*/  ISETP.LT.OR P4, PT, R6.reuse, 0x2, P4 ;  /* 0x000000020600780c */ /* 0x040fe40002781670 */
[C---:B------:R-:W-:Y:S02]  /*5a00*/  ISETP.LT.OR P6, PT, R6.reuse, 0x9, P6 ;  /* 0x000000090600780c */ /* 0x040fe400037c1670 */
[----:B------:R-:W-:-:S02]  /*5a10*/  ISETP.LT.OR P3, PT, R6, 0x1a, P3 ;  /* 0x0000001a0600780c */ /* 0x000fc40001f61670 */
[----:B------:R-:W-:Y:S02]  /*5a20*/  ISETP.LT.OR P5, PT, R6, 0x21, P5 ;  /* 0x000000210600780c */ /* 0x000fe40002fa1670 */
[----:B------:R-:W-:Y:S02]  /*5a30*/  FSEL R171, R25, -INF , !P4 ;  /* 0xff80000019ab7808 */ /* 0x000fe40006000000 */
[----:B------:R-:W-:Y:S02]  /*5a40*/  FSEL R175, R28, -INF , !P6 ;  /* 0xff8000001caf7808 */ /* 0x000fe40007000000 */
[C---:B------:R-:W-:Y:S02]  /*5a50*/  ISETP.GT.AND P4, PT, R4.reuse, 0x11, P2 ;  /* 0x000000110400780c */ /* 0x040fe40001784270 */
[----:B------:R-:W-:Y:S02]  /*5a60*/  ISETP.GT.AND P6, PT, R4, 0x18, P2 ;  /* 0x000000180400780c */ /* 0x000fe400017c4270 */
[----:B------:R-:W-:-:S02]  /*5a70*/  FSEL R177, R37, -INF , !P3 ;  /* 0xff80000025b17808 */ /* 0x000fc40005800000 */
[----:B------:R-:W-:Y:S02]  /*5a80*/  ISETP.GT.AND P3, PT, R4, 0x29, P2 ;  /* 0x000000290400780c */ /* 0x000fe40001764270 */
        /* <DEDUP_REMOVED lines=11> */
[----:B------:R-:W-:Y:S02]  /*5b40*/  FSEL R45, R48, -INF , !P5 ;  /* 0xff800000302d7808 */ /* 0x000fe40006800000 */
[----:B------:R-:W-:Y:S02]  /*5b50*/  ISETP.GT.AND P5, PT, R4, 0x40, P2 ;  /* 0x000000400400780c */ /* 0x000fe400017a4270 */
[C---:B------:R-:W-:Y:S02]  /*5b60*/  ISETP.LT.OR P4, PT, R6.reuse, 0x22, P4 ;  /* 0x000000220600780c */ /* 0x040fe40002781670 */
[C---:B------:R-:W-:Y:S02]  /*5b70*/  ISETP.LT.OR P6, PT, R6.reuse, 0x29, P6 ;  /* 0x000000290600780c */ /* 0x040fe400037c1670 */
[----:B------:R-:W-:Y:S02]  /*5b80*/  ISETP.LT.OR P5, PT, R6, 0x41, P5 ;  /* 0x000000410600780c */ /* 0x000fe40002fa1670 */
[----:B------:R-:W-:-:S02]  /*5b90*/  FSEL R157, R41, -INF , !P4 ;  /* 0xff800000299d7808 */ /* 0x000fc40006000000 */
[----:B------:R-:W-:Y:S02]  /*5ba0*/  FSEL R155, R44, -INF , !P6 ;  /* 0xff8000002c9b7808 */ /* 0x000fe40007000000 */
[C---:B------:R-:W-:Y:S02]  /*5bb0*/  ISETP.GT.AND P4, PT, R4.reuse, 0x31, P2 ;  /* 0x000000310400780c */ /* 0x040fe40001784270 */
[C---:B------:R-:W-:Y:S02]  /*5bc0*/  ISETP.GT.AND P6, PT, R4.reuse, 0x38, P2 ;  /* 0x000000380400780c */ /* 0x040fe400017c4270 */
[----:B------:R-:W-:Y:S02]  /*5bd0*/  ISETP.GT.AND P3, PT, R4, 0x39, P2 ;  /* 0x000000390400780c */ /* 0x000fe40001764270 */
        /* <DEDUP_REMOVED lines=49> */
[----:B------:R-:W-:Y:S01]  /*5ef0*/  ISETP.LT.OR P3, PT, R6, 0x7a, P3 ;  /* 0x0000007a0600780c */ /* 0x000fe20001f61670 */
[----:B------:R-:W-:Y:S01]  /*5f00*/  IMAD.IADD R6, R14, 0x1, R9 ;  /* 0x000000010e067824 */ /* 0x000fe200078e0209 */
[----:B------:R-:W-:-:S02]  /*5f10*/  FSEL R81, R81, -INF , !P4 ;  /* 0xff80000051517808 */ /* 0x000fc40006000000 */
[----:B------:R-:W-:Y:S02]  /*5f20*/  FSEL R29, R84, -INF , !P6 ;  /* 0xff800000541d7808 */ /* 0x000fe40007000000 */
[----:B------:R-:W-:Y:S01]  /*5f30*/  FSEL R85, R85, -INF , !P3 ;  /* 0xff80000055557808 */ /* 0x000fe20005800000 */
        /* <DEDUP_REMOVED lines=14> */
.L_x_1399:
[----:B------:R-:W-:-:S05]  /*6020*/  IMAD.U32 R10, RZ, RZ, UR52 ;  /* 0x00000034ff0a7e24 */ /* 0x000fca000f8e00ff */
[----:B------:R-:W-:-:S13]  /*6030*/  ISETP.NE.AND P3, PT, R10, 0x1, PT ;  /* 0x000000010a00780c */ /* 0x000fda0003f65270 */
[----:B------:R-:W0:Y:S02]  /*6040*/  @P3 LDC.64 R158, c[0x0][0x9e8] ;  /* 0x00027a00ff9e3b82 */ /* 0x000e240000000a00 */
[----:B0-----:R-:W-:-:S05]  /*6050*/  @P3 IMAD.HI.U32 R4, R9, R158, RZ ;  /* 0x0000009e09043227 */ /* 0x001fca00078e00ff */
[----:B------:R-:W-:-:S07]  /*6060*/  @P3 SHF.R.U32.HI R9, RZ, R159, R4 ;  /* 0x0000009fff093219 */ /* 0x000fce0000011604 */
.L_x_1400:
[----:B------:R-:W-:Y:S05]  /*6070*/  BSYNC B0 ;  /* 0x0000000000007941 */ /* 0x000fea0003800000 */
.L_x_1398:
[----:B------:R-:W-:-:S04]  /*6080*/  IMAD R9, R9, R10, -R12 ;  /* 0x0000000a09097224 */ /* 0x000fc800078e0a0c */
[----:B------:R-:W-:-:S05]  /*6090*/  IMAD R9, R16, -0x2, R9 ;  /* 0xfffffffe10097824 */ /* 0x000fca00078e0209 */
[----:B------:R-:W-:Y:S02]  /*60a0*/  VIADDMNMX R6, R9, R10, R6, PT ;  /* 0x0000000a09067246 */ /* 0x000fe40003800106 */
[----:B------:R-:W-:-:S07]  /*60b0*/  VIMNMX R8, R8, R9, !PT ;  /* 0x0000000908087248 */ /* 0x000fce0007fe0100 */
.L_x_1397:
        /* <DEDUP_REMOVED lines=74> */
[----:B------:R-:W-:Y:S01]  /*6560*/  ISETP.GT.AND P3, PT, R8, 0x21, P2 ;  /* 0x000000210800780c */ /* 0x000fe20001764270 */
        /* <DEDUP_REMOVED lines=29> */
[----:B------:R-:W-:Y:S01]  /*6740*/  ISETP.GT.AND P3, PT, R8, 0x31, P2 ;  /* 0x000000310800780c */ /* 0x000fe20001764270 */
[--C-:B------:R-:W-:Y:S01]  /*6750*/  FFMA.FTZ R162, R21, R4, -R10.reuse ;  /* 0x0000000415a27223 */ /* 0x100fe2000001080a */
[----:B------:R-:W-:Y:S01]  /*6760*/  FMNMX.FTZ R12, R159, R12, !PT ;  /* 0x0000000c9f0c7209 */ /* 0x000fe20007810000 */
[-CC-:B------:R-:W-:Y:S01]  /*6770*/  FFMA.FTZ R21, R69, R4.reuse, -R10.reuse ;  /* 0x0000000445157223 */ /* 0x180fe2000001080a */
[----:B------:R-:W-:Y:S01]  /*6780*/  FSEL R47, R47, -INF , !P4 ;  /* 0xff8000002f2f7808 */ /* 0x000fe20006000000 */
[--C-:B------:R-:W-:Y:S01]  /*6790*/  FFMA.FTZ R158, R11, R4, -R10.reuse ;  /* 0x000000040b9e7223 */ /* 0x100fe2000001080a */
[----:B------:R-:W-:Y:S01]  /*67a0*/  FMNMX.FTZ R12, R169, R12, !PT ;  /* 0x0000000ca90c7209 */ /* 0x000fe20007810000 */
[----:B------:R-:W-:Y:S01]  /*67b0*/  MUFU.EX2 R180, R180 ;  /* 0x000000b400b47308 */ /* 0x000fe20000000800 */
[----:B------:R-:W-:Y:S01]  /*67c0*/  ISETP.LT.OR P5, PT, R6, 0x31, P5 ;  /* 0x000000310600780c */ /* 0x000fe20002fa1670 */
[--C-:B------:R-:W-:Y:S01]  /*67d0*/  FFMA.FTZ R156, R13, R4, -R10.reuse ;  /* 0x000000040d9c7223 */ /* 0x100fe2000001080a */
[----:B------:R-:W-:Y:S01]  /*67e0*/  FMNMX.FTZ R12, R35, R12, !PT ;  /* 0x0000000c230c7209 */ /* 0x000fe20007810000 */
[-CC-:B------:R-:W-:Y:S01]  /*67f0*/  FFMA.FTZ R13, R73, R4.reuse, -R10.reuse ;  /* 0x00000004490d7223 */ /* 0x180fe2000001080a */
[----:B------:R-:W-:Y:S01]  /*6800*/  ISETP.GT.AND P4, PT, R8, 0x38, P2 ;  /* 0x000000380800780c */ /* 0x000fe20001784270 */
[--C-:B------:R-:W-:Y:S01]  /*6810*/  FFMA.FTZ R152, R33, R4, -R10.reuse ;  /* 0x0000000421987223 */ /* 0x100fe2000001080a */
[----:B------:R-:W-:Y:S01]  /*6820*/  FMNMX.FTZ R12, R173, R12, !PT ;  /* 0x0000000cad0c7209 */ /* 0x000fe20007810000 */
[----:B------:R-:W-:Y:S01]  /*6830*/  MUFU.EX2 R27, R27 ;  /* 0x0000001b001b7308 */ /* 0x000fe20000000800 */
        /* <DEDUP_REMOVED lines=8> */
[----:B------:R-:W-:-:S02]  /*68c0*/  ISETP.GT.AND P5, PT, R8, 0x39, P2 ;  /* 0x000000390800780c */ /* 0x000fc400017a4270 */
[----:B------:R-:W-:Y:S02]  /*68d0*/  FMNMX.FTZ R12, R43, R12, !PT ;  /* 0x0000000c2b0c7209 */ /* 0x000fe40007810000 */
[----:B------:R-:W-:Y:S01]  /*68e0*/  FSEL R183, R51, -INF , !P3 ;  /* 0xff80000033b77808 */ /* 0x000fe20005800000 */
[----:B------:R-:W-:Y:S01]  /*68f0*/  FFMA.FTZ R51, R177, R4, -R10 ;  /* 0x00000004b1337223 */ /* 0x000fe2000001080a */
[----:B------:R-:W-:Y:S01]  /*6900*/  FMNMX.FTZ R12, R47, R12, !PT ;  /* 0x0000000c2f0c7209 */ /* 0x000fe20007810000 */
        /* <DEDUP_REMOVED lines=17> */
[----:B------:R-:W-:Y:S02]  /*6a20*/  FMNMX.FTZ R12, R55, R12, !PT ;  /* 0x0000000c370c7209 */ /* 0x000fe40007810000 */
[----:B------:R-:W-:-:S02]  /*6a30*/  ISETP.GT.AND P3, PT, R8, 0x49, P2 ;  /* 0x000000490800780c */ /* 0x000fc40001764270 */
[----:B------:R-:W-:Y:S01]  /*6a40*/  FSEL R167, R59, -INF , !P4 ;  /* 0xff8000003ba77808 */ /* 0x000fe20006000000 */
[----:B------:R-:W-:Y:S01]  /*6a50*/  FFMA.FTZ R59, R157, R4, -R10 ;  /* 0x000000049d3b7223 */ /* 0x000fe2000001080a */
[----:B------:R-:W-:Y:S01]  /*6a60*/  ISETP.LT.OR P5, PT, R6, 0x49, P5 ;  /* 0x000000490600780c */ /* 0x000fe20002fa1670 */
[----:B------:R-:W-:Y:S01]  /*6a70*/  MUFU.EX2 R51, R51 ;  /* 0x0000003300337308 */ /* 0x000fe20000000800 */
[----:B------:R-:W-:Y:S02]  /*6a80*/  FMNMX.FTZ R12, R177, R12, !PT ;  /* 0x0000000cb10c7209 */ /* 0x000fe40007810000 */
[----:B------:R-:W-:Y:S02]  /*6a90*/  ISETP.GT.AND P4, PT, R8, 0x50, P2 ;  /* 0x000000500800780c */ /* 0x000fe40001784270 */
[----:B------:R-:W-:Y:S02]  /*6aa0*/  ISETP.LT.OR P3, PT, R6, 0x4a, P3 ;  /* 0x0000004a0600780c */ /* 0x000fe40001f61670 */
[----:B------:R-:W-:Y:S01]  /*6ab0*/  FSEL R157, R62, -INF , !P5 ;  /* 0xff8000003e9d7808 */ /* 0x000fe20006800000 */
[----:B------:R-:W-:Y:S01]  /*6ac0*/  MUFU.EX2 R172, R172 ;  /* 0x000000ac00ac7308 */ /* 0x000fe20000000800 */
[----:B------:R-:W-:-:S02]  /*6ad0*/  FMNMX.FTZ R12, R167, R12, !PT ;  /* 0x0000000ca70c7209 */ /* 0x000fc40007810000 */
[----:B------:R-:W-:Y:S02]  /*6ae0*/  ISETP.GT.AND P5, PT, R8, 0x51, P2 ;  /* 0x000000510800780c */ /* 0x000fe400017a4270 */
[----:B------:R-:W-:Y:S02]  /*6af0*/  FSEL R63, R63, -INF , !P3 ;  /* 0xff8000003f3f7808 */ /* 0x000fe40005800000 */
[----:B------:R-:W-:Y:S01]  /*6b00*/  ISETP.LT.OR P4, PT, R6, 0x51, P4 ;  /* 0x000000510600780c */ /* 0x000fe20002781670 */
[----:B------:R-:W-:Y:S01]  /*6b10*/  MUFU.EX2 R59, R59 ;  /* 0x0000003b003b7308 */ /* 0x000fe20000000800 */
[----:B------:R-:W-:Y:S02]  /*6b20*/  FMNMX.FTZ R12, R157, R12, !PT ;  /* 0x0000000c9d0c7209 */ /* 0x000fe40007810000 */
[----:B------:R-:W-:Y:S02]  /*6b30*/  ISETP.GT.AND P3, PT, R8, 0x58, P2 ;  /* 0x000000580800780c */ /* 0x000fe40001764270 */
[----:B------:R-:W-:-:S02]  /*6b40*/  ISETP.LT.OR P5, PT, R6, 0x52, P5 ;  /* 0x000000520600780c */ /* 0x000fc40002fa1670 */
[----:B------:R-:W-:Y:S01]  /*6b50*/  FSEL R155, R66, -INF , !P4 ;  /* 0xff800000429b7808 */ /* 0x000fe20006000000 */
[----:B------:R-:W-:Y:S01]  /*6b60*/  MUFU.EX2 R174, R174 ;  /* 0x000000ae00ae7308 */ /* 0x000fe20000000800 */
[----:B------:R-:W-:Y:S02]  /*6b70*/  FMNMX.FTZ R12, R63, R12, !PT ;  /* 0x0000000c3f0c7209 */ /* 0x000fe40007810000 */
[----:B------:R-:W-:Y:S02]  /*6b80*/  ISETP.GT.AND P4, PT, R8, 0x59, P2 ;  /* 0x000000590800780c */ /* 0x000fe40001784270 */
[----:B------:R-:W-:Y:S02]  /*6b90*/  FSEL R153, R67, -INF , !P5 ;  /* 0xff80000043997808 */ /* 0x000fe40006800000 */
[----:B------:R-:W-:Y:S01]  /*6ba0*/  ISETP.LT.OR P3, PT, R6, 0x59, P3 ;  /* 0x000000590600780c */ /* 0x000fe20001f61670 */
[----:B------:R-:W-:Y:S01]  /*6bb0*/  MUFU.EX2 R67, R14 ;  /* 0x0000000e00437308 */ /* 0x000fe20000000800 */
[----:B------:R-:W-:-:S02]  /*6bc0*/  FMNMX.FTZ R12, R155, R12, !PT ;  /* 0x0000000c9b0c7209 */ /* 0x000fc40007810000 */
[----:B------:R-:W-:Y:S02]  /*6bd0*/  ISETP.GT.AND P5, PT, R8, 0x60, P2 ;  /* 0x000000600800780c */ /* 0x000fe400017a4270 */
[----:B------:R-:W-:Y:S02]  /*6be0*/  ISETP.LT.OR P4, PT, R6, 0x5a, P4 ;  /* 0x0000005a0600780c */ /* 0x000fe40002781670 */
[----:B------:R-:W-:Y:S01]  /*6bf0*/  FSEL R193, R70, -INF , !P3 ;  /* 0xff80000046c17808 */ /* 0x000fe20005800000 */
[----:B------:R-:W-:Y:S01]  /*6c00*/  MUFU.EX2 R168, R168 ;  /* 0x000000a800a87308 */ /* 0x000fe20000000800 */
[----:B------:R-:W-:Y:S02]  /*6c10*/  FMNMX.FTZ R12, R153, R12, !PT ;  /* 0x0000000c990c7209 */ /* 0x000fe40007810000 */
[----:B------:R-:W-:Y:S02]  /*6c20*/  ISETP.GT.AND P3, PT, R8, 0x61, P2 ;  /* 0x000000610800780c */ /* 0x000fe40001764270 */
[----:B------:R-:W-:-:S02]  /*6c30*/  FSEL R71, R71, -INF , !P4 ;  /* 0xff80000047477808 */ /* 0x000fc40006000000 */
        /* <DEDUP_REMOVED lines=29> */
[----:B------:R-:W-:-:S02]  /*6e10*/  ISETP.LT.OR P5, PT, R6, 0x79, P5 ;  /* 0x000000790600780c */ /* 0x000fc40002fa1670 */
[----:B------:R-:W-:Y:S01]  /*6e20*/  FSEL R83, R83, -INF , !P4 ;  /* 0xff80000053537808 */ /* 0x000fe20006000000 */
[----:B------:R-:W-:Y:S01]  /*6e30*/  MUFU.EX2 R25, R25 ;  /* 0x0000001900197308 */ /* 0x000fe20000000800 */
[----:B------:R-:W-:Y:S02]  /*6e40*/  FMNMX.FTZ R12, R195, R12, !PT ;  /* 0x0000000cc30c7209 */ /* 0x000fe40007810000 */
[----:B------:R-:W-:Y:S02]  /*6e50*/  ISETP.LT.OR P2, PT, R6, 0x7a, P2 ;  /* 0x0000007a0600780c */ /* 0x000fe40001741670 */
[----:B------:R-:W-:Y:S02]  /*6e60*/  FSEL R57, R86, -INF , !P5 ;  /* 0xff80000056397808 */ /* 0x000fe40006800000 */
[----:B------:R-:W-:Y:S01]  /*6e70*/  FMNMX.FTZ R12, R83, R12, !PT ;  /* 0x0000000c530c7209 */ /* 0x000fe20007810000 */
[----:B------:R-:W-:Y:S01]  /*6e80*/  MUFU.EX2 R160, R160 ;  /* 0x000000a000a07308 */ /* 0x000fe20000000800 */
[----:B------:R-:W-:-:S02]  /*6e90*/  FSEL R87, R87, -INF , !P2 ;  /* 0xff80000057577808 */ /* 0x000fc40005000000 */
[----:B------:R-:W-:Y:S02]  /*6ea0*/  FMNMX.FTZ R12, R57, R12, !PT ;  /* 0x0000000c390c7209 */ /* 0x000fe40007810000 */
[----:B------:R-:W-:Y:S02]  /*6eb0*/  FSEL R69, R9, RZ, P6 ;  /* 0x000000ff09457208 */ /* 0x000fe40003000000 */
[----:B------:R-:W-:Y:S01]  /*6ec0*/  FMNMX.FTZ R12, R87, R12, !PT ;  /* 0x0000000c570c7209 */ /* 0x000fe20007810000 */
[----:B------:R-:W-:Y:S02]  /*6ed0*/  MUFU.EX2 R15, R15 ;  /* 0x0000000f000f7308 */ /* 0x000fe40000000800 */
[----:B------:R-:W-:Y:S02]  /*6ee0*/  FADD.FTZ R69, -R69, R0 ;  /* 0x0000000045457221 */ /* 0x000fe40000010100 */
[----:B------:R-:W0:Y:S04]  /*6ef0*/  SHFL.BFLY PT, R61, R12, 0x2, 0x1f ;  /* 0x0c401f000c3d7f89 */ /* 0x000e2800000e0000 */
[----:B------:R-:W-:Y:S08]  /*6f00*/  MUFU.EX2 R162, R162 ;  /* 0x000000a200a27308 */ /* 0x000ff00000000800 */
[----:B------:R-:W-:Y:S08]  /*6f10*/  MUFU.EX2 R21, R21 ;  /* 0x0000001500157308 */ /* 0x000ff00000000800 */
[----:B------:R-:W-:Y:S01]  /*6f20*/  MUFU.EX2 R156, R156 ;  /* 0x0000009c009c7308 */ /* 0x000fe20000000800 */
[----:B0-----:R-:W-:Y:S01]  /*6f30*/  FMNMX.FTZ R6, R12, R61, !PT ;  /* 0x0000003d0c067209 */ /* 0x001fe20007810000 */
[----:B------:R-:W-:-:S06]  /*6f40*/  FFMA.FTZ R61, R77, R4, -R10 ;  /* 0x000000044d3d7223 */ /* 0x000fcc000001080a */
[----:B------:R-:W-:Y:S01]  /*6f50*/  MUFU.EX2 R13, R13 ;  /* 0x0000000d000d7308 */ /* 0x000fe20000000800 */
[----:B------:R-:W0:Y:S07]  /*6f60*/  SHFL.BFLY PT, R65, R6, 0x1, 0x1f ;  /* 0x0c201f0006417f89 */ /* 0x000e2e00000e0000 */
[----:B------:R-:W-:Y:S08]  /*6f70*/  MUFU.EX2 R158, R158 ;  /* 0x0000009e009e7308 */ /* 0x000ff00000000800 */
[----:B------:R-:W-:Y:S08]  /*6f80*/  MUFU.EX2 R61, R61 ;  /* 0x0000003d003d7308 */ /* 0x000ff00000000800 */
[----:B------:R-:W-:Y:S01]  /*6f90*/  MUFU.EX2 R152, R152 ;  /* 0x0000009800987308 */ /* 0x000fe20000000800 */
[----:B0-----:R-:W-:Y:S01]  /*6fa0*/  FMNMX.FTZ R11, R6, R65, !PT ;  /* 0x00000041060b7209 */ /* 0x001fe20007810000 */
[----:B------:R-:W-:-:S03]  /*6fb0*/  FMUL.FTZ R65, R69, R4 ;  /* 0x0000000445417220 */ /* 0x000fc60000410000 */
[C---:B------:R-:W-:Y:S01]  /*6fc0*/  FSETP.NEU.FTZ.AND P2, PT, R11.reuse, -INF , PT ;  /* 0xff8000000b00780b */ /* 0x040fe20003f5d000 */
[----:B------:R-:W-:Y:S02]  /*6fd0*/  FMUL.FTZ R0, R11, R4 ;  /* 0x000000040b007220 */ /* 0x000fe40000410000 */
[----:B------:R-:W0:Y:S03]  /*6fe0*/  MUFU.EX2 R65, R65 ;  /* 0x0000004100417308 */ /* 0x000e260000000800 */
[----:B------:R-:W-:-:S05]  /*6ff0*/  FSEL R30, R0, RZ, P2 ;  /* 0x000000ff001e7208 */ /* 0x000fca0001000000 */
        /* <DEDUP_REMOVED lines=9> */
[----:B0-----:R-:W-:Y:S01]  /*7090*/  FFMA.FTZ R14, R65, R3, R180 ;  /* 0x00000003410e7223 */ /* 0x001fe200000100b4 */
[-CC-:B------:R-:W-:Y:S01]  /*70a0*/  FFMA.FTZ R10, R35, R4.reuse, -R30.reuse ;  /* 0x00000004230a7223 */ /* 0x180fe2000001081e */
[-CC-:B------:R-:W-:Y:S01]  /*70b0*/  FFMA.FTZ R35, R173, R4.reuse, -R30.reuse ;  /* 0x00000004ad237223 */ /* 0x180fe2000001081e */
[-C--:B------:R-:W-:Y:S01]  /*70c0*/  FFMA.FTZ R173, R171, R4.reuse, -R30 ;  /* 0x00000004abad7223 */ /* 0x080fe2000001081e */
[----:B------:R-:W-:Y:S01]  /*70d0*/  FADD.FTZ R3, R27, R14 ;  /* 0x0000000e1b037221 */ /* 0x000fe20000010000 */
[-CC-:B------:R-:W-:Y:S01]  /*70e0*/  FFMA.FTZ R14, R47, R4.reuse, -R30.reuse ;  /* 0x000000042f0e7223 */ /* 0x180fe2000001081e */
[-CC-:B------:R-:W-:Y:S01]  /*70f0*/  FFMA.FTZ R169, R181, R4.reuse, -R30.reuse ;  /* 0x00000004b5a97223 */ /* 0x180fe2000001081e */
[----:B------:R-:W0:Y:S01]  /*7100*/  MUFU.EX2 R0, R0 ;  /* 0x0000000000007308 */ /* 0x000e220000000800 */
[----:B------:R-:W-:Y:S01]  /*7110*/  FADD.FTZ R20, R182, R3 ;  /* 0x00000003b6147221 */ /* 0x000fe20000010000 */
[-CC-:B------:R-:W-:Y:S01]  /*7120*/  FFMA.FTZ R171, R179, R4.reuse, -R30.reuse ;  /* 0x00000004b3ab7223 */ /* 0x180fe2000001081e */
[-CC-:B------:R-:W-:Y:S01]  /*7130*/  FFMA.FTZ R26, R55, R4.reuse, -R30.reuse ;  /* 0x00000004371a7223 */ /* 0x180fe2000001081e */
[-C--:B------:R-:W-:Y:S01]  /*7140*/  FFMA.FTZ R165, R177, R4.reuse, -R30 ;  /* 0x00000004b1a57223 */ /* 0x080fe2000001081e */
[----:B------:R-:W-:Y:S01]  /*7150*/  FADD.FTZ R3, R31, R20 ;  /* 0x000000141f037221 */ /* 0x000fe20000010000 */
[-CC-:B------:R-:W-:Y:S01]  /*7160*/  FFMA.FTZ R157, R157, R4.reuse, -R30.reuse ;  /* 0x000000049d9d7223 */ /* 0x180fe2000001081e */
[-CC-:B------:R-:W-:Y:S01]  /*7170*/  FFMA.FTZ R63, R63, R4.reuse, -R30.reuse ;  /* 0x000000043f3f7223 */ /* 0x180fe2000001081e */
        /* <DEDUP_REMOVED lines=19> */
[----:B------:R-:W-:Y:S01]  /*72b0*/  FFMA.FTZ R57, R57, R4, -R30 ;  /* 0x0000000439397223 */ /* 0x000fe2000001081e */
[----:B0-----:R-:W-:Y:S01]  /*72c0*/  F2FP.F16.F32.PACK_AB R181, R0, R69 ;  /* 0x0000004500b5723e */ /* 0x001fe200000000ff */
[----:B------:R-:W-:Y:S01]  /*72d0*/  FADD.FTZ R3, R59, R24 ;  /* 0x000000183b037221 */ /* 0x000fe20000010000 */
[----:B------:R-:W-:Y:S01]  /*72e0*/  FSEL R24, R11, RZ, P2 ;  /* 0x000000ff0b187208 */ /* 0x000fe20001000000 */
[----:B------:R-:W-:Y:S01]  /*72f0*/  FMUL.FTZ R88, R88, R65 ;  /* 0x0000004158587220 */ /* 0x000fe20000410000 */
[----:B------:R-:W-:Y:S01]  /*7300*/  MUFU.EX2 R77, R77 ;  /* 0x0000004d004d7308 */ /* 0x000fe20000000800 */
[----:B------:R-:W-:Y:S01]  /*7310*/  FADD.FTZ R28, R174, R3 ;  /* 0x00000003ae1c7221 */ /* 0x000fe20000010000 */
[----:B------:R-:W-:Y:S01]  /*7320*/  ISETP.GT.AND P2, PT, R5, UR57, PT ;  /* 0x0000003905007c0c */ /* 0x000fe2000bf44270 */
[----:B------:R-:W-:Y:S01]  /*7330*/  FADD.FTZ R3, -R24, R7 ;  /* 0x0000000718037221 */ /* 0x000fe20000010100 */
[----:B------:R-:W-:Y:S01]  /*7340*/  F2FP.F16.F32.PACK_AB R180, R27, R180 ;  /* 0x000000b41bb4723e */ /* 0x000fe200000000ff */
[----:B------:R-:W-:Y:S01]  /*7350*/  FADD.FTZ R43, R67, R28 ;  /* 0x0000001c432b7221 */ /* 0x000fe20000010000 */
[----:B------:R-:W-:-:S02]  /*7360*/  @!P1 VIADD R28, R32, 0x28860 ;  /* 0x00028860201c9836 */ /* 0x000fc40000000000 */
[----:B------:R-:W-:Y:S01]  /*7370*/  FMUL.FTZ R3, R3, R4 ;  /* 0x0000000403037220 */ /* 0x000fe20000410000 */
[----:B------:R-:W-:Y:S01]  /*7380*/  MUFU.EX2 R10, R10 ;  /* 0x0000000a000a7308 */ /* 0x000fe20000000800 */
[----:B------:R-:W-:Y:S01]  /*7390*/  FADD.FTZ R24, R168, R43 ;  /* 0x0000002ba8187221 */ /* 0x000fe20000010000 */
[----:B------:R-:W-:Y:S01]  /*73a0*/  F2FP.F16.F32.PACK_AB R182, R31, R182 ;  /* 0x000000b61fb6723e */ /* 0x000fe200000000ff */
[-C--:B------:R-:W-:Y:S01]  /*73b0*/  FMUL.FTZ R89, R89, R65.reuse ;  /* 0x0000004159597220 */ /* 0x080fe20000410000 */
[----:B------:R-:W-:Y:S01]  /*73c0*/  @!P1 PRMT R28, RZ, 0x654, R28 ;  /* 0x00000654ff1c9816 */ /* 0x000fe2000000001c */
[----:B------:R-:W-:Y:S01]  /*73d0*/  FADD.FTZ R7, R45, R24 ;  /* 0x000000182d077221 */ /* 0x000fe20000010000 */
[----:B------:R-:W-:Y:S01]  /*73e0*/  F2FP.F16.F32.PACK_AB R176, R39, R176 ;  /* 0x000000b027b0723e */ /* 0x000fe200000000ff */
[-C--:B------:R-:W-:Y:S01]  /*73f0*/  FMUL.FTZ R92, R92, R65.reuse ;  /* 0x000000415c5c7220 */ /* 0x080fe20000410000 */
[----:B------:R0:W1:Y:S01]  /*7400*/  MUFU.EX2 R24, R3 ;  /* 0x0000000300187308 */ /* 0x0000620000000800 */
[----:B------:R-:W-:Y:S01]  /*7410*/  FADD.FTZ R32, R170, R7 ;  /* 0x00000007aa207221 */ /* 0x000fe20000010000 */
[----:B------:R2:W-:Y:S01]  /*7420*/  @!P1 SYNCS.ARRIVE.TRANS64.RED.A1T0 RZ, [R28+URZ], RZ ;  /* 0x000000ff1cff99a7 */ /* 0x0005e2000810043f */
[----:B------:R-:W-:Y:S01]  /*7430*/  F2FP.F16.F32.PACK_AB R178, R51, R178 ;  /* 0x000000b233b2723e */ /* 0x000fe200000000ff */
[-C--:B------:R-:W-:Y:S01]  /*7440*/  FMUL.FTZ R93, R93, R65.reuse ;  /* 0x000000415d5d7220 */ /* 0x080fe20000410000 */
[----:B------:R-:W-:Y:S01]  /*7450*/  FADD.FTZ R7, R41, R32 ;  /* 0x0000002029077221 */ /* 0x000fe20000010000 */
[----:B------:R-:W-:Y:S01]  /*7460*/  F2FP.F16.F32.PACK_AB R172, R59, R172 ;  /* 0x000000ac3bac723e */ /* 0x000fe200000000ff */
[-C--:B------:R-:W-:Y:S01]  /*7470*/  FMUL.FTZ R96, R96, R65.reuse ;  /* 0x0000004160607220 */ /* 0x080fe20000410000 */
[----:B------:R-:W3:Y:S01]  /*7480*/  MUFU.EX2 R35, R35 ;  /* 0x0000002300237308 */ /* 0x000ee20000000800 */
[----:B------:R-:W-:Y:S01]  /*7490*/  FADD.FTZ R32, R164, R7 ;  /* 0x00000007a4207221 */ /* 0x000fe20000010000 */
[-CC-:B--2---:R-:W-:Y:S01]  /*74a0*/  FFMA.FTZ R28, R167, R4.reuse, -R30.reuse ;  /* 0x00000004a71c7223 */ /* 0x184fe2000001081e */
[----:B------:R-:W-:Y:S01]  /*74b0*/  FFMA.FTZ R30, R87, R4, -R30 ;  /* 0x00000004571e7223 */ /* 0x000fe2000001081e */
[----:B------:R-:W-:Y:S01]  /*74c0*/  F2FP.F16.F32.PACK_AB R174, R67, R174 ;  /* 0x000000ae43ae723e */ /* 0x000fe200000000ff */
[----:B0-----:R-:W-:Y:S01]  /*74d0*/  FADD.FTZ R3, R37, R32 ;  /* 0x0000002025037221 */ /* 0x001fe20000010000 */
[----:B------:R-:W-:Y:S01]  /*74e0*/  F2FP.F16.F32.PACK_AB R168, R45, R168 ;  /* 0x000000a82da8723e */ /* 0x000fe200000000ff */
[-C--:B------:R-:W-:Y:S01]  /*74f0*/  FMUL.FTZ R97, R97, R65.reuse ;  /* 0x0000004161617220 */ /* 0x080fe20000410000 */
[----:B------:R-:W0:Y:S01]  /*7500*/  MUFU.EX2 R173, R173 ;  /* 0x000000ad00ad7308 */ /* 0x000e220000000800 */
[----:B------:R-:W-:Y:S01]  /*7510*/  FADD.FTZ R32, R166, R3 ;  /* 0x00000003a6207221 */ /* 0x000fe20000010000 */
[----:B-1----:R-:W-:Y:S01]  /*7520*/  FFMA.FTZ R3, R24, R2, R69 ;  /* 0x0000000218037223 */ /* 0x002fe20000010045 */
[----:B------:R-:W-:Y:S01]  /*7530*/  F2FP.F16.F32.PACK_AB R170, R41, R170 ;  /* 0x000000aa29aa723e */ /* 0x000fe200000000ff */
[-C--:B------:R-:W-:Y:S01]  /*7540*/  FMUL.FTZ R100, R100, R65.reuse ;  /* 0x0000004164647220 */ /* 0x080fe20000410000 */
[----:B------:R-:W-:Y:S01]  /*7550*/  FADD.FTZ R7, R25, R32 ;  /* 0x0000002019077221 */ /* 0x000fe20000010000 */
[----:B------:R-:W-:Y:S01]  /*7560*/  FADD.FTZ R3, R0, R3 ;  /* 0x0000000300037221 */ /* 0x000fe20000010000 */
[----:B------:R-:W-:Y:S01]  /*7570*/  F2FP.F16.F32.PACK_AB R164, R37, R164 ;  /* 0x000000a425a4723e */ /* 0x000fe200000000ff */
[----:B------:R-:W1:Y:S01]  /*7580*/  MUFU.EX2 R12, R12 ;  /* 0x0000000c000c7308 */ /* 0x000e620000000800 */
[----:B------:R-:W-:Y:S01]  /*7590*/  FADD.FTZ R32, R160, R7 ;  /* 0x00000007a0207221 */ /* 0x000fe20000010000 */
[----:B------:R-:W-:Y:S01]  /*75a0*/  FADD.FTZ R2, R6, R3 ;  /* 0x0000000306027221 */ /* 0x000fe20000010000 */
[----:B------:R-:W-:Y:S01]  /*75b0*/  F2FP.F16.F32.PACK_AB R166, R25, R166 ;  /* 0x000000a619a6723e */ /* 0x000fe200000000ff */
[-C--:B------:R-:W-:Y:S01]  /*75c0*/  FMUL.FTZ R101, R101, R65.reuse ;  /* 0x0000004165657220 */ /* 0x080fe20000410000 */
[----:B------:R-:W-:Y:S01]  /*75d0*/  FADD.FTZ R7, R15, R32 ;  /* 0x000000200f077221 */ /* 0x000fe20000010000 */
[----:B------:R-:W-:Y:S01]  /*75e0*/  FADD.FTZ R3, R73, R2 ;  /* 0x0000000249037221 */ /* 0x000fe20000010000 */
[----:B------:R-:W-:Y:S01]  /*75f0*/  F2FP.F16.F32.PACK_AB R160, R15, R160 ;  /* 0x000000a00fa0723e */ /* 0x000fe200000000ff */
[----:B------:R-:W2:Y:S01]  /*7600*/  MUFU.EX2 R175, R175 ;  /* 0x000000af00af7308 */ /* 0x000ea20000000800 */
[----:B------:R-:W-:Y:S01]  /*7610*/  FADD.FTZ R32, R162, R7 ;  /* 0x00000007a2207221 */ /* 0x000fe20000010000 */
[----:B------:R-:W-:Y:S01]  /*7620*/  FADD.FTZ R2, R8, R3 ;  /* 0x0000000308027221 */ /* 0x000fe20000010000 */
[C---:B------:R-:W-:Y:S01]  /*7630*/  F2FP.F16.F32.PACK_AB R162, R21.reuse, R162 ;  /* 0x000000a215a2723e */ /* 0x040fe200000000ff */
[-C--:B------:R-:W-:Y:S01]  /*7640*/  FMUL.FTZ R104, R104, R65.reuse ;  /* 0x0000004168687220 */ /* 0x080fe20000410000 */
[----:B------:R-:W-:Y:S01]  /*7650*/  FADD.FTZ R7, R21, R32 ;  /* 0x0000002015077221 */ /* 0x000fe20000010000 */
[----:B------:R-:W-:Y:S01]  /*7660*/  FADD.FTZ R3, R77, R2 ;  /* 0x000000024d037221 */ /* 0x000fe20000010000 */
[-C--:B------:R-:W-:Y:S01]  /*7670*/  FMUL.FTZ R105, R105, R65.reuse ;  /* 0x0000004169697220 */ /* 0x080fe20000410000 */
[----:B------:R-:W4:Y:S01]  /*7680*/  MUFU.EX2 R33, R33 ;  /* 0x0000002100217308 */ /* 0x000f220000000800 */
[----:B------:R-:W-:Y:S01]  /*7690*/  FADD.FTZ R32, R156, R7 ;  /* 0x000000079c207221 */ /* 0x000fe20000010000 */
[----:B------:R-:W-:Y:S01]  /*76a0*/  FADD.FTZ R2, R10, R3 ;  /* 0x000000030a027221 */ /* 0x000fe20000010000 */
[C---:B------:R-:W-:Y:S01]  /*76b0*/  F2FP.F16.F32.PACK_AB R156, R13.reuse, R156 ;  /* 0x0000009c0d9c723e */ /* 0x040fe200000000ff */
[-C--:B------:R-:W-:Y:S01]  /*76c0*/  FMUL.FTZ R108, R108, R65.reuse ;  /* 0x000000416c6c7220 */ /* 0x080fe20000410000 */
[----:B------:R-:W-:Y:S01]  /*76d0*/  FADD.FTZ R3, R13, R32 ;  /* 0x000000200d037221 */ /* 0x000fe20000010000 */
[----:B---3--:R-:W-:Y:S01]  /*76e0*/  FADD.FTZ R2, R35, R2 ;  /* 0x0000000223027221 */ /* 0x008fe20000010000 */
[-C--:B------:R-:W-:Y:S01]  /*76f0*/  FMUL.FTZ R109, R109, R65.reuse ;  /* 0x000000416d6d7220 */ /* 0x080fe20000410000 */
[----:B------:R-:W3:Y:S01]  /*7700*/  MUFU.EX2 R14, R14 ;  /* 0x0000000e000e7308 */ /* 0x000ee20000000800 */
[----:B------:R-:W-:Y:S01]  /*7710*/  FADD.FTZ R32, R158, R3 ;  /* 0x000000039e207221 */ /* 0x000fe20000010000 */
[----:B0-----:R-:W-:Y:S01]  /*7720*/  FADD.FTZ R3, R173, R2 ;  /* 0x00000002ad037221 */ /* 0x001fe20000010000 */
[C---:B------:R-:W-:Y:S01]  /*7730*/  F2FP.F16.F32.PACK_AB R158, R61.reuse, R158 ;  /* 0x0000009e3d9e723e */ /* 0x040fe200000000ff */
[-C--:B------:R-:W-:Y:S01]  /*7740*/  FMUL.FTZ R112, R112, R65.reuse ;  /* 0x0000004170707220 */ /* 0x080fe20000410000 */
[----:B------:R-:W-:Y:S01]  /*7750*/  FADD.FTZ R7, R61, R32 ;  /* 0x000000203d077221 */ /* 0x000fe20000010000 */
[----:B-1----:R-:W-:Y:S01]  /*7760*/  FADD.FTZ R2, R12, R3 ;  /* 0x000000030c027221 */ /* 0x002fe20000010000 */
[-C--:B------:R-:W-:Y:S01]  /*7770*/  FMUL.FTZ R113, R113, R65.reuse ;  /* 0x0000004171717220 */ /* 0x080fe20000410000 */
[----:B------:R-:W0:Y:S01]  /*7780*/  MUFU.EX2 R154, R154 ;  /* 0x0000009a009a7308 */ /* 0x000e220000000800 */
[----:B------:R-:W-:Y:S01]  /*7790*/  FADD.FTZ R32, R152, R7 ;  /* 0x0000000798207221 */ /* 0x000fe20000010000 */
[----:B--2---:R-:W-:Y:S01]  /*77a0*/  FADD.FTZ R3, R175, R2 ;  /* 0x00000002af037221 */ /* 0x004fe20000010000 */
[C---:B----4-:R-:W-:Y:S01]  /*77b0*/  F2FP.F16.F32.PACK_AB R152, R33.reuse, R152 ;  /* 0x000000982198723e */ /* 0x050fe200000000ff */
[-C--:B------:R-:W-:Y:S01]  /*77c0*/  FMUL.FTZ R116, R116, R65.reuse ;  /* 0x0000004174747220 */ /* 0x080fe20000410000 */
[----:B------:R-:W-:Y:S01]  /*77d0*/  FADD.FTZ R7, R33, R32 ;  /* 0x0000002021077221 */ /* 0x000fe20000010000 */
[-C--:B------:R-:W-:Y:S01]  /*77e0*/  FMUL.FTZ R117, R117, R65.reuse ;  /* 0x0000004175757220 */ /* 0x080fe20000410000 */
[-C--:B------:R-:W-:Y:S01]  /*77f0*/  FMUL.FTZ R120, R120, R65.reuse ;  /* 0x0000004178787220 */ /* 0x080fe20000410000 */
[----:B------:R-:W1:Y:S01]  /*7800*/  MUFU.EX2 R169, R169 ;  /* 0x000000a900a97308 */ /* 0x000e620000000800 */
[----:B---3--:R-:W-:Y:S01]  /*7810*/  FADD.FTZ R2, R14, R3 ;  /* 0x000000030e027221 */ /* 0x008fe20000010000 */
        /* <DEDUP_REMOVED lines=18> */
[----:B------:R-:W-:Y:S01]  /*7940*/  FMUL.FTZ R149, R149, R65 ;  /* 0x0000004195957220 */ /* 0x000fe20000410000 */
[----:B------:R-:W-:Y:S01]  /*7950*/  F2FP.F16.F32.PACK_AB R183, R73, R6 ;  /* 0x0000000649b7723e */ /* 0x000fe200000000ff */
[----:B------:R-:W-:Y:S01]  /*7960*/  VIADD R5, R5, 0xffffffff ;  /* 0xffffffff05057836 */ /* 0x000fe20000000000 */
[----:B------:R-:W-:Y:S01]  /*7970*/  F2FP.F16.F32.PACK_AB R177, R77, R8 ;  /* 0x000000084db1723e */ /* 0x000fe200000000ff */
[----:B------:R-:W1:Y:S01]  /*7980*/  MUFU.EX2 R26, R26 ;  /* 0x0000001a001a7308 */ /* 0x000e620000000800 */
[----:B--2---:R-:W-:Y:S01]  /*7990*/  FADD.FTZ R2, R20, R7 ;  /* 0x0000000714027221 */ /* 0x004fe20000010000 */
[----:B------:R-:W-:Y:S01]  /*79a0*/  F2FP.F16.F32.PACK_AB R179, R35, R10 ;  /* 0x0000000a23b3723e */ /* 0x000fe200000000ff */
[-C--:B------:R-:W-:Y:S01]  /*79b0*/  FMUL.FTZ R90, R90, R24.reuse ;  /* 0x000000185a5a7220 */ /* 0x080fe20000410000 */
[----:B------:R-:W-:Y:S01]  /*79c0*/  F2FP.F16.F32.PACK_AB R173, R12, R173 ;  /* 0x000000ad0cad723e */ /* 0x000fe200000000ff */
[-C--:B------:R-:W-:Y:S01]  /*79d0*/  FMUL.FTZ R91, R91, R24.reuse ;  /* 0x000000185b5b7220 */ /* 0x080fe20000410000 */
[----:B------:R-:W-:Y:S01]  /*79e0*/  F2FP.F16.F32.PACK_AB R175, R14, R175 ;  /* 0x000000af0eaf723e */ /* 0x000fe200000000ff */
[-C--:B------:R-:W-:Y:S01]  /*79f0*/  FMUL.FTZ R94, R94, R24.reuse ;  /* 0x000000185e5e7220 */ /* 0x080fe20000410000 */
[----:B------:R-:W2:Y:S01]  /*7a00*/  MUFU.EX2 R165, R165 ;  /* 0x000000a500a57308 */ /* 0x000ea20000000800 */
[----:B0-----:R-:W-:Y:S01]  /*7a10*/  FADD.FTZ R7, R171, R2 ;  /* 0x00000002ab077221 */ /* 0x001fe20000010000 */
[----:B------:R-:W-:Y:S01]  /*7a20*/  F2FP.F16.F32.PACK_AB R169, R20, R169 ;  /* 0x000000a914a9723e */ /* 0x000fe200000000ff */
[-C--:B------:R-:W-:Y:S01]  /*7a30*/  FMUL.FTZ R95, R95, R24.reuse ;  /* 0x000000185f5f7220 */ /* 0x080fe20000410000 */
[-C--:B------:R-:W-:Y:S01]  /*7a40*/  FMUL.FTZ R98, R98, R24.reuse ;  /* 0x0000001862627220 */ /* 0x080fe20000410000 */
[-C--:B------:R-:W-:Y:S01]  /*7a50*/  FMUL.FTZ R99, R99, R24.reuse ;  /* 0x0000001863637220 */ /* 0x080fe20000410000 */
[-C--:B------:R-:W-:Y:S01]  /*7a60*/  FMUL.FTZ R102, R102, R24.reuse ;  /* 0x0000001866667220 */ /* 0x080fe20000410000 */
[-C--:B------:R-:W-:Y:S01]  /*7a70*/  FMUL.FTZ R103, R103, R24.reuse ;  /* 0x0000001867677220 */ /* 0x080fe20000410000 */
        /* <DEDUP_REMOVED lines=31> */
[----:B------:R-:W-:Y:S01]  /*7c70*/  FMUL.FTZ R147, R147, R24 ;  /* 0x0000001893937220 */ /* 0x000fe20000410000 */
[----:B------:R-:W1:Y:S01]  /*7c80*/  MUFU.EX2 R36, R155 ;  /* 0x0000009b00247308 */ /* 0x000e620000000800 */
[C---:B--2---:R-:W-:Y:S01]  /*7c90*/  FADD.FTZ R7, R63.reuse, R7 ;  /* 0x000000073f077221 */ /* 0x044fe20000010000 */
[----:B------:R-:W-:Y:S01]  /*7ca0*/  F2FP.F16.F32.PACK_AB R167, R63, R34 ;  /* 0x000000223fa7723e */ /* 0x000fe200000000ff */
[-C--:B------:R-:W-:Y:S01]  /*7cb0*/  FMUL.FTZ R150, R150, R24.reuse ;  /* 0x0000001896967220 */ /* 0x080fe20000410000 */
[----:B------:R-:W-:Y:S01]  /*7cc0*/  FMUL.FTZ R151, R151, R24 ;  /* 0x0000001897977220 */ /* 0x000fe20000410000 */
[----:B------:R-:W-:-:S03]  /*7cd0*/  IMAD.MOV.U32 R0, RZ, RZ, R9 ;  /* 0x000000ffff007224 */ /* 0x000fc600078e0009 */
        /* <DEDUP_REMOVED lines=31> */
[----:B------:R-:W-:Y:S01]  /*7ed0*/  IMAD.MOV.U32 R7, RZ, RZ, R11 ;  /* 0x000000ffff077224 */ /* 0x000fe200078e000b */
[----:B------:R-:W-:Y:S06]  /*7ee0*/  @P2 BRA `(.L_x_1401) ;  /* 0xffffffcc00e42947 */ /* 0x000fec000383ffff */
[----:B------:R-:W-:Y:S01]  /*7ef0*/  IMAD.MOV.U32 R7, RZ, RZ, R11 ;  /* 0x000000ffff077224 */ /* 0x000fe200078e000b */
[----:B------:R-:W-:Y:S01]  /*7f00*/  UMOV UR45, UR56 ;  /* 0x00000038002d7c82 */ /* 0x000fe20008000000 */
[----:B------:R-:W-:Y:S01]  /*7f10*/  IMAD.MOV.U32 R0, RZ, RZ, R9 ;  /* 0x000000ffff007224 */ /* 0x000fe200078e0009 */
[----:B------:R-:W-:-:S06]  /*7f20*/  UMOV UR46, UR55 ;  /* 0x00000037002e7c82 */ /* 0x000fcc0008000000 */
.L_x_1384:
[----:B------:R-:W-:Y:S01]  /*7f30*/  ULDC UR6, c[0x0][0x448] ;  /* 0x0001120000067ab9 */ /* 0x000fe20000000800 */
[----:B------:R-:W-:Y:S01]  /*7f40*/  ULDC UR14, c[0x0][0x9e4] ;  /* 0x00027900000e7ab9 */ /* 0x000fe20000000800 */
[----:B------:R-:W-:Y:S02]  /*7f50*/  UISETP.NE.AND UP0, UPT, UR6, 0x1, UPT ;  /* 0x000000010600788c */ /* 0x000fe4000bf05270 */
[----:B------:R-:W-:Y:S02]  /*7f60*/  UISETP.GE.AND UP1, UPT, UR14, 0x1, UPT ;  /* 0x000000010e00788c */ /* 0x000fe4000bf26270 */
[----:B------:R-:W-:Y:S02]  /*7f70*/  UIADD3 UR10, UR38, 0x7f, URZ ;  /* 0x0000007f260a7890 */ /* 0x000fe4000fffe03f */
[----:B------:R-:W-:Y:S02]  /*7f80*/  UIADD3 UR11, UR39, 0x1, -UR44 ;  /* 0x00000001270b7890 */ /* 0x000fe4000fffe82c */
[----:B------:R-:W-:-:S03]  /*7f90*/  PLOP3.LUT P6, PT, PT, PT, UP1, 0x80, 0x0 ;  /* 0x000000000000781c */ /* 0x000fc60003fcf018 */
[----:B------:R-:W-:Y:S01]  /*7fa0*/  @UP0 ULDC UR6, c[0x0][0x44c] ;  /* 0x0001130000060ab9 */ /* 0x000fe20000000800 */
[----:B------:R-:W-:Y:S01]  /*7fb0*/  @UP0 ULDC UR15, c[0x0][0x450] ;  /* 0x00011400000f0ab9 */ /* 0x000fe20000000800 */
[----:B------:R-:W-:-:S04]  /*7fc0*/  UIMAD.WIDE.U32 UR6, UR10, UR6, URZ ;  /* 0x000000060a0672a5 */ /* 0x000fc8000f8e003f */
[----:B------:R-:W-:-:S04]  /*7fd0*/  @UP0 USHF.R.U32.HI UR10, URZ, UR15, UR7 ;  /* 0x0000000f3f0a0299 */ /* 0x000fc80008011607 */
[----:B------:R-:W-:-:S04]  /*7fe0*/  UIADD3 UR10, UR11, UR10, URZ ;  /* 0x0000000a0b0a7290 */ /* 0x000fc8000fffe03f */
        /* <DEDUP_REMOVED lines=12> */
.L_x_1403:
[----:B------:R-:W-:-:S11]  /*80b0*/  UISETP.NE.AND UP1, UPT, UR14, 0x1, UPT ;  /* 0x000000010e00788c */ /* 0x000fd6000bf25270 */
[----:B------:R-:W-:Y:S02]  /*80c0*/  @UP1 ULDC.64 UR18, c[0x0][0x9e8] ;  /* 0x00027a0000121ab9 */ /* 0x000fe40000000a00 */
[----:B------:R-:W-:-:S04]  /*80d0*/  UIMAD.WIDE.U32 UR6, UR10, UR18, URZ ;  /* 0x000000120a0672a5 */ /* 0x000fc8000f8e003f */
[----:B------:R-:W-:-:S12]  /*80e0*/  @UP1 USHF.R.U32.HI UR10, URZ, UR19, UR7 ;  /* 0x000000133f0a1299 */ /* 0x000fd80008011607 */
.L_x_1404:
[----:B------:R-:W-:-:S04]  /*80f0*/  UIMAD UR10, UR10, UR14, URZ ;  /* 0x0000000e0a0a72a4 */ /* 0x000fc8000f8e023f */
[----:B------:R-:W-:-:S04]  /*8100*/  UISETP.LT.AND UP1, UPT, UR53, UR10, UPT ;  /* 0x0000000a3500728c */ /* 0x000fc8000bf21270 */
[----:B------:R-:W-:-:S12]  /*8110*/  USEL UR53, UR53, UR10, !UP1 ;  /* 0x0000000a35357287 */ /* 0x000fd8000c800000 */
.L_x_1402:
[----:B------:R-:W-:-:S04]  /*8120*/  UIADD3 UR53, UR53, 0x7f, URZ ;  /* 0x0000007f35357890 */ /* 0x000fc8000fffe03f */
[----:B------:R-:W-:-:S04]  /*8130*/  USHF.R.S32.HI UR6, URZ, 0x1f, UR53 ;  /* 0x0000001f3f067899 */ /* 0x000fc80008011435 */
[----:B------:R-:W-:-:S04]  /*8140*/  ULEA.HI UR6, UR6, UR53, URZ, 0x7 ;  /* 0x0000003506067291 */ /* 0x000fc8000f8f383f */
[----:B------:R-:W-:-:S04]  /*8150*/  USHF.R.S32.HI UR6, URZ, 0x7, UR6 ;  /* 0x000000073f067899 */ /* 0x000fc80008011406 */
[----:B------:R-:W-:-:S04]  /*8160*/  UISETP.LT.AND UP1, UPT, UR40, UR6, UPT ;  /* 0x000000062800728c */ /* 0x000fc8000bf21270 */
[----:B------:R-:W-:-:S06]  /*8170*/  USEL UR52, UR40, UR6, !UP1 ;  /* 0x0000000628347287 */ /* 0x000fcc000c800000 */
[----:B------:R-:W-:-:S13]  /*8180*/  ISETP.GE.AND P2, PT, R5, UR52, PT ;  /* 0x0000003405007c0c */ /* 0x000fda000bf46270 */
[----:B------:R-:W-:Y:S05]  /*8190*/  @!P2 BRA `(.L_x_1405) ;  /* 0x0000001c00f4a947 */ /* 0x000fea0003800000 */
[----:B------:R-:W-:Y:S01]  /*81a0*/  IMAD.MOV.U32 R8, RZ, RZ, R7 ;  /* 0x000000ffff087224 */ /* 0x000fe200078e0007 */
[----:B------:R-:W-:Y:S01]  /*81b0*/  UMOV UR54, UR46 ;  /* 0x0000002e00367c82 */ /* 0x000fe20008000000 */
[----:B------:R-:W-:Y:S01]  /*81c0*/  IMAD.MOV.U32 R9, RZ, RZ, R0 ;  /* 0x000000ffff097224 */ /* 0x000fe200078e0000 */
[----:B------:R-:W-:-:S06]  /*81d0*/  UMOV UR53, UR45 ;  /* 0x0000002d00357c82 */ /* 0x000fcc0008000000 */
.L_x_1414:
        /* <DEDUP_REMOVED lines=9> */
.L_x_1407:
[----:B------:R-:W-:Y:S01]  /*8270*/  ULEA UR6, UR45, UR41, 0x3 ;  /* 0x000000292d067291 */ /* 0x000fe2000f8e183f */
[----:B------:R-:W-:-:S05]  /*8280*/  IMAD.U32 R0, RZ, RZ, UR46 ;  /* 0x0000002eff007e24 */ /* 0x000fca000f8e00ff */
[----:B------:R-:W-:-:S04]  /*8290*/  SHF.L.U32 R0, R0, 0x1f, RZ ;  /* 0x0000001f00007819 */ /* 0x000fc800000006ff */
[----:B------:R0:W1:Y:S01]  /*82a0*/  SYNCS.PHASECHK.TRANS64.TRYWAIT P2, [UR6+0x28830], R0 ;  /* 0x02883000ff0075a7 */ /* 0x0000620008040146 */
[----:B------:R-:W-:Y:S05]  /*82b0*/  @!P0 BRA `(.L_x_1408) ;  /* 0x0000000000048947 */ /* 0x000fea0003800000 */
[----:B------:R-:W-:Y:S01]  /*82c0*/  BPT.TRAP 0x1 ;  /* 0x000000040000795c */ /* 0x000fe20000300000 */
.L_x_1408:
[----:B-1----:R-:W-:Y:S05]  /*82d0*/  @P2 BRA `(.L_x_1406) ;  /* 0x0000000000082947 */ /* 0x002fea0003800000 */
[----:B------:R-:W1:Y:S02]  /*82e0*/  SYNCS.PHASECHK.TRANS64.TRYWAIT P2, [UR6+0x28830], R0 ;  /* 0x02883000ff0075a7 */ /* 0x000e640008040146 */
[----:B-1----:R-:W-:Y:S05]  /*82f0*/  @!P2 BRA `(.L_x_1409) ;  /* 0x000000dc00f0a947 */ /* 0x002fea0003800000 */
.L_x_1406:
        /* <DEDUP_REMOVED lines=45> */
.L_x_1411:
[----:B------:R-:W-:Y:S01]  /*85d0*/  ULEA UR6, UR53, UR41, 0x3 ;  /* 0x0000002935067291 */ /* 0x000fe2000f8e183f */
[----:B------:R-:W-:-:S05]  /*85e0*/  IMAD.U32 R0, RZ, RZ, UR54 ;  /* 0x00000036ff007e24 */ /* 0x000fca000f8e00ff */
[----:B------:R-:W-:-:S04]  /*85f0*/  SHF.L.U32 R0, R0, 0x1f, RZ ;  /* 0x0000001f00007819 */ /* 0x000fc800000006ff */
[----:B------:R0:W1:Y:S01]  /*8600*/  SYNCS.PHASECHK.TRANS64.TRYWAIT P2, [UR6+0x28850], R0 ;  /* 0x02885000ff0075a7 */ /* 0x0000620008040146 */
[----:B------:R-:W-:Y:S05]  /*8610*/  @!P0 BRA `(.L_x_1412) ;  /* 0x0000000000048947 */ /* 0x000fea0003800000 */
[----:B------:R-:W-:Y:S01]  /*8620*/  BPT.TRAP 0x1 ;  /* 0x000000040000795c */ /* 0x000fe20000300000 */
.L_x_1412:
[----:B-1----:R-:W-:Y:S05]  /*8630*/  @P2 BRA `(.L_x_1410) ;  /* 0x0000000000082947 */ /* 0x002fea0003800000 */
[----:B------:R-:W1:Y:S02]  /*8640*/  SYNCS.PHASECHK.TRANS64.TRYWAIT P2, [UR6+0x28850], R0 ;  /* 0x02885000ff0075a7 */ /* 0x000e640008040146 */
[----:B-1----:R-:W-:Y:S05]  /*8650*/  @!P2 BRA `(.L_x_1413) ;  /* 0x000000dc0030a947 */ /* 0x002fea0003800000 */
.L_x_1410:
[----:B------:R-:W-:Y:S01]  /*8660*/  UIADD3 UR6, UR41, 0x400, URZ ;  /* 0x0000040029067890 */ /* 0x000fe2000fffe03f */
[----:B------:R-:W-:Y:S01]  /*8670*/  WARPGROUP.ARRIVE ;  /* 0x00000000000079c5 */ /* 0x000fe20000000000 */
[----:B------:R-:W-:Y:S01]  /*8680*/  UMOV UR7, 0x40000040 ;  /* 0x4000004000077882 */ /* 0x000fe20000000000 */
[----:B01----:R-:W-:Y:S01]  /*8690*/  FMNMX.FTZ R0, R24, R9, !PT ;  /* 0x0000000918007209 */ /* 0x003fe20007810000 */
[----:B------:R-:W-:Y:S01]  /*86a0*/  USHF.R.U32.HI UR6, URZ, 0x4, UR6 ;  /* 0x000000043f067899 */ /* 0x000fe20008011606 */
[----:B------:R-:W0:Y:S01]  /*86b0*/  LDC R4, c[0x0][0x988] ;  /* 0x00026200ff047b82 */ /* 0x000e220000000800 */
[----:B------:R-:W-:Y:S01]  /*86c0*/  ISETP.GT.AND P2, PT, R5, UR52, PT ;  /* 0x0000003405007c0c */ /* 0x000fe2000bf44270 */
[----:B------:R-:W-:Y:S01]  /*86d0*/  UMOV UR54, UR46 ;  /* 0x0000002e00367c82 */ /* 0x000fe20008000000 */
[----:B------:R-:W-:Y:S01]  /*86e0*/  ULOP3.LUT UR6, UR6, 0x3fff, URZ, 0xc0, !UPT ;  /* 0x00003fff06067892 */ /* 0x000fe2000f8ec03f */
[----:B------:R-:W-:Y:S01]  /*86f0*/  FMNMX.FTZ R7, R25, R0, !PT ;  /* 0x0000000019077209 */ /* 0x000fe20007810000 */
[----:B------:R-:W-:-:S02]  /*8700*/  VIADD R5, R5, 0xffffffff ;  /* 0xffffffff05057836 */ /* 0x000fc40000000000 */
[----:B------:R-:W-:Y:S01]  /*8710*/  ULOP3.LUT UR6, UR6, 0x4000000, URZ, 0xfc, !UPT ;  /* 0x0400000006067892 */ /* 0x000fe2000f8efc3f */
[----:B------:R-:W-:-:S03]  /*8720*/  FMNMX.FTZ R0, R28, R7, !PT ;  /* 0x000000071c007209 */ /* 0x000fc60007810000 */
[----:B------:R-:W-:Y:S01]  /*8730*/  ULEA UR10, UR53, UR6, 0xb ;  /* 0x00000006350a7291 */ /* 0x000fe2000f8e583f */
        /* <DEDUP_REMOVED lines=33> */
[----:B------:R-:W1:Y:S02]  /*8950*/  SHFL.BFLY PT, R0, R7, 0x2, 0x1f ;  /* 0x0c401f0007007f89 */ /* 0x000e6400000e0000 */
[----:B-1----:R-:W-:-:S05]  /*8960*/  FMNMX.FTZ R10, R7, R0, !PT ;  /* 0x00000000070a7209 */ /* 0x002fca0007810000 */
[----:B------:R-:W1:Y:S01]  /*8970*/  SHFL.BFLY PT, R11, R10, 0x1, 0x1f ;  /* 0x0c201f000a0b7f89 */ /* 0x000e6200000e0000 */
[----:B------:R-:W-:Y:S02]  /*8980*/  WARPGROUP.DEPBAR.LE gsb0, 0x0 ;  /* 0x00008000000079c5 */ /* 0x000fe40000010000 */
[----:B------:R-:W-:-:S06]  /*8990*/  WARPGROUP.ARRIVE ;  /* 0x00000000000079c5 */ /* 0x000fcc0000000000 */
[----:B------:R-:W-:Y:S01]  /*89a0*/  HGMMA.64x128x16.F32 R88, R176, gdesc[UR4].tnspB, R88, gsb0 ;  /* 0x41e00004b0587df0 */ /* 0x000fe20008000858 */
[----:B------:R-:W-:Y:S01]  /*89b0*/  UIADD3 UR6, UR10, 0x100, URZ ;  /* 0x000001000a067890 */ /* 0x000fe2000fffe03f */
[----:B------:R-:W-:Y:S01]  /*89c0*/  UMOV UR7, 0x40000040 ;  /* 0x4000004000077882 */ /* 0x000fe20000000000 */
[----:B-1----:R-:W-:Y:S02]  /*89d0*/  FMNMX.FTZ R0, R10, R11, !PT ;  /* 0x0000000b0a007209 */ /* 0x002fe40007810000 */
[----:B------:R-:W-:-:S03]  /*89e0*/  FMNMX.FTZ R10, R26, R8, !PT ;  /* 0x000000081a0a7209 */ /* 0x000fc60007810000 */
[----:B------:R-:W-:Y:S01]  /*89f0*/  FADD.FTZ R9, -R0, R9 ;  /* 0x0000000900097221 */ /* 0x000fe20000010100 */
[----:B------:R-:W-:-:S03]  /*8a00*/  FMNMX.FTZ R7, R27, R10, !PT ;  /* 0x0000000a1b077209 */ /* 0x000fc60007810000 */
[----:B0-----:R-:W-:Y:S01]  /*8a10*/  FMUL.FTZ R6, R9, R4 ;  /* 0x0000000409067220 */ /* 0x001fe20000410000 */
        /* <DEDUP_REMOVED lines=32> */
[----:B------:R-:W-:Y:S02]  /*8c20*/  WARPGROUP.ARRIVE ;  /* 0x00000000000079c5 */ /* 0x000fe40000000000 */
[----:B------:R-:W0:Y:S04]  /*8c30*/  SHFL.BFLY PT, R12, R7, 0x2, 0x1f ;  /* 0x0c401f00070c7f89 */ /* 0x000e2800000e0000 */
[----:B------:R-:W-:Y:S01]  /*8c40*/  HGMMA.64x128x16.F32 R88, R172, gdesc[UR4].tnspB, R88, gsb0 ;  /* 0x41e00004ac587df0 */ /* 0x000fe20008000858 */
[----:B------:R-:W-:Y:S01]  /*8c50*/  UIADD3 UR6, UR10, 0x180, URZ ;  /* 0x000001800a067890 */ /* 0x000fe2000fffe03f */
[----:B------:R-:W-:Y:S01]  /*8c60*/  UMOV UR7, 0x40000040 ;  /* 0x4000004000077882 */ /* 0x000fe20000000000 */
[----:B0-----:R-:W-:-:S05]  /*8c70*/  FMNMX.FTZ R20, R7, R12, !PT ;  /* 0x0000000c07147209 */ /* 0x001fca0007810000 */
[----:B------:R-:W0:Y:S02]  /*8c80*/  SHFL.BFLY PT, R7, R20, 0x1, 0x1f ;  /* 0x0c201f0014077f89 */ /* 0x000e2400000e0000 */
[----:B0-----:R-:W-:Y:S01]  /*8c90*/  FMNMX.FTZ R7, R20, R7, !PT ;  /* 0x0000000714077209 */ /* 0x001fe20007810000 */
[----:B------:R-:W-:Y:S02]  /*8ca0*/  WARPGROUP.DEPBAR.LE gsb0, 0x0 ;  /* 0x00008000000079c5 */ /* 0x000fe40000010000 */
[----:B------:R-:W-:-:S06]  /*8cb0*/  WARPGROUP.ARRIVE ;  /* 0x00000000000079c5 */ /* 0x000fcc0000000000 */
[----:B------:R-:W-:Y:S01]  /*8cc0*/  HGMMA.64x128x16.F32 R88, R168, gdesc[UR4].tnspB, R88, gsb0 ;  /* 0x41e00004a8587df0 */ /* 0x000fe20008000858 */
[----:B------:R-:W-:Y:S01]  /*8cd0*/  UIADD3 UR6, UR10, 0x200, URZ ;  /* 0x000002000a067890 */ /* 0x000fe2000fffe03f */
[----:B------:R-:W-:Y:S01]  /*8ce0*/  UMOV UR7, 0x40000040 ;  /* 0x4000004000077882 */ /* 0x000fe20000000000 */
[----:B------:R-:W-:Y:S02]  /*8cf0*/  WARPGROUP.DEPBAR.LE gsb0, 0x0 ;  /* 0x00008000000079c5 */ /* 0x000fe40000010000 */
[----:B------:R-:W-:Y:S01]  /*8d00*/  WARPGROUP.ARRIVE ;  /* 0x00000000000079c5 */ /* 0x000fe20000000000 */
[----:B------:R-:W-:-:S04]  /*8d10*/  FMUL.FTZ R169, R0, R4 ;  /* 0x0000000400a97220 */ /* 0x000fc80000410000 */
[-CC-:B------:R-:W-:Y:S02]  /*8d20*/  FFMA.FTZ R13, R33, R4.reuse, -R169.reuse ;  /* 0x00000004210d7223 */ /* 0x180fe400000108a9 */
[----:B------:R-:W-:Y:S01]  /*8d30*/  HGMMA.64x128x16.F32 R88, R164, gdesc[UR4].tnspB, R88, gsb0 ;  /* 0x41e00004a4587df0 */ /* 0x000fe20008000858 */
[----:B------:R-:W-:Y:S01]  /*8d40*/  UIADD3 UR6, UR10, 0x280, URZ ;  /* 0x000002800a067890 */ /* 0x000fe2000fffe03f */
[-CC-:B------:R-:W-:Y:S01]  /*8d50*/  FFMA.FTZ R33, R53, R4.reuse, -R169.reuse ;  /* 0x0000000435217223 */ /* 0x180fe200000108a9 */
[----:B------:R-:W-:Y:S01]  /*8d60*/  UMOV UR7, 0x40000040 ;  /* 0x4000004000077882 */ /* 0x000fe20000000000 */
[-CC-:B------:R-:W-:Y:S01]  /*8d70*/  FFMA.FTZ R53, R73, R4.reuse, -R169.reuse ;  /* 0x0000000449357223 */ /* 0x180fe200000108a9 */
[-CC-:B------:R-:W-:Y:S01]  /*8d80*/  FFMA.FTZ R11, R29, R4.reuse, -R169.reuse ;  /* 0x000000041d0b7223 */ /* 0x180fe200000108a9 */
[-C--:B------:R-:W-:Y:S01]  /*8d90*/  FMUL.FTZ R73, R7, R4.reuse ;  /* 0x0000000407497220 */ /* 0x080fe20000410000 */
[-CC-:B------:R-:W-:Y:S01]  /*8da0*/  FFMA.FTZ R29, R49, R4.reuse, -R169.reuse ;  /* 0x00000004311d7223 */ /* 0x180fe200000108a9 */
[-C--:B------:R-:W-:Y:S01]  /*8db0*/  FFMA.FTZ R49, R69, R4.reuse, -R169 ;  /* 0x0000000445317223 */ /* 0x080fe200000108a9 */
[----:B------:R-:W-:Y:S01]  /*8dc0*/  FADD.FTZ R69, -R7, R8 ;  /* 0x0000000807457221 */ /* 0x000fe20000010100 */
[----:B------:R-:W-:Y:S01]  /*8dd0*/  FFMA.FTZ R181, R27, R4, -R73 ;  /* 0x000000041bb57223 */ /* 0x000fe20000010849 */
[----:B------:R-:W-:-:S02]  /*8de0*/  IMAD.U32 R27, RZ, RZ, UR45 ;  /* 0x0000002dff1b7e24 */ /* 0x000fc4000f8e00ff */
[-C--:B------:R-:W-:Y:S01]  /*8df0*/  FFMA.FTZ R9, R24, R4.reuse, -R169 ;  /* 0x0000000418097223 */ /* 0x080fe200000108a9 */
[-C--:B------:R-:W-:Y:S01]  /*8e00*/  FMUL.FTZ R69, R69, R4.reuse ;  /* 0x0000000445457220 */ /* 0x080fe20000410000 */
[-C--:B------:R-:W-:Y:S01]  /*8e10*/  FFMA.FTZ R8, R26, R4.reuse, -R73 ;  /* 0x000000041a087223 */ /* 0x080fe20000010849 */
[-CC-:B------:R-:W-:Y:S01]  /*8e20*/  FFMA.FTZ R180, R25, R4.reuse, -R169.reuse ;  /* 0x0000000419b47223 */ /* 0x180fe200000108a9 */
[----:B------:R-:W-:Y:S01]  /*8e30*/  @!P1 LEA R27, R27, UR41, 0x3 ;  /* 0x000000291b1b9c11 */ /* 0x000fe2000f8e18ff */
[-C--:B------:R-:W-:Y:S01]  /*8e40*/  FFMA.FTZ R182, R28, R4.reuse, -R169 ;  /* 0x000000041cb67223 */ /* 0x080fe200000108a9 */
[----:B------:R-:W0:Y:S01]  /*8e50*/  MUFU.EX2 R9, R9 ;  /* 0x0000000900097308 */ /* 0x000e220000000800 */
[-C--:B------:R-:W-:Y:S01]  /*8e60*/  FFMA.FTZ R183, R30, R4.reuse, -R73 ;  /* 0x000000041eb77223 */ /* 0x080fe20000010849 */
[-C--:B------:R-:W-:Y:S01]  /*8e70*/  FFMA.FTZ R176, R32, R4.reuse, -R169 ;  /* 0x0000000420b07223 */ /* 0x080fe200000108a9 */
[----:B------:R-:W-:Y:S02]  /*8e80*/  @!P1 VIADD R27, R27, 0x28840 ;  /* 0x000288401b1b9836 */ /* 0x000fe40000000000 */
[-CC-:B------:R-:W-:Y:S01]  /*8e90*/  FFMA.FTZ R32, R31, R4.reuse, -R73.reuse ;  /* 0x000000041f207223 */ /* 0x180fe20000010849 */
[----:B------:R-:W-:Y:S01]  /*8ea0*/  IADD3 R31, -R23, 0xb, RZ ;  /* 0x0000000b171f7810 */ /* 0x000fe20007ffe1ff */
[-CC-:B------:R-:W-:Y:S01]  /*8eb0*/  FFMA.FTZ R177, R34, R4.reuse, -R73.reuse ;  /* 0x0000000422b17223 */ /* 0x180fe20000010849 */
[-C--:B------:R-:W-:Y:S01]  /*8ec0*/  FFMA.FTZ R34, R35, R4.reuse, -R73 ;  /* 0x0000000423227223 */ /* 0x080fe20000010849 */
[----:B------:R-:W-:Y:S01]  /*8ed0*/  MUFU.EX2 R69, R69 ;  /* 0x0000004500457308 */ /* 0x000fe20000000800 */
[----:B------:R-:W-:Y:S01]  /*8ee0*/  @!P1 PRMT R27, RZ, 0x654, R27 ;  /* 0x00000654ff1b9816 */ /* 0x000fe2000000001b */
[-C--:B------:R-:W-:Y:S01]  /*8ef0*/  FFMA.FTZ R178, R36, R4.reuse, -R169 ;  /* 0x0000000424b27223 */ /* 0x080fe200000108a9 */
[-C--:B------:R-:W-:Y:S01]  /*8f00*/  FFMA.FTZ R179, R38, R4.reuse, -R73 ;  /* 0x0000000426b37223 */ /* 0x080fe20000010849 */
[-C--:B------:R-:W-:Y:S01]  /*8f10*/  FFMA.FTZ R15, R37, R4.reuse, -R169 ;  /* 0x00000004250f7223 */ /* 0x080fe200000108a9 */
[-C--:B------:R-:W-:Y:S01]  /*8f20*/  FFMA.FTZ R36, R39, R4.reuse, -R73 ;  /* 0x0000000427247223 */ /* 0x080fe20000010849 */
[-C--:B------:R-:W-:Y:S01]  /*8f30*/  FFMA.FTZ R172, R40, R4.reuse, -R169 ;  /* 0x0000000428ac7223 */ /* 0x080fe200000108a9 */
[-C--:B------:R-:W-:Y:S01]  /*8f40*/  FFMA.FTZ R173, R42, R4.reuse, -R73 ;  /* 0x000000042aad7223 */ /* 0x080fe20000010849 */
[----:B------:R-:W1:Y:S01]  /*8f50*/  MUFU.EX2 R8, R8 ;  /* 0x0000000800087308 */ /* 0x000e620000000800 */
[----:B0-----:R-:W-:Y:S01]  /*8f60*/  FFMA.FTZ R3, R6, R3, R9 ;  /* 0x0000000306037223 */ /* 0x001fe20000010009 */
[-C--:B------:R-:W-:Y:S01]  /*8f70*/  FFMA.FTZ R21, R41, R4.reuse, -R169 ;  /* 0x0000000429157223 */ /* 0x080fe200000108a9 */
[-C--:B------:R-:W-:Y:S01]  /*8f80*/  FFMA.FTZ R30, R43, R4.reuse, -R73 ;  /* 0x000000042b1e7223 */ /* 0x080fe20000010849 */
[-C--:B------:R-:W-:Y:S01]  /*8f90*/  FFMA.FTZ R174, R44, R4.reuse, -R169 ;  /* 0x000000042cae7223 */ /* 0x080fe200000108a9 */
[-C--:B------:R-:W-:Y:S01]  /*8fa0*/  FFMA.FTZ R175, R46, R4.reuse, -R73 ;  /* 0x000000042eaf7223 */ /* 0x080fe20000010849 */
[-C--:B------:R-:W-:Y:S01]  /*8fb0*/  FFMA.FTZ R25, R45, R4.reuse, -R169 ;  /* 0x000000042d197223 */ /* 0x080fe200000108a9 */
[-C--:B------:R-:W-:Y:S01]  /*8fc0*/  FFMA.FTZ R26, R47, R4.reuse, -R73 ;  /* 0x000000042f1a7223 */ /* 0x080fe20000010849 */
[----:B------:R-:W0:Y:S01]  /*8fd0*/  MUFU.EX2 R180, R180 ;  /* 0x000000b400b47308 */ /* 0x000e220000000800 */
        /* <DEDUP_REMOVED lines=8> */
[----:B-1----:R-:W-:Y:S01]  /*9060*/  FFMA.FTZ R2, R69, R2, R8 ;  /* 0x0000000245027223 */ /* 0x002fe20000010008 */
[-CC-:B------:R-:W-:Y:S01]  /*9070*/  FFMA.FTZ R57, R77, R4.reuse, -R169.reuse ;  /* 0x000000044d397223 */ /* 0x180fe200000108a9 */
[-CC-:B------:R-:W-:Y:S01]  /*9080*/  FFMA.FTZ R14, R80, R4.reuse, -R169.reuse ;  /* 0x00000004500e7223 */ /* 0x180fe200000108a9 */
[-CC-:B------:R-:W-:Y:S01]  /*9090*/  FFMA.FTZ R61, R81, R4.reuse, -R169.reuse ;  /* 0x00000004513d7223 */ /* 0x180fe200000108a9 */
[-CC-:B------:R-:W-:Y:S01]  /*90a0*/  FFMA.FTZ R84, R84, R4.reuse, -R169.reuse ;  /* 0x0000000454547223 */ /* 0x180fe200000108a9 */
[-C--:B------:R-:W-:Y:S01]  /*90b0*/  FFMA.FTZ R65, R85, R4.reuse, -R169 ;  /* 0x0000000455417223 */ /* 0x080fe200000108a9 */
[-C--:B------:R-:W-:Y:S01]  /*90c0*/  FFMA.FTZ R28, R51, R4.reuse, -R73 ;  /* 0x00000004331c7223 */ /* 0x080fe20000010849 */
[----:B------:R-:W1:Y:S01]  /*90d0*/  MUFU.EX2 R182, R182 ;  /* 0x000000b600b67308 */ /* 0x000e620000000800 */
[----:B0-----:R-:W-:Y:S01]  /*90e0*/  FADD.FTZ R3, R180, R3 ;  /* 0x00000003b4037221 */ /* 0x001fe20000010000 */
[-CC-:B------:R-:W-:Y:S01]  /*90f0*/  FFMA.FTZ R171, R54, R4.reuse, -R73.reuse ;  /* 0x0000000436ab7223 */ /* 0x180fe20000010849 */
[-CC-:B------:R-:W-:Y:S01]  /*9100*/  FFMA.FTZ R24, R55, R4.reuse, -R73.reuse ;  /* 0x0000000437187223 */ /* 0x180fe20000010849 */
[-CC-:B------:R-:W-:Y:S01]  /*9110*/  FFMA.FTZ R38, R59, R4.reuse, -R73.reuse ;  /* 0x000000043b267223 */ /* 0x180fe20000010849 */
[----:B------:R-:W-:Y:S01]  /*9120*/  F2FP.F16.F32.PACK_AB R180, R180, R9 ;  /* 0x00000009b4b4723e */ /* 0x000fe200000000ff */
[-CC-:B------:R-:W-:Y:S01]  /*9130*/  FFMA.FTZ R63, R63, R4.reuse, -R73.reuse ;  /* 0x000000043f3f7223 */ /* 0x180fe20000010849 */
[-CC-:B------:R-:W-:Y:S01]  /*9140*/  FFMA.FTZ R66, R66, R4.reuse, -R73.reuse ;  /* 0x0000000442427223 */ /* 0x180fe20000010849 */
[----:B------:R-:W0:Y:S01]  /*9150*/  MUFU.EX2 R183, R183 ;  /* 0x000000b700b77308 */ /* 0x000e220000000800 */
[----:B--2---:R-:W-:Y:S01]  /*9160*/  FADD.FTZ R2, R181, R2 ;  /* 0x00000002b5027221 */ /* 0x004fe20000010000 */
[--C-:B------:R-:W-:Y:S01]  /*9170*/  FFMA.FTZ R67, R67, R4, -R73.reuse ;  /* 0x0000000443437223 */ /* 0x100fe20000010849 */
[----:B------:R-:W-:Y:S01]  /*9180*/  F2FP.F16.F32.PACK_AB R181, R181, R8 ;  /* 0x00000008b5b5723e */ /* 0x000fe200000000ff */
[-CC-:B------:R-:W-:Y:S01]  /*9190*/  FFMA.FTZ R70, R70, R4.reuse, -R73.reuse ;  /* 0x0000000446467223 */ /* 0x180fe20000010849 */
[-CC-:B------:R-:W-:Y:S01]  /*91a0*/  FFMA.FTZ R71, R71, R4.reuse, -R73.reuse ;  /* 0x0000000447477223 */ /* 0x180fe20000010849 */
[-CC-:B------:R-:W-:Y:S01]  /*91b0*/  FFMA.FTZ R74, R74, R4.reuse, -R73.reuse ;  /* 0x000000044a4a7223 */ /* 0x180fe20000010849 */
[-C--:B------:R-:W-:Y:S01]  /*91c0*/  FFMA.FTZ R75, R75, R4.reuse, -R73 ;  /* 0x000000044b4b7223 */ /* 0x080fe20000010849 */
[----:B------:R-:W2:Y:S01]  /*91d0*/  MUFU.EX2 R11, R11 ;  /* 0x0000000b000b7308 */ /* 0x000ea20000000800 */
[----:B-1----:R-:W-:Y:S01]  /*91e0*/  FADD.FTZ R40, R182, R3 ;  /* 0x00000003b6287221 */ /* 0x002fe20000010000 */
[-CC-:B------:R-:W-:Y:S01]  /*91f0*/  FFMA.FTZ R78, R78, R4.reuse, -R73.reuse ;  /* 0x000000044e4e7223 */ /* 0x180fe20000010849 */
[-CC-:B------:R-:W-:Y:S01]  /*9200*/  FFMA.FTZ R79, R79, R4.reuse, -R73.reuse ;  /* 0x000000044f4f7223 */ /* 0x180fe20000010849 */
[-CC-:B------:R-:W-:Y:S01]  /*9210*/  FFMA.FTZ R82, R82, R4.reuse, -R73.reuse ;  /* 0x0000000452527223 */ /* 0x180fe20000010849 */
[-CC-:B------:R-:W-:Y:S01]  /*9220*/  FFMA.FTZ R83, R83, R4.reuse, -R73.reuse ;  /* 0x0000000453537223 */ /* 0x180fe20000010849 */
[----:B------:R-:W-:-:S02]  /*9230*/  FFMA.FTZ R86, R86, R4, -R73 ;  /* 0x0000000456567223 */ /* 0x000fc40000010849 */
[----:B------:R-:W1:Y:S01]  /*9240*/  MUFU.EX2 R32, R32 ;  /* 0x0000002000207308 */ /* 0x000e620000000800 */
[----:B0-----:R-:W-:-:S07]  /*9250*/  FADD.FTZ R3, R183, R2 ;  /* 0x00000002b7037221 */ /* 0x001fce0000010000 */
[----:B------:R-:W-:Y:S01]  /*9260*/  MUFU.EX2 R176, R176 ;  /* 0x000000b000b07308 */ /* 0x000fe20000000800 */
[----:B--2---:R-:W-:-:S07]  /*9270*/  F2FP.F16.F32.PACK_AB R182, R11, R182 ;  /* 0x000000b60bb6723e */ /* 0x004fce00000000ff */
[----:B------:R-:W0:Y:S01]  /*9280*/  MUFU.EX2 R177, R177 ;  /* 0x000000b100b17308 */ /* 0x000e220000000800 */
[C---:B-1----:R-:W-:Y:S01]  /*9290*/  FADD.FTZ R2, R32.reuse, R3 ;  /* 0x0000000320027221 */ /* 0x042fe20000010000 */
[----:B------:R-:W-:-:S06]  /*92a0*/  F2FP.F16.F32.PACK_AB R183, R32, R183 ;  /* 0x000000b720b7723e */ /* 0x000fcc00000000ff */
[----:B------:R-:W-:Y:S08]  /*92b0*/  MUFU.EX2 R13, R13 ;  /* 0x0000000d000d7308 */ /* 0x000ff00000000800 */
[----:B------:R-:W1:Y:S01]  /*92c0*/  MUFU.EX2 R34, R34 ;  /* 0x0000002200227308 */ /* 0x000e620000000800 */
[----:B0-----:R-:W-:-:S07]  /*92d0*/  FADD.FTZ R3, R177, R2 ;  /* 0x00000002b1037221 */ /* 0x001fce0000010000 */
[----:B------:R-:W-:Y:S08]  /*92e0*/  MUFU.EX2 R178, R178 ;  /* 0x000000b200b27308 */ /* 0x000ff00000000800 */
[----:B------:R-:W0:Y:S01]  /*92f0*/  MUFU.EX2 R179, R179 ;  /* 0x000000b300b37308 */ /* 0x000e220000000800 */
[C---:B-1----:R-:W-:Y:S01]  /*9300*/  FADD.FTZ R2, R34.reuse, R3 ;  /* 0x0000000322027221 */ /* 0x042fe20000010000 */
[----:B------:R-:W-:-:S06]  /*9310*/  F2FP.F16.F32.PACK_AB R177, R34, R177 ;  /* 0x000000b122b1723e */ /* 0x000fcc00000000ff */
[----:B------:R-:W-:Y:S01]  /*9320*/  MUFU.EX2 R15, R15 ;  /* 0x0000000f000f7308 */ /* 0x000fe20000000800 */
[----:B------:R-:W-:Y:S02]  /*9330*/  WARPGROUP.DEPBAR.LE gsb0, 0x0 ;  /* 0x00008000000079c5 */ /* 0x000fe40000010000 */
[----:B------:R-:W-:Y:S01]  /*9340*/  WARPGROUP.ARRIVE ;  /* 0x00000000000079c5 */ /* 0x000fe20000000000 */
[----:B------:R-:W-:-:S04]  /*9350*/  FFMA.FTZ R164, R56, R4, -R169 ;  /* 0x0000000438a47223 */ /* 0x000fc800000108a9 */
[----:B------:R-:W1:Y:S01]  /*9360*/  MUFU.EX2 R36, R36 ;  /* 0x0000002400247308 */ /* 0x000e620000000800 */
[-C--:B------:R-:W-:Y:S01]  /*9370*/  FFMA.FTZ R166, R60, R4.reuse, -R169 ;  /* 0x000000043ca67223 */ /* 0x080fe200000108a9 */
[----:B0-----:R-:W-:Y:S01]  /*9380*/  FADD.FTZ R3, R179, R2 ;  /* 0x00000002b3037221 */ /* 0x001fe20000010000 */
[-CC-:B------:R-:W-:Y:S01]  /*9390*/  FFMA.FTZ R165, R58, R4.reuse, -R73.reuse ;  /* 0x000000043aa57223 */ /* 0x180fe20000010849 */
[----:B------:R-:W-:Y:S01]  /*93a0*/  HGMMA.64x128x16.F32 R88, R160, gdesc[UR4].tnspB, R88, gsb0 ;  /* 0x41e00004a0587df0 */ /* 0x000fe20008000858 */
[----:B------:R-:W-:Y:S01]  /*93b0*/  UIADD3 UR6, UR10, 0x300, URZ ;  /* 0x000003000a067890 */ /* 0x000fe2000fffe03f */
[----:B------:R-:W-:Y:S01]  /*93c0*/  FFMA.FTZ R167, R62, R4, -R73 ;  /* 0x000000043ea77223 */ /* 0x000fe20000010849 */
[----:B------:R-:W-:Y:S01]  /*93d0*/  UMOV UR7, 0x40000040 ;  /* 0x4000004000077882 */ /* 0x000fe20000000000 */
[----:B------:R-:W-:Y:S08]  /*93e0*/  MUFU.EX2 R172, R172 ;  /* 0x000000ac00ac7308 */ /* 0x000ff00000000800 */
        /* <DEDUP_REMOVED lines=14> */
[----:B------:R-:W-:Y:S01]  /*94d0*/  MUFU.EX2 R29, R29 ;  /* 0x0000001d001d7308 */ /* 0x000fe20000000800 */
[C---:B-1----:R-:W-:Y:S01]  /*94e0*/  FADD.FTZ R2, R26.reuse, R3 ;  /* 0x000000031a027221 */ /* 0x042fe20000010000 */
[----:B------:R-:W-:-:S06]  /*94f0*/  F2FP.F16.F32.PACK_AB R175, R26, R175 ;  /* 0x000000af1aaf723e */ /* 0x000fcc00000000ff */
        /* <DEDUP_REMOVED lines=12> */
[-CC-:B------:R-:W-:Y:S02]  /*95c0*/  FFMA.FTZ R169, R50, R4.reuse, -R73.reuse ;  /* 0x0000000432a97223 */ /* 0x180fe40000010849 */
[----:B------:R-:W-:Y:S01]  /*95d0*/  MUFU.EX2 R38, R38 ;  /* 0x0000002600267308 */ /* 0x000fe20000000800 */
[----:B------:R-:W-:Y:S01]  /*95e0*/  FFMA.FTZ R73, R87, R4, -R73 ;  /* 0x0000000457497223 */ /* 0x000fe20000010849 */
[----:B------:R-:W-:Y:S01]  /*95f0*/  HGMMA.64x128x16.F32 R88, R156, gdesc[UR4].tnspB, R88, gsb0 ;  /* 0x41e000049c587df0 */ /* 0x000fe20008000858 */
[----:B------:R-:W-:Y:S01]  /*9600*/  UIADD3 UR6, UR10, 0x380, URZ ;  /* 0x000003800a067890 */ /* 0x000fe2000fffe03f */
[----:B------:R-:W-:-:S04]  /*9610*/  UMOV UR7, 0x40000040 ;  /* 0x4000004000077882 */ /* 0x000fc80000000000 */
[----:B------:R-:W0:Y:S08]  /*9620*/  MUFU.EX2 R169, R169 ;  /* 0x000000a900a97308 */ /* 0x000e300000000800 */
[----:B------:R-:W-:Y:S08]  /*9630*/  MUFU.EX2 R166, R166 ;  /* 0x000000a600a67308 */ /* 0x000ff00000000800 */
[----:B------:R-:W1:Y:S01]  /*9640*/  MUFU.EX2 R167, R167 ;  /* 0x000000a700a77308 */ /* 0x000e620000000800 */
[----:B0-----:R-:W-:Y:S01]  /*9650*/  FADD.FTZ R3, R169, R2 ;  /* 0x00000002a9037221 */ /* 0x001fe20000010000 */
[----:B------:R-:W-:-:S03]  /*9660*/  F2FP.F16.F32.PACK_AB R169, R28, R169 ;  /* 0x000000a91ca9723e */ /* 0x000fc600000000ff */
[----:B------:R-:W-:-:S03]  /*9670*/  FADD.FTZ R2, R28, R3 ;  /* 0x000000031c027221 */ /* 0x000fc60000010000 */
[----:B------:R-:W-:Y:S01]  /*9680*/  MUFU.EX2 R41, R41 ;  /* 0x0000002900297308 */ /* 0x000fe20000000800 */
[----:B------:R-:W-:Y:S01]  /*9690*/  FADD.FTZ R3, R171, R2 ;  /* 0x00000002ab037221 */ /* 0x000fe20000010000 */
[----:B------:R-:W-:-:S03]  /*96a0*/  F2FP.F16.F32.PACK_AB R171, R24, R171 ;  /* 0x000000ab18ab723e */ /* 0x000fc600000000ff */
[----:B------:R-:W-:-:S03]  /*96b0*/  FADD.FTZ R2, R24, R3 ;  /* 0x0000000318027221 */ /* 0x000fc60000010000 */
[----:B------:R-:W0:Y:S01]  /*96c0*/  MUFU.EX2 R63, R63 ;  /* 0x0000003f003f7308 */ /* 0x000e220000000800 */
[----:B------:R-:W-:Y:S01]  /*96d0*/  FADD.FTZ R3, R165, R2 ;  /* 0x00000002a5037221 */ /* 0x000fe20000010000 */
[----:B------:R-:W-:-:S03]  /*96e0*/  F2FP.F16.F32.PACK_AB R165, R38, R165 ;  /* 0x000000a526a5723e */ /* 0x000fc600000000ff */
[----:B------:R-:W-:-:S03]  /*96f0*/  FADD.FTZ R2, R38, R3 ;  /* 0x0000000326027221 */ /* 0x000fc60000010000 */
[----:B------:R-:W-:Y:S01]  /*9700*/  MUFU.EX2 R160, R160 ;  /* 0x000000a000a07308 */ /* 0x000fe20000000800 */
[----:B-1----:R-:W-:-:S07]  /*9710*/  FADD.FTZ R2, R167, R2 ;  /* 0x00000002a7027221 */ /* 0x002fce0000010000 */
[----:B------:R-:W1:Y:S01]  /*9720*/  MUFU.EX2 R161, R66 ;  /* 0x0000004200a17308 */ /* 0x000e620000000800 */
[C---:B0-----:R-:W-:Y:S01]  /*9730*/  FADD.FTZ R2, R63.reuse, R2 ;  /* 0x000000023f027221 */ /* 0x041fe20000010000 */
[----:B------:R-:W-:-:S06]  /*9740*/  F2FP.F16.F32.PACK_AB R167, R63, R167 ;  /* 0x000000a73fa7723e */ /* 0x000fcc00000000ff */
[----:B------:R-:W-:Y:S08]  /*9750*/  MUFU.EX2 R45, R45 ;  /* 0x0000002d002d7308 */ /* 0x000ff00000000800 */
[----:B------:R-:W0:Y:S01]  /*9760*/  MUFU.EX2 R67, R67 ;  /* 0x0000004300437308 */ /* 0x000e220000000800 */
[----:B-1----:R-:W-:-:S07]  /*9770*/  FADD.FTZ R2, R161, R2 ;  /* 0x00000002a1027221 */ /* 0x002fce0000010000 */
[----:B------:R-:W-:Y:S08]  /*9780*/  MUFU.EX2 R162, R162 ;  /* 0x000000a200a27308 */ /* 0x000ff00000000800 */
        /* <DEDUP_REMOVED lines=11> */
[----:B------:R-:W-:Y:S01]  /*9840*/  MUFU.EX2 R12, R12 ;  /* 0x0000000c000c7308 */ /* 0x000fe20000000800 */
[----:B------:R-:W-:Y:S02]  /*9850*/  WARPGROUP.DEPBAR.LE gsb0, 0x0 ;  /* 0x00008000000079c5 */ /* 0x000fe40000010000 */
[----:B------:R-:W-:-:S05]  /*9860*/  WARPGROUP.ARRIVE ;  /* 0x00000000000079c5 */ /* 0x000fca0000000000 */
[----:B------:R-:W0:Y:S01]  /*9870*/  MUFU.EX2 R157, R74 ;  /* 0x0000004a009d7308 */ /* 0x000e220000000800 */
[----:B-1----:R-:W-:Y:S01]  /*9880*/  F2FP.F16.F32.PACK_AB R156, R53, R10 ;  /* 0x0000000a359c723e */ /* 0x002fe200000000ff */
[----:B------:R-:W-:Y:S06]  /*9890*/  HGMMA.64x128x16.F32 R88, R152, gdesc[UR4].tnspB, R88, gsb0 ;  /* 0x41e0000498587df0 */ /* 0x000fec0008000858 */
[----:B------:R-:W1:Y:S08]  /*98a0*/  MUFU.EX2 R159, R78 ;  /* 0x0000004e009f7308 */ /* 0x000e700000000800 */
[----:B------:R-:W2:Y:S01]  /*98b0*/  MUFU.EX2 R57, R57 ;  /* 0x0000003900397308 */ /* 0x000ea20000000800 */
[----:B0-----:R-:W-:Y:S01]  /*98c0*/  FADD.FTZ R2, R157, R2 ;  /* 0x000000029d027221 */ /* 0x001fe20000010000 */
[----:B------:R-:W-:-:S03]  /*98d0*/  F2FP.F16.F32.PACK_AB R157, R75, R157 ;  /* 0x0000009d4b9d723e */ /* 0x000fc600000000ff */
[----:B------:R-:W-:-:S03]  /*98e0*/  FADD.FTZ R2, R75, R2 ;  /* 0x000000024b027221 */ /* 0x000fc60000010000 */
[----:B------:R-:W0:Y:S01]  /*98f0*/  MUFU.EX2 R79, R79 ;  /* 0x0000004f004f7308 */ /* 0x000e220000000800 */
[----:B-1----:R-:W-:-:S07]  /*9900*/  FADD.FTZ R2, R159, R2 ;  /* 0x000000029f027221 */ /* 0x002fce0000010000 */
[----:B------:R-:W-:Y:S01]  /*9910*/  MUFU.EX2 R14, R14 ;  /* 0x0000000e000e7308 */ /* 0x000fe20000000800 */
[----:B--2---:R-:W-:-:S07]  /*9920*/  F2FP.F16.F32.PACK_AB R158, R57, R12 ;  /* 0x0000000c399e723e */ /* 0x004fce00000000ff */
[----:B------:R-:W1:Y:S01]  /*9930*/  MUFU.EX2 R61, R61 ;  /* 0x0000003d003d7308 */ /* 0x000e620000000800 */
[C---:B0-----:R-:W-:Y:S01]  /*9940*/  FADD.FTZ R2, R79.reuse, R2 ;  /* 0x000000024f027221 */ /* 0x041fe20000010000 */
[----:B------:R-:W-:-:S06]  /*9950*/  F2FP.F16.F32.PACK_AB R159, R79, R159 ;  /* 0x0000009f4f9f723e */ /* 0x000fcc00000000ff */
[----:B------:R-:W-:Y:S08]  /*9960*/  MUFU.EX2 R83, R83 ;  /* 0x0000005300537308 */ /* 0x000ff00000000800 */
[----:B------:R-:W-:Y:S08]  /*9970*/  MUFU.EX2 R20, R84 ;  /* 0x0000005400147308 */ /* 0x000ff00000000800 */
[----:B------:R-:W0:Y:S08]  /*9980*/  MUFU.EX2 R65, R65 ;  /* 0x0000004100417308 */ /* 0x000e300000000800 */
[----:B------:R-:W-:Y:S01]  /*9990*/  MUFU.EX2 R73, R73 ;  /* 0x0000004900497308 */ /* 0x000fe20000000800 */
[----:B------:R-:W-:-:S02]  /*99a0*/  WARPGROUP.DEPBAR.LE gsb0, 0x0 ;  /* 0x00008000000079c5 */ /* 0x000fc40000010000 */
[----:B------:R2:W-:Y:S06]  /*99b0*/  BAR.ARV R31, 0x100 ;  /* 0x0004001f0000751d */ /* 0x0005ec0000002000 */
[----:B------:R3:W-:Y:S01]  /*99c0*/  @!P1 SYNCS.ARRIVE.TRANS64.RED.A1T0 RZ, [R27+URZ], RZ ;  /* 0x000000ff1bff99a7 */ /* 0x0007e2000810043f */
[----:B------:R-:W4:Y:S01]  /*99d0*/  MUFU.EX2 R153, R82 ;  /* 0x0000005200997308 */ /* 0x000f220000000800 */
[----:B-1----:R-:W-:Y:S01]  /*99e0*/  F2FP.F16.F32.PACK_AB R152, R61, R14 ;  /* 0x0000000e3d98723e */ /* 0x002fe200000000ff */
[----:B------:R-:W-:Y:S01]  /*99f0*/  FMUL.FTZ R88, R88, R6 ;  /* 0x0000000658587220 */ /* 0x000fe20000410000 */
[----:B0-----:R-:W-:Y:S01]  /*9a00*/  F2FP.F16.F32.PACK_AB R154, R65, R20 ;  /* 0x00000014419a723e */ /* 0x001fe200000000ff */
[-C--:B------:R-:W-:Y:S01]  /*9a10*/  FMUL.FTZ R89, R89, R6.reuse ;  /* 0x0000000659597220 */ /* 0x080fe20000410000 */
[-C--:B------:R-:W-:Y:S01]  /*9a20*/  FMUL.FTZ R92, R92, R6.reuse ;  /* 0x000000065c5c7220 */ /* 0x080fe20000410000 */
[-C--:B------:R-:W-:Y:S01]  /*9a30*/  FMUL.FTZ R93, R93, R6.reuse ;  /* 0x000000065d5d7220 */ /* 0x080fe20000410000 */
[----:B---3--:R-:W-:Y:S01]  /*9a40*/  IMAD.U32 R27, RZ, RZ, UR53 ;  /* 0x00000035ff1b7e24 */ /* 0x008fe2000f8e00ff */
[----:B------:R-:W0:Y:S01]  /*9a50*/  MUFU.EX2 R155, R86 ;  /* 0x00000056009b7308 */ /* 0x000e220000000800 */
[----:B------:R-:W-:Y:S01]  /*9a60*/  UMOV UR53, UR45 ;  /* 0x0000002d00357c82 */ /* 0x000fe20008000000 */
        /* <DEDUP_REMOVED lines=8> */
[----:B----4-:R-:W-:Y:S01]  /*9af0*/  FADD.FTZ R2, R153, R2 ;  /* 0x0000000299027221 */ /* 0x010fe20000010000 */
[----:B------:R-:W-:Y:S01]  /*9b00*/  F2FP.F16.F32.PACK_AB R153, R83, R153 ;  /* 0x000000995399723e */ /* 0x000fe200000000ff */
[-C--:B------:R-:W-:Y:S01]  /*9b10*/  FMUL.FTZ R108, R108, R6.reuse ;  /* 0x000000066c6c7220 */ /* 0x080fe20000410000 */
[-C--:B------:R-:W-:Y:S01]  /*9b20*/  FMUL.FTZ R109, R109, R6.reuse ;  /* 0x000000066d6d7220 */ /* 0x080fe20000410000 */
[----:B--2---:R-:W-:Y:S01]  /*9b30*/  @!P1 PRMT R31, RZ, 0x654, R27 ;  /* 0x00000654ff1f9816 */ /* 0x004fe2000000001b */
[----:B------:R-:W-:Y:S01]  /*9b40*/  FADD.FTZ R27, R11, R40 ;  /* 0x000000280b1b7221 */ /* 0x000fe20000010000 */
[----:B------:R-:W-:Y:S01]  /*9b50*/  FADD.FTZ R2, R83, R2 ;  /* 0x0000000253027221 */ /* 0x000fe20000010000 */
[----:B------:R-:W-:Y:S01]  /*9b60*/  FMUL.FTZ R112, R112, R6 ;  /* 0x0000000670707220 */ /* 0x000fe20000410000 */
[----:B------:R1:W-:Y:S01]  /*9b70*/  @!P1 SYNCS.ARRIVE.TRANS64.RED.A1T0 RZ, [R31+URZ], RZ ;  /* 0x000000ff1fff99a7 */ /* 0x0003e2000810043f */
[----:B------:R-:W-:Y:S01]  /*9b80*/  FADD.FTZ R40, R176, R27 ;  /* 0x0000001bb0287221 */ /* 0x000fe20000010000 */
[----:B0-----:R-:W-:Y:S01]  /*9b90*/  FADD.FTZ R2, R155, R2 ;  /* 0x000000029b027221 */ /* 0x001fe20000010000 */
[----:B------:R-:W-:Y:S01]  /*9ba0*/  F2FP.F16.F32.PACK_AB R176, R13, R176 ;  /* 0x000000b00db0723e */ /* 0x000fe200000000ff */
[-C--:B------:R-:W-:Y:S01]  /*9bb0*/  FMUL.FTZ R113, R113, R6.reuse ;  /* 0x0000000671717220 */ /* 0x080fe20000410000 */
[----:B------:R-:W-:Y:S01]  /*9bc0*/  FADD.FTZ R27, R13, R40 ;  /* 0x000000280d1b7221 */ /* 0x000fe20000010000 */
[C---:B------:R-:W-:Y:S01]  /*9bd0*/  FADD.FTZ R2, R73.reuse, R2 ;  /* 0x0000000249027221 */ /* 0x040fe20000010000 */
[----:B------:R-:W-:Y:S01]  /*9be0*/  F2FP.F16.F32.PACK_AB R155, R73, R155 ;  /* 0x0000009b499b723e */ /* 0x000fe200000000ff */
        /* <DEDUP_REMOVED lines=28> */
[----:B------:R-:W-:Y:S01]  /*9db0*/  FMUL.FTZ R149, R149, R6 ;  /* 0x0000000695957220 */ /* 0x000fe20000410000 */
        /* <DEDUP_REMOVED lines=45> */
[-C--:B------:R-:W-:Y:S01]  /*a090*/  FMUL.FTZ R146, R146, R69.reuse ;  /* 0x0000004592927220 */ /* 0x080fe20000410000 */
[-C--:B------:R-:W-:Y:S01]  /*a0a0*/  FMUL.FTZ R147, R147, R69.reuse ;  /* 0x0000004593937220 */ /* 0x080fe20000410000 */
[-C--:B------:R-:W-:Y:S01]  /*a0b0*/  FMUL.FTZ R150, R150, R69.reuse ;  /* 0x0000004596967220 */ /* 0x080fe20000410000 */
[----:B------:R-:W-:Y:S01]  /*a0c0*/  FADD.FTZ R3, R53, R8 ;  /* 0x0000000835037221 */ /* 0x000fe20000010000 */
[----:B------:R-:W-:Y:S01]  /*a0d0*/  FMUL.FTZ R151, R151, R69 ;  /* 0x0000004597977220 */ /* 0x000fe20000410000 */
[----:B------:R-:W-:-:S02]  /*a0e0*/  IMAD.MOV.U32 R9, RZ, RZ, R0 ;  /* 0x000000ffff097224 */ /* 0x000fc400078e0000 */
[----:B------:R-:W-:-:S04]  /*a0f0*/  FADD.FTZ R8, R12, R3 ;  /* 0x000000030c087221 */ /* 0x000fc80000010000 */
[----:B------:R-:W-:-:S04]  /*a100*/  FADD.FTZ R3, R57, R8 ;  /* 0x0000000839037221 */ /* 0x000fc80000010000 */
[----:B------:R-:W-:-:S04]  /*a110*/  FADD.FTZ R8, R14, R3 ;  /* 0x000000030e087221 */ /* 0x000fc80000010000 */
[----:B------:R-:W-:-:S04]  /*a120*/  FADD.FTZ R3, R61, R8 ;  /* 0x000000083d037221 */ /* 0x000fc80000010000 */
[----:B------:R-:W-:-:S04]  /*a130*/  FADD.FTZ R8, R20, R3 ;  /* 0x0000000314087221 */ /* 0x000fc80000010000 */
[----:B------:R-:W-:Y:S01]  /*a140*/  FADD.FTZ R3, R65, R8 ;  /* 0x0000000841037221 */ /* 0x000fe20000010000 */
[----:B------:R-:W-:Y:S01]  /*a150*/  IMAD.MOV.U32 R8, RZ, RZ, R7 ;  /* 0x000000ffff087224 */ /* 0x000fe200078e0007 */
[----:B-1----:R-:W-:Y:S06]  /*a160*/  @P2 BRA `(.L_x_1414) ;  /* 0xffffffe0001c2947 */ /* 0x002fec000383ffff */
.L_x_1405:
        /* <DEDUP_REMOVED lines=8> */
[----:B------:R-:W-:-:S05]  /*a1f0*/  ULDC UR53, c[0x0][0x9e0] ;  /* 0x0002780000357ab9 */ /* 0x000fca0000000800 */
.L_x_1432:
        /* <DEDUP_REMOVED lines=9> */
.L_x_1417:
[----:B------:R-:W-:Y:S01]  /*a290*/  ULEA UR6, UR45, UR41, 0x3 ;  /* 0x000000292d067291 */ /* 0x000fe2000f8e183f */
[----:B------:R-:W-:-:S05]  /*a2a0*/  IMAD.U32 R0, RZ, RZ, UR46 ;  /* 0x0000002eff007e24 */ /* 0x000fca000f8e00ff */
[----:B------:R-:W-:-:S04]  /*a2b0*/  SHF.L.U32 R0, R0, 0x1f, RZ ;  /* 0x0000001f00007819 */ /* 0x000fc800000006ff */
[----:B------:R0:W1:Y:S01]  /*a2c0*/  SYNCS.PHASECHK.TRANS64.TRYWAIT P2, [UR6+0x28830], R0 ;  /* 0x02883000ff0075a7 */ /* 0x0000620008040146 */
[----:B------:R-:W-:Y:S05]  /*a2d0*/  @!P0 BRA `(.L_x_1418) ;  /* 0x0000000000048947 */ /* 0x000fea0003800000 */
[----:B------:R-:W-:Y:S01]  /*a2e0*/  BPT.TRAP 0x1 ;  /* 0x000000040000795c */ /* 0x000fe20000300000 */
.L_x_1418:
[----:B-1----:R-:W-:Y:S05]  /*a2f0*/  @P2 BRA `(.L_x_1416) ;  /* 0x0000000000082947 */ /* 0x002fea0003800000 */
[----:B------:R-:W1:Y:S02]  /*a300*/  SYNCS.PHASECHK.TRANS64.TRYWAIT P2, [UR6+0x28830], R0 ;  /* 0x02883000ff0075a7 */ /* 0x000e640008040146 */
[----:B-1----:R-:W-:Y:S05]  /*a310*/  @!P2 BRA `(.L_x_1419) ;  /* 0x000000c00018a947 */ /* 0x002fea0003800000 */
.L_x_1416:
        /* <DEDUP_REMOVED lines=45> */
.L_x_1421:
[----:B------:R-:W-:Y:S01]  /*a5f0*/  ULEA UR6, UR55, UR41, 0x3 ;  /* 0x0000002937067291 */ /* 0x000fe2000f8e183f */
[----:B------:R-:W-:-:S05]  /*a600*/  IMAD.U32 R0, RZ, RZ, UR56 ;  /* 0x00000038ff007e24 */ /* 0x000fca000f8e00ff */
[----:B------:R-:W-:-:S04]  /*a610*/  SHF.L.U32 R0, R0, 0x1f, RZ ;  /* 0x0000001f00007819 */ /* 0x000fc800000006ff */
[----:B------:R0:W1:Y:S01]  /*a620*/  SYNCS.PHASECHK.TRANS64.TRYWAIT P2, [UR6+0x28850], R0 ;  /* 0x02885000ff0075a7 */ /* 0x0000620008040146 */
[----:B------:R-:W-:Y:S05]  /*a630*/  @!P0 BRA `(.L_x_1422) ;  /* 0x0000000000048947 */ /* 0x000fea0003800000 */
[----:B------:R-:W-:Y:S01]  /*a640*/  BPT.TRAP 0x1 ;  /* 0x000000040000795c */ /* 0x000fe20000300000 */
.L_x_1422:
[----:B-1----:R-:W-:Y:S05]  /*a650*/  @P2 BRA `(.L_x_1420) ;  /* 0x0000000000082947 */ /* 0x002fea0003800000 */
[----:B------:R-:W1:Y:S02]  /*a660*/  SYNCS.PHASECHK.TRANS64.TRYWAIT P2, [UR6+0x28850], R0 ;  /* 0x02885000ff0075a7 */ /* 0x000e640008040146 */
[----:B-1----:R-:W-:Y:S05]  /*a670*/  @!P2 BRA `(.L_x_1423) ;  /* 0x000000bc0058a947 */ /* 0x002fea0003800000 */
.L_x_1420:
[----:B------:R-:W-:Y:S01]  /*a680*/  UIADD3 UR6, UR41, 0x400, URZ ;  /* 0x0000040029067890 */ /* 0x000fe2000fffe03f */
[----:B------:R-:W-:Y:S01]  /*a690*/  WARPGROUP.ARRIVE ;  /* 0x00000000000079c5 */ /* 0x000fe20000000000 */
[----:B------:R-:W-:Y:S01]  /*a6a0*/  UMOV UR7, 0x40000040 ;  /* 0x4000004000077882 */ /* 0x000fe20000000000 */
[----:B------:R-:W-:Y:S01]  /*a6b0*/  PLOP3.LUT P2, PT, PT, PT, UP0, 0x80, 0x0 ;  /* 0x000000000000781c */ /* 0x000fe20003f4f008 */
[----:B------:R-:W-:Y:S01]  /*a6c0*/  USHF.R.U32.HI UR6, URZ, 0x4, UR6 ;  /* 0x000000043f067899 */ /* 0x000fe20008011606 */
[----:B01----:R-:W-:Y:S01]  /*a6d0*/  VIADD R0, R17, UR38 ;  /* 0x0000002611007c36 */ /* 0x003fe20008000000 */
[----:B------:R-:W-:Y:S01]  /*a6e0*/  IADD3 R11, -R23, 0xb, RZ ;  /* 0x0000000b170b7810 */ /* 0x000fe20007ffe1ff */
[----:B------:R-:W-:Y:S01]  /*a6f0*/  IMAD.U32 R4, RZ, RZ, UR45 ;  /* 0x0000002dff047e24 */ /* 0x000fe2000f8e00ff */
[----:B------:R-:W-:Y:S01]  /*a700*/  ULOP3.LUT UR6, UR6, 0x3fff, URZ, 0xc0, !UPT ;  /* 0x00003fff06067892 */ /* 0x000fe2000f8ec03f */
[----:B------:R-:W-:-:S03]  /*a710*/  IMAD.SHL.U32 R14, R5, 0x80, RZ ;  /* 0x00000080050e7824 */ /* 0x000fc600078e00ff */
[----:B------:R-:W-:Y:S01]  /*a720*/  ULOP3.LUT UR6, UR6, 0x4000000, URZ, 0xfc, !UPT ;  /* 0x0400000006067892 */ /* 0x000fe2000f8efc3f */
[----:B------:R-:W-:-:S03]  /*a730*/  @!P1 LEA R4, R4, UR41, 0x3 ;  /* 0x0000002904049c11 */ /* 0x000fc6000f8e18ff */
[----:B------:R-:W-:Y:S02]  /*a740*/  ULEA UR10, UR55, UR6, 0xb ;  /* 0x00000006370a7291 */ /* 0x000fe4000f8e583f */
[----:B------:R-:W-:-:S05]  /*a750*/  @!P1 VIADD R4, R4, 0x28840 ;  /* 0x0002884004049836 */ /* 0x000fca0000000000 */
        /* <DEDUP_REMOVED lines=39> */
[----:B------:R-:W-:Y:S01]  /*a9d0*/  @P2 IMAD.HI.U32 R7, R0, UR6, RZ ;  /* 0x0000000600072c27 */ /* 0x000fe2000f8e00ff */
[----:B------:R-:W-:-:S04]  /*a9e0*/  @UP0 ULDC UR6, c[0x0][0x450] ;  /* 0x0001140000060ab9 */ /* 0x000fc80000000800 */
[----:B------:R-:W-:Y:S01]  /*a9f0*/  @P2 SHF.R.U32.HI R0, RZ, UR6, R7 ;  /* 0x00000006ff002c19 */ /* 0x000fe20008011607 */
[----:B------:R-:W-:Y:S01]  /*aa00*/  ULOP3.LUT UR6, URZ, UR54, URZ, 0x33, !UPT ;  /* 0x000000363f067292 */ /* 0x000fe2000f8e333f */
[----:B------:R-:W-:-:S03]  /*aa10*/  IADD3 R7, -R14, 0x1, RZ ;  /* 0x000000010e077810 */ /* 0x000fc60007ffe1ff */
[----:B------:R-:W0:Y:S02]  /*aa20*/  SHFL.IDX PT, R9, R0, RZ, 0x1c1f ;  /* 0x001c1fff00097589 */ /* 0x000e2400000e0000 */
[----:B------:R-:W-:Y:S01]  /*aa30*/  IMAD R7, R16, -0x2, R7 ;  /* 0xfffffffe10077824 */ /* 0x000fe200078e0207 */
        /* <DEDUP_REMOVED lines=8> */
[----:B------:R-:W-:Y:S01]  /*aac0*/  IMAD.IADD R10, R152, 0x1, R9 ;  /* 0x00000001980a7824 */ /* 0x000fe200078e0209 */
[----:B-1----:R-:W-:Y:S06]  /*aad0*/  @!P6 BRA `(.L_x_1424) ;  /* 0x00000000005ce947 */ /* 0x002fec0003800000 */
        /* <DEDUP_REMOVED lines=13> */
.L_x_1426:
[----:B------:R-:W-:-:S05]  /*abb0*/  IMAD.U32 R9, RZ, RZ, UR52 ;  /* 0x00000034ff097e24 */ /* 0x000fca000f8e00ff */
[----:B------:R-:W-:-:S13]  /*abc0*/  ISETP.NE.AND P2, PT, R9, 0x1, PT ;  /* 0x000000010900780c */ /* 0x000fda0003f45270 */
[----:B------:R-:W0:Y:S02]  /*abd0*/  @P2 LDC.64 R12, c[0x0][0x9e8] ;  /* 0x00027a00ff0c2b82 */ /* 0x000e240000000a00 */
[----:B0-----:R-:W-:-:S05]  /*abe0*/  @P2 IMAD.HI.U32 R12, R7, R12, RZ ;  /* 0x0000000c070c2227 */ /* 0x001fca00078e00ff */
[----:B------:R-:W-:-:S07]  /*abf0*/  @P2 SHF.R.U32.HI R7, RZ, R13, R12 ;  /* 0x0000000dff072219 */ /* 0x000fce000001160c */
.L_x_1427:
[----:B------:R-:W-:Y:S05]  /*ac00*/  BSYNC B0 ;  /* 0x0000000000007941 */ /* 0x000fea0003800000 */
.L_x_1425:
[----:B------:R-:W-:-:S04]  /*ac10*/  IMAD R7, R7, R9, -R14 ;  /* 0x0000000907077224 */ /* 0x000fc800078e0a0e */
[----:B------:R-:W-:-:S05]  /*ac20*/  IMAD R7, R16, -0x2, R7 ;  /* 0xfffffffe10077824 */ /* 0x000fca00078e0207 */
[----:B------:R-:W-:Y:S02]  /*ac30*/  VIADDMNMX R4, R7, R9, R4, PT ;  /* 0x0000000907047246 */ /* 0x000fe40003800104 */
[----:B------:R-:W-:-:S07]  /*ac40*/  VIMNMX R10, R10, R7, !PT ;  /* 0x000000070a0a7248 */ /* 0x000fce0007fe0100 */
.L_x_1424:
        /* <DEDUP_REMOVED lines=8> */
[----:B------:R-:W-:Y:S02]  /*acd0*/  FSEL R167, R25, -INF , !P5 ;  /* 0xff80000019a77808 */ /* 0x000fe40006800000 */
[C---:B------:R-:W-:Y:S02]  /*ace0*/  ISETP.GT.AND P3, PT, R10.reuse, 0x8, P2 ;  /* 0x000000080a00780c */ /* 0x040fe40001764270 */
[----:B------:R-:W-:Y:S02]  /*acf0*/  ISETP.GT.AND P5, PT, R10, 0x10, P2 ;  /* 0x000000100a00780c */ /* 0x000fe400017a4270 */
[----:B------:R-:W-:-:S02]  /*ad00*/  ISETP.LT.OR P4, PT, R4, 0xa, P4 ;  /* 0x0000000a0400780c */ /* 0x000fc40002781670 */
[----:B------:R-:W-:Y:S01]  /*ad10*/  ISETP.LT.OR P3, PT, R4, 0x9, P3 ;  /* 0x000000090400780c */ /* 0x000fe20001f61670 */
[----:B0-----:R-:W-:Y:S01]  /*ad20*/  IMAD.IADD R12, R152, 0x1, R157 ;  /* 0x00000001980c7824 */ /* 0x001fe200078e029d */
[----:B------:R-:W-:Y:S02]  /*ad30*/  ISETP.LT.OR P5, PT, R4, 0x11, P5 ;  /* 0x000000110400780c */ /* 0x000fe40002fa1670 */
[----:B------:R-:W-:Y:S02]  /*ad40*/  FSEL R181, R29, -INF , !P4 ;  /* 0xff8000001db57808 */ /* 0x000fe40006000000 */
[----:B------:R-:W-:Y:S02]  /*ad50*/  FSEL R173, R28, -INF , !P3 ;  /* 0xff8000001cad7808 */ /* 0x000fe40005800000 */
[----:B------:R-:W-:Y:S02]  /*ad60*/  ISETP.GT.AND P4, PT, R10, 0x18, P2 ;  /* 0x000000180a00780c */ /* 0x000fe40001784270 */
[----:B------:R-:W-:-:S02]  /*ad70*/  FSEL R177, R32, -INF , !P5 ;  /* 0xff80000020b17808 */ /* 0x000fc40006800000 */
[C---:B------:R-:W-:Y:S02]  /*ad80*/  ISETP.GT.AND P3, PT, R10.reuse, 0x11, P2 ;  /* 0x000000110a00780c */ /* 0x040fe40001764270 */
[----:B------:R-:W-:Y:S02]  /*ad90*/  ISETP.GT.AND P5, PT, R10, 0x19, P2 ;  /* 0x000000190a00780c */ /* 0x000fe400017a4270 */
[C---:B------:R-:W-:Y:S02]  /*ada0*/  ISETP.LT.OR P4, PT, R4.reuse, 0x19, P4 ;  /* 0x000000190400780c */ /* 0x040fe40002781670 */
[C---:B------:R-:W-:Y:S02]  /*adb0*/  ISETP.LT.OR P3, PT, R4.reuse, 0x12, P3 ;  /* 0x000000120400780c */ /* 0x040fe40001f61670 */
[----:B------:R-:W-:Y:S02]  /*adc0*/  ISETP.LT.OR P5, PT, R4, 0x1a, P5 ;  /* 0x0000001a0400780c */ /* 0x000fe40002fa1670 */
[----:B------:R-:W-:-:S02]  /*add0*/  FSEL R175, R36, -INF , !P4 ;  /* 0xff80000024af7808 */ /* 0x000fc40006000000 */
[----:B------:R-:W-:Y:S02]  /*ade0*/  FSEL R179, R33, -INF , !P3 ;  /* 0xff80000021b37808 */ /* 0x000fe40005800000 */
[C---:B------:R-:W-:Y:S02]  /*adf0*/  ISETP.GT.AND P4, PT, R10.reuse, 0x21, P2 ;  /* 0x000000210a00780c */ /* 0x040fe40001784270 */
[----:B------:R-:W-:Y:S02]  /*ae00*/  FSEL R171, R37, -INF , !P5 ;  /* 0xff80000025ab7808 */ /* 0x000fe40006800000 */
[C---:B------:R-:W-:Y:S02]  /*ae10*/  ISETP.GT.AND P3, PT, R10.reuse, 0x20, P2 ;  /* 0x000000200a00780c */ /* 0x040fe40001764270 */
[----:B------:R-:W-:Y:S02]  /*ae20*/  ISETP.GT.AND P5, PT, R10, 0x28, P2 ;  /* 0x000000280a00780c */ /* 0x000fe400017a4270 */
[----:B------:R-:W-:-:S02]  /*ae30*/  ISETP.LT.OR P4, PT, R4, 0x22, P4 ;  /* 0x000000220400780c */ /* 0x000fc40002781670 */
[C---:B------:R-:W-:Y:S02]  /*ae40*/  ISETP.LT.OR P3, PT, R4.reuse, 0x21, P3 ;  /* 0x000000210400780c */ /* 0x040fe40001f61670 */
[----:B------:R-:W-:Y:S02]  /*ae50*/  ISETP.LT.OR P5, PT, R4, 0x29, P5 ;  /* 0x000000290400780c */ /* 0x000fe40002fa1670 */
[----:B------:R-:W-:Y:S02]  /*ae60*/  FSEL R153, R41, -INF , !P4 ;  /* 0xff80000029997808 */ /* 0x000fe40006000000 */
[----:B------:R-:W-:Y:S02]  /*ae70*/  FSEL R155, R40, -INF , !P3 ;  /* 0xff800000289b7808 */ /* 0x000fe40005800000 */
[----:B------:R-:W-:Y:S02]  /*ae80*/  FSEL R41, R44, -INF , !P5 ;  /* 0xff8000002c297808 */ /* 0x000fe40006800000 */
[----:B------:R-:W-:-:S02]  /*ae90*/  ISETP.GT.AND P3, PT, R10, 0x29, P2 ;  /* 0x000000290a00780c */ /* 0x000fc40001764270 */
[C---:B------:R-:W-:Y:S02]  /*aea0*/  ISETP.GT.AND P4, PT, R10.reuse, 0x30, P2 ;  /* 0x000000300a00780c */ /* 0x040fe40001784270 */
[----:B------:R-:W-:Y:S02]  /*aeb0*/  ISETP.GT.AND P5, PT, R10, 0x31, P2 ;  /* 0x000000310a00780c */ /* 0x000fe400017a4270 */
[C---:B------:R-:W-:Y:S02]  /*aec0*/  ISETP.LT.OR P3, PT, R4.reuse, 0x2a, P3 ;  /* 0x0000002a0400780c */ /* 0x040fe40001f61670 */
[C---:B------:R-:W-:Y:S02]  /*aed0*/  ISETP.LT.OR P4, PT, R4.reuse, 0x31, P4 ;  /* 0x000000310400780c */ /* 0x040fe40002781670 */
[----:B------:R-:W-:Y:S02]  /*aee0*/  ISETP.LT.OR P5, PT, R4, 0x32, P5 ;  /* 0x000000320400780c */ /* 0x000fe40002fa1670 */
[----:B------:R-:W-:-:S02]  /*aef0*/  FSEL R45, R45, -INF , !P3 ;  /* 0xff8000002d2d7808 */ /* 0x000fc40005800000 */
[----:B------:R-:W-:Y:S02]  /*af00*/  FSEL R37, R48, -INF , !P4 ;  /* 0xff80000030257808 */ /* 0x000fe40006000000 */
[----:B------:R-:W-:Y:S02]  /*af10*/  FSEL R49, R49, -INF , !P5 ;  /* 0xff80000031317808 */ /* 0x000fe40006800000 */
[C---:B------:R-:W-:Y:S02]  /*af20*/  ISETP.GT.AND P3, PT, R10.reuse, 0x38, P2 ;  /* 0x000000380a00780c */ /* 0x040fe40001764270 */
        /* <DEDUP_REMOVED lines=46> */
[----:B------:R-:W-:Y:S01]  /*b210*/  ISETP.GT.AND P5, PT, R10, 0x79, P2 ;  /* 0x000000790a00780c */ /* 0x000fe200017a4270 */
[----:B------:R-:W-:Y:S01]  /*b220*/  IMAD.IADD R10, R20, 0x1, R157 ;  /* 0x00000001140a7824 */ /* 0x000fe200078e029d */
[C---:B------:R-:W-:Y:S02]  /*b230*/  ISETP.LT.OR P3, PT, R4.reuse, 0x72, P3 ;  /* 0x000000720400780c */ /* 0x040fe40001f61670 */
[C---:B------:R-:W-:Y:S02]  /*b240*/  ISETP.LT.OR P4, PT, R4.reuse, 0x79, P4 ;  /* 0x000000790400780c */ /* 0x040fe40002781670 */
[----:B------:R-:W-:Y:S02]  /*b250*/  ISETP.LT.OR P5, PT, R4, 0x7a, P5 ;  /* 0x0000007a0400780c */ /* 0x000fe40002fa1670 */
[----:B------:R-:W-:-:S02]  /*b260*/  FSEL R81, R81, -INF , !P3 ;  /* 0xff80000051517808 */ /* 0x000fc40005800000 */
[----:B------:R-:W-:Y:S02]  /*b270*/  FSEL R25, R84, -INF , !P4 ;  /* 0xff80000054197808 */ /* 0x000fe40006000000 */
[----:B------:R-:W-:Y:S01]  /*b280*/  FSEL R85, R85, -INF , !P5 ;  /* 0xff80000055557808 */ /* 0x000fe20006800000 */
[----:B------:R-:W-:Y:S06]  /*b290*/  @!P6 BRA `(.L_x_1428) ;  /* 0x00000000005ce947 */ /* 0x000fec0003800000 */
        /* <DEDUP_REMOVED lines=13> */
.L_x_1430:
[----:B------:R-:W-:-:S05]  /*b370*/  IMAD.U32 R4, RZ, RZ, UR52 ;  /* 0x00000034ff047e24 */ /* 0x000fca000f8e00ff */
[----:B------:R-:W-:-:S13]  /*b380*/  ISETP.NE.AND P3, PT, R4, 0x1, PT ;  /* 0x000000010400780c */ /* 0x000fda0003f65270 */
[----:B------:R-:W0:Y:S02]  /*b390*/  @P3 LDC.64 R158, c[0x0][0x9e8] ;  /* 0x00027a00ff9e3b82 */ /* 0x000e240000000a00 */
[----:B0-----:R-:W-:-:S05]  /*b3a0*/  @P3 IMAD.HI.U32 R0, R157, R158, RZ ;  /* 0x0000009e9d003227 */ /* 0x001fca00078e00ff */
[----:B------:R-:W-:-:S07]  /*b3b0*/  @P3 SHF.R.U32.HI R157, RZ, R159, R0 ;  /* 0x0000009fff9d3219 */ /* 0x000fce0000011600 */
.L_x_1431:
[----:B------:R-:W-:Y:S05]  /*b3c0*/  BSYNC B0 ;  /* 0x0000000000007941 */ /* 0x000fea0003800000 */
.L_x_1429:
[----:B------:R-:W-:-:S04]  /*b3d0*/  IMAD R157, R157, R4, -R14 ;  /* 0x000000049d9d7224 */ /* 0x000fc800078e0a0e */
[----:B------:R-:W-:-:S05]  /*b3e0*/  IMAD R157, R16, -0x2, R157 ;  /* 0xfffffffe109d7824 */ /* 0x000fca00078e029d */
[----:B------:R-:W-:Y:S02]  /*b3f0*/  VIADDMNMX R10, R157, R4, R10, PT ;  /* 0x000000049d0a7246 */ /* 0x000fe4000380010a */
[----:B------:R-:W-:-:S07]  /*b400*/  VIMNMX R12, R12, R157, !PT ;  /* 0x0000009d0c0c7248 */ /* 0x000fce0007fe0100 */
.L_x_1428:
[----:B------:R-:W-:Y:S01]  /*b410*/  FMNMX.FTZ R0, R165, R6, !PT ;  /* 0x00000006a5007209 */ /* 0x000fe20007810000 */
[----:B------:R-:W0:Y:S01]  /*b420*/  LDC R4, c[0x0][0x988] ;  /* 0x00026200ff047b82 */ /* 0x000e220000000800 */
[----:B------:R-:W-:Y:S01]  /*b430*/  ISETP.GT.AND P4, PT, R12, 0x8, P2 ;  /* 0x000000080c00780c */ /* 0x000fe20001784270 */
[----:B------:R-:W-:Y:S01]  /*b440*/  UMOV UR56, UR46 ;  /* 0x0000002e00387c82 */ /* 0x000fe20008000000 */
[----:B------:R-:W-:Y:S02]  /*b450*/  FMNMX.FTZ R0, R167, R0, !PT ;  /* 0x00000000a7007209 */ /* 0x000fe40007810000 */
        /* <DEDUP_REMOVED lines=28> */
[C---:B------:R-:W-:Y:S02]  /*b620*/  ISETP.GT.AND P3, PT, R12.reuse, 0x9, P2 ;  /* 0x000000090c00780c */ /* 0x040fe40001764270 */
[----:B------:R-:W-:Y:S02]  /*b630*/  FMNMX.FTZ R0, R29, R0, !PT ;  /* 0x000000001d007209 */ /* 0x000fe40007810000 */
[----:B------:R-:W-:Y:S02]  /*b640*/  FSEL R169, R43, -INF , !P4 ;  /* 0xff8000002ba97808 */ /* 0x000fe40006000000 */
[----:B------:R-:W-:Y:S02]  /*b650*/  FMNMX.FTZ R0, R57, R0, !PT ;  /* 0x0000000039007209 */ /* 0x000fe40007810000 */
[----:B------:R-:W-:-:S02]  /*b660*/  ISETP.GT.AND P4, PT, R12, RZ, P2 ;  /* 0x000000ff0c00720c */ /* 0x000fc40001784270 */
[----:B------:R-:W-:Y:S02]  /*b670*/  FMNMX.FTZ R0, R15, R0, !PT ;  /* 0x000000000f007209 */ /* 0x000fe40007810000 */
[C---:B------:R-:W-:Y:S02]  /*b680*/  ISETP.LT.OR P5, PT, R10.reuse, 0x11, P5 ;  /* 0x000000110a00780c */ /* 0x040fe40002fa1670 */
        /* <DEDUP_REMOVED lines=11> */
[----:B------:R-:W-:Y:S02]  /*b740*/  ISETP.LT.OR P3, PT, R10, 0x19, P3 ;  /* 0x000000190a00780c */ /* 0x000fe40001f61670 */
        /* <DEDUP_REMOVED lines=9> */
[----:B------:R-:W-:-:S02]  /*b7e0*/  ISETP.GT.AND P4, PT, R12, 0x30, P2 ;  /* 0x000000300c00780c */ /* 0x000fc40001784270 */
[----:B------:R-:W-:Y:S02]  /*b7f0*/  FMNMX.FTZ R0, R25, R0, !PT ;  /* 0x0000000019007209 */ /* 0x000fe40007810000 */
[----:B------:R-:W-:Y:S02]  /*b800*/  ISETP.LT.OR P4, PT, R10, 0x31, P4 ;  /* 0x000000310a00780c */ /* 0x000fe40002781670 */
[----:B------:R-:W-:-:S05]  /*b810*/  FMNMX.FTZ R14, R85, R0, !PT ;  /* 0x00000000550e7209 */ /* 0x000fca0007810000 */
[----:B------:R-:W1:Y:S02]  /*b820*/  SHFL.BFLY PT, R157, R14, 0x2, 0x1f ;  /* 0x0c401f000e9d7f89 */ /* 0x000e6400000e0000 */
[----:B-1----:R-:W-:-:S05]  /*b830*/  FMNMX.FTZ R157, R14, R157, !PT ;  /* 0x0000009d0e9d7209 */ /* 0x002fca0007810000 */
[----:B------:R-:W1:Y:S02]  /*b840*/  SHFL.BFLY PT, R0, R157, 0x1, 0x1f ;  /* 0x0c201f009d007f89 */ /* 0x000e6400000e0000 */
[----:B-1----:R-:W-:Y:S02]  /*b850*/  FMNMX.FTZ R0, R157, R0, !PT ;  /* 0x000000009d007209 */ /* 0x002fe40007810000 */
[----:B------:R-:W-:Y:S01]  /*b860*/  FSEL R157, R34, -INF , !P5 ;  /* 0xff800000229d7808 */ /* 0x000fe20006800000 */
[----:B------:R-:W-:Y:S01]  /*b870*/  IMAD.U32 R34, RZ, RZ, UR55 ;  /* 0x00000037ff227e24 */ /* 0x000fe2000f8e00ff */
[C---:B------:R-:W-:Y:S01]  /*b880*/  FSETP.NEU.FTZ.AND P5, PT, R0.reuse, -INF , PT ;  /* 0xff8000000000780b */ /* 0x040fe20003fbd000 */
[----:B0-----:R-:W-:Y:S01]  /*b890*/  FMUL.FTZ R14, R0, R4 ;  /* 0x00000004000e7220 */ /* 0x001fe20000410000 */
[----:B------:R-:W-:Y:S01]  /*b8a0*/  FMNMX.FTZ R20, R157, R20, !PT ;  /* 0x000000149d147209 */ /* 0x000fe20007810000 */
[----:B------:R-:W-:Y:S01]  /*b8b0*/  UMOV UR55, UR45 ;  /* 0x0000002d00377c82 */ /* 0x000fe20008000000 */
[----:B------:R-:W-:-:S02]  /*b8c0*/  @!P1 LEA R34, R34, UR41, 0x3 ;  /* 0x0000002922229c11 */ /* 0x000fc4000f8e18ff */
[----:B------:R-:W-:Y:S02]  /*b8d0*/  FSEL R14, R14, RZ, P5 ;  /* 0x000000ff0e0e7208 */ /* 0x000fe40002800000 */
[----:B------:R-:W-:-:S03]  /*b8e0*/  FMNMX.FTZ R20, R35, R20, !PT ;  /* 0x0000001423147209 */ /* 0x000fc60007810000 */
        /* <DEDUP_REMOVED lines=18> */
[-CC-:B------:R-:W-:Y:S01]  /*ba10*/  FFMA.FTZ R41, R45, R4.reuse, -R14.reuse ;  /* 0x000000042d297223 */ /* 0x180fe2000001080e */
[----:B------:R-:W-:Y:S01]  /*ba20*/  FSEL R177, R50, -INF , !P4 ;  /* 0xff80000032b17808 */ /* 0x000fe20006000000 */
[-CC-:B------:R-:W-:Y:S01]  /*ba30*/  FFMA.FTZ R168, R37, R4.reuse, -R14.reuse ;  /* 0x0000000425a87223 */ /* 0x180fe2000001080e */
[----:B------:R-:W-:Y:S01]  /*ba40*/  FSEL R173, R46, -INF , !P3 ;  /* 0xff8000002ead7808 */ /* 0x000fe20005800000 */
[-CC-:B------:R-:W-:Y:S01]  /*ba50*/  FFMA.FTZ R37, R49, R4.reuse, -R14.reuse ;  /* 0x0000000431257223 */ /* 0x180fe2000001080e */
[C---:B------:R-:W-:Y:S01]  /*ba60*/  ISETP.GT.AND P3, PT, R12.reuse, 0x29, P2 ;  /* 0x000000290c00780c */ /* 0x040fe20001764270 */
[-CC-:B------:R-:W-:Y:S01]  /*ba70*/  FFMA.FTZ R170, R33, R4.reuse, -R14.reuse ;  /* 0x0000000421aa7223 */ /* 0x180fe2000001080e */
[----:B------:R-:W-:Y:S01]  /*ba80*/  ISETP.GT.AND P4, PT, R12, 0x38, P2 ;  /* 0x000000380c00780c */ /* 0x000fe20001784270 */
        /* <DEDUP_REMOVED lines=8> */
[-CC-:B------:R-:W-:Y:S01]  /*bb10*/  FFMA.FTZ R29, R57, R4.reuse, -R14.reuse ;  /* 0x00000004391d7223 */ /* 0x180fe2000001080e */
[C---:B------:R-:W-:Y:S01]  /*bb20*/  ISETP.LT.OR P4, PT, R10.reuse, 0x39, P4 ;  /* 0x000000390a00780c */ /* 0x040fe20002781670 */
[-CC-:B------:R-:W-:Y:S01]  /*bb30*/  FFMA.FTZ R61, R65, R4.reuse, -R14.reuse ;  /* 0x00000004413d7223 */ /* 0x180fe2000001080e */
[----:B------:R-:W-:Y:S01]  /*bb40*/  ISETP.LT.OR P3, PT, R10, 0x32, P3 ;  /* 0x000000320a00780c */ /* 0x000fe20001f61670 */
[--C-:B------:R-:W-:Y:S01]  /*bb50*/  FFMA.FTZ R160, R7, R4, -R14.reuse ;  /* 0x0000000407a07223 */ /* 0x100fe2000001080e */
[----:B------:R-:W-:Y:S01]  /*bb60*/  FMNMX.FTZ R20, R173, R20, !PT ;  /* 0x00000014ad147209 */ /* 0x000fe20007810000 */
[----:B------:R-:W-:Y:S01]  /*bb70*/  MUFU.EX2 R180, R180 ;  /* 0x000000b400b47308 */ /* 0x000fe20000000800 */
[----:B------:R-:W-:Y:S01]  /*bb80*/  FSEL R179, R51, -INF , !P3 ;  /* 0xff80000033b37808 */ /* 0x000fe20005800000 */
[-CC-:B------:R-:W-:Y:S01]  /*bb90*/  FFMA.FTZ R51, R171, R4.reuse, -R14.reuse ;  /* 0x00000004ab337223 */ /* 0x180fe2000001080e */
[----:B------:R-:W-:Y:S01]  /*bba0*/  ISETP.GT.AND P3, PT, R12, 0x39, P2 ;  /* 0x000000390c00780c */ /* 0x000fe20001764270 */
[-CC-:B------:R-:W-:Y:S01]  /*bbb0*/  FFMA.FTZ R158, R11, R4.reuse, -R14.reuse ;  /* 0x000000040b9e7223 */ /* 0x180fe2000001080e */
[----:B------:R-:W-:Y:S01]  /*bbc0*/  FSEL R181, R54, -INF , !P4 ;  /* 0xff80000036b57808 */ /* 0x000fe20006000000 */
[--C-:B------:R-:W-:Y:S01]  /*bbd0*/  FFMA.FTZ R11, R77, R4, -R14.reuse ;  /* 0x000000044d0b7223 */ /* 0x100fe2000001080e */
[----:B------:R-:W-:Y:S01]  /*bbe0*/  FMNMX.FTZ R20, R47, R20, !PT ;  /* 0x000000142f147209 */ /* 0x000fe20007810000 */
[----:B------:R-:W-:Y:S01]  /*bbf0*/  MUFU.EX2 R27, R27 ;  /* 0x0000001b001b7308 */ /* 0x000fe20000000800 */
[----:B------:R-:W-:Y:S01]  /*bc00*/  ISETP.GT.AND P4, PT, R12, 0x40, P2 ;  /* 0x000000400c00780c */ /* 0x000fe20001784270 */
[-CC-:B------:R-:W-:Y:S01]  /*bc10*/  FFMA.FTZ R162, R9, R4.reuse, -R14.reuse ;  /* 0x0000000409a27223 */ /* 0x180fe2000001080e */
[C---:B------:R-:W-:Y:S01]  /*bc20*/  ISETP.LT.OR P3, PT, R10.reuse, 0x3a, P3 ;  /* 0x0000003a0a00780c */ /* 0x040fe20001f61670 */
[--C-:B------:R-:W-:Y:S01]  /*bc30*/  FFMA.FTZ R9, R69, R4, -R14.reuse ;  /* 0x0000000445097223 */ /* 0x100fe2000001080e */
[----:B------:R-:W-:Y:S01]  /*bc40*/  FMNMX.FTZ R20, R177, R20, !PT ;  /* 0x00000014b1147209 */ /* 0x000fe20007810000 */
[-CC-:B------:R-:W-:Y:S01]  /*bc50*/  FFMA.FTZ R156, R13, R4.reuse, -R14.reuse ;  /* 0x000000040d9c7223 */ /* 0x180fe2000001080e */
[----:B------:R-:W-:Y:S01]  /*bc60*/  ISETP.LT.OR P4, PT, R10, 0x41, P4 ;  /* 0x000000410a00780c */ /* 0x000fe20002781670 */
[----:B------:R-:W-:Y:S01]  /*bc70*/  MUFU.EX2 R182, R182 ;  /* 0x000000b600b67308 */ /* 0x000fe20000000800 */
[----:B------:R-:W-:Y:S01]  /*bc80*/  FSEL R55, R55, -INF , !P3 ;  /* 0xff80000037377808 */ /* 0x000fe20005800000 */
[-CC-:B------:R-:W-:Y:S01]  /*bc90*/  FFMA.FTZ R152, R21, R4.reuse, -R14.reuse ;  /* 0x0000000415987223 */ /* 0x180fe2000001080e */
[----:B------:R-:W-:Y:S01]  /*bca0*/  ISETP.GT.AND P3, PT, R12, 0x41, P2 ;  /* 0x000000410c00780c */ /* 0x000fe20001764270 */
[--C-:B------:R-:W-:Y:S01]  /*bcb0*/  FFMA.FTZ R154, R25, R4, -R14.reuse ;  /* 0x00000004199a7223 */ /* 0x100fe2000001080e */
[----:B------:R-:W-:Y:S01]  /*bcc0*/  FMNMX.FTZ R20, R179, R20, !PT ;  /* 0x00000014b3147209 */ /* 0x000fe20007810000 */
[-CC-:B------:R-:W-:Y:S01]  /*bcd0*/  FFMA.FTZ R13, R73, R4.reuse, -R14.reuse ;  /* 0x00000004490d7223 */ /* 0x180fe2000001080e */
[----:B------:R-:W-:Y:S01]  /*bce0*/  FSEL R171, R58, -INF , !P4 ;  /* 0xff8000003aab7808 */ /* 0x000fe20006000000 */
[----:B------:R-:W-:Y:S01]  /*bcf0*/  MUFU.EX2 R31, R31 ;  /* 0x0000001f001f7308 */ /* 0x000fe20000000800 */
[----:B------:R-:W-:Y:S01]  /*bd00*/  ISETP.GT.AND P4, PT, R12, 0x48, P2 ;  /* 0x000000480c00780c */ /* 0x000fe20001784270 */
[-CC-:B------:R-:W-:Y:S01]  /*bd10*/  FFMA.FTZ R21, R81, R4.reuse, -R14.reuse ;  /* 0x0000000451157223 */ /* 0x180fe2000001080e */
[----:B------:R-:W-:Y:S01]  /*bd20*/  ISETP.LT.OR P3, PT, R10, 0x42, P3 ;  /* 0x000000420a00780c */ /* 0x000fe20001f61670 */
[----:B------:R-:W-:Y:S01]  /*bd30*/  FFMA.FTZ R25, R85, R4, -R14 ;  /* 0x0000000455197223 */ /* 0x000fe2000001080e */
[----:B------:R-:W-:-:S02]  /*bd40*/  FMNMX.FTZ R20, R181, R20, !PT ;  /* 0x00000014b5147209 */ /* 0x000fc40007810000 */
[----:B------:R-:W-:Y:S01]  /*bd50*/  ISETP.LT.OR P4, PT, R10, 0x49, P4 ;  /* 0x000000490a00780c */ /* 0x000fe20002781670 */
[----:B------:R-:W-:Y:S01]  /*bd60*/  MUFU.EX2 R176, R176 ;  /* 0x000000b000b07308 */ /* 0x000fe20000000800 */
[----:B------:R-:W-:Y:S01]  /*bd70*/  FSEL R155, R59, -INF , !P3 ;  /* 0xff8000003b9b7808 */ /* 0x000fe20005800000 */
[----:B------:R-:W-:Y:S01]  /*bd80*/  FFMA.FTZ R59, R153, R4, -R14 ;  /* 0x00000004993b7223 */ /* 0x000fe2000001080e */
[----:B------:R-:W-:Y:S02]  /*bd90*/  ISETP.GT.AND P3, PT, R12, 0x49, P2 ;  /* 0x000000490c00780c */ /* 0x000fe40001764270 */
[----:B------:R-:W-:Y:S02]  /*bda0*/  FMNMX.FTZ R20, R55, R20, !PT ;  /* 0x0000001437147209 */ /* 0x000fe40007810000 */
[----:B------:R-:W-:Y:S01]  /*bdb0*/  FSEL R175, R62, -INF , !P4 ;  /* 0xff8000003eaf7808 */ /* 0x000fe20006000000 */
[----:B------:R-:W-:Y:S01]  /*bdc0*/  MUFU.EX2 R43, R43 ;  /* 0x0000002b002b7308 */ /* 0x000fe20000000800 */
[----:B------:R-:W-:-:S02]  /*bdd0*/  ISETP.GT.AND P4, PT, R12, 0x50, P2 ;  /* 0x000000500c00780c */ /* 0x000fc40001784270 */
[C---:B------:R-:W-:Y:S02]  /*bde0*/  ISETP.LT.OR P3, PT, R10.reuse, 0x4a, P3 ;  /* 0x0000004a0a00780c */ /* 0x040fe40001f61670 */
[----:B------:R-:W-:Y:S02]  /*bdf0*/  FMNMX.FTZ R20, R171, R20, !PT ;  /* 0x00000014ab147209 */ /* 0x000fe40007810000 */
[----:B------:R-:W-:Y:S01]  /*be00*/  ISETP.LT.OR P4, PT, R10, 0x51, P4 ;  /* 0x000000510a00780c */ /* 0x000fe20002781670 */
[----:B------:R-:W-:Y:S01]  /*be10*/  MUFU.EX2 R178, R178 ;  /* 0x000000b200b27308 */ /* 0x000fe20000000800 */
[----:B------:R-:W-:Y:S02]  /*be20*/  FSEL R63, R63, -INF , !P3 ;  /* 0xff8000003f3f7808 */ /* 0x000fe40005800000 */
[----:B------:R-:W-:Y:S02]  /*be30*/  ISETP.GT.AND P3, PT, R12, 0x51, P2 ;  /* 0x000000510c00780c */ /* 0x000fe40001764270 */
[----:B------:R-:W-:-:S02]  /*be40*/  FMNMX.FTZ R20, R155, R20, !PT ;  /* 0x000000149b147209 */ /* 0x000fc40007810000 */
[----:B------:R-:W-:Y:S01]  /*be50*/  FSEL R153, R66, -INF , !P4 ;  /* 0xff80000042997808 */ /* 0x000fe20006000000 */
[----:B------:R-:W-:Y:S01]  /*be60*/  MUFU.EX2 R51, R51 ;  /* 0x0000003300337308 */ /* 0x000fe20000000800 */
[----:B------:R-:W-:Y:S02]  /*be70*/  ISETP.GT.AND P4, PT, R12, 0x58, P2 ;  /* 0x000000580c00780c */ /* 0x000fe40001784270 */
[C---:B------:R-:W-:Y:S02]  /*be80*/  ISETP.LT.OR P3, PT, R10.reuse, 0x52, P3 ;  /* 0x000000520a00780c */ /* 0x040fe40001f61670 */
[----:B------:R-:W-:Y:S02]  /*be90*/  FMNMX.FTZ R20, R175, R20, !PT ;  /* 0x00000014af147209 */ /* 0x000fe40007810000 */
[----:B------:R-:W-:Y:S01]  /*bea0*/  ISETP.LT.OR P4, PT, R10, 0x59, P4 ;  /* 0x000000590a00780c */ /* 0x000fe20002781670 */
[----:B------:R-:W-:Y:S01]  /*beb0*/  MUFU.EX2 R172, R172 ;  /* 0x000000ac00ac7308 */ /* 0x000fe20000000800 */
[----:B------:R-:W-:-:S02]  /*bec0*/  FSEL R67, R67, -INF , !P3 ;  /* 0xff80000043437808 */ /* 0x000fc40005800000 */
[----:B------:R-:W-:Y:S02]  /*bed0*/  FMNMX.FTZ R20, R63, R20, !PT ;  /* 0x000000143f147209 */ /* 0x000fe40007810000 */
[----:B------:R-:W-:Y:S02]  /*bee0*/  ISETP.GT.AND P3, PT, R12, 0x59, P2 ;  /* 0x000000590c00780c */ /* 0x000fe40001764270 */
[----:B------:R-:W-:Y:S01]  /*bef0*/  FSEL R45, R70, -INF , !P4 ;  /* 0xff800000462d7808 */ /* 0x000fe20006000000 */
[----:B------:R-:W-:Y:S01]  /*bf00*/  MUFU.EX2 R59, R59 ;  /* 0x0000003b003b7308 */ /* 0x000fe20000000800 */
[----:B------:R-:W-:Y:S02]  /*bf10*/  FMNMX.FTZ R20, R153, R20, !PT ;  /* 0x0000001499147209 */ /* 0x000fe40007810000 */
[----:B------:R-:W-:Y:S02]  /*bf20*/  ISETP.GT.AND P4, PT, R12, 0x60, P2 ;  /* 0x000000600c00780c */ /* 0x000fe40001784270 */
[----:B------:R-:W-:-:S02]  /*bf30*/  ISETP.LT.OR P3, PT, R10, 0x5a, P3 ;  /* 0x0000005a0a00780c */ /* 0x000fc40001f61670 */
[----:B------:R-:W-:Y:S01]  /*bf40*/  FMNMX.FTZ R20, R67, R20, !PT ;  /* 0x0000001443147209 */ /* 0x000fe20007810000 */
[----:B------:R-:W-:Y:S01]  /*bf50*/  MUFU.EX2 R174, R174 ;  /* 0x000000ae00ae7308 */ /* 0x000fe20000000800 */
[----:B------:R-:W-:Y:S02]  /*bf60*/  ISETP.LT.OR P4, PT, R10, 0x61, P4 ;  /* 0x000000610a00780c */ /* 0x000fe40002781670 */
[----:B------:R-:W-:Y:S02]  /*bf70*/  FSEL R71, R71, -INF , !P3 ;  /* 0xff80000047477808 */ /* 0x000fe40005800000 */
[----:B------:R-:W-:Y:S02]  /*bf80*/  ISETP.GT.AND P3, PT, R12, 0x61, P2 ;  /* 0x000000610c00780c */ /* 0x000fe40001764270 */
[----:B------:R-:W-:Y:S01]  /*bf90*/  FMNMX.FTZ R20, R45, R20, !PT ;  /* 0x000000142d147209 */ /* 0x000fe20007810000 */
[----:B------:R-:W-:Y:S01]  /*bfa0*/  MUFU.EX2 R41, R41 ;  /* 0x0000002900297308 */ /* 0x000fe20000000800 */
[----:B------:R-:W-:-:S02]  /*bfb0*/  FSEL R49, R74, -INF , !P4 ;  /* 0xff8000004a317808 */ /* 0x000fc40006000000 */
[----:B------:R-:W-:Y:S02]  /*bfc0*/  ISETP.GT.AND P4, PT, R12, 0x68, P2 ;  /* 0x000000680c00780c */ /* 0x000fe40001784270 */
[C---:B------:R-:W-:Y:S02]  /*bfd0*/  ISETP.LT.OR P3, PT, R10.reuse, 0x62, P3 ;  /* 0x000000620a00780c */ /* 0x040fe40001f61670 */
[----:B------:R-:W-:Y:S01]  /*bfe0*/  FMNMX.FTZ R20, R71, R20, !PT ;  /* 0x0000001447147209 */ /* 0x000fe20007810000 */
[----:B------:R-:W-:Y:S01]  /*bff0*/  MUFU.EX2 R168, R168 ;  /* 0x000000a800a87308 */ /* 0x000fe20000000800 */
[----:B------:R-:W-:Y:S02]  /*c000*/  ISETP.LT.OR P4, PT, R10, 0x69, P4 ;  /* 0x000000690a00780c */ /* 0x000fe40002781670 */
[----:B------:R-:W-:Y:S02]  /*c010*/  FSEL R75, R75, -INF , !P3 ;  /* 0xff8000004b4b7808 */ /* 0x000fe40005800000 */
[----:B------:R-:W-:-:S02]  /*c020*/  ISETP.GT.AND P3, PT, R12, 0x69, P2 ;  /* 0x000000690c00780c */ /* 0x000fc40001764270 */
[----:B------:R-:W-:Y:S01]  /*c030*/  FMNMX.FTZ R20, R49, R20, !PT ;  /* 0x0000001431147209 */ /* 0x000fe20007810000 */
[----:B------:R-:W-:Y:S01]  /*c040*/  MUFU.EX2 R37, R37 ;  /* 0x0000002500257308 */ /* 0x000fe20000000800 */
[----:B------:R-:W-:Y:S02]  /*c050*/  FSEL R193, R78, -INF , !P4 ;  /* 0xff8000004ec17808 */ /* 0x000fe40006000000 */
[----:B------:R-:W-:Y:S02]  /*c060*/  ISETP.GT.AND P4, PT, R12, 0x70, P2 ;  /* 0x000000700c00780c */ /* 0x000fe40001784270 */
[C---:B------:R-:W-:Y:S02]  /*c070*/  ISETP.LT.OR P3, PT, R10.reuse, 0x6a, P3 ;  /* 0x0000006a0a00780c */ /* 0x040fe40001f61670 */
[----:B------:R-:W-:Y:S01]  /*c080*/  FMNMX.FTZ R20, R75, R20, !PT ;  /* 0x000000144b147209 */ /* 0x000fe20007810000 */
[----:B------:R-:W-:Y:S01]  /*c090*/  MUFU.EX2 R170, R170 ;  /* 0x000000aa00aa7308 */ /* 0x000fe20000000800 */
[----:B------:R-:W-:-:S02]  /*c0a0*/  ISETP.LT.OR P4, PT, R10, 0x71, P4 ;  /* 0x000000710a00780c */ /* 0x000fc40002781670 */
[----:B------:R-:W-:Y:S02]  /*c0b0*/  FSEL R79, R79, -INF , !P3 ;  /* 0xff8000004f4f7808 */ /* 0x000fe40005800000 */
[----:B------:R-:W-:Y:S02]  /*c0c0*/  ISETP.GT.AND P3, PT, R12, 0x71, P2 ;  /* 0x000000710c00780c */ /* 0x000fe40001764270 */
[----:B------:R-:W-:Y:S01]  /*c0d0*/  FMNMX.FTZ R20, R193, R20, !PT ;  /* 0x00000014c1147209 */ /* 0x000fe20007810000 */
[----:B------:R-:W-:Y:S01]  /*c0e0*/  MUFU.EX2 R33, R33 ;  /* 0x0000002100217308 */ /* 0x000fe20000000800 */
[----:B------:R-:W-:Y:S02]  /*c0f0*/  FSEL R53, R82, -INF , !P4 ;  /* 0xff80000052357808 */ /* 0x000fe40006000000 */
[----:B------:R-:W-:Y:S02]  /*c100*/  ISETP.GT.AND P4, PT, R12, 0x78, P2 ;  /* 0x000000780c00780c */ /* 0x000fe40001784270 */
[----:B------:R-:W-:-:S02]  /*c110*/  ISETP.LT.OR P3, PT, R10, 0x72, P3 ;  /* 0x000000720a00780c */ /* 0x000fc40001f61670 */
[----:B------:R-:W-:Y:S01]  /*c120*/  FMNMX.FTZ R20, R79, R20, !PT ;  /* 0x000000144f147209 */ /* 0x000fe20007810000 */
[----:B------:R-:W-:Y:S01]  /*c130*/  MUFU.EX2 R164, R164 ;  /* 0x000000a400a47308 */ /* 0x000fe20000000800 */
[----:B------:R-:W-:Y:S02]  /*c140*/  ISETP.GT.AND P2, PT, R12, 0x79, P2 ;  /* 0x000000790c00780c */ /* 0x000fe40001744270 */
[C---:B------:R-:W-:Y:S02]  /*c150*/  ISETP.LT.OR P4, PT, R10.reuse, 0x79, P4 ;  /* 0x000000790a00780c */ /* 0x040fe40002781670 */
[----:B------:R-:W-:Y:S02]  /*c160*/  FSEL R83, R83, -INF , !P3 ;  /* 0xff80000053537808 */ /* 0x000fe40005800000 */
[----:B------:R-:W-:Y:S01]  /*c170*/  FMNMX.FTZ R20, R53, R20, !PT ;  /* 0x0000001435147209 */ /* 0x000fe20007810000 */
[----:B------:R-:W-:Y:S01]  /*c180*/  MUFU.EX2 R29, R29 ;  /* 0x0000001d001d7308 */ /* 0x000fe20000000800 */
[----:B------:R-:W-:-:S02]  /*c190*/  ISETP.LT.OR P2, PT, R10, 0x7a, P2 ;  /* 0x0000007a0a00780c */ /* 0x000fc40001741670 */
[----:B------:R-:W-:Y:S02]  /*c1a0*/  FSEL R57, R86, -INF , !P4 ;  /* 0xff80000056397808 */ /* 0x000fe40006000000 */
[----:B------:R-:W-:Y:S02]  /*c1b0*/  FMNMX.FTZ R20, R83, R20, !PT ;  /* 0x0000001453147209 */ /* 0x000fe40007810000 */
[----:B------:R-:W-:Y:S01]  /*c1c0*/  FSEL R65, R0, RZ, P5 ;  /* 0x000000ff00417208 */ /* 0x000fe20002800000 */
[----:B------:R-:W-:Y:S01]  /*c1d0*/  MUFU.EX2 R166, R166 ;  /* 0x000000a600a67308 */ /* 0x000fe20000000800 */
[----:B------:R-:W-:Y:S02]  /*c1e0*/  FSEL R87, R87, -INF , !P2 ;  /* 0xff80000057577808 */ /* 0x000fe40005000000 */
[----:B------:R-:W-:Y:S01]  /*c1f0*/  FMNMX.FTZ R20, R57, R20, !PT ;  /* 0x0000001439147209 */ /* 0x000fe20007810000 */
[----:B------:R-:W-:-:S03]  /*c200*/  FADD.FTZ R65, -R65, R6 ;  /* 0x0000000641417221 */ /* 0x000fc60000010100 */
[----:B------:R-:W-:Y:S01]  /*c210*/  FMNMX.FTZ R20, R87, R20, !PT ;  /* 0x0000001457147209 */ /* 0x000fe20007810000 */
[----:B------:R-:W-:Y:S01]  /*c220*/  FMUL.FTZ R65, R65, R4 ;  /* 0x0000000441417220 */ /* 0x000fe20000410000 */
[----:B------:R-:W-:Y:S03]  /*c230*/  MUFU.EX2 R15, R15 ;  /* 0x0000000f000f7308 */ /* 0x000fe60000000800 */
[----:B------:R-:W0:Y:S05]  /*c240*/  SHFL.BFLY PT, R7, R20, 0x2, 0x1f ;  /* 0x0c401f0014077f89 */ /* 0x000e2a00000e0000 */
[----:B------:R-:W1:Y:S08]  /*c250*/  MUFU.EX2 R65, R65 ;  /* 0x0000004100417308 */ /* 0x000e700000000800 */
[----:B------:R-:W-:Y:S08]  /*c260*/  MUFU.EX2 R160, R160 ;  /* 0x000000a000a07308 */ /* 0x000ff00000000800 */
[----:B------:R-:W-:Y:S01]  /*c270*/  MUFU.EX2 R61, R61 ;  /* 0x0000003d003d7308 */ /* 0x000fe20000000800 */
[----:B-1----:R-:W-:Y:S01]  /*c280*/  FFMA.FTZ R26, R65, R3, R180 ;  /* 0x00000003411a7223 */ /* 0x002fe200000100b4 */
[C---:B------:R-:W-:Y:S01]  /*c290*/  F2FP.F16.F32.PACK_AB R180, R27.reuse, R180 ;  /* 0x000000b41bb4723e */ /* 0x040fe200000000ff */
[----:B------:R-:W-:Y:S01]  /*c2a0*/  FMUL.FTZ R88, R88, R65 ;  /* 0x0000004158587220 */ /* 0x000fe20000410000 */
[----:B0-----:R-:W-:Y:S01]  /*c2b0*/  FMNMX.FTZ R7, R20, R7, !PT ;  /* 0x0000000714077209 */ /* 0x001fe20007810000 */
[----:B------:R-:W-:Y:S01]  /*c2c0*/  FADD.FTZ R3, R27, R26 ;  /* 0x0000001a1b037221 */ /* 0x000fe20000010000 */
[-C--:B------:R-:W-:Y:S01]  /*c2d0*/  FMUL.FTZ R89, R89, R65.reuse ;  /* 0x0000004159597220 */ /* 0x080fe20000410000 */
[-C--:B------:R-:W-:Y:S01]  /*c2e0*/  FMUL.FTZ R92, R92, R65.reuse ;  /* 0x000000415c5c7220 */ /* 0x080fe20000410000 */
[----:B------:R-:W-:Y:S01]  /*c2f0*/  MUFU.EX2 R162, R162 ;  /* 0x000000a200a27308 */ /* 0x000fe20000000800 */
[----:B------:R-:W-:Y:S01]  /*c300*/  FADD.FTZ R26, R182, R3 ;  /* 0x00000003b61a7221 */ /* 0x000fe20000010000 */
[----:B------:R-:W0:Y:S01]  /*c310*/  SHFL.BFLY PT, R10, R7, 0x1, 0x1f ;  /* 0x0c201f00070a7f89 */ /* 0x000e2200000e0000 */
[----:B------:R-:W-:Y:S01]  /*c320*/  F2FP.F16.F32.PACK_AB R182, R31, R182 ;  /* 0x000000b61fb6723e */ /* 0x000fe200000000ff */
[-C--:B------:R-:W-:Y:S01]  /*c330*/  FMUL.FTZ R93, R93, R65.reuse ;  /* 0x000000415d5d7220 */ /* 0x080fe20000410000 */
[----:B------:R-:W-:Y:S01]  /*c340*/  FADD.FTZ R3, R31, R26 ;  /* 0x0000001a1f037221 */ /* 0x000fe20000010000 */
[-C--:B------:R-:W-:Y:S01]  /*c350*/  FMUL.FTZ R96, R96, R65.reuse ;  /* 0x0000004160607220 */ /* 0x080fe20000410000 */
[-C--:B------:R-:W-:Y:S01]  /*c360*/  FMUL.FTZ R97, R97, R65.reuse ;  /* 0x0000004161617220 */ /* 0x080fe20000410000 */
[----:B------:R-:W-:Y:S01]  /*c370*/  MUFU.EX2 R9, R9 ;  /* 0x0000000900097308 */ /* 0x000fe20000000800 */
[----:B------:R-:W-:Y:S01]  /*c380*/  FADD.FTZ R26, R176, R3 ;  /* 0x00000003b01a7221 */ /* 0x000fe20000010000 */
[----:B------:R-:W-:Y:S01]  /*c390*/  F2FP.F16.F32.PACK_AB R176, R43, R176 ;  /* 0x000000b02bb0723e */ /* 0x000fe200000000ff */
[-C--:B------:R-:W-:Y:S01]  /*c3a0*/  FMUL.FTZ R100, R100, R65.reuse ;  /* 0x0000004164647220 */ /* 0x080fe20000410000 */
        /* <DEDUP_REMOVED lines=14> */
[----:B0-----:R-:W-:Y:S01]  /*c490*/  FMNMX.FTZ R7, R7, R10, !PT ;  /* 0x0000000a07077209 */ /* 0x001fe20007810000 */
[-C--:B------:R-:W-:Y:S01]  /*c4a0*/  FMUL.FTZ R116, R116, R65.reuse ;  /* 0x0000004174747220 */ /* 0x080fe20000410000 */
[C---:B------:R-:W-:Y:S01]  /*c4b0*/  F2FP.F16.F32.PACK_AB R172, R59.reuse, R172 ;  /* 0x000000ac3bac723e */ /* 0x040fe200000000ff */
[----:B------:R-:W-:Y:S01]  /*c4c0*/  FADD.FTZ R3, R59, R30 ;  /* 0x0000001e3b037221 */ /* 0x000fe20000010000 */
[C---:B------:R-:W-:Y:S01]  /*c4d0*/  FSETP.NEU.FTZ.AND P2, PT, R7.reuse, -INF , PT ;  /* 0xff8000000700780b */ /* 0x040fe20003f5d000 */
[C---:B------:R-:W-:Y:S01]  /*c4e0*/  FMUL.FTZ R6, R7.reuse, R4 ;  /* 0x0000000407067220 */ /* 0x040fe20000410000 */
[----:B------:R-:W-:Y:S01]  /*c4f0*/  MUFU.EX2 R158, R158 ;  /* 0x0000009e009e7308 */ /* 0x000fe20000000800 */
[----:B------:R-:W-:Y:S01]  /*c500*/  FADD.FTZ R30, R174, R3 ;  /* 0x00000003ae1e7221 */ /* 0x000fe20000010000 */
[----:B------:R-:W-:Y:S01]  /*c510*/  FSEL R3, R7, RZ, P2 ;  /* 0x000000ff07037208 */ /* 0x000fe20001000000 */
[----:B------:R-:W-:Y:S01]  /*c520*/  FMUL.FTZ R117, R117, R65 ;  /* 0x0000004175757220 */ /* 0x000fe20000410000 */
[----:B------:R-:W-:Y:S01]  /*c530*/  FSEL R32, R6, RZ, P2 ;  /* 0x000000ff06207208 */ /* 0x000fe20001000000 */
[----:B------:R-:W-:Y:S01]  /*c540*/  FADD.FTZ R77, R41, R30 ;  /* 0x0000001e294d7221 */ /* 0x000fe20000010000 */
[----:B------:R-:W-:-:S02]  /*c550*/  @!P1 VIADD R30, R34, 0x28860 ;  /* 0x00028860221e9836 */ /* 0x000fc40000000000 */
[----:B------:R-:W-:Y:S01]  /*c560*/  FADD.FTZ R3, -R3, R8 ;  /* 0x0000000803037221 */ /* 0x000fe20000010100 */
[----:B------:R-:W-:Y:S01]  /*c570*/  MUFU.EX2 R11, R11 ;  /* 0x0000000b000b7308 */ /* 0x000fe20000000800 */
[----:B------:R-:W-:Y:S01]  /*c580*/  FADD.FTZ R8, R168, R77 ;  /* 0x0000004da8087221 */ /* 0x000fe20000010000 */
[-CC-:B------:R-:W-:Y:S01]  /*c590*/  FFMA.FTZ R69, R183, R4.reuse, -R32.reuse ;  /* 0x00000004b7457223 */ /* 0x180fe20000010820 */
[-C--:B------:R-:W-:Y:S01]  /*c5a0*/  FMUL.FTZ R3, R3, R4.reuse ;  /* 0x0000000403037220 */ /* 0x080fe20000410000 */
        /* <DEDUP_REMOVED lines=12> */
[----:B------:R0:W1:Y:S01]  /*c670*/  MUFU.EX2 R8, R3 ;  /* 0x0000000300087308 */ /* 0x0000620000000800 */
[----:B------:R-:W-:Y:S01]  /*c680*/  FADD.FTZ R34, R164, R77 ;  /* 0x0000004da4227221 */ /* 0x000fe20000010000 */
        /* <DEDUP_REMOVED lines=8> */
[-C--:B------:R-:W-:Y:S01]  /*c710*/  FFMA.FTZ R55, R55, R4.reuse, -R32 ;  /* 0x0000000437377223 */ /* 0x080fe20000010820 */
[----:B------:R-:W-:Y:S01]  /*c720*/  @!P1 PRMT R30, RZ, 0x654, R30 ;  /* 0x00000654ff1e9816 */ /* 0x000fe2000000001e */
[-CC-:B------:R-:W-:Y:S01]  /*c730*/  FFMA.FTZ R165, R171, R4.reuse, -R32.reuse ;  /* 0x00000004aba57223 */ /* 0x180fe20000010820 */
[----:B------:R-:W-:Y:S01]  /*c740*/  FADD.FTZ R34, R166, R3 ;  /* 0x00000003a6227221 */ /* 0x000fe20000010000 */
[----:B------:R-:W-:Y:S01]  /*c750*/  FFMA.FTZ R175, R175, R4, -R32 ;  /* 0x00000004afaf7223 */ /* 0x000fe20000010820 */
[----:B------:R0:W-:Y:S01]  /*c760*/  @!P1 SYNCS.ARRIVE.TRANS64.RED.A1T0 RZ, [R30+URZ], RZ ;  /* 0x000000ff1eff99a7 */ /* 0x0001e2000810043f */
[----:B------:R-:W3:Y:S01]  /*c770*/  MUFU.EX2 R183, R183 ;  /* 0x000000b700b77308 */ /* 0x000ee20000000800 */
[----:B-1----:R-:W-:Y:S01]  /*c780*/  FFMA.FTZ R3, R8, R2, R69 ;  /* 0x0000000208037223 */ /* 0x002fe20000010045 */
[----:B------:R-:W-:Y:S01]  /*c790*/  FADD.FTZ R77, R15, R34 ;  /* 0x000000220f4d7221 */ /* 0x000fe20000010000 */
[-CC-:B------:R-:W-:Y:S01]  /*c7a0*/  FFMA.FTZ R63, R63, R4.reuse, -R32.reuse ;  /* 0x000000043f3f7223 */ /* 0x180fe20000010820 */
[-CC-:B------:R-:W-:Y:S01]  /*c7b0*/  FFMA.FTZ R153, R153, R4.reuse, -R32.reuse ;  /* 0x0000000499997223 */ /* 0x180fe20000010820 */
[-CC-:B------:R-:W-:Y:S01]  /*c7c0*/  FFMA.FTZ R67, R67, R4.reuse, -R32.reuse ;  /* 0x0000000443437223 */ /* 0x180fe20000010820 */
[----:B------:R-:W-:Y:S01]  /*c7d0*/  FADD.FTZ R34, R160, R77 ;  /* 0x0000004da0227221 */ /* 0x000fe20000010000 */
[-C--:B0-----:R-:W-:Y:S01]  /*c7e0*/  FFMA.FTZ R30, R155, R4.reuse, -R32 ;  /* 0x000000049b1e7223 */ /* 0x081fe20000010820 */
[----:B------:R-:W0:Y:S01]  /*c7f0*/  MUFU.EX2 R10, R10 ;  /* 0x0000000a000a7308 */ /* 0x000e220000000800 */
[----:B--2---:R-:W-:Y:S01]  /*c800*/  FADD.FTZ R2, R6, R3 ;  /* 0x0000000306027221 */ /* 0x004fe20000010000 */
[----:B------:R-:W-:Y:S01]  /*c810*/  FADD.FTZ R77, R61, R34 ;  /* 0x000000223d4d7221 */ /* 0x000fe20000010000 */
[-CC-:B------:R-:W-:Y:S01]  /*c820*/  FFMA.FTZ R45, R45, R4.reuse, -R32.reuse ;  /* 0x000000042d2d7223 */ /* 0x180fe20000010820 */
[-CC-:B------:R-:W-:Y:S01]  /*c830*/  FFMA.FTZ R71, R71, R4.reuse, -R32.reuse ;  /* 0x0000000447477223 */ /* 0x180fe20000010820 */
[----:B------:R-:W-:Y:S01]  /*c840*/  FFMA.FTZ R49, R49, R4, -R32 ;  /* 0x0000000431317223 */ /* 0x000fe20000010820 */
[----:B------:R-:W-:Y:S01]  /*c850*/  FADD.FTZ R34, R162, R77 ;  /* 0x0000004da2227221 */ /* 0x000fe20000010000 */
[----:B------:R-:W-:Y:S01]  /*c860*/  F2FP.F16.F32.PACK_AB R162, R9, R162 ;  /* 0x000000a209a2723e */ /* 0x000fe200000000ff */
[----:B------:R-:W1:Y:S01]  /*c870*/  MUFU.EX2 R12, R12 ;  /* 0x0000000c000c7308 */ /* 0x000e620000000800 */
[----:B---3--:R-:W-:Y:S01]  /*c880*/  FADD.FTZ R3, R183, R2 ;  /* 0x00000002b7037221 */ /* 0x008fe20000010000 */
[----:B------:R-:W-:Y:S01]  /*c890*/  FADD.FTZ R27, R9, R34 ;  /* 0x00000022091b7221 */ /* 0x000fe20000010000 */
[-CC-:B------:R-:W-:Y:S01]  /*c8a0*/  FFMA.FTZ R75, R75, R4.reuse, -R32.reuse ;  /* 0x000000044b4b7223 */ /* 0x180fe20000010820 */
        /* <DEDUP_REMOVED lines=9> */
[----:B------:R-:W-:Y:S01]  /*c940*/  FFMA.FTZ R32, R87, R4, -R32 ;  /* 0x0000000457207223 */ /* 0x000fe20000010820 */
[----:B------:R-:W-:Y:S01]  /*c950*/  FADD.FTZ R34, R158, R27 ;  /* 0x0000001b9e227221 */ /* 0x000fe20000010000 */
[----:B------:R-:W-:Y:S01]  /*c960*/  ISETP.GT.AND P2, PT, R5, UR40, PT ;  /* 0x0000002805007c0c */ /* 0x000fe2000bf44270 */
[----:B------:R-:W0:Y:S01]  /*c970*/  MUFU.EX2 R14, R14 ;  /* 0x0000000e000e7308 */ /* 0x000e220000000800 */
[----:B-1----:R-:W-:Y:S01]  /*c980*/  FADD.FTZ R2, R12, R3 ;  /* 0x000000030c027221 */ /* 0x002fe20000010000 */
[----:B------:R-:W-:Y:S01]  /*c990*/  FADD.FTZ R27, R11, R34 ;  /* 0x000000220b1b7221 */ /* 0x000fe20000010000 */
[----:B------:R-:W-:Y:S01]  /*c9a0*/  F2FP.F16.F32.PACK_AB R181, R6, R69 ;  /* 0x0000004506b5723e */ /* 0x000fe200000000ff */
        /* <DEDUP_REMOVED lines=41> */
[----:B------:R-:W-:Y:S01]  /*cc40*/  FMUL.FTZ R151, R151, R8 ;  /* 0x0000000897977220 */ /* 0x000fe20000410000 */
[----:B------:R-:W-:Y:S01]  /*cc50*/  F2FP.F16.F32.PACK_AB R174, R41, R174 ;  /* 0x000000ae29ae723e */ /* 0x000fe200000000ff */
[-C--:B------:R-:W-:Y:S01]  /*cc60*/  FMUL.FTZ R120, R120, R65.reuse ;  /* 0x0000004178787220 */ /* 0x080fe20000410000 */
[----:B------:R-:W0:Y:S01]  /*cc70*/  MUFU.EX2 R169, R169 ;  /* 0x000000a900a97308 */ /* 0x000e220000000800 */
[----:B-1----:R-:W-:Y:S01]  /*cc80*/  FADD.FTZ R2, R24, R3 ;  /* 0x0000000318027221 */ /* 0x002fe20000010000 */
[----:B------:R-:W-:Y:S01]  /*cc90*/  F2FP.F16.F32.PACK_AB R168, R37, R168 ;  /* 0x000000a825a8723e */ /* 0x000fe200000000ff */
[-C--:B------:R-:W-:Y:S01]  /*cca0*/  FMUL.FTZ R121, R121, R65.reuse ;  /* 0x0000004179797220 */ /* 0x080fe20000410000 */
[----:B------:R-:W-:Y:S01]  /*ccb0*/  F2FP.F16.F32.PACK_AB R170, R33, R170 ;  /* 0x000000aa21aa723e */ /* 0x000fe200000000ff */
[-C--:B------:R-:W-:Y:S01]  /*ccc0*/  FMUL.FTZ R124, R124, R65.reuse ;  /* 0x000000417c7c7220 */ /* 0x080fe20000410000 */
[----:B------:R-:W-:Y:S01]  /*ccd0*/  F2FP.F16.F32.PACK_AB R164, R29, R164 ;  /* 0x000000a41da4723e */ /* 0x000fe200000000ff */
[-C--:B------:R-:W-:Y:S01]  /*cce0*/  FMUL.FTZ R125, R125, R65.reuse ;  /* 0x000000417d7d7220 */ /* 0x080fe20000410000 */
        /* <DEDUP_REMOVED lines=21> */
[----:B------:R-:W-:Y:S01]  /*ce40*/  FMUL.FTZ R149, R149, R65 ;  /* 0x0000004195957220 */ /* 0x000fe20000410000 */
[----:B------:R-:W-:Y:S01]  /*ce50*/  F2FP.F16.F32.PACK_AB R183, R10, R183 ;  /* 0x000000b70ab7723e */ /* 0x000fe200000000ff */
[----:B------:R-:W-:Y:S01]  /*ce60*/  VIADD R5, R5, 0xffffffff ;  /* 0xffffffff05057836 */ /* 0x000fe20000000000 */
[----:B------:R-:W1:Y:S01]  /*ce70*/  MUFU.EX2 R165, R165 ;  /* 0x000000a500a57308 */ /* 0x000e620000000800 */
[----:B--2---:R-:W-:Y:S01]  /*ce80*/  FADD.FTZ R2, R28, R9 ;  /* 0x000000091c027221 */ /* 0x004fe20000010000 */
[----:B------:R-:W-:Y:S01]  /*ce90*/  F2FP.F16.F32.PACK_AB R177, R35, R12 ;  /* 0x0000000c23b1723e */ /* 0x000fe200000000ff */
[----:B------:R-:W-:Y:S01]  /*cea0*/  IMAD.MOV.U32 R6, RZ, RZ, R0 ;  /* 0x000000ffff067224 */ /* 0x000fe200078e0000 */
[----:B------:R-:W-:Y:S01]  /*ceb0*/  F2FP.F16.F32.PACK_AB R179, R39, R14 ;  /* 0x0000000e27b3723e */ /* 0x000fe200000000ff */
[----:B------:R-:W-:Y:S01]  /*cec0*/  IMAD.MOV.U32 R8, RZ, RZ, R7 ;  /* 0x000000ffff087224 */ /* 0x000fe200078e0007 */
[----:B------:R-:W-:-:S02]  /*ced0*/  F2FP.F16.F32.PACK_AB R173, R73, R20 ;  /* 0x0000001449ad723e */ /* 0x000fc400000000ff */
[----:B------:R-:W2:Y:S01]  /*cee0*/  MUFU.EX2 R152, R152 ;  /* 0x0000009800987308 */ /* 0x000ea20000000800 */
[C---:B0-----:R-:W-:Y:S01]  /*cef0*/  FADD.FTZ R2, R55.reuse, R2 ;  /* 0x0000000237027221 */ /* 0x041fe20000010000 */
[----:B------:R-:W-:Y:S02]  /*cf00*/  F2FP.F16.F32.PACK_AB R169, R26, R169 ;  /* 0x000000a91aa9723e */ /* 0x000fe400000000ff */
[----:B------:R-:W-:-:S04]  /*cf10*/  F2FP.F16.F32.PACK_AB R171, R55, R28 ;  /* 0x0000001c37ab723e */ /* 0x000fc800000000ff */
[----:B------:R-:W0:Y:S01]  /*cf20*/  MUFU.EX2 R30, R30 ;  /* 0x0000001e001e7308 */ /* 0x000e220000000800 */
[----:B-1----:R-:W-:-:S07]  /*cf30*/  FADD.FTZ R9, R165, R2 ;  /* 0x00000002a5097221 */ /* 0x002fce0000010000 */
[----:B------:R-:W1:Y:S01]  /*cf40*/  MUFU.EX2 R21, R21 ;  /* 0x0000001500157308 */ /* 0x000e620000000800 */
[----:B--2---:R-:W-:-:S07]  /*cf50*/  FADD.FTZ R34, R152, R27 ;  /* 0x0000001b98227221 */ /* 0x004fce0000010000 */
[----:B------:R2:W3:Y:S01]  /*cf60*/  MUFU.EX2 R36, R175 ;  /* 0x000000af00247308 */ /* 0x0004e20000000800 */
[C---:B0-----:R-:W-:Y:S01]  /*cf70*/  FADD.FTZ R9, R30.reuse, R9 ;  /* 0x000000091e097221 */ /* 0x041fe20000010000 */
[----:B------:R-:W-:-:S06]  /*cf80*/  F2FP.F16.F32.PACK_AB R165, R30, R165 ;  /* 0x000000a51ea5723e */ /* 0x000fcc00000000ff */
[----:B------:R-:W0:Y:S01]  /*cf90*/  MUFU.EX2 R154, R154 ;  /* 0x0000009a009a7308 */ /* 0x000e220000000800 */
[C---:B-1----:R-:W-:Y:S01]  /*cfa0*/  FADD.FTZ R3, R21.reuse, R34 ;  /* 0x0000002215037221 */ /* 0x042fe20000010000 */
[----:B------:R-:W-:Y:S02]  /*cfb0*/  F2FP.F16.F32.PACK_AB R152, R21, R152 ;  /* 0x000000981598723e */ /* 0x000fe400000000ff */
[----:B--2---:R-:W-:-:S04]  /*cfc0*/  F2FP.F16.F32.PACK_AB R175, R47, R24 ;  /* 0x000000182faf723e */ /* 0x004fc800000000ff */
[----:B------:R-:W1:Y:S01]  /*cfd0*/  MUFU.EX2 R63, R63 ;  /* 0x0000003f003f7308 */ /* 0x000e620000000800 */
[----:B---3--:R-:W-:-:S07]  /*cfe0*/  FADD.FTZ R9, R36, R9 ;  /* 0x0000000924097221 */ /* 0x008fce0000010000 */
        /* <DEDUP_REMOVED lines=32> */
[----:B------:R-:W-:-:S03]  /*d1f0*/  F2FP.F16.F32.PACK_AB R153, R83, R42 ;  /* 0x0000002a5399723e */ /* 0x000fc600000000ff */
[----:B-1----:R-:W-:-:S04]  /*d200*/  FADD.FTZ R9, R44, R9 ;  /* 0x000000092c097221 */ /* 0x002fc80000010000 */
[C---:B--2---:R-:W-:Y:S01]  /*d210*/  FADD.FTZ R2, R32.reuse, R9 ;  /* 0x0000000920027221 */ /* 0x044fe20000010000 */
[----:B------:R-:W-:Y:S01]  /*d220*/  F2FP.F16.F32.PACK_AB R155, R32, R44 ;  /* 0x0000002c209b723e */ /* 0x000fe200000000ff */
[----:B------:R-:W-:Y:S06]  /*d230*/  @P2 BRA `(.L_x_1432) ;  /* 0xffffffcc00f02947 */ /* 0x000fec000383ffff */
.L_x_1415:
[----:B------:R-:W-:Y:S06]  /*d240*/  BAR.ARV 0x8, 0x180 ;  /* 0x0206000000007b1d */ /* 0x000fec0000002000 */
[----:B------:R-:W-:Y:S05]  /*d250*/  @!P0 BRA `(.L_x_1433) ;  /* 0x0000000000048947 */ /* 0x000fea0003800000 */
[----:B------:R-:W-:Y:S01]  /*d260*/  BPT.TRAP 0x1 ;  /* 0x000000040000795c */ /* 0x000fe20000300000 */
.L_x_1433:
[----:B------:R-:W-:Y:S01]  /*d270*/  ULEA UR5, UR45, UR41, 0x3 ;  /* 0x000000292d057291 */ /* 0x000fe2000f8e183f */
[----:B------:R-:W-:-:S05]  /*d280*/  IMAD.U32 R5, RZ, RZ, UR46 ;  /* 0x0000002eff057e24 */ /* 0x000fca000f8e00ff */
[----:B------:R-:W-:-:S04]  /*d290*/  SHF.L.U32 R5, R5, 0x1f, RZ ;  /* 0x0000001f05057819 */ /* 0x000fc800000006ff */
[----:B------:R0:W1:Y:S01]  /*d2a0*/  SYNCS.PHASECHK.TRANS64.TRYWAIT P2, [UR5+0x28850], R5 ;  /* 0x02885005ff0075a7 */ /* 0x0000620008040145 */
[----:B------:R-:W-:Y:S05]  /*d2b0*/  @!P0 BRA `(.L_x_1434) ;  /* 0x0000000000048947 */ /* 0x000fea0003800000 */
[----:B------:R-:W-:Y:S01]  /*d2c0*/  BPT.TRAP 0x1 ;  /* 0x000000040000795c */ /* 0x000fe20000300000 */
.L_x_1434:
[----:B-1----:R-:W-:Y:S05]  /*d2d0*/  @P2 BRA `(.L_x_1435) ;  /* 0x0000000000082947 */ /* 0x002fea0003800000 */
[----:B------:R-:W1:Y:S02]  /*d2e0*/  SYNCS.PHASECHK.TRANS64.TRYWAIT P0, [UR5+0x28850], R5 ;  /* 0x02885005ff0075a7 */ /* 0x000e640008000145 */
[----:B-1----:R-:W-:Y:S05]  /*d2f0*/  @!P0 BRA `(.L_x_1436) ;  /* 0x0000009000508947 */ /* 0x002fea0003800000 */
.L_x_1435:
[----:B------:R-:W-:Y:S01]  /*d300*/  UIADD3 UR41, UR41, 0x400, URZ ;  /* 0x0000040029297890 */ /* 0x000fe2000fffe03f */
[----:B------:R-:W-:Y:S01]  /*d310*/  WARPGROUP.ARRIVE ;  /* 0x00000000000079c5 */ /* 0x000fe20000000000 */
[----:B------:R-:W-:Y:S01]  /*d320*/  UMOV UR7, 0x40000040 ;  /* 0x4000004000077882 */ /* 0x000fe20000000000 */
[----:B-1----:R-:W1:Y:S01]  /*d330*/  SHFL.BFLY PT, R6, R3, 0x2, 0x1f ;  /* 0x0c401f0003067f89 */ /* 0x002e6200000e0000 */
[----:B------:R-:W-:Y:S01]  /*d340*/  USHF.R.U32.HI UR41, URZ, 0x4, UR41 ;  /* 0x000000043f297899 */ /* 0x000fe20008011629 */
[----:B------:R-:W-:Y:S01]  /*d350*/  IMAD.MOV.U32 R11, RZ, RZ, RZ ;  /* 0x000000ffff0b7224 */ /* 0x000fe200078e00ff */
[----:B------:R-:W-:Y:S01]  /*d360*/  UIADD3 UR47, UR47, 0x1, URZ ;  /* 0x000000012f2f7890 */ /* 0x000fe2000fffe03f */
[----:B0-----:R-:W0:Y:S01]  /*d370*/  SHFL.BFLY PT, R5, R2, 0x2, 0x1f ;  /* 0x0c401f0002057f89 */ /* 0x001e2200000e0000 */
[----:B------:R-:W-:-:S04]  /*d380*/  ULOP3.LUT UR41, UR41, 0x3fff, URZ, 0xc0, !UPT ;  /* 0x00003fff29297892 */ /* 0x000fc8000f8ec03f */
[----:B------:R-:W-:-:S04]  /*d390*/  ULOP3.LUT UR4, UR41, 0x4000000, URZ, 0xfc, !UPT ;  /* 0x0400000029047892 */ /* 0x000fc8000f8efc3f */
[----:B------:R-:W-:Y:S02]  /*d3a0*/  ULEA UR4, UR45, UR4, 0xb ;  /* 0x000000042d047291 */ /* 0x000fe4000f8e583f */
[----:B------:R-:W-:-:S04]  /*d3b0*/  UIADD3 UR45, UR45, 0x1, URZ ;  /* 0x000000012d2d7890 */ /* 0x000fc8000fffe03f */
[----:B------:R-:W-:Y:S01]  /*d3c0*/  UISETP.NE.AND UP0, UPT, UR45, 0x2, UPT ;  /* 0x000000022d00788c */ /* 0x000fe2000bf05270 */
[----:B------:R-:W-:Y:S02]  /*d3d0*/  UMOV UR6, UR4 ;  /* 0x0000000400067c82 */ /* 0x000fe40008000000 */
[----:B------:R-:W-:Y:S01]  /*d3e0*/  HGMMA.64x128x16.F32 R88, R180, gdesc[UR4].tnspB, R88, gsb0 ;  /* 0x41e00004b4587df0 */ /* 0x000fe20008000858 */
[----:B------:R-:W-:Y:S01]  /*d3f0*/  UIADD3 UR6, UR4, 0x80, URZ ;  /* 0x0000008004067890 */ /* 0x000fe2000fffe03f */
[----:B-1----:R-:W-:Y:S01]  /*d400*/  FADD.FTZ R6, R6, R3 ;  /* 0x0000000306067221 */ /* 0x002fe20000010000 */
[----:B------:R-:W-:Y:S01]  /*d410*/  UMOV UR7, 0x40000040 ;  /* 0x4000004000077882 */ /* 0x000fe20000000000 */
[----:B------:R-:W-:Y:S02]  /*d420*/  IMAD.MOV.U32 R3, RZ, RZ, -0x800000 ;  /* 0xff800000ff037424 */ /* 0x000fe400078e00ff */
[----:B0-----:R-:W-:Y:S01]  /*d430*/  FADD.FTZ R8, R5, R2 ;  /* 0x0000000205087221 */ /* 0x001fe20000010000 */
[----:B------:R-:W-:Y:S01]  /*d440*/  IMAD.MOV.U32 R2, RZ, RZ, -0x800000 ;  /* 0xff800000ff027424 */ /* 0x000fe200078e00ff */
[----:B------:R-:W0:Y:S01]  /*d450*/  SHFL.BFLY PT, R5, R6, 0x1, 0x1f ;  /* 0x0c201f0006057f89 */ /* 0x000e2200000e0000 */
[----:B------:R-:W-:-:S03]  /*d460*/  USEL UR45, UR45, URZ, UP0 ;  /* 0x0000003f2d2d7287 */ /* 0x000fc60008000000 */
[----:B------:R-:W1:Y:S01]  /*d470*/  SHFL.BFLY PT, R9, R8, 0x1, 0x1f ;  /* 0x0c201f0008097f89 */ /* 0x000e6200000e0000 */
[----:B0-----:R-:W-:Y:S01]  /*d480*/  FADD.FTZ R13, R6, R5 ;  /* 0x00000005060d7221 */ /* 0x001fe20000010000 */
[----:B------:R-:W-:Y:S02]  /*d490*/  IMAD.U32 R6, RZ, RZ, UR5 ;  /* 0x00000005ff067e24 */ /* 0x000fe4000f8e00ff */
[----:B------:R-:W-:Y:S02]  /*d4a0*/  IMAD.MOV.U32 R5, RZ, RZ, RZ ;  /* 0x000000ffff057224 */ /* 0x000fe400078e00ff */
[----:B-1----:R-:W-:Y:S01]  /*d4b0*/  FADD.FTZ R14, R8, R9 ;  /* 0x00000009080e7221 */ /* 0x002fe20000010000 */
[----:B------:R-:W-:-:S04]  /*d4c0*/  FSETP.NE.FTZ.AND P0, PT, R13, RZ, PT ;  /* 0x000000ff0d00720b */ /* 0x000fc80003f15000 */
[----:B------:R-:W-:-:S09]  /*d4d0*/  FSETP.NE.FTZ.AND P2, PT, R14, RZ, PT ;  /* 0x000000ff0e00720b */ /* 0x000fd20003f55000 */
[C---:B------:R-:W-:Y:S01]  /*d4e0*/  @P0 FMUL.FTZ R9, R4.reuse, 0.69314718246459960938 ;  /* 0x3f31721804090820 */ /* 0x040fe20000410000 */
[----:B------:R-:W0:Y:S03]  /*d4f0*/  @P0 MUFU.LG2 R10, R13 ;  /* 0x0000000d000a0308 */ /* 0x000e260000000c00 */
[----:B------:R-:W-:Y:S01]  /*d500*/  @P2 FMUL.FTZ R15, R4, 0.69314718246459960938 ;  /* 0x3f317218040f2820 */ /* 0x000fe20000410000 */
[----:B------:R-:W-:-:S04]  /*d510*/  @!P1 VIADD R4, R6, 0x28860 ;  /* 0x0002886006049836 */ /* 0x000fc80000000000 */
[----:B------:R-:W1:Y:S01]  /*d520*/  @P2 MUFU.LG2 R12, R14 ;  /* 0x0000000e000c2308 */ /* 0x000e620000000c00 */
[----:B------:R-:W-:-:S07]  /*d530*/  @!P1 PRMT R4, RZ, 0x654, R4 ;  /* 0x00000654ff049816 */ /* 0x000fce0000000004 */
        /* <DEDUP_REMOVED lines=109> */
.L_x_1366:
[----:B------:R-:W0:Y:S01]  /*dc10*/  S2R R5, SR_CgaCtaId ;  /* 0x0000000000057919 */ /* 0x000e220000008800 */
[----:B------:R-:W-:Y:S01]  /*dc20*/  MOV R0, 0x400 ;  /* 0x0000040000007802 */ /* 0x000fe20000000f00 */
[----:B------:R-:W-:Y:S01]  /*dc30*/  BSSY B0, `(.L_x_1437) ;  /* 0x000020d000007945 */ /* 0x000fe20003800000 */
[----:B------:R-:W-:Y:S02]  /*dc40*/  BAR.SYNC.DEFER_BLOCKING 0x5, 0x180 ;  /* 0x0146000000007b1d */ /* 0x000fe40000010000 */
[----:B0-----:R-:W-:-:S05]  /*dc50*/  LEA R0, R5, R0, 0x18 ;  /* 0x0000000005007211 */ /* 0x001fca00078ec0ff */
[----:B------:R-:W0:Y:S02]  /*dc60*/  LDS.128 R4, [R0+0x288d0] ;  /* 0x0288d00000047984 */ /* 0x000e240000000c00 */
[----:B0-----:R-:W-:Y:S02]  /*dc70*/  R2UR UR5, R5 ;  /* 0x00000000050572ca */ /* 0x001fe400000e0000 */
[----:B------:R-:W-:Y:S02]  /*dc80*/  R2UR UR7, R6 ;  /* 0x00000000060772ca */ /* 0x000fe400000e0000 */
[----:B------:R-:W-:Y:S01]  /*dc90*/  R2UR UR6, R7 ;  /* 0x00000000070672ca */ /* 0x000fe200000e0000 */
[----:B------:R-:W-:Y:S06]  /*dca0*/  BAR.ARV 0x4, 0x180 ;  /* 0x0106000000007b1d */ /* 0x000fec0000002000 */
[----:B------:R-:W-:Y:S08]  /*dcb0*/  @P0 BRA `(.L_x_1438) ;  /* 0x0000001400300947 */ /* 0x000ff00003800000 */
[----:B------:R-:W0:Y:S01]  /*dcc0*/  S2R R5, SR_SWINHI ;  /* 0x0000000000057919 */ /* 0x000e220000002f00 */
[----:B------:R-:W-:Y:S01]  /*dcd0*/  F2FP.F16.F32.PACK_AB R120, R121, R120 ;  /* 0x000000787978723e */ /* 0x000fe200000000ff */
[----:B------:R-:W-:Y:S01]  /*dce0*/  ULDC.64 UR8, c[0x0][0xc00] ;  /* 0x0003000000087ab9 */ /* 0x000fe20000000a00 */
[----:B------:R-:W-:Y:S01]  /*dcf0*/  F2FP.F16.F32.PACK_AB R121, R123, R122 ;  /* 0x0000007a7b79723e */ /* 0x000fe200000000ff */
[----:B------:R-:W-:Y:S01]  /*dd00*/  UISETP.NE.U32.AND UP0, UPT, UR8, URZ, UPT ;  /* 0x0000003f0800728c */ /* 0x000fe2000bf05070 */
[----:B------:R-:W-:Y:S01]  /*dd10*/  F2FP.F16.F32.PACK_AB R128, R129, R128 ;  /* 0x000000808180723e */ /* 0x000fe200000000ff */
[----:B------:R-:W1:Y:S01]  /*dd20*/  LDC R49, c[0x0][0xbe8] ;  /* 0x0002fa00ff317b82 */ /* 0x000e620000000800 */
[----:B------:R-:W-:Y:S01]  /*dd30*/  F2FP.F16.F32.PACK_AB R122, R125, R124 ;  /* 0x0000007c7d7a723e */ /* 0x000fe200000000ff */
[----:B------:R-:W-:Y:S01]  /*dd40*/  UISETP.NE.AND.EX UP0, UPT, UR9, URZ, UPT, UP0 ;  /* 0x0000003f0900728c */ /* 0x000fe2000bf05300 */
[----:B------:R-:W-:Y:S02]  /*dd50*/  F2FP.F16.F32.PACK_AB R123, R127, R126 ;  /* 0x0000007e7f7b723e */ /* 0x000fe400000000ff */
[----:B------:R-:W-:Y:S01]  /*dd60*/  F2FP.F16.F32.PACK_AB R129, R131, R130 ;  /* 0x000000828381723e */ /* 0x000fe200000000ff */
[----:B------:R-:W-:Y:S01]  /*dd70*/  ULDC.64 UR8, c[0x0][0xc00] ;  /* 0x0003000000087ab9 */ /* 0x000fe20000000a00 */
[----:B------:R-:W-:Y:S01]  /*dd80*/  F2FP.F16.F32.PACK_AB R136, R137, R136 ;  /* 0x000000888988723e */ /* 0x000fe200000000ff */
[----:B------:R-:W-:Y:S01]  /*dd90*/  UIMAD.WIDE UR8, UR37, 0x4, UR8 ;  /* 0x00000004250878a5 */ /* 0x000fe2000f8e0208 */
        /* <DEDUP_REMOVED lines=9> */
[----:B------:R-:W-:Y:S02]  /*de30*/  MOV R20, R0 ;  /* 0x0000000000147202 */ /* 0x000fe40000000f00 */
[----:B0-----:R-:W-:-:S03]  /*de40*/  MOV R21, R5 ;  /* 0x0000000500157202 */ /* 0x001fc60000000f00 */
[----:B------:R-:W-:-:S03]  /*de50*/  IMAD.WIDE R4, R188, 0x2, R20 ;  /* 0x00000002bc047825 */ /* 0x000fc600078e0214 */
[C---:B------:R-:W-:Y:S02]  /*de60*/  LOP3.LUT R7, R4.reuse, 0x380, RZ, 0xc0, !PT ;  /* 0x0000038004077812 */ /* 0x040fe400078ec0ff */
[C---:B------:R-:W-:Y:S02]  /*de70*/  IADD3 R31, P6, R4.reuse, 0x20, RZ ;  /* 0x00000020041f7810 */ /* 0x040fe40007fde0ff */
[----:B------:R-:W-:Y:S02]  /*de80*/  SHF.R.U64 R7, R7, 0x3, RZ ;  /* 0x0000000307077819 */ /* 0x000fe400000012ff */
[C---:B------:R-:W-:Y:S01]  /*de90*/  IADD3 R10, P5, R4.reuse, 0x40, RZ ;  /* 0x00000040040a7810 */ /* 0x040fe20007fbe0ff */
[--C-:B------:R-:W-:Y:S01]  /*dea0*/  IMAD.X R29, RZ, RZ, R5.reuse, P6 ;  /* 0x000000ffff1d7224 */ /* 0x100fe200030e0605 */
[C---:B------:R-:W-:Y:S02]  /*deb0*/  IADD3 R33, P4, R4.reuse, 0x60, RZ ;  /* 0x0000006004217810 */ /* 0x040fe40007f9e0ff */
[C---:B------:R-:W-:Y:S01]  /*dec0*/  IADD3 R35, P3, R4.reuse, 0x4000, RZ ;  /* 0x0000400004237810 */ /* 0x040fe20007f7e0ff */
[--C-:B------:R-:W-:Y:S01]  /*ded0*/  IMAD.X R27, RZ, RZ, R5.reuse, P5 ;  /* 0x000000ffff1b7224 */ /* 0x100fe200028e0605 */
        /* <DEDUP_REMOVED lines=9> */
[----:B------:R-:W-:Y:S01]  /*df70*/  IMAD.X R25, RZ, RZ, R5, P0 ;  /* 0x000000ffff197224 */ /* 0x000fe200000e0605 */
[----:B------:R-:W-:-:S02]  /*df80*/  MOV R32, R4 ;  /* 0x0000000400207202 */ /* 0x000fc40000000f00 */
[----:B------:R-:W-:Y:S02]  /*df90*/  F2FP.F16.F32.PACK_AB R4, R89, R8 ;  /* 0x000000085904723e */ /* 0x000fe400000000ff */
[----:B------:R-:W-:Y:S02]  /*dfa0*/  LOP3.LUT R6, R31, 0x380, RZ, 0xc0, !PT ;  /* 0x000003801f067812 */ /* 0x000fe400078ec0ff */
[----:B------:R-:W-:Y:S02]  /*dfb0*/  LOP3.LUT R8, R37, 0x380, RZ, 0xc0, !PT ;  /* 0x0000038025087812 */ /* 0x000fe400078ec0ff */
[----:B------:R-:W-:Y:S02]  /*dfc0*/  LOP3.LUT R24, R39, 0x380, RZ, 0xc0, !PT ;  /* 0x0000038027187812 */ /* 0x000fe400078ec0ff */
[----:B------:R-:W-:Y:S02]  /*dfd0*/  LOP3.LUT R12, R33, 0x380, RZ, 0xc0, !PT ;  /* 0x00000380210c7812 */ /* 0x000fe400078ec0ff */
[----:B------:R-:W-:-:S02]  /*dfe0*/  LOP3.LUT R14, R35, 0x380, RZ, 0xc0, !PT ;  /* 0x00000380230e7812 */ /* 0x000fc400078ec0ff */
[----:B------:R-:W-:Y:S02]  /*dff0*/  SHF.R.U64 R7, R7, 0x3, RZ ;  /* 0x0000000307077819 */ /* 0x000fe400000012ff */
[----:B------:R-:W-:Y:S02]  /*e000*/  LOP3.LUT R30, R41, 0x380, RZ, 0xc0, !PT ;  /* 0x00000380291e7812 */ /* 0x000fe400078ec0ff */
[----:B------:R-:W-:Y:S02]  /*e010*/  SHF.R.U64 R6, R6, 0x3, RZ ;  /* 0x0000000306067819 */ /* 0x000fe400000012ff */
[----:B------:R-:W-:Y:S02]  /*e020*/  SHF.R.U64 R8, R8, 0x3, RZ ;  /* 0x0000000308087819 */ /* 0x000fe400000012ff */
[----:B------:R-:W-:Y:S02]  /*e030*/  SHF.R.U64 R24, R24, 0x3, RZ ;  /* 0x0000000318187819 */ /* 0x000fe400000012ff */
[----:B------:R-:W-:-:S02]  /*e040*/  SHF.R.U64 R12, R12, 0x3, RZ ;  /* 0x000000030c0c7819 */ /* 0x000fc400000012ff */
[----:B------:R-:W-:Y:S02]  /*e050*/  SHF.R.U64 R14, R14, 0x3, RZ ;  /* 0x000000030e0e7819 */ /* 0x000fe400000012ff */
[----:B------:R-:W-:Y:S02]  /*e060*/  LOP3.LUT R26, R7, R10, RZ, 0x3c, !PT ;  /* 0x0000000a071a7212 */ /* 0x000fe400078e3cff */
[----:B------:R-:W-:Y:S02]  /*e070*/  SHF.R.U64 R30, R30, 0x3, RZ ;  /* 0x000000031e1e7819 */ /* 0x000fe400000012ff */
[----:B------:R-:W-:Y:S02]  /*e080*/  LOP3.LUT R28, R6, R31, RZ, 0x3c, !PT ;  /* 0x0000001f061c7212 */ /* 0x000fe400078e3cff */
[----:B------:R-:W-:Y:S02]  /*e090*/  LOP3.LUT R10, R8, R37, RZ, 0x3c, !PT ;  /* 0x00000025080a7212 */ /* 0x000fe400078e3cff */
[----:B------:R-:W-:-:S02]  /*e0a0*/  F2FP.F16.F32.PACK_AB R5, R91, R90 ;  /* 0x0000005a5b05723e */ /* 0x000fc400000000ff */
[----:B------:R-:W-:Y:S02]  /*e0b0*/  F2FP.F16.F32.PACK_AB R6, R93, R92 ;  /* 0x0000005c5d06723e */ /* 0x000fe400000000ff */
[----:B------:R-:W-:Y:S01]  /*e0c0*/  F2FP.F16.F32.PACK_AB R7, R95, R94 ;  /* 0x0000005e5f07723e */ /* 0x000fe200000000ff */
[----:B------:R-:W-:Y:S01]  /*e0d0*/  BAR.SYNC.DEFER_BLOCKING 0x1, 0x100 ;  /* 0x0044000000007b1d */ /* 0x000fe20000010000 */
[----:B------:R-:W-:Y:S02]  /*e0e0*/  LOP3.LUT R8, R24, R39, RZ, 0x3c, !PT ;  /* 0x0000002718087212 */ /* 0x000fe400078e3cff */
[----:B------:R-:W-:Y:S02]  /*e0f0*/  LOP3.LUT R12, R12, R33, RZ, 0x3c, !PT ;  /* 0x000000210c0c7212 */ /* 0x000fe400078e3cff */
[----:B------:R-:W-:Y:S02]  /*e100*/  LOP3.LUT R14, R14, R35, RZ, 0x3c, !PT ;  /* 0x000000230e0e7212 */ /* 0x000fe400078e3cff */
[----:B------:R-:W-:-:S02]  /*e110*/  LOP3.LUT R24, R30, R41, RZ, 0x3c, !PT ;  /* 0x000000291e187212 */ /* 0x000fc400078e3cff */
[----:B------:R-:W-:Y:S02]  /*e120*/  MOV R30, R26 ;  /* 0x0000001a001e7202 */ /* 0x000fe40000000f00 */
[----:B------:R-:W-:Y:S02]  /*e130*/  MOV R27, R10 ;  /* 0x0000000a001b7202 */ /* 0x000fe40000000f00 */
[----:B------:R-:W-:Y:S02]  /*e140*/  MOV R26, R8 ;  /* 0x00000008001a7202 */ /* 0x000fe40000000f00 */
[----:B------:R-:W-:Y:S02]  /*e150*/  MOV R31, R28 ;  /* 0x0000001c001f7202 */ /* 0x000fe40000000f00 */
[----:B------:R-:W-:Y:S02]  /*e160*/  F2FP.F16.F32.PACK_AB R8, R97, R96 ;  /* 0x000000606108723e */ /* 0x000fe400000000ff */
[----:B------:R-:W-:-:S02]  /*e170*/  F2FP.F16.F32.PACK_AB R9, R99, R98 ;  /* 0x000000626309723e */ /* 0x000fc400000000ff */
[----:B------:R-:W-:Y:S02]  /*e180*/  F2FP.F16.F32.PACK_AB R10, R101, R100 ;  /* 0x00000064650a723e */ /* 0x000fe400000000ff */
[----:B------:R-:W-:Y:S01]  /*e190*/  F2FP.F16.F32.PACK_AB R11, R103, R102 ;  /* 0x00000066670b723e */ /* 0x000fe200000000ff */
[----:B------:R0:W-:Y:S01]  /*e1a0*/  STSM.16.M88.4 [R32], R4 ;  /* 0x0000000420007844 */ /* 0x0001e20000000200 */
[----:B------:R-:W-:Y:S02]  /*e1b0*/  MOV R29, R12 ;  /* 0x0000000c001d7202 */ /* 0x000fe40000000f00 */
[----:B------:R-:W-:Y:S01]  /*e1c0*/  MOV R28, R14 ;  /* 0x0000000e001c7202 */ /* 0x000fe20000000f00 */
[----:B------:R-:W-:Y:S01]  /*e1d0*/  STSM.16.M88.4 [R31], R8 ;  /* 0x000000081f007844 */ /* 0x000fe20000000200 */
[----:B------:R-:W-:Y:S02]  /*e1e0*/  F2FP.F16.F32.PACK_AB R12, R113, R112 ;  /* 0x00000070710c723e */ /* 0x000fe400000000ff */
[----:B------:R-:W-:-:S02]  /*e1f0*/  F2FP.F16.F32.PACK_AB R13, R115, R114 ;  /* 0x00000072730d723e */ /* 0x000fc400000000ff */
[----:B------:R-:W-:Y:S02]  /*e200*/  F2FP.F16.F32.PACK_AB R14, R117, R116 ;  /* 0x00000074750e723e */ /* 0x000fe400000000ff */
[----:B------:R-:W-:Y:S02]  /*e210*/  F2FP.F16.F32.PACK_AB R15, R119, R118 ;  /* 0x00000076770f723e */ /* 0x000fe400000000ff */
[----:B------:R-:W-:Y:S02]  /*e220*/  MOV R24, R24 ;  /* 0x0000001800187202 */ /* 0x000fe40000000f00 */
[----:B------:R-:W-:Y:S02]  /*e230*/  PLOP3.LUT P0, PT, PT, PT, UP0, 0x80, 0x0 ;  /* 0x000000000000781c */ /* 0x000fe40003f0f008 */
[----:B0-----:R-:W-:Y:S02]  /*e240*/  F2FP.F16.F32.PACK_AB R4, R105, R104 ;  /* 0x000000686904723e */ /* 0x001fe400000000ff */
[----:B------:R-:W-:-:S02]  /*e250*/  F2FP.F16.F32.PACK_AB R5, R107, R106 ;  /* 0x0000006a6b05723e */ /* 0x000fc400000000ff */
[----:B------:R-:W-:Y:S02]  /*e260*/  F2FP.F16.F32.PACK_AB R6, R109, R108 ;  /* 0x0000006c6d06723e */ /* 0x000fe400000000ff */
[----:B------:R-:W-:-:S05]  /*e270*/  F2FP.F16.F32.PACK_AB R7, R111, R110 ;  /* 0x0000006e6f07723e */ /* 0x000fca00000000ff */
[----:B------:R0:W-:Y:S04]  /*e280*/  STSM.16.M88.4 [R30], R4 ;  /* 0x000000041e007844 */ /* 0x0001e80000000200 */
[----:B------:R2:W-:Y:S04]  /*e290*/  STSM.16.M88.4 [R29], R12 ;  /* 0x0000000c1d007844 */ /* 0x0005e80000000200 */
[----:B------:R2:W-:Y:S04]  /*e2a0*/  STSM.16.M88.4 [R28], R120 ;  /* 0x000000781c007844 */ /* 0x0005e80000000200 */
[----:B------:R2:W-:Y:S04]  /*e2b0*/  STSM.16.M88.4 [R27], R128 ;  /* 0x000000801b007844 */ /* 0x0005e80000000200 */
[----:B------:R2:W-:Y:S01]  /*e2c0*/  STSM.16.M88.4 [R26], R136 ;  /* 0x000000881a007844 */ /* 0x0005e20000000200 */
[----:B0-----:R-:W-:-:S02]  /*e2d0*/  IMAD.U32 R4, RZ, RZ, UR8 ;  /* 0x00000008ff047e24 */ /* 0x001fc4000f8e00ff */
[----:B------:R-:W-:Y:S01]  /*e2e0*/  IMAD.U32 R5, RZ, RZ, UR9 ;  /* 0x00000009ff057e24 */ /* 0x000fe2000f8e00ff */
[----:B------:R2:W-:Y:S01]  /*e2f0*/  STSM.16.M88.4 [R24], R144 ;  /* 0x0000009018007844 */ /* 0x0005e20000000200 */
[----:B------:R-:W-:Y:S01]  /*e300*/  ULDC.64 UR8, c[0x0][0xc08] ;  /* 0x0003020000087ab9 */ /* 0x000fe20000000a00 */
[----:B------:R-:W-:Y:S06]  /*e310*/  BAR.SYNC.DEFER_BLOCKING 0x1, 0x100 ;  /* 0x0044000000007b1d */ /* 0x000fec0000010000 */
[----:B------:R-:W3:Y:S01]  /*e320*/  @P0 LDG.E R6, desc[UR50][R4.64] ;  /* 0x0000003204060981 */ /* 0x000ee2000c1e1900 */
[----:B------:R-:W-:Y:S01]  /*e330*/  UISETP.NE.U32.AND UP1, UPT, UR8, URZ, UPT ;  /* 0x0000003f0800728c */ /* 0x000fe2000bf25070 */
[----:B-1----:R-:W-:Y:S01]  /*e340*/  ISETP.NE.AND P1, PT, R49, 0x1, PT ;  /* 0x000000013100780c */ /* 0x002fe20003f25270 */
[----:B------:R-:W-:Y:S01]  /*e350*/  ULDC UR10, c[0x0][0xa88] ;  /* 0x0002a200000a7ab9 */ /* 0x000fe20000000800 */
[----:B------:R-:W-:Y:S01]  /*e360*/  UMOV UR4, URZ ;  /* 0x0000003f00047c82 */ /* 0x000fe20008000000 */
[----:B------:R-:W-:-:S06]  /*e370*/  UISETP.NE.AND.EX UP1, UPT, UR9, URZ, UPT, UP1 ;  /* 0x0000003f0900728c */ /* 0x000fcc000bf25310 */
[----:B------:R-:W-:-:S04]  /*e380*/  PLOP3.LUT P2, PT, PT, PT, UP1, 0x80, 0x0 ;  /* 0x000000000000781c */ /* 0x000fc80003f4f018 */
[----:B------:R-:W0:Y:S01]  /*e390*/  @P1 LDC R7, c[0x0][0xbec] ;  /* 0x0002fb00ff071b82 */ /* 0x000e220000000800 */
[----:B------:R-:W-:Y:S02]  /*e3a0*/  @UP1 ULDC.64 UR8, c[0x0][0xc08] ;  /* 0x0003020000081ab9 */ /* 0x000fe40000000a00 */
[----:B------:R-:W-:-:S05]  /*e3b0*/  @UP1 UIMAD.WIDE UR8, UR37, 0x4, UR8 ;  /* 0x00000004250818a5 */ /* 0x000fca000f8e0208 */
[----:B------:R-:W1:Y:S01]  /*e3c0*/  @P1 LDC R8, c[0x0][0xbf0] ;  /* 0x0002fc00ff081b82 */ /* 0x000e620000000800 */
[----:B------:R-:W-:Y:S02]  /*e3d0*/  IMAD.U32 R10, RZ, RZ, UR8 ;  /* 0x00000008ff0a7e24 */ /* 0x000fe4000f8e00ff */
[----:B------:R-:W-:Y:S01]  /*e3e0*/  IMAD.U32 R11, RZ, RZ, UR9 ;  /* 0x00000009ff0b7e24 */ /* 0x000fe2000f8e00ff */
[----:B---3--:R-:W-:Y:S01]  /*e3f0*/  @P0 R2UR UR4, R6 ;  /* 0x00000000060402ca */ /* 0x008fe200000e0000 */
[----:B------:R-:W-:-:S06]  /*e400*/  IMAD.U32 R6, RZ, RZ, UR10 ;  /* 0x0000000aff067e24 */ /* 0x000fcc000f8e00ff */
[----:B------:R2:W5:Y:S01]  /*e410*/  @P2 LDG.E R6, desc[UR50][R10.64] ;  /* 0x000000320a062981 */ /* 0x000562000c1e1900 */
[----:B01----:R-:W-:Y:S07]  /*e420*/  @P2 BRA `(.L_x_1439) ;  /* 0x0000000000102947 */ /* 0x003fee0003800000 */
[----:B------:R-:W-:Y:S05]  /*e430*/  @!P0 BRA `(.L_x_1439) ;  /* 0x00000000000c8947 */ /* 0x000fea0003800000 */
[----:B------:R-:W3:Y:S04]  /*e440*/  LDG.E R9, desc[UR50][R4.64] ;  /* 0x0000003204097981 */ /* 0x000ee8000c1e1900 */
[----:B-----5:R-:W3:Y:S02]  /*e450*/  LDG.E R6, desc[UR50][R4.64+0x4] ;  /* 0x0000043204067981 */ /* 0x020ee4000c1e1900 */
[----:B---3--:R-:W-:-:S07]  /*e460*/  IMAD.IADD R6, R6, 0x1, -R9 ;  /* 0x0000000106067824 */ /* 0x008fce00078e0a09 */
.L_x_1439:
[----:B------:R-:W-:Y:S01]  /*e470*/  USHF.R.S32.HI UR9, URZ, 0x1f, UR4 ;  /* 0x0000001f3f097899 */ /* 0x000fe20008011404 */
[----:B--2---:R-:W-:Y:S01]  /*e480*/  VIADD R10, R17, UR38 ;  /* 0x00000026110a7c36 */ /* 0x004fe20008000000 */
[----:B------:R-:W-:Y:S01]  /*e490*/  USHF.R.S32.HI UR16, URZ, 0x1f, UR42 ;  /* 0x0000001f3f107899 */ /* 0x000fe2000801142a */
[----:B------:R-:W-:Y:S01]  /*e4a0*/  VIADD R24, R187, UR38 ;  /* 0x00000026bb187c36 */ /* 0x000fe20008000000 */
[----:B------:R-:W-:Y:S01]  /*e4b0*/  ULDC.64 UR14, c[0x0][0xb90] ;  /* 0x0002e400000e7ab9 */ /* 0x000fe20000000a00 */
[----:B------:R-:W-:Y:S01]  /*e4c0*/  UMOV UR8, UR4 ;  /* 0x0000000400087c82 */ /* 0x000fe20008000000 */
[----:B------:R-:W-:Y:S01]  /*e4d0*/  UIMAD UR12, UR16, UR14, URZ ;  /* 0x0000000e100c72a4 */ /* 0x000fe2000f8e023f */
[----:B------:R-:W-:Y:S01]  /*e4e0*/  @P1 IMAD.HI.U32 R5, R10, R7, RZ ;  /* 0x000000070a051227 */ /* 0x000fe200078e00ff */
[----:B------:R-:W-:Y:S02]  /*e4f0*/  UIMAD.WIDE.U32 UR10, UR42, UR14, UR8 ;  /* 0x0000000e2a0a72a5 */ /* 0x000fe4000f8e0008 */
[----:B------:R-:W-:Y:S01]  /*e500*/  USHF.R.S32.HI UR8, URZ, 0x1f, UR37 ;  /* 0x0000001f3f087899 */ /* 0x000fe20008011425 */
[----:B------:R-:W-:Y:S01]  /*e510*/  IMAD.MOV.U32 R4, RZ, RZ, R10 ;  /* 0x000000ffff047224 */ /* 0x000fe200078e000a */
[----:B------:R-:W-:Y:S01]  /*e520*/  UIMAD UR12, UR42, UR15, UR12 ;  /* 0x0000000f2a0c72a4 */ /* 0x000fe2000f8e020c */
[----:B------:R-:W-:Y:S01]  /*e530*/  @P1 SHF.R.U32.HI R4, RZ, R8, R5 ;  /* 0x00000008ff041219 */ /* 0x000fe20000011605 */
[----:B------:R-:W-:Y:S01]  /*e540*/  USEL UR18, UR8, URZ, !UP0 ;  /* 0x0000003f08127287 */ /* 0x000fe2000c000000 */
[----:B------:R-:W-:Y:S01]  /*e550*/  IMAD R5, R184, 0x40, R18 ;  /* 0x00000040b8057824 */ /* 0x000fe200078e0212 */
[----:B------:R-:W-:Y:S01]  /*e560*/  ULDC.64 UR14, c[0x0][0xb98] ;  /* 0x0002e600000e7ab9 */ /* 0x000fe20000000a00 */
[----:B------:R-:W-:Y:S01]  /*e570*/  USEL UR17, UR37, URZ, !UP0 ;  /* 0x0000003f25117287 */ /* 0x000fe2000c000000 */
[----:B------:R-:W-:Y:S01]  /*e580*/  IMAD.MOV R8, RZ, RZ, -R4 ;  /* 0x000000ffff087224 */ /* 0x000fe200078e0a04 */
[----:B------:R-:W-:Y:S01]  /*e590*/  UIMAD UR8, UR18, UR14, URZ ;  /* 0x0000000e120872a4 */ /* 0x000fe2000f8e023f */
[----:B------:R-:W-:Y:S01]  /*e5a0*/  IMAD.WIDE R20, R5, 0x2, R20 ;  /* 0x0000000205147825 */ /* 0x000fe200078e0214 */
[----:B------:R-:W-:Y:S01]  /*e5b0*/  UIADD3 UR11, UR11, UR12, URZ ;  /* 0x0000000c0b0b7290 */ /* 0x000fe2000fffe03f */
[----:B------:R-:W-:Y:S01]  /*e5c0*/  SHF.R.S32.HI R5, RZ, 0x1f, R4 ;  /* 0x0000001fff057819 */ /* 0x000fe20000011404 */
[----:B------:R-:W-:Y:S01]  /*e5d0*/  UIMAD UR8, UR17, UR15, UR8 ;  /* 0x0000000f110872a4 */ /* 0x000fe2000f8e0208 */
[----:B------:R-:W-:Y:S01]  /*e5e0*/  IMAD R7, R49, R8, R10 ;  /* 0x0000000831077224 */ /* 0x000fe200078e020a */
[----:B------:R-:W-:Y:S01]  /*e5f0*/  UIMAD.WIDE.U32 UR10, UR17, UR14, UR10 ;  /* 0x0000000e110a72a5 */ /* 0x000fe2000f8e000a */
[----:B------:R-:W-:Y:S01]  /*e600*/  IADD3 R11, P3, R20, 0x2000, RZ ;  /* 0x00002000140b7810 */ /* 0x000fe20007f7e0ff */
[----:B-----5:R-:W-:Y:S01]  /*e610*/  IMAD R51, R6, R49, RZ ;  /* 0x0000003106337224 */ /* 0x020fe200078e02ff */
[----:B------:R-:W-:Y:S01]  /*e620*/  IADD3 R13, P0, R20, 0x1000, RZ ;  /* 0x00001000140d7810 */ /* 0x000fe20007f1e0ff */
[----:B------:R-:W-:Y:S01]  /*e630*/  IMAD.U32 R10, RZ, RZ, UR8 ;  /* 0x00000008ff0a7e24 */ /* 0x000fe2000f8e00ff */
[----:B------:R-:W-:Y:S01]  /*e640*/  SHF.R.S32.HI R8, RZ, 0x1f, R7 ;  /* 0x0000001fff087819 */ /* 0x000fe20000011407 */
[----:B------:R-:W-:Y:S01]  /*e650*/  ULDC.64 UR12, c[0x0][0xaa0] ;  /* 0x0002a800000c7ab9 */ /* 0x000fe20000000a00 */
[----:B------:R-:W-:-:S02]  /*e660*/  IADD3 R4, P2, R4, UR10, RZ ;  /* 0x0000000a04047c10 */ /* 0x000fc4000ff5e0ff */
[----:B------:R-:W-:Y:S02]  /*e670*/  LOP3.LUT R9, R11, 0x380, RZ, 0xc0, !PT ;  /* 0x000003800b097812 */ /* 0x000fe400078ec0ff */
[----:B------:R-:W-:Y:S01]  /*e680*/  IADD3.X R5, R5, UR11, R10, P2, !PT ;  /* 0x0000000b05057c10 */ /* 0x000fe200097fe40a */
[----:B------:R-:W-:Y:S01]  /*e690*/  ULDC.64 UR10, c[0x0][0xb88] ;  /* 0x0002e200000a7ab9 */ /* 0x000fe20000000a00 */
[----:B------:R-:W-:Y:S01]  /*e6a0*/  LOP3.LUT R12, R13, 0x380, RZ, 0xc0, !PT ;  /* 0x000003800d0c7812 */ /* 0x000fe200078ec0ff */
[----:B------:R-:W-:Y:S01]  /*e6b0*/  IMAD R10, R8, UR10, RZ ;  /* 0x0000000a080a7c24 */ /* 0x000fe2000f8e02ff */
[----:B------:R-:W-:Y:S01]  /*e6c0*/  SHF.R.U64 R8, R9, 0x3, RZ ;  /* 0x0000000309087819 */ /* 0x000fe200000012ff */
[C---:B------:R-:W-:Y:S01]  /*e6d0*/  IMAD.WIDE.U32 R4, R7.reuse, UR10, R4 ;  /* 0x0000000a07047c25 */ /* 0x040fe2000f8e0004 */
[----:B------:R-:W-:Y:S02]  /*e6e0*/  SHF.R.U64 R12, R12, 0x3, RZ ;  /* 0x000000030c0c7819 */ /* 0x000fe400000012ff */
[C---:B------:R-:W-:Y:S01]  /*e6f0*/  IADD3 R41, P6, R20.reuse, 0x4000, RZ ;  /* 0x0000400014297810 */ /* 0x040fe20007fde0ff */
[----:B------:R-:W-:Y:S01]  /*e700*/  IMAD R9, R7, UR11, R10 ;  /* 0x0000000b07097c24 */ /* 0x000fe2000f8e020a */
[----:B------:R-:W-:Y:S01]  /*e710*/  ULDC.64 UR10, c[0x0][0xb50] ;  /* 0x0002d400000a7ab9 */ /* 0x000fe20000000a00 */
[----:B------:R-:W-:-:S02]  /*e720*/  IADD3 R7, P2, R20, 0x3000, RZ ;  /* 0x0000300014077810 */ /* 0x000fc40007f5e0ff */
[----:B------:R-:W-:Y:S01]  /*e730*/  IMAD.IADD R9, R5, 0x1, R9 ;  /* 0x0000000105097824 */ /* 0x000fe200078e0209 */
[----:B------:R-:W-:Y:S02]  /*e740*/  LEA R10, P4, R4, UR10, 0x2 ;  /* 0x0000000a040a7c11 */ /* 0x000fe4000f8810ff */
[----:B------:R-:W-:Y:S01]  /*e750*/  LOP3.LUT R12, R12, R13, RZ, 0x3c, !PT ;  /* 0x0000000d0c0c7212 */ /* 0x000fe200078e3cff */
[----:B------:R-:W-:Y:S01]  /*e760*/  IMAD.X R13, RZ, RZ, R21, P0 ;  /* 0x000000ffff0d7224 */ /* 0x000fe200000e0615 */
[----:B------:R-:W-:Y:S01]  /*e770*/  LEA.HI.X R14, R4, UR11, R9, 0x2, P4 ;  /* 0x0000000b040e7c11 */ /* 0x000fe2000a0f1409 */
[----:B------:R-:W-:Y:S01]  /*e780*/  SHFL.IDX PT, R44, R10, RZ, 0x1c1f ;  /* 0x001c1fff0a2c7589 */ /* 0x000fe200000e0000 */
[----:B------:R-:W-:Y:S01]  /*e790*/  LOP3.LUT R5, R7, 0x380, RZ, 0xc0, !PT ;  /* 0x0000038007057812 */ /* 0x000fe200078ec0ff */
[----:B------:R-:W-:Y:S01]  /*e7a0*/  UIMAD UR10, UR9, UR12, URZ ;  /* 0x0000000c090a72a4 */ /* 0x000fe2000f8e023f */
[----:B------:R-:W-:Y:S01]  /*e7b0*/  LOP3.LUT P0, RZ, R185, 0x3, RZ, 0xc0, !PT ;  /* 0x00000003b9ff7812 */ /* 0x000fe2000780c0ff */
[----:B------:R-:W0:Y:S01]  /*e7c0*/  SHFL.IDX PT, R45, R14, RZ, 0x1c1f ;  /* 0x001c1fff0e2d7589 */ /* 0x000e2200000e0000 */
[----:B------:R-:W-:Y:S01]  /*e7d0*/  SHF.R.U64 R4, R5, 0x3, RZ ;  /* 0x0000000305047819 */ /* 0x000fe200000012ff */
[--C-:B------:R-:W-:Y:S01]  /*e7e0*/  IMAD.X R5, RZ, RZ, R21.reuse, P2 ;  /* 0x000000ffff057224 */ /* 0x100fe200010e0615 */
[----:B------:R-:W-:Y:S01]  /*e7f0*/  ISETP.GE.OR P2, PT, R24, R51, P0 ;  /* 0x000000331800720c */ /* 0x000fe20000746670 */
[----:B------:R-:W-:Y:S01]  /*e800*/  SHFL.IDX PT, R46, R10, 0x1, 0x1c1f ;  /* 0x003c1f000a2e7f89 */ /* 0x000fe200000e0000 */
[----:B------:R-:W-:Y:S01]  /*e810*/  LOP3.LUT R4, R4, R7, RZ, 0x3c, !PT ;  /* 0x0000000704047212 */ /* 0x000fe200078e3cff */
[----:B------:R-:W-:Y:S01]  /*e820*/  VIADD R7, R24, 0x8 ;  /* 0x0000000818077836 */ /* 0x000fe20000000000 */
[C---:B------:R-:W-:Y:S01]  /*e830*/  IADD3 R37, P5, R20.reuse, 0x5000, RZ ;  /* 0x0000500014257810 */ /* 0x040fe20007fbe0ff */
[----:B------:R-:W1:Y:S01]  /*e840*/  SHFL.IDX PT, R47, R14, 0x1, 0x1c1f ;  /* 0x003c1f000e2f7f89 */ /* 0x000e6200000e0000 */
[C---:B------:R-:W-:Y:S01]  /*e850*/  IADD3 R33, P4, R20.reuse, 0x6000, RZ ;  /* 0x0000600014217810 */ /* 0x040fe20007f9e0ff */
[----:B------:R-:W-:Y:S01]  /*e860*/  IMAD.X R9, RZ, RZ, R21, P3 ;  /* 0x000000ffff097224 */ /* 0x000fe200018e0615 */
[----:B------:R-:W-:Y:S01]  /*e870*/  ISETP.GE.OR P0, PT, R7, R51, P0 ;  /* 0x000000330700720c */ /* 0x000fe20000706670 */
[----:B------:R-:W-:Y:S01]  /*e880*/  UIMAD.WIDE.U32 UR8, UR4, UR12, URZ ;  /* 0x0000000c040872a5 */ /* 0x000fe2000f8e003f */
[----:B------:R-:W-:Y:S01]  /*e890*/  LOP3.LUT R15, R20, 0x380, RZ, 0xc0, !PT ;  /* 0x00000380140f7812 */ /* 0x000fe200078ec0ff */
[----:B------:R-:W-:Y:S01]  /*e8a0*/  UIMAD UR10, UR4, UR13, UR10 ;  /* 0x0000000d040a72a4 */ /* 0x000fe2000f8e020a */
[----:B------:R-:W-:-:S02]  /*e8b0*/  LOP3.LUT R40, R41, 0x380, RZ, 0xc0, !PT ;  /* 0x0000038029287812 */ /* 0x000fc400078ec0ff */
[----:B------:R-:W-:Y:S01]  /*e8c0*/  ULDC.64 UR12, c[0x0][0xae8] ;  /* 0x0002ba00000c7ab9 */ /* 0x000fe20000000a00 */
[----:B------:R-:W-:Y:S01]  /*e8d0*/  LOP3.LUT R8, R8, R11, RZ, 0x3c, !PT ;  /* 0x0000000b08087212 */ /* 0x000fe200078e3cff */
[----:B0-----:R0:W-:Y:S01]  /*e8e0*/  @!P2 ST.E desc[UR50][R44.64], R3 ;  /* 0x000000032c00a985 */ /* 0x0011e2000c101932 */
[----:B------:R-:W-:Y:S01]  /*e8f0*/  UIADD3 UR9, UR9, UR10, URZ ;  /* 0x0000000a09097290 */ /* 0x000fe2000fffe03f */
[----:B------:R-:W-:Y:S01]  /*e900*/  LOP3.LUT R36, R37, 0x380, RZ, 0xc0, !PT ;  /* 0x0000038025247812 */ /* 0x000fe200078ec0ff */
[----:B------:R-:W-:Y:S01]  /*e910*/  UIMAD UR4, UR16, UR12, URZ ;  /* 0x0000000c100472a4 */ /* 0x000fe2000f8e023f */
[----:B------:R-:W-:Y:S02]  /*e920*/  LOP3.LUT R32, R33, 0x380, RZ, 0xc0, !PT ;  /* 0x0000038021207812 */ /* 0x000fe400078ec0ff */
[----:B------:R-:W-:Y:S01]  /*e930*/  SHF.R.U64 R15, R15, 0x3, RZ ;  /* 0x000000030f0f7819 */ /* 0x000fe200000012ff */
[----:B-1----:R1:W-:Y:S01]  /*e940*/  @!P0 ST.E desc[UR50][R46.64], R2 ;  /* 0x000000022e008985 */ /* 0x0023e2000c101932 */
[----:B------:R-:W-:-:S02]  /*e950*/  IADD3 R11, P3, R20, 0x7000, RZ ;  /* 0x00007000140b7810 */ /* 0x000fc40007f7e0ff */
[----:B------:R-:W-:Y:S01]  /*e960*/  SHF.R.U64 R40, R40, 0x3, RZ ;  /* 0x0000000328287819 */ /* 0x000fe200000012ff */
[----:B0-----:R-:W0:Y:S08]  /*e970*/  @P1 LDC R44, c[0x0][0xbec] ;  /* 0x0002fb00ff2c1b82 */ /* 0x001e300000000800 */
[----:B------:R-:W2:Y:S01]  /*e980*/  @P1 LDC R3, c[0x0][0xbf0] ;  /* 0x0002fc00ff031b82 */ /* 0x000ea20000000800 */
[----:B-1----:R-:W-:Y:S01]  /*e990*/  IMAD R2, R22, 0x20, R184 ;  /* 0x0000002016027824 */ /* 0x002fe200078e02b8 */
[----:B------:R-:W-:Y:S01]  /*e9a0*/  UIMAD UR4, UR42, UR13, UR4 ;  /* 0x0000000d2a0472a4 */ /* 0x000fe2000f8e0204 */
[----:B------:R-:W-:Y:S01]  /*e9b0*/  SHF.R.U64 R36, R36, 0x3, RZ ;  /* 0x0000000324247819 */ /* 0x000fe200000012ff */
[----:B------:R-:W-:Y:S01]  /*e9c0*/  UIMAD.WIDE.U32 UR8, UR42, UR12, UR8 ;  /* 0x0000000c2a0872a5 */ /* 0x000fe2000f8e0008 */
[----:B------:R-:W-:Y:S01]  /*e9d0*/  VIADD R45, R2, UR38 ;  /* 0x00000026022d7c36 */ /* 0x000fe20008000000 */
[----:B------:R-:W-:Y:S01]  /*e9e0*/  SHF.R.U64 R32, R32, 0x3, RZ ;  /* 0x0000000320207819 */ /* 0x000fe200000012ff */
[----:B------:R-:W-:Y:S01]  /*e9f0*/  ULDC.64 UR10, c[0x0][0xaf0] ;  /* 0x0002bc00000a7ab9 */ /* 0x000fe20000000a00 */
[----:B------:R-:W-:Y:S01]  /*ea00*/  LOP3.LUT R20, R15, R20, RZ, 0x3c, !PT ;  /* 0x000000140f147212 */ /* 0x000fe200078e3cff */
[----:B------:R-:W-:Y:S01]  /*ea10*/  UIADD3 UR9, UR9, UR4, URZ ;  /* 0x0000000409097290 */ /* 0x000fe2000fffe03f */
[----:B------:R-:W-:Y:S01]  /*ea20*/  LOP3.LUT R40, R40, R41, RZ, 0x3c, !PT ;  /* 0x0000002928287212 */ /* 0x000fe200078e3cff */
[----:B------:R-:W-:Y:S01]  /*ea30*/  UIMAD UR4, UR18, UR10, URZ ;  /* 0x0000000a120472a4 */ /* 0x000fe2000f8e023f */
[----:B------:R-:W-:Y:S01]  /*ea40*/  LOP3.LUT R36, R36, R37, RZ, 0x3c, !PT ;  /* 0x0000002524247212 */ /* 0x000fe200078e3cff */
[--C-:B------:R-:W-:Y:S01]  /*ea50*/  IMAD.X R41, RZ, RZ, R21.reuse, P6 ;  /* 0x000000ffff297224 */ /* 0x100fe200030e0615 */
[----:B------:R-:W-:Y:S01]  /*ea60*/  LOP3.LUT R32, R32, R33, RZ, 0x3c, !PT ;  /* 0x0000002120207212 */ /* 0x000fe200078e3cff */
[--C-:B------:R-:W-:Y:S01]  /*ea70*/  IMAD.X R37, RZ, RZ, R21.reuse, P5 ;  /* 0x000000ffff257224 */ /* 0x100fe200028e0615 */
[----:B------:R-:W-:Y:S01]  /*ea80*/  LOP3.LUT R6, R11, 0x380, RZ, 0xc0, !PT ;  /* 0x000003800b067812 */ /* 0x000fe200078ec0ff */
[----:B0-----:R-:W-:Y:S01]  /*ea90*/  @P1 IMAD.HI.U32 R2, R45, R44, RZ ;  /* 0x0000002c2d021227 */ /* 0x001fe200078e00ff */
[----:B------:R0:W5:Y:S03]  /*eaa0*/  LD.E.128 R28, desc[UR50][R20.64] ;  /* 0x00000032141c7980 */ /* 0x000166000c101d00 */
[--C-:B------:R-:W-:Y:S01]  /*eab0*/  IMAD.X R25, RZ, RZ, R21.reuse, P3 ;  /* 0x000000ffff197224 */ /* 0x100fe200018e0615 */
[----:B------:R-:W-:Y:S01]  /*eac0*/  SHF.R.U64 R6, R6, 0x3, RZ ;  /* 0x0000000306067819 */ /* 0x000fe200000012ff */
[----:B------:R-:W-:Y:S01]  /*ead0*/  IMAD.X R33, RZ, RZ, R21, P4 ;  /* 0x000000ffff217224 */ /* 0x000fe200020e0615 */
[----:B------:R-:W-:Y:S01]  /*eae0*/  UIMAD UR4, UR17, UR11, UR4 ;  /* 0x0000000b110472a4 */ /* 0x000fe2000f8e0204 */
[----:B------:R-:W5:Y:S01]  /*eaf0*/  LD.E.128 R12, desc[UR50][R12.64] ;  /* 0x000000320c0c7980 */ /* 0x000f62000c101d00 */
[----:B------:R-:W-:Y:S01]  /*eb00*/  UIMAD.WIDE.U32 UR8, UR17, UR10, UR8 ;  /* 0x0000000a110872a5 */ /* 0x000fe2000f8e0008 */
[----:B------:R-:W-:Y:S01]  /*eb10*/  LOP3.LUT R24, R6, R11, RZ, 0x3c, !PT ;  /* 0x0000000b06187212 */ /* 0x000fe200078e3cff */
[----:B0-----:R-:W-:Y:S01]  /*eb20*/  IMAD.MOV.U32 R21, RZ, RZ, R45 ;  /* 0x000000ffff157224 */ /* 0x001fe200078e002d */
[----:B--2---:R-:W-:Y:S01]  /*eb30*/  @P1 SHF.R.U32.HI R21, RZ, R3, R2 ;  /* 0x00000003ff151219 */ /* 0x004fe20000011602 */
[----:B------:R-:W-:Y:S01]  /*eb40*/  UIADD3 UR4, UR9, UR4, URZ ;  /* 0x0000000409047290 */ /* 0x000fe2000fffe03f */
[----:B------:R-:W5:Y:S01]  /*eb50*/  LD.E.128 R8, desc[UR50][R8.64] ;  /* 0x0000003208087980 */ /* 0x000f62000c101d00 */
[----:B------:R-:W-:Y:S01]  /*eb60*/  ULDC.64 UR10, c[0x0][0xae0] ;  /* 0x0002b800000a7ab9 */ /* 0x000fe20000000a00 */
[--C-:B------:R-:W-:Y:S01]  /*eb70*/  SHF.R.S32.HI R20, RZ, 0x1f, R21.reuse ;  /* 0x0000001fff147819 */ /* 0x100fe20000011415 */
[----:B------:R-:W-:Y:S01]  /*eb80*/  IMAD.MOV R44, RZ, RZ, -R21 ;  /* 0x000000ffff2c7224 */ /* 0x000fe200078e0a15 */
[----:B------:R-:W5:Y:S01]  /*eb90*/  LD.E.128 R4, desc[UR50][R4.64] ;  /* 0x0000003204047980 */ /* 0x000f62000c101d00 */
[----:B------:R-:W-:-:S02]  /*eba0*/  IMAD.U32 R3, RZ, RZ, UR9 ;  /* 0x00000009ff037e24 */ /* 0x000fc4000f8e00ff */
[----:B------:R-:W-:Y:S01]  /*ebb0*/  IMAD R20, R20, UR10, RZ ;  /* 0x0000000a14147c24 */ /* 0x000fe2000f8e02ff */
[----:B------:R-:W5:Y:S01]  /*ebc0*/  LD.E.128 R40, desc[UR50][R40.64] ;  /* 0x0000003228287980 */ /* 0x000f62000c101d00 */
[----:B------:R-:W-:Y:S02]  /*ebd0*/  IMAD R45, R49, R44, R45 ;  /* 0x0000002c312d7224 */ /* 0x000fe400078e022d */
[----:B------:R-:W-:Y:S01]  /*ebe0*/  IMAD.U32 R2, RZ, RZ, UR8 ;  /* 0x00000008ff027e24 */ /* 0x000fe2000f8e00ff */
[----:B------:R-:W5:Y:S01]  /*ebf0*/  LD.E.128 R36, desc[UR50][R36.64] ;  /* 0x0000003224247980 */ /* 0x000f62000c101d00 */
[----:B------:R-:W-:Y:S01]  /*ec00*/  IMAD.U32 R3, RZ, RZ, UR4 ;  /* 0x00000004ff037e24 */ /* 0x000fe2000f8e00ff */
[----:B------:R-:W-:Y:S02]  /*ec10*/  ULDC.64 UR8, c[0x0][0xad8] ;  /* 0x0002b60000087ab9 */ /* 0x000fe40000000a00 */
[----:B------:R-:W5:Y:S01]  /*ec20*/  LD.E.128 R32, desc[UR50][R32.64] ;  /* 0x0000003220207980 */ /* 0x000f62000c101d00 */
[----:B------:R-:W-:-:S03]  /*ec30*/  IMAD R47, R21, UR11, R20 ;  /* 0x0000000b152f7c24 */ /* 0x000fc6000f8e0214 */
[----:B------:R-:W5:Y:S01]  /*ec40*/  LD.E.128 R24, desc[UR50][R24.64] ;  /* 0x0000003218187980 */ /* 0x000f62000c101d00 */
[----:B------:R-:W-:Y:S01]  /*ec50*/  SHF.R.S32.HI R20, RZ, 0x1f, R45 ;  /* 0x0000001fff147819 */ /* 0x000fe2000001142d */
[----:B------:R-:W-:Y:S01]  /*ec60*/  @!PT LDS RZ, [RZ] ;  /* 0x00000000fffff984 */ /* 0x000fe20000000800 */
[----:B------:R-:W-:Y:S01]  /*ec70*/  @!PT LDS RZ, [RZ] ;  /* 0x00000000fffff984 */ /* 0x000fe20000000800 */
[----:B------:R-:W-:Y:S01]  /*ec80*/  @!PT LDS RZ, [RZ] ;  /* 0x00000000fffff984 */ /* 0x000fe20000000800 */
[----:B------:R-:W-:Y:S01]  /*ec90*/  @!PT LDS RZ, [RZ] ;  /* 0x00000000fffff984 */ /* 0x000fe20000000800 */
[----:B------:R0:W-:Y:S06]  /*eca0*/  MEMBAR.ALL.CTA ;  /* 0x0000000000007992 */ /* 0x0001ec0000008000 */
[----:B0-----:R-:W0:Y:S01]  /*ecb0*/  FENCE.VIEW.ASYNC.S ;  /* 0x00000000000073c6 */ /* 0x001e220000000000 */
        /* <DEDUP_REMOVED lines=18> */
[----:B0-----:R0:W-:Y:S01]  /*ede0*/  SYNCS.ARRIVE.TRANS64.RED.A1T0 RZ, [R0+URZ], RZ ;  /* 0x000000ff00ff79a7 */ /* 0x0011e2000810043f */
        /* <DEDUP_REMOVED lines=12> */
.L_x_1441:
[----:B------:R-:W-:Y:S05]  /*eeb0*/  BSYNC B1 ;  /* 0x0000000000017941 */ /* 0x000fea0003800000 */
.L_x_1440:
        /* <DEDUP_REMOVED lines=13> */
.L_x_1443:
[----:B------:R-:W-:Y:S05]  /*ef90*/  BSYNC B1 ;  /* 0x0000000000017941 */ /* 0x000fea0003800000 */
.L_x_1442:
[----:B----4-:R4:W0:Y:S01]  /*efa0*/  SHFL.IDX PT, R0, R45, 0x2, 0x181f ;  /* 0x00581f002d007f89 */ /* 0x01082200000e0000 */
        /* <DEDUP_REMOVED lines=12> */
.L_x_1445:
[----:B------:R-:W-:Y:S05]  /*f070*/  BSYNC B1 ;  /* 0x0000000000017941 */ /* 0x000fea0003800000 */
.L_x_1444:
[----:B0-----:R-:W-:Y:S01]  /*f080*/  VIADD R0, R46, 0x60 ;  /* 0x000000602e007836 */ /* 0x001fe20000000000 */
[----:B-1--4-:R-:W0:Y:S04]  /*f090*/  SHFL.IDX PT, R45, R45, 0x3, 0x181f ;  /* 0x00781f002d2d7f89 */ /* 0x012e2800000e0000 */
[----:B------:R-:W-:Y:S01]  /*f0a0*/  ISETP.GE.AND P0, PT, R0, R51, PT ;  /* 0x000000330000720c */ /* 0x000fe20003f06270 */
[----:B------:R-:W1:-:S12]  /*f0b0*/  SHFL.IDX PT, R44, R44, 0x3, 0x181f ;  /* 0x00781f002c2c7f89 */ /* 0x000e5800000e0000 */
[----:B------:R-:W-:Y:S05]  /*f0c0*/  @P0 BRA `(.L_x_1446) ;  /* 0x0000000c000c0947 */ /* 0x000fea0003800000 */
[----:B------:R-:W-:Y:S02]  /*f0d0*/  ULDC UR4, c[0x0][0xac8] ;  /* 0x0002b20000047ab9 */ /* 0x000fe40000000800 */
[----:B------:R-:W-:-:S13]  /*f0e0*/  ISETP.GE.AND P1, PT, R18, UR4, PT ;  /* 0x0000000412007c0c */ /* 0x000fda000bf26270 */
[----:B-1----:R-:W-:-:S04]  /*f0f0*/  @!P1 LEA R2, P0, R18, R44, 0x1 ;  /* 0x0000002c12029211 */ /* 0x002fc800078008ff */
        /* <DEDUP_REMOVED lines=8> */
.L_x_1438:
[----:B------:R-:W-:Y:S01]  /*f180*/  ULDC.64 UR8, c[0x0][0xc00] ;  /* 0x0003000000087ab9 */ /* 0x000fe20000000a00 */
[----:B------:R-:W-:Y:S01]  /*f190*/  ULDC UR4, c[0x0][0xa88] ;  /* 0x0002a20000047ab9 */ /* 0x000fe20000000800 */
[----:B------:R-:W-:Y:S01]  /*f1a0*/  UISETP.NE.U32.AND UP0, UPT, UR8, URZ, UPT ;  /* 0x0000003f0800728c */ /* 0x000fe2000bf05070 */
[----:B------:R-:W0:Y:S03]  /*f1b0*/  LDC R11, c[0x0][0xbe8] ;  /* 0x0002fa00ff0b7b82 */ /* 0x000e260000000800 */
[----:B------:R-:W-:-:S03]  /*f1c0*/  UISETP.NE.AND.EX UP0, UPT, UR9, URZ, UPT, UP0 ;  /* 0x0000003f0900728c */ /* 0x000fc6000bf05300 */
[----:B------:R-:W-:Y:S02]  /*f1d0*/  ULDC.64 UR8, c[0x0][0xc00] ;  /* 0x0003000000087ab9 */ /* 0x000fe40000000a00 */
[----:B------:R-:W-:Y:S01]  /*f1e0*/  UIMAD.WIDE UR8, UR37, 0x4, UR8 ;  /* 0x00000004250878a5 */ /* 0x000fe2000f8e0208 */
[----:B------:R-:W-:-:S05]  /*f1f0*/  PLOP3.LUT P2, PT, PT, PT, UP0, 0x80, 0x0 ;  /* 0x000000000000781c */ /* 0x000fca0003f4f008 */
[----:B------:R-:W-:Y:S02]  /*f200*/  IMAD.U32 R2, RZ, RZ, UR8 ;  /* 0x00000008ff027e24 */ /* 0x000fe4000f8e00ff */
[----:B------:R-:W-:Y:S01]  /*f210*/  IMAD.U32 R3, RZ, RZ, UR9 ;  /* 0x00000009ff037e24 */ /* 0x000fe2000f8e00ff */
[----:B------:R-:W-:Y:S02]  /*f220*/  ULDC.64 UR8, c[0x0][0xc08] ;  /* 0x0003020000087ab9 */ /* 0x000fe40000000a00 */
[----:B------:R-:W-:Y:S01]  /*f230*/  UISETP.NE.U32.AND UP1, UPT, UR8, URZ, UPT ;  /* 0x0000003f0800728c */ /* 0x000fe2000bf25070 */
[----:B------:R-:W-:Y:S02]  /*f240*/  IMAD.U32 R0, RZ, RZ, UR4 ;  /* 0x00000004ff007e24 */ /* 0x000fe4000f8e00ff */
[----:B------:R-:W2:Y:S01]  /*f250*/  @P2 LDG.E R6, desc[UR50][R2.64] ;  /* 0x0000003202062981 */ /* 0x000ea2000c1e1900 */
[----:B------:R-:W-:-:S06]  /*f260*/  UISETP.NE.AND.EX UP1, UPT, UR9, URZ, UPT, UP1 ;  /* 0x0000003f0900728c */ /* 0x000fcc000bf25310 */
[----:B------:R-:W-:-:S05]  /*f270*/  PLOP3.LUT P3, PT, PT, PT, UP1, 0x80, 0x0 ;  /* 0x000000000000781c */ /* 0x000fca0003f6f018 */
[----:B------:R-:W-:Y:S02]  /*f280*/  @UP1 ULDC.64 UR8, c[0x0][0xc08] ;  /* 0x0003020000081ab9 */ /* 0x000fe40000000a00 */
[----:B------:R-:W-:-:S06]  /*f290*/  @UP1 UIMAD.WIDE UR8, UR37, 0x4, UR8 ;  /* 0x00000004250818a5 */ /* 0x000fcc000f8e0208 */
[----:B------:R-:W-:Y:S02]  /*f2a0*/  IMAD.U32 R4, RZ, RZ, UR8 ;  /* 0x00000008ff047e24 */ /* 0x000fe4000f8e00ff */
[----:B------:R-:W-:-:S05]  /*f2b0*/  IMAD.U32 R5, RZ, RZ, UR9 ;  /* 0x00000009ff057e24 */ /* 0x000fca000f8e00ff */
[----:B------:R1:W5:Y:S01]  /*f2c0*/  @P3 LDG.E R0, desc[UR50][R4.64] ;  /* 0x0000003204003981 */ /* 0x000362000c1e1900 */
[----:B0-----:R-:W-:Y:S01]  /*f2d0*/  ISETP.NE.AND P0, PT, R11, 0x1, PT ;  /* 0x000000010b00780c */ /* 0x001fe20003f05270 */
[----:B------:R-:W-:Y:S01]  /*f2e0*/  UMOV UR4, URZ ;  /* 0x0000003f00047c82 */ /* 0x000fe20008000000 */
[----:B------:R-:W-:Y:S01]  /*f2f0*/  USHF.R.S32.HI UR12, URZ, 0x1f, UR42 ;  /* 0x0000001f3f0c7899 */ /* 0x000fe2000801142a */
[----:B------:R-:W-:-:S10]  /*f300*/  ISETP.GE.AND P1, PT, R191, 0x80, PT ;  /* 0x00000080bf00780c */ /* 0x000fd40003f26270 */
[----:B------:R-:W0:Y:S01]  /*f310*/  @P0 LDC R9, c[0x0][0xbec] ;  /* 0x0002fb00ff090b82 */ /* 0x000e220000000800 */
[----:B--2---:R-:W-:Y:S01]  /*f320*/  @P2 R2UR UR4, R6 ;  /* 0x00000000060422ca */ /* 0x004fe200000e0000 */
[----:B01----:R-:W-:-:S14]  /*f330*/  @P3 BRA `(.L_x_1447) ;  /* 0x0000000000103947 */ /* 0x003fdc0003800000 */
[----:B------:R-:W-:Y:S05]  /*f340*/  @!P2 BRA `(.L_x_1447) ;  /* 0x00000000000ca947 */ /* 0x000fea0003800000 */
[----:B------:R-:W2:Y:S04]  /*f350*/  LDG.E R5, desc[UR50][R2.64] ;  /* 0x0000003202057981 */ /* 0x000ea8000c1e1900 */
[----:B-----5:R-:W2:Y:S02]  /*f360*/  LDG.E R0, desc[UR50][R2.64+0x4] ;  /* 0x0000043202007981 */ /* 0x020ea4000c1e1900 */
[----:B--2---:R-:W-:-:S07]  /*f370*/  IMAD.IADD R0, R0, 0x1, -R5 ;  /* 0x0000000100007824 */ /* 0x004fce00078e0a05 */
.L_x_1447:
[----:B------:R-:W-:Y:S01]  /*f380*/  USHF.R.S32.HI UR8, URZ, 0x1f, UR37 ;  /* 0x0000001f3f087899 */ /* 0x000fe20008011425 */
[----:B------:R-:W-:Y:S01]  /*f390*/  BSSY B1, `(.L_x_1448) ;  /* 0x000002e000017945 */ /* 0x000fe20003800000 */
[----:B------:R-:W-:Y:S02]  /*f3a0*/  USHF.R.S32.HI UR11, URZ, 0x1f, UR4 ;  /* 0x0000001f3f0b7899 */ /* 0x000fe40008011404 */
[----:B------:R-:W-:Y:S02]  /*f3b0*/  USEL UR13, UR37, URZ, !UP0 ;  /* 0x0000003f250d7287 */ /* 0x000fe4000c000000 */
[----:B------:R-:W-:Y:S01]  /*f3c0*/  USEL UR14, UR8, URZ, !UP0 ;  /* 0x0000003f080e7287 */ /* 0x000fe2000c000000 */
[----:B------:R-:W-:Y:S11]  /*f3d0*/  @P1 BRA `(.L_x_1449) ;  /* 0x0000000000a41947 */ /* 0x000ff60003800000 */
[----:B------:R-:W0:Y:S01]  /*f3e0*/  S2R R3, SR_TID.X ;  /* 0x0000000000037919 */ /* 0x000e220000002100 */
[----:B------:R-:W1:Y:S01]  /*f3f0*/  LDC R7, c[0x0][0xbe8] ;  /* 0x0002fa00ff077b82 */ /* 0x000e620000000800 */
[----:B------:R-:W-:Y:S02]  /*f400*/  IMAD.U32 R4, RZ, RZ, UR38 ;  /* 0x00000026ff047e24 */ /* 0x000fe4000f8e00ff */
[----:B-1---5:R-:W-:-:S03]  /*f410*/  IMAD R2, R0, R7, RZ ;  /* 0x0000000700027224 */ /* 0x022fc600078e02ff */
[----:B0-----:R-:W-:-:S04]  /*f420*/  IADD3 R4, R4, -0x80, R3 ;  /* 0xffffff8004047810 */ /* 0x001fc80007ffe003 */
[----:B------:R-:W-:-:S13]  /*f430*/  ISETP.GE.AND P1, PT, R4, R2, PT ;  /* 0x000000020400720c */ /* 0x000fda0003f26270 */
[----:B------:R-:W-:Y:S05]  /*f440*/  @P1 BRA `(.L_x_1449) ;  /* 0x0000000000881947 */ /* 0x000fea0003800000 */
[----:B------:R-:W-:Y:S01]  /*f450*/  ISETP.NE.AND P1, PT, R7, 0x1, PT ;  /* 0x000000010700780c */ /* 0x000fe20003f25270 */
[----:B------:R-:W-:Y:S01]  /*f460*/  ULDC.64 UR16, c[0x0][0xb90] ;  /* 0x0002e40000107ab9 */ /* 0x000fe20000000a00 */
[----:B------:R-:W-:Y:S01]  /*f470*/  UMOV UR8, UR4 ;  /* 0x0000000400087c82 */ /* 0x000fe20008000000 */
[----:B------:R-:W-:Y:S01]  /*f480*/  UIMAD UR10, UR12, UR16, URZ ;  /* 0x000000100c0a72a4 */ /* 0x000fe2000f8e023f */
[----:B------:R-:W-:Y:S01]  /*f490*/  IMAD.MOV.U32 R2, RZ, RZ, R4 ;  /* 0x000000ffff027224 */ /* 0x000fe200078e0004 */
[----:B------:R-:W-:Y:S02]  /*f4a0*/  UMOV UR9, UR11 ;  /* 0x0000000b00097c82 */ /* 0x000fe40008000000 */
[----:B------:R-:W-:Y:S02]  /*f4b0*/  UIMAD.WIDE.U32 UR8, UR42, UR16, UR8 ;  /* 0x000000102a0872a5 */ /* 0x000fe4000f8e0008 */
[----:B------:R-:W-:-:S03]  /*f4c0*/  UIMAD UR10, UR42, UR17, UR10 ;  /* 0x000000112a0a72a4 */ /* 0x000fc6000f8e020a */
[----:B------:R-:W-:Y:S01]  /*f4d0*/  ULDC.64 UR16, c[0x0][0xb98] ;  /* 0x0002e60000107ab9 */ /* 0x000fe20000000a00 */
[----:B------:R-:W0:Y:S01]  /*f4e0*/  @P1 LDC R3, c[0x0][0xbec] ;  /* 0x0002fb00ff031b82 */ /* 0x000e220000000800 */
[----:B------:R-:W-:Y:S02]  /*f4f0*/  UIADD3 UR9, UR9, UR10, URZ ;  /* 0x0000000a09097290 */ /* 0x000fe4000fffe03f */
[----:B------:R-:W-:Y:S02]  /*f500*/  UIMAD UR10, UR14, UR16, URZ ;  /* 0x000000100e0a72a4 */ /* 0x000fe4000f8e023f */
[----:B------:R-:W-:Y:S02]  /*f510*/  UIMAD.WIDE.U32 UR8, UR13, UR16, UR8 ;  /* 0x000000100d0872a5 */ /* 0x000fe4000f8e0008 */
[----:B------:R-:W-:Y:S01]  /*f520*/  UIMAD UR10, UR13, UR17, UR10 ;  /* 0x000000110d0a72a4 */ /* 0x000fe2000f8e020a */
[----:B------:R-:W1:Y:S02]  /*f530*/  @P1 LDC R6, c[0x0][0xbf0] ;  /* 0x0002fc00ff061b82 */ /* 0x000e640000000800 */
[----:B------:R-:W-:Y:S01]  /*f540*/  ULDC.64 UR16, c[0x0][0xb88] ;  /* 0x0002e20000107ab9 */ /* 0x000fe20000000a00 */
[----:B0-----:R-:W-:-:S05]  /*f550*/  @P1 IMAD.HI.U32 R3, R4, R3, RZ ;  /* 0x0000000304031227 */ /* 0x001fca00078e00ff */
[----:B-1----:R-:W-:Y:S01]  /*f560*/  @P1 SHF.R.U32.HI R2, RZ, R6, R3 ;  /* 0x00000006ff021219 */ /* 0x002fe20000011603 */
[----:B------:R-:W-:-:S03]  /*f570*/  IMAD.U32 R6, RZ, RZ, UR10 ;  /* 0x0000000aff067e24 */ /* 0x000fc6000f8e00ff */
[--C-:B------:R-:W-:Y:S01]  /*f580*/  SHF.R.S32.HI R3, RZ, 0x1f, R2.reuse ;  /* 0x0000001fff037819 */ /* 0x100fe20000011402 */
[----:B------:R-:W-:Y:S01]  /*f590*/  IMAD.MOV R5, RZ, RZ, -R2 ;  /* 0x000000ffff057224 */ /* 0x000fe200078e0a02 */
[----:B------:R-:W-:-:S03]  /*f5a0*/  IADD3 R2, P1, R2, UR8, RZ ;  /* 0x0000000802027c10 */ /* 0x000fc6000ff3e0ff */
[----:B------:R-:W-:Y:S01]  /*f5b0*/  IMAD R5, R7, R5, R4 ;  /* 0x0000000507057224 */ /* 0x000fe200078e0204 */
[----:B------:R-:W-:Y:S01]  /*f5c0*/  IADD3.X R3, R3, UR9, R6, P1, !PT ;  /* 0x0000000903037c10 */ /* 0x000fe20008ffe406 */
[----:B------:R-:W-:-:S03]  /*f5d0*/  ULDC.64 UR8, c[0x0][0xb50] ;  /* 0x0002d40000087ab9 */ /* 0x000fc60000000a00 */
[----:B------:R-:W-:Y:S01]  /*f5e0*/  SHF.R.S32.HI R4, RZ, 0x1f, R5 ;  /* 0x0000001fff047819 */ /* 0x000fe20000011405 */
[----:B------:R-:W-:-:S04]  /*f5f0*/  IMAD.WIDE.U32 R2, R5, UR16, R2 ;  /* 0x0000001005027c25 */ /* 0x000fc8000f8e0002 */
[----:B------:R-:W-:-:S04]  /*f600*/  IMAD R4, R4, UR16, RZ ;  /* 0x0000001004047c24 */ /* 0x000fc8000f8e02ff */
[----:B------:R-:W-:Y:S01]  /*f610*/  IMAD R7, R5, UR17, R4 ;  /* 0x0000001105077c24 */ /* 0x000fe2000f8e0204 */
[----:B------:R-:W-:-:S03]  /*f620*/  LEA R4, P1, R2, UR8, 0x2 ;  /* 0x0000000802047c11 */ /* 0x000fc6000f8210ff */
[----:B------:R-:W-:-:S05]  /*f630*/  IMAD.IADD R3, R3, 0x1, R7 ;  /* 0x0000000103037824 */ /* 0x000fca00078e0207 */
[----:B------:R-:W-:Y:S01]  /*f640*/  LEA.HI.X R5, R2, UR9, R3, 0x2, P1 ;  /* 0x0000000902057c11 */ /* 0x000fe200088f1403 */
[----:B------:R-:W-:-:S05]  /*f650*/  IMAD.MOV.U32 R3, RZ, RZ, -0x800000 ;  /* 0xff800000ff037424 */ /* 0x000fca00078e00ff */
[----:B------:R0:W-:Y:S02]  /*f660*/  STG.E desc[UR50][R4.64], R3 ;  /* 0x0000000304007986 */ /* 0x0001e4000c101932 */
.L_x_1449:
[----:B------:R-:W-:Y:S05]  /*f670*/  BSYNC B1 ;  /* 0x0000000000017941 */ /* 0x000fea0003800000 */
.L_x_1448:
[----:B0-----:R-:W0:Y:S01]  /*f680*/  @P0 LDC R3, c[0x0][0xbf0] ;  /* 0x0002fc00ff030b82 */ /* 0x001e220000000800 */
[----:B------:R-:W-:Y:S01]  /*f690*/  ULDC.64 UR16, c[0x0][0xaa0] ;  /* 0x0002a80000107ab9 */ /* 0x000fe20000000a00 */
[----:B------:R-:W-:Y:S01]  /*f6a0*/  IMAD R2, R22, 0x20, R184 ;  /* 0x0000002016027824 */ /* 0x000fe200078e02b8 */
[----:B------:R-:W-:Y:S01]  /*f6b0*/  UIMAD UR10, UR11, UR16, URZ ;  /* 0x000000100b0a72a4 */ /* 0x000fe2000f8e023f */
[----:B------:R-:W-:Y:S01]  /*f6c0*/  BSSY B1, `(.L_x_1450) ;  /* 0x0000039000017945 */ /* 0x000fe20003800000 */
[----:B------:R-:W-:Y:S01]  /*f6d0*/  UIMAD.WIDE.U32 UR8, UR4, UR16, URZ ;  /* 0x00000010040872a5 */ /* 0x000fe2000f8e003f */
[----:B------:R-:W-:Y:S01]  /*f6e0*/  VIADD R6, R2, UR38 ;  /* 0x0000002602067c36 */ /* 0x000fe20008000000 */
[----:B------:R-:W-:-:S03]  /*f6f0*/  UIMAD UR10, UR4, UR17, UR10 ;  /* 0x00000011040a72a4 */ /* 0x000fc6000f8e020a */
[----:B------:R-:W-:Y:S01]  /*f700*/  ULDC.64 UR16, c[0x0][0xae8] ;  /* 0x0002ba0000107ab9 */ /* 0x000fe20000000a00 */
[----:B------:R-:W-:Y:S01]  /*f710*/  UIADD3 UR9, UR9, UR10, URZ ;  /* 0x0000000a09097290 */ /* 0x000fe2000fffe03f */
[----:B------:R-:W-:Y:S01]  /*f720*/  @P0 IMAD.HI.U32 R2, R6, R9, RZ ;  /* 0x0000000906020227 */ /* 0x000fe200078e00ff */
[----:B------:R-:W-:Y:S02]  /*f730*/  UIMAD UR4, UR12, UR16, URZ ;  /* 0x000000100c0472a4 */ /* 0x000fe4000f8e023f */
[----:B------:R-:W-:Y:S01]  /*f740*/  UIMAD.WIDE.U32 UR8, UR42, UR16, UR8 ;  /* 0x000000102a0872a5 */ /* 0x000fe2000f8e0008 */
[----:B------:R-:W-:Y:S01]  /*f750*/  IMAD.MOV.U32 R5, RZ, RZ, R6 ;  /* 0x000000ffff057224 */ /* 0x000fe200078e0006 */
[----:B------:R-:W-:Y:S01]  /*f760*/  UIMAD UR4, UR42, UR17, UR4 ;  /* 0x000000112a0472a4 */ /* 0x000fe2000f8e0204 */
[----:B------:R-:W-:-:S03]  /*f770*/  ULDC.64 UR10, c[0x0][0xaf0] ;  /* 0x0002bc00000a7ab9 */ /* 0x000fc60000000a00 */
[----:B------:R-:W-:Y:S02]  /*f780*/  UIADD3 UR9, UR9, UR4, URZ ;  /* 0x0000000409097290 */ /* 0x000fe4000fffe03f */
[----:B------:R-:W-:Y:S01]  /*f790*/  UIMAD UR4, UR14, UR10, URZ ;  /* 0x0000000a0e0472a4 */ /* 0x000fe2000f8e023f */
[----:B0-----:R-:W-:Y:S01]  /*f7a0*/  @P0 SHF.R.U32.HI R5, RZ, R3, R2 ;  /* 0x00000003ff050219 */ /* 0x001fe20000011602 */
        /* <DEDUP_REMOVED lines=11> */
[----:B------:R-:W-:Y:S02]  /*f860*/  IMAD.U32 R3, RZ, RZ, UR4 ;  /* 0x00000004ff037e24 */ /* 0x000fe4000f8e00ff */
[C---:B------:R-:W-:Y:S01]  /*f870*/  IMAD R9, R5.reuse, UR11, R4 ;  /* 0x0000000b05097c24 */ /* 0x040fe2000f8e0204 */
[----:B------:R-:W-:Y:S01]  /*f880*/  SHF.R.S32.HI R4, RZ, 0x1f, R7 ;  /* 0x0000001fff047819 */ /* 0x000fe20000011407 */
[----:B------:R-:W-:-:S04]  /*f890*/  IMAD.WIDE.U32 R2, R5, UR10, R2 ;  /* 0x0000000a05027c25 */ /* 0x000fc8000f8e0002 */
[----:B------:R-:W-:Y:S02]  /*f8a0*/  IMAD.IADD R3, R3, 0x1, R9 ;  /* 0x0000000103037824 */ /* 0x000fe400078e0209 */
[----:B------:R-:W-:Y:S02]  /*f8b0*/  IMAD R4, R4, UR8, RZ ;  /* 0x0000000804047c24 */ /* 0x000fe4000f8e02ff */
[----:B------:R-:W-:Y:S02]  /*f8c0*/  VIADD R6, R184, UR38 ;  /* 0x00000026b8067c36 */ /* 0x000fe40008000000 */
[----:B-----5:R-:W-:Y:S02]  /*f8d0*/  IMAD R11, R0, R11, RZ ;  /* 0x0000000b000b7224 */ /* 0x020fe400078e02ff */
        /* <DEDUP_REMOVED lines=23> */
.L_x_1451:
[----:B------:R-:W-:Y:S05]  /*fa50*/  BSYNC B1 ;  /* 0x0000000000017941 */ /* 0x000fea0003800000 */
.L_x_1450:
        /* <DEDUP_REMOVED lines=13> */
.L_x_1453:
[----:B------:R-:W-:Y:S05]  /*fb30*/  BSYNC B1 ;  /* 0x0000000000017941 */ /* 0x000fea0003800000 */
.L_x_1452:
        /* <DEDUP_REMOVED lines=13> */
.L_x_1455:
[----:B------:R-:W-:Y:S05]  /*fc10*/  BSYNC B1 ;  /* 0x0000000000017941 */ /* 0x000fea0003800000 */
.L_x_1454:
[----:B0-----:R-:W-:Y:S01]  /*fc20*/  VIADD R0, R6, 0x60 ;  /* 0x0000006006007836 */ /* 0x001fe20000000000 */
[----:B--2-4-:R-:W0:Y:S04]  /*fc30*/  SHFL.IDX PT, R5, R5, 0x3, 0x181f ;  /* 0x00781f0005057f89 */ /* 0x014e2800000e0000 */
[----:B------:R-:W-:Y:S01]  /*fc40*/  ISETP.GE.AND P0, PT, R0, R11, PT ;  /* 0x0000000b0000720c */ /* 0x000fe20003f06270 */
[----:B-1-3--:R1:W2:-:S12]  /*fc50*/  SHFL.IDX PT, R2, R4, 0x3, 0x181f ;  /* 0x00781f0004027f89 */ /* 0x00a29800000e0000 */
[----:B-1----:R-:W-:Y:S05]  /*fc60*/  @P0 BRA `(.L_x_1446) ;  /* 0x0000000000240947 */ /* 0x002fea0003800000 */
[----:B------:R-:W-:Y:S02]  /*fc70*/  ULDC UR4, c[0x0][0xac8] ;  /* 0x0002b20000047ab9 */ /* 0x000fe40000000800 */
        /* <DEDUP_REMOVED lines=8> */
.L_x_1446:
[----:B------:R-:W-:Y:S05]  /*fd00*/  BSYNC B0 ;  /* 0x0000000000007941 */ /* 0x000fea0003800000 */
.L_x_1437:
[----:B------:R-:W-:Y:S02]  /*fd10*/  ULDC UR4, c[0x0][0xc3c] ;  /* 0x00030f0000047ab9 */ /* 0x000fe40000000800 */
[----:B------:R-:W-:-:S06]  /*fd20*/  UISETP.GE.AND UP0, UPT, UR6, UR4, UPT ;  /* 0x000000040600728c */ /* 0x000fcc000bf06270 */
[----:B------:R-:W-:-:S13]  /*fd30*/  PLOP3.LUT P0, PT, PT, PT, UP0, 0x80, 0x0 ;  /* 0x000000000000781c */ /* 0x000fda0003f0f008 */
[----:B------:R-:W-:Y:S05]  /*fd40*/  @!P0 BRA `(.L_x_1456) ;  /* 0xffffff1000308947 */ /* 0x000fea000383ffff */
[----:B------:R-:W-:Y:S05]  /*fd50*/  EXIT ;  /* 0x000000000000794d */ /* 0x000fea0003800000 */
.L_x_1355:
[----:B------:R-:W-:-:S08]  /*fd60*/  NOP ;  /* 0x0000000000007918 */ /* 0x000fd00000000000 */
[----:B------:R-:W0:-:S00]  /*fd70*/  USETMAXREG.DEALLOC.CTAPOOL 0x18 ;  /* 0x00000018000079c8 */ /* 0x000e0000080e0500 */
        /* <DEDUP_REMOVED lines=13> */
[----:B------:R-:W2:Y:S01]  /*fe50*/  LDS.128 R16, [UR4+0x288d0] ;  /* 0x0288d004ff107984 */ /* 0x000ea20008000c00 */
[----:B------:R-:W-:Y:S06]  /*fe60*/  BAR.ARV 0x4, 0x180 ;  /* 0x0106000000007b1d */ /* 0x000fec0000002000 */
[----:B------:R-:W-:Y:S05]  /*fe70*/  BRA `(.L_x_1458) ;  /* 0x0000000800847947 */ /* 0x000fea0003800000 */
.L_x_1457:
[----:B------:R-:W1:Y:S01]  /*fe80*/  S2R R0, SR_TID.X ;  /* 0x0000000000007919 */ /* 0x000e620000002100 */
[----:B------:R-:W-:Y:S01]  /*fe90*/  ULDC UR4, c[0x0][0xc3c] ;  /* 0x00030f0000047ab9 */ /* 0x000fe20000000800 */
[----:B------:R-:W2:Y:S01]  /*fea0*/  S2UR UR6, SR_CTAID.X ;  /* 0x00000000000679c3 */ /* 0x000ea20000002500 */
[----:B------:R-:W-:Y:S01]  /*feb0*/  ULDC UR5, c[0x0][0xc38] ;  /* 0x00030e0000057ab9 */ /* 0x000fe20000000800 */
[----:B-1----:R-:W-:-:S04]  /*fec0*/  LOP3.LUT R0, R0, 0x1f, RZ, 0xc0, !PT ;  /* 0x0000001f00007812 */ /* 0x002fc800078ec0ff */
[----:B------:R-:W-:-:S04]  /*fed0*/  ISETP.NE.AND P0, PT, R0, 0x1f, PT ;  /* 0x0000001f0000780c */ /* 0x000fc80003f05270 */
[----:B------:R-:W-:-:S13]  /*fee0*/  ISETP.GE.OR P1, PT, R0, UR4, !P0 ;  /* 0x0000000400007c0c */ /* 0x000fda000c726670 */
[----:B0-----:R-:W0:Y:S02]  /*fef0*/  @!P1 LDC.64 R2, c[0x0][0xc80] ;  /* 0x00032000ff029b82 */ /* 0x001e240000000a00 */
[----:B0-----:R-:W-:-:S05]  /*ff00*/  @!P1 IMAD.WIDE.U32 R2, R0, 0x4, R2 ;  /* 0x0000000400029825 */ /* 0x001fca00078e0002 */
[----:B------:R-:W3:Y:S01]  /*ff10*/  @!P1 LDG.E R4, desc[UR50][R2.64] ;  /* 0x0000003202049981 */ /* 0x000ee2000c1e1900 */
[C---:B------:R-:W-:Y:S01]  /*ff20*/  ISETP.NE.AND P1, PT, R0.reuse, RZ, PT ;  /* 0x000000ff0000720c */ /* 0x040fe20003f25270 */
[----:B------:R-:W-:Y:S01]  /*ff30*/  UMOV UR4, URZ ;  /* 0x0000003f00047c82 */ /* 0x000fe20008000000 */
[C---:B------:R-:W-:Y:S01]  /*ff40*/  ISETP.GE.U32.AND P2, PT, R0.reuse, 0x2, PT ;  /* 0x000000020000780c */ /* 0x040fe20003f46070 */
[----:B------:R-:W-:Y:S01]  /*ff50*/  IMAD.MOV.U32 R16, RZ, RZ, RZ ;  /* 0x000000ffff107224 */ /* 0x000fe200078e00ff */
[C---:B------:R-:W-:Y:S02]  /*ff60*/  ISETP.GE.U32.AND P3, PT, R0.reuse, 0x4, PT ;  /* 0x000000040000780c */ /* 0x040fe40003f66070 */
[C---:B------:R-:W-:Y:S02]  /*ff70*/  ISETP.GE.U32.AND P4, PT, R0.reuse, 0x8, PT ;  /* 0x000000080000780c */ /* 0x040fe40003f86070 */
[----:B------:R-:W-:Y:S01]  /*ff80*/  ISETP.GE.U32.AND P5, PT, R0, 0x10, PT ;  /* 0x000000100000780c */ /* 0x000fe20003fa6070 */
[----:B---3--:R-:W0:Y:S02]  /*ff90*/  SHFL.UP PT, R5, R4, 0x1, RZ ;  /* 0x0420000004057989 */ /* 0x008e2400000e00ff */
        /* <DEDUP_REMOVED lines=17> */
[----:B--2---:R-:W-:-:S13]  /*100b0*/  ISETP.GT.AND P6, PT, R6, UR6, PT ;  /* 0x0000000606007c0c */ /* 0x004fda000bfc4270 */
[----:B------:R-:W-:Y:S05]  /*100c0*/  @P6 BRA `(.L_x_1459) ;  /* 0x00000000009c6947 */ /* 0x000fea0003800000 */
[----:B------:R-:W0:Y:S01]  /*100d0*/  LDC R5, c[0x0][0xc3c] ;  /* 0x00030f00ff057b82 */ /* 0x000e220000000800 */
[----:B------:R-:W-:Y:S01]  /*100e0*/  IMAD.MOV.U32 R6, RZ, RZ, R3 ;  /* 0x000000ffff067224 */ /* 0x000fe200078e0003 */
[----:B------:R-:W-:Y:S01]  /*100f0*/  UMOV UR4, URZ ;  /* 0x0000003f00047c82 */ /* 0x000fe20008000000 */
[----:B------:R-:W-:Y:S01]  /*10100*/  ULDC UR7, c[0x0][0xc3c] ;  /* 0x00030f0000077ab9 */ /* 0x000fe20000000800 */
[----:B------:R-:W-:-:S05]  /*10110*/  ULDC UR5, c[0x0][0xc38] ;  /* 0x00030e0000057ab9 */ /* 0x000fca0000000800 */
.L_x_1463:
        /* <DEDUP_REMOVED lines=12> */
.L_x_1462:
[----:B------:R-:W-:Y:S05]  /*101e0*/  BSYNC B0 ;  /* 0x0000000000007941 */ /* 0x000fea0003800000 */
.L_x_1461:
        /* <DEDUP_REMOVED lines=20> */
[----:B------:R-:W-:-:S07]  /*10330*/  IMAD.MOV.U32 R5, RZ, RZ, R9 ;  /* 0x000000ffff057224 */ /* 0x000fce00078e0009 */
.L_x_1459:
[----:B------:R-:W-:-:S04]  /*10340*/  IMAD.IADD R6, R6, 0x1, -R3 ;  /* 0x0000000106067824 */ /* 0x000fc800078e0a03 */
[----:B------:R-:W-:-:S05]  /*10350*/  IMAD R2, R5, UR5, R6 ;  /* 0x0000000505027c24 */ /* 0x000fca000f8e0206 */
[----:B------:R-:W-:Y:S02]  /*10360*/  ISETP.GT.AND P0, PT, R2, UR6, PT ;  /* 0x0000000602007c0c */ /* 0x000fe4000bf04270 */
[----:B------:R-:W0:Y:S11]  /*10370*/  LDC.64 R2, c[0x0][0xc90] ;  /* 0x00032400ff027b82 */ /* 0x000e360000000a00 */
[----:B------:R-:W-:-:S04]  /*10380*/  VOTE.ANY R11, PT, !P0 ;  /* 0x00000000000b7806 */ /* 0x000fc800040e0100 */
[----:B------:R-:W1:Y:S02]  /*10390*/  POPC R7, R11 ;  /* 0x0000000b00077309 */ /* 0x000e640000000000 */
[----:B-1----:R-:W-:-:S04]  /*103a0*/  VIADD R19, R7, UR4 ;  /* 0x0000000407137c36 */ /* 0x002fc80008000000 */
[----:B0-----:R-:W-:-:S05]  /*103b0*/  IMAD.WIDE R2, R19, 0x4, R2 ;  /* 0x0000000413027825 */ /* 0x001fca00078e0202 */
[----:B------:R-:W2:Y:S01]  /*103c0*/  LDG.E R9, desc[UR50][R2.64] ;  /* 0x0000003202097981 */ /* 0x000ea2000c1e1900 */
[----:B------:R-:W-:-:S03]  /*103d0*/  ISETP.NE.AND P0, PT, R11, RZ, PT ;  /* 0x000000ff0b00720c */ /* 0x000fc60003f05270 */
[----:B------:R-:W2:Y:S02]  /*103e0*/  SHFL.IDX PT, R4, R4, R7, 0x1f ;  /* 0x00001f0704047589 */ /* 0x000ea400000e0000 */
[----:B--2---:R-:W-:-:S05]  /*103f0*/  IMAD R8, R4, R9, RZ ;  /* 0x0000000904087224 */ /* 0x004fca00078e02ff */
[----:B------:R-:W-:-:S04]  /*10400*/  IABS R10, R8 ;  /* 0x00000008000a7213 */ /* 0x000fc80000000000 */
[----:B------:R-:W0:Y:S08]  /*10410*/  I2F.RP R12, R10 ;  /* 0x0000000a000c7306 */ /* 0x000e300000209400 */
[----:B0-----:R-:W0:Y:S02]  /*10420*/  MUFU.RCP R12, R12 ;  /* 0x0000000c000c7308 */ /* 0x001e240000001000 */
[----:B0-----:R-:W-:-:S06]  /*10430*/  VIADD R13, R12, 0xffffffe ;  /* 0x0ffffffe0c0d7836 */ /* 0x001fcc0000000000 */
[----:B------:R0:W1:Y:S01]  /*10440*/  F2I.FTZ.U32.TRUNC.NTZ R3, R13 ;  /* 0x0000000d00037305 */ /* 0x000062000021f000 */
[----:B------:R-:W-:Y:S05]  /*10450*/  @!P0 BRA `(.L_x_1464) ;  /* 0x0000000000088947 */ /* 0x000fea0003800000 */
[----:B------:R-:W-:-:S06]  /*10460*/  VIADD R16, R7, 0xffffffff ;  /* 0xffffffff07107836 */ /* 0x000fcc0000000000 */
[----:B------:R2:W3:Y:S02]  /*10470*/  SHFL.IDX PT, R16, R5, R16, 0x1f ;  /* 0x00001f1005107589 */ /* 0x0004e400000e0000 */
.L_x_1464:
[--C-:B-12---:R-:W-:Y:S02]  /*10480*/  IMAD.MOV R5, RZ, RZ, -R3.reuse ;  /* 0x000000ffff057224 */ /* 0x106fe400078e0a03 */
[----:B---3--:R-:W-:Y:S01]  /*10490*/  IMAD R16, R16, UR5, R6 ;  /* 0x0000000510107c24 */ /* 0x008fe2000f8e0206 */
[----:B------:R-:W-:Y:S01]  /*104a0*/  IABS R6, R8 ;  /* 0x0000000800067213 */ /* 0x000fe20000000000 */
[----:B------:R-:W-:Y:S02]  /*104b0*/  IMAD R5, R5, R10, RZ ;  /* 0x0000000a05057224 */ /* 0x000fe400078e02ff */
[----:B------:R-:W-:Y:S02]  /*104c0*/  IMAD.MOV.U32 R2, RZ, RZ, RZ ;  /* 0x000000ffff027224 */ /* 0x000fe400078e00ff */
[----:B------:R-:W-:Y:S02]  /*104d0*/  IMAD.MOV R6, RZ, RZ, -R6 ;  /* 0x000000ffff067224 */ /* 0x000fe400078e0a06 */
[----:B------:R-:W-:Y:S01]  /*104e0*/  IMAD.HI.U32 R2, R3, R5, R2 ;  /* 0x0000000503027227 */ /* 0x000fe200078e0002 */
[----:B------:R-:W-:-:S04]  /*104f0*/  IADD3 R5, -R16, UR6, RZ ;  /* 0x0000000610057c10 */ /* 0x000fc8000fffe1ff */
[----:B------:R-:W-:-:S05]  /*10500*/  IABS R3, R5 ;  /* 0x0000000500037213 */ /* 0x000fca0000000000 */
        /* <DEDUP_REMOVED lines=12> */
[----:B------:R-:W-:Y:S02]  /*105d0*/  IMAD R6, R9, R2, RZ ;  /* 0x0000000209067224 */ /* 0x000fe400078e02ff */
[----:B------:R-:W-:Y:S02]  /*105e0*/  IMAD.MOV R2, RZ, RZ, -R2 ;  /* 0x000000ffff027224 */ /* 0x000fe400078e0a02 */
[----:B------:R-:W-:Y:S02]  /*105f0*/  IMAD.MOV R10, RZ, RZ, -R6 ;  /* 0x000000ffff0a7224 */ /* 0x000fe400078e0a06 */
[----:B------:R-:W-:-:S03]  /*10600*/  IMAD R5, R8, R2, R5 ;  /* 0x0000000208057224 */ /* 0x000fc600078e0205 */
[----:B------:R-:W-:-:S04]  /*10610*/  VIADDMNMX R9, R10, UR5, R9, PT ;  /* 0x000000050a097c46 */ /* 0x000fc8000b800109 */
[-C--:B------:R-:W-:Y:S02]  /*10620*/  IABS R7, R9.reuse ;  /* 0x0000000900077213 */ /* 0x080fe40000000000 */
[----:B------:R-:W-:Y:S02]  /*10630*/  IABS R8, R9 ;  /* 0x0000000900087213 */ /* 0x000fe40000000000 */
[----:B------:R-:W1:Y:S03]  /*10640*/  I2F.RP R10, R7 ;  /* 0x00000007000a7306 */ /* 0x000e660000209400 */
[----:B------:R-:W-:-:S05]  /*10650*/  IMAD.MOV R8, RZ, RZ, -R8 ;  /* 0x000000ffff087224 */ /* 0x000fca00078e0a08 */
[----:B-1----:R-:W1:Y:S02]  /*10660*/  MUFU.RCP R10, R10 ;  /* 0x0000000a000a7308 */ /* 0x002e640000001000 */
[----:B-1----:R-:W-:-:S06]  /*10670*/  VIADD R3, R10, 0xffffffe ;  /* 0x0ffffffe0a037836 */ /* 0x002fcc0000000000 */
[----:B------:R-:W1:Y:S02]  /*10680*/  F2I.FTZ.U32.TRUNC.NTZ R3, R3 ;  /* 0x0000000300037305 */ /* 0x000e64000021f000 */
[----:B-1----:R-:W-:-:S04]  /*10690*/  IMAD.MOV R2, RZ, RZ, -R3 ;  /* 0x000000ffff027224 */ /* 0x002fc800078e0a03 */
[----:B------:R-:W-:Y:S02]  /*106a0*/  IMAD R11, R2, R7, RZ ;  /* 0x00000007020b7224 */ /* 0x000fe400078e02ff */
[----:B------:R-:W-:-:S04]  /*106b0*/  IMAD.MOV.U32 R2, RZ, RZ, RZ ;  /* 0x000000ffff027224 */ /* 0x000fc800078e00ff */
[----:B------:R-:W-:Y:S01]  /*106c0*/  IMAD.HI.U32 R2, R3, R11, R2 ;  /* 0x0000000b03027227 */ /* 0x000fe200078e0002 */
[----:B------:R-:W-:Y:S02]  /*106d0*/  IABS R11, R5 ;  /* 0x00000005000b7213 */ /* 0x000fe40000000000 */
[C---:B------:R-:W-:Y:S01]  /*106e0*/  LOP3.LUT R3, R5.reuse, R9, RZ, 0x3c, !PT ;  /* 0x0000000905037212 */ /* 0x040fe200078e3cff */
[----:B------:R-:W-:Y:S02]  /*106f0*/  IMAD.IADD R5, R5, 0x1, R6 ;  /* 0x0000000105057824 */ /* 0x000fe400078e0206 */
[----:B------:R-:W-:Y:S01]  /*10700*/  IMAD.HI.U32 R2, R2, R11, RZ ;  /* 0x0000000b02027227 */ /* 0x000fe200078e00ff */
[----:B------:R-:W-:-:S03]  /*10710*/  ISETP.GE.AND P2, PT, R3, RZ, PT ;  /* 0x000000ff0300720c */ /* 0x000fc60003f46270 */
[----:B------:R-:W-:-:S05]  /*10720*/  IMAD R8, R2, R8, R11 ;  /* 0x0000000802087224 */ /* 0x000fca00078e020b */
[----:B------:R-:W-:-:S13]  /*10730*/  ISETP.GT.U32.AND P1, PT, R7, R8, PT ;  /* 0x000000080700720c */ /* 0x000fda0003f24070 */
[----:B------:R-:W-:Y:S02]  /*10740*/  @!P1 IMAD.IADD R8, R8, 0x1, -R7 ;  /* 0x0000000108089824 */ /* 0x000fe400078e0a07 */
[----:B------:R-:W-:Y:S01]  /*10750*/  @!P1 VIADD R2, R2, 0x1 ;  /* 0x0000000102029836 */ /* 0x000fe20000000000 */
[----:B------:R-:W-:Y:S02]  /*10760*/  ISETP.NE.AND P1, PT, R9, RZ, PT ;  /* 0x000000ff0900720c */ /* 0x000fe40003f25270 */
[----:B------:R-:W-:-:S13]  /*10770*/  ISETP.GE.U32.AND P0, PT, R8, R7, PT ;  /* 0x000000070800720c */ /* 0x000fda0003f06070 */
[----:B------:R-:W-:-:S04]  /*10780*/  @P0 VIADD R2, R2, 0x1 ;  /* 0x0000000102020836 */ /* 0x000fc80000000000 */
[----:B------:R-:W-:Y:S01]  /*10790*/  @!P2 IMAD.MOV R2, RZ, RZ, -R2 ;  /* 0x000000ffff02a224 */ /* 0x000fe200078e0a02 */
[----:B------:R-:W-:Y:S01]  /*107a0*/  @!P1 LOP3.LUT R2, RZ, R9, RZ, 0x33, !PT ;  /* 0x00000009ff029212 */ /* 0x000fe200078e33ff */
[----:B------:R-:W-:-:S03]  /*107b0*/  IMAD.MOV R9, RZ, RZ, -R9 ;  /* 0x000000ffff097224 */ /* 0x000fc600078e0a09 */
[----:B------:R-:W-:Y:S01]  /*107c0*/  LOP3.LUT R17, RZ, R2, RZ, 0x33, !PT ;  /* 0x00000002ff117212 */ /* 0x000fe200078e33ff */
[----:B------:R-:W-:-:S04]  /*107d0*/  IMAD R18, R2, R9, R5 ;  /* 0x0000000902127224 */ /* 0x000fc800078e0205 */
[----:B------:R-:W-:Y:S01]  /*107e0*/  IMAD.IADD R17, R4, 0x1, R17 ;  /* 0x0000000104117824 */ /* 0x000fe200078e0211 */
[----:B------:R-:W-:Y:S06]  /*107f0*/  BRA `(.L_x_1465) ;  /* 0x00000000000c7947 */ /* 0x000fec0003800000 */
.L_x_1460:
[----:B------:R-:W-:Y:S02]  /*10800*/  IMAD.MOV.U32 R17, RZ, RZ, RZ ;  /* 0x000000ffff117224 */ /* 0x000fe400078e00ff */
[----:B------:R-:W-:Y:S02]  /*10810*/  IMAD.U32 R16, RZ, RZ, UR6 ;  /* 0x00000006ff107e24 */ /* 0x000fe4000f8e00ff */
[----:B------:R-:W-:-:S07]  /*10820*/  IMAD.MOV.U32 R18, RZ, RZ, RZ ;  /* 0x000000ffff127224 */ /* 0x000fce00078e00ff */
.L_x_1465:
[----:B------:R-:W-:-:S13]  /*10830*/  ISETP.NE.AND P0, PT, R0, RZ, PT ;  /* 0x000000ff0000720c */ /* 0x000fda0003f05270 */
[----:B------:R-:W1:Y:S01]  /*10840*/  @!P0 S2R R3, SR_CgaCtaId ;  /* 0x0000000000038919 */ /* 0x000e620000008800 */
[----:B------:R-:W-:-:S04]  /*10850*/  @!P0 MOV R0, 0x400 ;  /* 0x0000040000008802 */ /* 0x000fc80000000f00 */
[----:B-1----:R-:W-:-:S05]  /*10860*/  @!P0 LEA R0, R3, R0, 0x18 ;  /* 0x0000000003008211 */ /* 0x002fca00078ec0ff */
[----:B------:R1:W-:Y:S01]  /*10870*/  @!P0 STS.128 [R0+0x288d0], R16 ;  /* 0x0288d01000008388 */ /* 0x0003e20000000c00 */
[----:B------:R-:W-:Y:S06]  /*10880*/  BAR.ARV 0x5, 0x180 ;  /* 0x0146000000007b1d */ /* 0x000fec0000002000 */
.L_x_1458:
[----:B-1----:R-:W-:Y:S01]  /*10890*/  IMAD.MOV.U32 R0, RZ, RZ, 0x1 ;  /* 0x00000001ff007424 */ /* 0x002fe200078e00ff */
[----:B------:R1:W-:Y:S01]  /*108a0*/  STL [R1+0x4], RZ ;  /* 0x000004ff01007387 */ /* 0x0003e20000100800 */
[----:B------:R-:W-:Y:S02]  /*108b0*/  ULDC UR4, c[0x0][0xc3c] ;  /* 0x00030f0000047ab9 */ /* 0x000fe40000000800 */
[----:B--2---:R-:W-:Y:S01]  /*108c0*/  ISETP.GE.AND P0, PT, R19, UR4, PT ;  /* 0x0000000413007c0c */ /* 0x004fe2000bf06270 */
[----:B------:R1:W-:Y:S04]  /*108d0*/  STL [R1+0x10], R0 ;  /* 0x0000100001007387 */ /* 0x0003e80000100800 */
[----:B------:R1:W-:Y:S08]  /*108e0*/  STL [R1+0x3c], RZ ;  /* 0x00003cff01007387 */ /* 0x0003f00000100800 */
[----:B-1----:R-:W-:Y:S05]  /*108f0*/  @P0 BRA `(.L_x_1466) ;  /* 0x0000005400200947 */ /* 0x002fea0003800000 */
[----:B------:R-:W1:Y:S01]  /*10900*/  S2R R5, SR_TID.X ;  /* 0x0000000000057919 */ /* 0x000e620000002100 */
[----:B------:R-:W2:Y:S01]  /*10910*/  S2UR UR5, SR_CgaCtaId ;  /* 0x00000000000579c3 */ /* 0x000ea20000008800 */
[----:B------:R-:W-:Y:S01]  /*10920*/  UMOV UR4, 0x400 ;  /* 0x0000040000047882 */ /* 0x000fe20000000000 */
[----:B------:R-:W-:Y:S01]  /*10930*/  BSSY B8, `(.L_x_1466) ;  /* 0x0000544000087945 */ /* 0x000fe20003800000 */
[----:B------:R-:W-:Y:S01]  /*10940*/  ULDC UR37, c[0x0][0xc] ;  /* 0x0000030000257ab9 */ /* 0x000fe20000000800 */
[----:B------:R-:W-:Y:S01]  /*10950*/  ULDC.64 UR38, c[0x0][0x198] ;  /* 0x0000660000267ab9 */ /* 0x000fe20000000a00 */
[----:B--2---:R-:W-:Y:S01]  /*10960*/  ULEA UR4, UR5, UR4, 0x18 ;  /* 0x0000000405047291 */ /* 0x004fe2000f8ec03f */
[C---:B-1----:R-:W-:Y:S01]  /*10970*/  IMAD.SHL.U32 R0, R5.reuse, 0x8, RZ ;  /* 0x0000000805007824 */ /* 0x042fe200078e00ff */
[----:B------:R-:W-:-:S04]  /*10980*/  LOP3.LUT R4, R5, 0x7f, RZ, 0xc0, !PT ;  /* 0x0000007f05047812 */ /* 0x000fc800078ec0ff */
[C---:B0-----:R-:W-:Y:S02]  /*10990*/  LOP3.LUT R2, R0.reuse, 0x1f8, RZ, 0xc0, !PT ;  /* 0x000001f800027812 */ /* 0x041fe400078ec0ff */
        /* <DEDUP_REMOVED lines=10> */
[----:B------:R0:W-:Y:S01]  /*10a40*/  STL [R1], R4 ;  /* 0x0000000401007387 */ /* 0x0001e20000100800 */
[----:B------:R-:W-:-:S03]  /*10a50*/  IMAD.MOV.U32 R2, RZ, RZ, 0x1 ;  /* 0x00000001ff027424 */ /* 0x000fc600078e00ff */
[----:B------:R0:W-:Y:S04]  /*10a60*/  STL [R1+0x24], R3 ;  /* 0x0000240301007387 */ /* 0x0001e80000100800 */
[----:B------:R0:W-:Y:S04]  /*10a70*/  STL [R1+0x3c], RZ ;  /* 0x00003cff01007387 */ /* 0x0001e80000100800 */
[----:B------:R0:W-:Y:S04]  /*10a80*/  STL [R1+0x10], R2 ;  /* 0x0000100201007387 */ /* 0x0001e80000100800 */
[----:B------:R0:W-:Y:S02]  /*10a90*/  STL [R1+0x4], RZ ;  /* 0x000004ff01007387 */ /* 0x0001e40000100800 */
.L_x_1573:
[----:B------:R-:W-:Y:S05]  /*10aa0*/  YIELD ;  /* 0x0000000000007946 */ /* 0x000fea0003800000 */
[----:B------:R-:W-:Y:S01]  /*10ab0*/  ULDC.64 UR4, c[0x0][0xa28] ;  /* 0x00028a0000047ab9 */ /* 0x000fe20000000a00 */
[----:B--2---:R-:W-:Y:S01]  /*10ac0*/  IMAD.MOV.U32 R0, RZ, RZ, RZ ;  /* 0x000000ffff007224 */ /* 0x004fe200078e00ff */
[----:B------:R-:W-:Y:S01]  /*10ad0*/  ISETP.NE.U32.AND P0, PT, RZ, UR4, PT ;  /* 0x00000004ff007c0c */ /* 0x000fe2000bf05070 */
[----:B0-----:R-:W0:Y:S01]  /*10ae0*/  LDC.64 R4, c[0x0][0xa00] ;  /* 0x00028000ff047b82 */ /* 0x001e220000000a00 */
[----:B-1----:R-:W-:Y:S01]  /*10af0*/  CS2R R8, SRZ ;  /* 0x0000000000087805 */ /* 0x002fe2000001ff00 */
[----:B------:R-:W-:Y:S01]  /*10b00*/  ULDC.64 UR6, c[0x0][0xa08] ;  /* 0x0002820000067ab9 */ /* 0x000fe20000000a00 */
[----:B------:R-:W-:Y:S01]  /*10b10*/  ISETP.NE.AND.EX P0, PT, RZ, UR5, PT, P0 ;  /* 0x00000005ff007c0c */ /* 0x000fe2000bf05300 */
[----:B------:R-:W-:-:S12]  /*10b20*/  ULDC.64 UR4, c[0x0][0xa18] ;  /* 0x0002860000047ab9 */ /* 0x000fd80000000a00 */
[----:B------:R-:W1:Y:S02]  /*10b30*/  @P0 LDC.64 R2, c[0x0][0xa28] ;  /* 0x00028a00ff020b82 */ /* 0x000e640000000a00 */
[----:B-1----:R-:W-:-:S05]  /*10b40*/  @P0 IMAD.WIDE R2, R19, 0x4, R2 ;  /* 0x0000000413020825 */ /* 0x002fca00078e0202 */
[----:B------:R1:W5:Y:S01]  /*10b50*/  @P0 LDG.E R0, desc[UR50][R2.64] ;  /* 0x0000003202000981 */ /* 0x000362000c1e1900 */
[----:B------:R-:W-:Y:S01]  /*10b60*/  ISETP.NE.U32.AND P0, PT, RZ, UR4, PT ;  /* 0x00000004ff007c0c */ /* 0x000fe2000bf05070 */
[----:B0-----:R-:W-:Y:S01]  /*10b70*/  IMAD.WIDE R4, R19, 0x4, R4 ;  /* 0x0000000413047825 */ /* 0x001fe200078e0204 */
[----:B------:R-:W-:Y:S02]  /*10b80*/  ISETP.NE.U32.AND P1, PT, RZ, UR6, PT ;  /* 0x00000006ff007c0c */ /* 0x000fe4000bf25070 */
[----:B------:R-:W-:Y:S01]  /*10b90*/  ISETP.NE.AND.EX P2, PT, RZ, UR5, PT, P0 ;  /* 0x00000005ff007c0c */ /* 0x000fe2000bf45300 */
[----:B------:R-:W-:Y:S01]  /*10ba0*/  ULDC.64 UR4, c[0x0][0xa00] ;  /* 0x0002800000047ab9 */ /* 0x000fe20000000a00 */
[----:B------:R-:W-:Y:S02]  /*10bb0*/  ISETP.NE.AND.EX P1, PT, RZ, UR7, PT, P1 ;  /* 0x00000007ff007c0c */ /* 0x000fe4000bf25310 */
[----:B------:R-:W-:Y:S01]  /*10bc0*/  ISETP.NE.U32.AND P0, PT, RZ, UR4, PT ;  /* 0x00000004ff007c0c */ /* 0x000fe2000bf05070 */
[----:B-1----:R-:W0:Y:S03]  /*10bd0*/  LDC.64 R2, c[0x0][0xa08] ;  /* 0x00028200ff027b82 */ /* 0x002e260000000a00 */
[----:B------:R-:W-:-:S05]  /*10be0*/  ISETP.NE.AND.EX P0, PT, RZ, UR5, PT, P0 ;  /* 0x00000005ff007c0c */ /* 0x000fca000bf05300 */
[----:B---3--:R-:W1:Y:S08]  /*10bf0*/  @P2 LDC.64 R6, c[0x0][0xa18] ;  /* 0x00028600ff062b82 */ /* 0x008e700000000a00 */
[----:B------:R-:W2:Y:S01]  /*10c00*/  @P0 LDG.E R9, desc[UR50][R4.64] ;  /* 0x0000003204090981 */ /* 0x000ea2000c1e1900 */
[----:B------:R-:W-:Y:S01]  /*10c10*/  ULDC UR4, c[0x0][0x288] ;  /* 0x0000a20000047ab9 */ /* 0x000fe20000000800 */
[----:B0-----:R-:W-:-:S05]  /*10c20*/  IMAD.WIDE R2, R19, 0x4, R2 ;  /* 0x0000000413027825 */ /* 0x001fca00078e0202 */
[----:B------:R-:W5:Y:S01]  /*10c30*/  @P1 LDG.E R8, desc[UR50][R2.64] ;  /* 0x0000003202081981 */ /* 0x000f62000c1e1900 */
[----:B-1----:R-:W-:-:S03]  /*10c40*/  @P2 IMAD.WIDE R6, R19, 0x4, R6 ;  /* 0x0000000413062825 */ /* 0x002fc600078e0206 */
[----:B--2---:R0:W-:Y:S02]  /*10c50*/  STL [R1+0x34], R9 ;  /* 0x0000340901007387 */ /* 0x0041e40000100800 */
[----:B0-----:R-:W-:Y:S01]  /*10c60*/  IMAD.U32 R9, RZ, RZ, UR4 ;  /* 0x00000004ff097e24 */ /* 0x001fe2000f8e00ff */
[----:B------:R-:W-:-:S05]  /*10c70*/  ULDC.64 UR4, c[0x0][0x418] ;  /* 0x0001060000047ab9 */ /* 0x000fca0000000a00 */
        /* <DEDUP_REMOVED lines=11> */
[----:B------:R-:W0:Y:S04]  /*10d30*/  LDG.E R7, desc[UR50][R4.64] ;  /* 0x0000003204077981 */ /* 0x000e28000c1e1900 */
[----:B------:R-:W0:Y:S02]  /*10d40*/  LDG.E R4, desc[UR50][R4.64+0x4] ;  /* 0x0000043204047981 */ /* 0x000e24000c1e1900 */
[----:B0-----:R-:W-:-:S05]  /*10d50*/  IMAD.IADD R9, R4, 0x1, -R7 ;  /* 0x0000000104097824 */ /* 0x001fca00078e0a07 */
[----:B------:R1:W-:Y:S02]  /*10d60*/  STL [R1+0x30], R9 ;  /* 0x0000300901007387 */ /* 0x0003e40000100800 */
.L_x_1467:
[----:B-----5:R-:W-:Y:S01]  /*10d70*/  IMAD.IADD R4, R8, 0x1, R0 ;  /* 0x0000000108047824 */ /* 0x020fe200078e0200 */
[----:B------:R-:W-:Y:S02]  /*10d80*/  ULDC.64 UR4, c[0x0][0xa20] ;  /* 0x0002880000047ab9 */ /* 0x000fe40000000a00 */
[----:B------:R-:W-:Y:S02]  /*10d90*/  ISETP.NE.U32.AND P0, PT, RZ, UR4, PT ;  /* 0x00000004ff007c0c */ /* 0x000fe4000bf05070 */
[----:B------:R2:W-:Y:S02]  /*10da0*/  STL [R1+0x14], R4 ;  /* 0x0000140401007387 */ /* 0x0005e40000100800 */
[----:B------:R-:W-:-:S13]  /*10db0*/  ISETP.NE.AND.EX P0, PT, RZ, UR5, PT, P0 ;  /* 0x00000005ff007c0c */ /* 0x000fda000bf05300 */
[----:B--2---:R-:W-:Y:S05]  /*10dc0*/  @!P0 BRA `(.L_x_1468) ;  /* 0x0000000000108947 */ /* 0x004fea0003800000 */
[----:B------:R-:W2:Y:S02]  /*10dd0*/  LDC.64 R2, c[0x0][0xa20] ;  /* 0x00028800ff027b82 */ /* 0x000ea40000000a00 */
[----:B--2---:R-:W-:-:S05]  /*10de0*/  IMAD.WIDE R2, R19, 0x4, R2 ;  /* 0x0000000413027825 */ /* 0x004fca00078e0202 */
[----:B------:R2:W5:Y:S01]  /*10df0*/  LDG.E R6, desc[UR50][R2.64] ;  /* 0x0000003202067981 */ /* 0x000562000c1e1900 */
[----:B------:R-:W-:Y:S05]  /*10e00*/  BRA `(.L_x_1469) ;  /* 0x0000000000107947 */ /* 0x000fea0003800000 */
.L_x_1468:
[----:B------:R-:W-:Y:S05]  /*10e10*/  @!P1 BRA `(.L_x_1469) ;  /* 0x00000000000c9947 */ /* 0x000fea0003800000 */
[----:B------:R-:W2:Y:S04]  /*10e20*/  LDG.E R6, desc[UR50][R2.64] ;  /* 0x0000003202067981 */ /* 0x000ea8000c1e1900 */
[----:B------:R-:W2:Y:S02]  /*10e30*/  LDG.E R2, desc[UR50][R2.64+0x4] ;  /* 0x0000043202027981 */ /* 0x000ea4000c1e1900 */
[----:B--2---:R-:W-:-:S07]  /*10e40*/  IMAD.IADD R6, R2, 0x1, -R6 ;  /* 0x0000000102067824 */ /* 0x004fce00078e0a06 */
.L_x_1469:
[----:B--2---:R-:W2:Y:S01]  /*10e50*/  LDC R2, c[0x0][0x448] ;  /* 0x00011200ff027b82 */ /* 0x004ea20000000800 */
[----:B------:R-:W-:Y:S02]  /*10e60*/  IMAD.SHL.U32 R8, R17, 0x80, RZ ;  /* 0x0000008011087824 */ /* 0x000fe400078e00ff */
[----:B-----5:R-:W-:Y:S02]  /*10e70*/  IMAD.IADD R0, R6, 0x1, -R0 ;  /* 0x0000000106007824 */ /* 0x020fe400078e0a00 */
[----:B------:R-:W-:Y:S01]  /*10e80*/  VIADD R4, R8, 0x7f ;  /* 0x0000007f08047836 */ /* 0x000fe20000000000 */
[----:B------:R3:W-:Y:S03]  /*10e90*/  STL [R1+0x2c], R8 ;  /* 0x00002c0801007387 */ /* 0x0007e60000100800 */
[----:B------:R-:W-:Y:S01]  /*10ea0*/  IMAD.MOV.U32 R6, RZ, RZ, R4 ;  /* 0x000000ffff067224 */ /* 0x000fe200078e0004 */
[----:B--2---:R-:W-:-:S13]  /*10eb0*/  ISETP.NE.AND P1, PT, R2, 0x1, PT ;  /* 0x000000010200780c */ /* 0x004fda0003f25270 */
[----:B------:R-:W2:Y:S08]  /*10ec0*/  @P1 LDC R3, c[0x0][0x44c] ;  /* 0x00011300ff031b82 */ /* 0x000eb00000000800 */
[----:B------:R-:W4:Y:S01]  /*10ed0*/  @P1 LDC R2, c[0x0][0x450] ;  /* 0x00011400ff021b82 */ /* 0x000f220000000800 */
[----:B--2---:R-:W-:-:S05]  /*10ee0*/  @P1 IMAD.HI.U32 R3, R4, R3, RZ ;  /* 0x0000000304031227 */ /* 0x004fca00078e00ff */
[----:B----4-:R-:W-:Y:S02]  /*10ef0*/  @P1 SHF.R.U32.HI R6, RZ, R2, R3 ;  /* 0x00000002ff061219 */ /* 0x010fe40000011603 */
[----:B------:R-:W-:-:S05]  /*10f00*/  IADD3 R2, R0, 0x1, -R9 ;  /* 0x0000000100027810 */ /* 0x000fca0007ffe809 */
[----:B------:R-:W-:Y:S02]  /*10f10*/  IMAD.IADD R6, R2, 0x1, R6 ;  /* 0x0000000102067824 */ /* 0x000fe400078e0206 */
[----:B------:R-:W2:Y:S02]  /*10f20*/  LDC.64 R2, c[0x0][0x9e0] ;  /* 0x00027800ff027b82 */ /* 0x000ea40000000a00 */
[----:B--2---:R-:W-:Y:S01]  /*10f30*/  ISETP.GE.AND P2, PT, R3, 0x1, PT ;  /* 0x000000010300780c */ /* 0x004fe20003f46270 */
[----:B------:R-:W-:-:S12]  /*10f40*/  IMAD.IADD R2, R6, 0x1, R2 ;  /* 0x0000000106027824 */ /* 0x000fd800078e0202 */
[----:B---3--:R-:W-:Y:S05]  /*10f50*/  @!P2 BRA `(.L_x_1470) ;  /* 0x000000000048a947 */ /* 0x008fea0003800000 */
[C---:B------:R-:W-:Y:S01]  /*10f60*/  ISETP.GT.AND P0, PT, R6.reuse, RZ, PT ;  /* 0x000000ff0600720c */ /* 0x040fe20003f04270 */
[----:B------:R-:W-:Y:S01]  /*10f70*/  BSSY B0, `(.L_x_1471) ;  /* 0x000000e000007945 */ /* 0x000fe20003800000 */
[----:B------:R-:W-:-:S11]  /*10f80*/  VIADD R7, R6, 0xffffffff ;  /* 0xffffffff06077836 */ /* 0x000fd60000000000 */
[----:B------:R-:W-:Y:S05]  /*10f90*/  @P0 BRA `(.L_x_1472) ;  /* 0x00000000001c0947 */ /* 0x000fea0003800000 */
[----:B------:R-:W-:Y:S01]  /*10fa0*/  ISETP.NE.AND P0, PT, R3, 0x1, PT ;  /* 0x000000010300780c */ /* 0x000fe20003f05270 */
[----:B------:R-:W-:-:S12]  /*10fb0*/  IMAD.MOV R6, RZ, RZ, -R6 ;  /* 0x000000ffff067224 */ /* 0x000fd800078e0a06 */
[----:B------:R-:W2:Y:S02]  /*10fc0*/  @P0 LDC.64 R4, c[0x0][0x9e8] ;  /* 0x00027a00ff040b82 */ /* 0x000ea40000000a00 */
[----:B--2---:R-:W-:-:S05]  /*10fd0*/  @P0 IMAD.HI.U32 R4, R6, R4, RZ ;  /* 0x0000000406040227 */ /* 0x004fca00078e00ff */
[----:B------:R-:W-:-:S04]  /*10fe0*/  @P0 SHF.R.U32.HI R6, RZ, R5, R4 ;  /* 0x00000005ff060219 */ /* 0x000fc80000011604 */
[----:B------:R-:W-:Y:S01]  /*10ff0*/  LOP3.LUT R7, RZ, R6, RZ, 0x33, !PT ;  /* 0x00000006ff077212 */ /* 0x000fe200078e33ff */
[----:B------:R-:W-:Y:S06]  /*11000*/  BRA `(.L_x_1473) ;  /* 0x0000000000107947 */ /* 0x000fec0003800000 */
.L_x_1472:
[----:B------:R-:W-:-:S13]  /*11010*/  ISETP.NE.AND P0, PT, R3, 0x1, PT ;  /* 0x000000010300780c */ /* 0x000fda0003f05270 */
[----:B------:R-:W2:Y:S02]  /*11020*/  @P0 LDC.64 R4, c[0x0][0x9e8] ;  /* 0x00027a00ff040b82 */ /* 0x000ea40000000a00 */
[----:B--2---:R-:W-:-:S05]  /*11030*/  @P0 IMAD.HI.U32 R4, R7, R4, RZ ;  /* 0x0000000407040227 */ /* 0x004fca00078e00ff */
[----:B------:R-:W-:-:S07]  /*11040*/  @P0 SHF.R.U32.HI R7, RZ, R5, R4 ;  /* 0x00000005ff070219 */ /* 0x000fce0000011604 */
.L_x_1473:
[----:B------:R-:W-:Y:S05]  /*11050*/  BSYNC B0 ;  /* 0x0000000000007941 */ /* 0x000fea0003800000 */
.L_x_1471:
[----:B------:R-:W-:-:S05]  /*11060*/  IMAD R7, R7, R3, R3 ;  /* 0x0000000307077224 */ /* 0x000fca00078e0203 */
[----:B------:R-:W-:-:S07]  /*11070*/  VIMNMX R2, R2, R7, PT ;  /* 0x0000000702027248 */ /* 0x000fce0003fe0100 */
.L_x_1470:
[----:B------:R-:W2:Y:S01]  /*11080*/  @P1 LDC R5, c[0x0][0x44c] ;  /* 0x00011300ff051b82 */ /* 0x000ea20000000800 */
[----:B------:R-:W-:Y:S01]  /*11090*/  IMAD.MOV.U32 R6, RZ, RZ, R8 ;  /* 0x000000ffff067224 */ /* 0x000fe200078e0008 */
[----:B------:R-:W-:-:S06]  /*110a0*/  ULDC UR4, c[0x0][0x9dc] ;  /* 0x0002770000047ab9 */ /* 0x000fcc0000000800 */
[----:B------:R-:W3:Y:S01]  /*110b0*/  @P1 LDC R4, c[0x0][0x450] ;  /* 0x00011400ff041b82 */ /* 0x000ee20000000800 */
[----:B--2---:R-:W-:-:S05]  /*110c0*/  @P1 IMAD.HI.U32 R5, R8, R5, RZ ;  /* 0x0000000508051227 */ /* 0x004fca00078e00ff */
[----:B---3--:R-:W-:Y:S01]  /*110d0*/  @P1 SHF.R.U32.HI R6, RZ, R4, R5 ;  /* 0x00000004ff061219 */ /* 0x008fe20000011605 */
[----:B------:R-:W-:-:S03]  /*110e0*/  VIADD R4, R2, 0x7f ;  /* 0x0000007f02047836 */ /* 0x000fc60000000000 */
[----:B------:R-:W-:Y:S01]  /*110f0*/  IADD3 R2, R6, R0, -R9 ;  /* 0x0000000006027210 */ /* 0x000fe20007ffe809 */
[----:B------:R-:W-:Y:S01]  /*11100*/  VIADD R0, R0, 0x7f ;  /* 0x0000007f00007836 */ /* 0x000fe20000000000 */
[----:B------:R-:W-:-:S04]  /*11110*/  SHF.R.S32.HI R5, RZ, 0x1f, R4 ;  /* 0x0000001fff057819 */ /* 0x000fc80000011404 */
[----:B------:R-:W-:Y:S02]  /*11120*/  LEA.HI R5, R5, R4, RZ, 0x7 ;  /* 0x0000000405057211 */ /* 0x000fe400078f38ff */
[----:B------:R-:W-:Y:S02]  /*11130*/  SHF.R.S32.HI R4, RZ, 0x1f, R0 ;  /* 0x0000001fff047819 */ /* 0x000fe40000011400 */
[----:B------:R-:W-:Y:S02]  /*11140*/  SHF.R.S32.HI R5, RZ, 0x7, R5 ;  /* 0x00000007ff057819 */ /* 0x000fe40000011405 */
[----:B------:R-:W-:Y:S01]  /*11150*/  LEA.HI R4, R4, R0, RZ, 0x7 ;  /* 0x0000000004047211 */ /* 0x000fe200078f38ff */
[----:B------:R-:W-:-:S03]  /*11160*/  VIADD R0, R2, -UR4 ;  /* 0x8000000402007c36 */ /* 0x000fc60008000000 */
[----:B------:R-:W-:-:S04]  /*11170*/  SHF.R.S32.HI R4, RZ, 0x7, R4 ;  /* 0x00000007ff047819 */ /* 0x000fc80000011404 */
[----:B------:R-:W-:-:S05]  /*11180*/  VIMNMX R7, R4, R5, PT ;  /* 0x0000000504077248 */ /* 0x000fca0003fe0100 */
[----:B------:R2:W-:Y:S01]  /*11190*/  STL [R1+0x28], R7 ;  /* 0x0000280701007387 */ /* 0x0005e20000100800 */
[----:B------:R-:W-:Y:S05]  /*111a0*/  @!P2 BRA `(.L_x_1474) ;  /* 0x000000000044a947 */ /* 0x000fea0003800000 */
[----:B------:R-:W-:Y:S01]  /*111b0*/  ISETP.GT.AND P0, PT, R2, -0x1, PT ;  /* 0xffffffff0200780c */ /* 0x000fe20003f04270 */
[----:B------:R-:W-:-:S12]  /*111c0*/  BSSY B0, `(.L_x_1475) ;  /* 0x000000d000007945 */ /* 0x000fd80003800000 */
[----:B------:R-:W-:Y:S05]  /*111d0*/  @P0 BRA `(.L_x_1476) ;  /* 0x00000000001c0947 */ /* 0x000fea0003800000 */
[----:B------:R-:W-:Y:S02]  /*111e0*/  ISETP.NE.AND P0, PT, R3, 0x1, PT ;  /* 0x000000010300780c */ /* 0x000fe40003f05270 */
[----:B------:R-:W-:-:S11]  /*111f0*/  LOP3.LUT R2, RZ, R2, RZ, 0x33, !PT ;  /* 0x00000002ff027212 */ /* 0x000fd600078e33ff */
[----:B------:R-:W3:Y:S02]  /*11200*/  @P0 LDC.64 R4, c[0x0][0x9e8] ;  /* 0x00027a00ff040b82 */ /* 0x000ee40000000a00 */
[----:B---3--:R-:W-:-:S05]  /*11210*/  @P0 IMAD.HI.U32 R4, R2, R4, RZ ;  /* 0x0000000402040227 */ /* 0x008fca00078e00ff */
[----:B------:R-:W-:-:S04]  /*11220*/  @P0 SHF.R.U32.HI R2, RZ, R5, R4 ;  /* 0x00000005ff020219 */ /* 0x000fc80000011604 */
[----:B------:R-:W-:Y:S01]  /*11230*/  LOP3.LUT R2, RZ, R2, RZ, 0x33, !PT ;  /* 0x00000002ff027212 */ /* 0x000fe200078e33ff */
[----:B------:R-:W-:Y:S06]  /*11240*/  BRA `(.L_x_1477) ;  /* 0x0000000000107947 */ /* 0x000fec0003800000 */
.L_x_1476:
[----:B------:R-:W-:-:S13]  /*11250*/  ISETP.NE.AND P0, PT, R3, 0x1, PT ;  /* 0x000000010300780c */ /* 0x000fda0003f05270 */
[----:B------:R-:W3:Y:S02]  /*11260*/  @P0 LDC.64 R4, c[0x0][0x9e8] ;  /* 0x00027a00ff040b82 */ /* 0x000ee40000000a00 */
[----:B---3--:R-:W-:-:S05]  /*11270*/  @P0 IMAD.HI.U32 R4, R2, R4, RZ ;  /* 0x0000000402040227 */ /* 0x008fca00078e00ff */
[----:B------:R-:W-:-:S07]  /*11280*/  @P0 SHF.R.U32.HI R2, RZ, R5, R4 ;  /* 0x00000005ff020219 */ /* 0x000fce0000011604 */
.L_x_1477:
[----:B------:R-:W-:Y:S05]  /*11290*/  BSYNC B0 ;  /* 0x0000000000007941 */ /* 0x000fea0003800000 */
.L_x_1475:
[----:B------:R-:W-:-:S05]  /*112a0*/  IMAD R2, R2, R3, RZ ;  /* 0x0000000302027224 */ /* 0x000fca00078e02ff */
[----:B------:R-:W-:-:S07]  /*112b0*/  VIMNMX R0, R0, R2, !PT ;  /* 0x0000000200007248 */ /* 0x000fce0007fe0100 */
.L_x_1474:
[----:B------:R-:W-:Y:S01]  /*112c0*/  SHF.R.S32.HI R2, RZ, 0x1f, R0 ;  /* 0x0000001fff027819 */ /* 0x000fe20000011400 */
[----:B------:R-:W-:Y:S03]  /*112d0*/  BSSY B7, `(.L_x_1478) ;  /* 0x00003e4000077945 */ /* 0x000fe60003800000 */
[----:B------:R-:W-:-:S04]  /*112e0*/  LEA.HI R2, R2, R0, RZ, 0x7 ;  /* 0x0000000002027211 */ /* 0x000fc800078f38ff */
[----:B------:R-:W-:-:S04]  /*112f0*/  SHF.R.S32.HI R2, RZ, 0x7, R2 ;  /* 0x00000007ff027819 */ /* 0x000fc80000011402 */
[----:B------:R-:W-:-:S04]  /*11300*/  VIMNMX R3, RZ, R2, !PT ;  /* 0x00000002ff037248 */ /* 0x000fc80007fe0100 */
[----:B------:R-:W-:Y:S01]  /*11310*/  ISETP.GT.AND P0, PT, R7, R3, PT ;  /* 0x000000030700720c */ /* 0x000fe20003f04270 */
[----:B------:R3:W-:-:S12]  /*11320*/  STL [R1+0x20], R3 ;  /* 0x0000200301007387 */ /* 0x0007d80000100800 */
[----:B---3--:R-:W-:Y:S05]  /*11330*/  @P0 BRA `(.L_x_1479) ;  /* 0x0000000000440947 */ /* 0x008fea0003800000 */
[----:B------:R-:W3:Y:S02]  /*11340*/  S2R R3, SR_TID.X ;  /* 0x0000000000037919 */ /* 0x000ee40000002100 */
[----:B---3--:R-:W-:-:S04]  /*11350*/  LOP3.LUT R3, R3, 0x7f, RZ, 0xc0, !PT ;  /* 0x0000007f03037812 */ /* 0x008fc800078ec0ff */
[----:B------:R-:W-:-:S13]  /*11360*/  ISETP.NE.AND P0, PT, R3, RZ, PT ;  /* 0x000000ff0300720c */ /* 0x000fda0003f05270 */
[----:B------:R-:W-:Y:S05]  /*11370*/  @P0 BRA `(.L_x_1480) ;  /* 0x0000003c00640947 */ /* 0x000fea0003800000 */
[----:B------:R-:W3:Y:S01]  /*11380*/  S2R R5, SR_LANEID ;  /* 0x0000000000057919 */ /* 0x000ee20000000000 */
[----:B------:R-:W-:Y:S01]  /*11390*/  VOTEU.ANY UR4, UPT, PT ;  /* 0x0000000000047886 */ /* 0x000fe200038e0100 */
[----:B------:R-:W4:Y:S01]  /*113a0*/  LDC.64 R2, c[0x0][0xc60] ;  /* 0x00031800ff027b82 */ /* 0x000f220000000a00 */
[----:B------:R-:W3:Y:S02]  /*113b0*/  FLO.U32 R0, UR4 ;  /* 0x0000000400007d00 */ /* 0x000ee400080e0000 */
[----:B---3--:R-:W-:-:S06]  /*113c0*/  ISETP.EQ.U32.AND P0, PT, R0, R5, PT ;  /* 0x000000050000720c */ /* 0x008fcc0003f02070 */
[----:B------:R-:W4:Y:S07]  /*113d0*/  POPC R5, UR4 ;  /* 0x0000000400057d09 */ /* 0x000f2e0008000000 */
[----:B----4-:R-:W3:Y:S01]  /*113e0*/  @P0 ATOMG.E.ADD.STRONG.GPU PT, R3, desc[UR50][R2.64], R5 ;  /* 0x00000005020309a8 */ /* 0x010ee200081ee1f2 */
[----:B------:R-:W4:Y:S02]  /*113f0*/  S2R R4, SR_LTMASK ;  /* 0x0000000000047919 */ /* 0x000f240000003900 */
[----:B----4-:R-:W-:-:S04]  /*11400*/  LOP3.LUT R4, R4, UR4, RZ, 0xc0, !PT ;  /* 0x0000000404047c12 */ /* 0x010fc8000f8ec0ff */
[----:B--2---:R-:W2:Y:S01]  /*11410*/  POPC R7, R4 ;  /* 0x0000000400077309 */ /* 0x004ea20000000000 */
[----:B---3--:R-:W2:Y:S02]  /*11420*/  SHFL.IDX PT, R0, R3, R0, 0x1f ;  /* 0x00001f0003007589 */ /* 0x008ea400000e0000 */
[----:B--2---:R-:W-:Y:S01]  /*11430*/  IADD3 R16, R0, UR37, R7 ;  /* 0x0000002500107c10 */ /* 0x004fe2000fffe007 */
[----:B------:R-:W-:Y:S06]  /*11440*/  BRA `(.L_x_1480) ;  /* 0x0000003c00307947 */ /* 0x000fec0003800000 */
.L_x_1479:
[----:B------:R-:W3:Y:S01]  /*11450*/  LDL R17, [R1] ;  /* 0x0000000001117983 */ /* 0x000ee20000100800 */
[----:B------:R-:W-:Y:S01]  /*11460*/  BSSY B6, `(.L_x_1481) ;  /* 0x0000014000067945 */ /* 0x000fe20003800000 */
[----:B---3--:R-:W-:-:S05]  /*11470*/  VIADD R0, R17, 0x18400 ;  /* 0x0001840011007836 */ /* 0x008fca0000000000 */
[----:B------:R-:W-:-:S13]  /*11480*/  LOP3.LUT P0, RZ, R0, 0x3ff, RZ, 0xc0, !PT ;  /* 0x000003ff00ff7812 */ /* 0x000fda000780c0ff */
[----:B------:R-:W-:Y:S05]  /*11490*/  @!P0 BRA `(.L_x_1482) ;  /* 0x0000000000408947 */ /* 0x000fea0003800000 */
[----:B------:R-:W-:Y:S01]  /*114a0*/  MOV R2, 0x0 ;  /* 0x0000000000027802 */ /* 0x000fe20000000f00 */
[----:B------:R-:W-:Y:S01]  /*114b0*/  ULDC.64 UR6, c[0x4][0xa0] ;  /* 0x0100280000067ab9 */ /* 0x000fe20000000a00 */
[----:B------:R-:W-:Y:S01]  /*114c0*/  ULDC.64 UR8, c[0x4][0xa8] ;  /* 0x01002a0000087ab9 */ /* 0x000fe20000000a00 */
[----:B------:R-:W-:Y:S01]  /*114d0*/  ULDC.64 UR4, c[0x4][0x8] ;  /* 0x0100020000047ab9 */ /* 0x000fe20000000a00 */
[----:B------:R-:W-:Y:S02]  /*114e0*/  IMAD.U32 R4, RZ, RZ, UR6 ;  /* 0x00000006ff047e24 */ /* 0x000fe4000f8e00ff */
[----:B------:R-:W3:Y:S01]  /*114f0*/  LDC.64 R2, c[0x4][R2] ;  /* 0x0100000002027b82 */ /* 0x000ee20000000a00 */
[----:B------:R-:W-:Y:S02]  /*11500*/  IMAD.U32 R5, RZ, RZ, UR7 ;  /* 0x00000007ff057e24 */ /* 0x000fe4000f8e00ff */
[----:B------:R-:W-:Y:S02]  /*11510*/  IMAD.U32 R6, RZ, RZ, UR8 ;  /* 0x00000008ff067e24 */ /* 0x000fe4000f8e00ff */
[----:B--2---:R-:W-:-:S02]  /*11520*/  IMAD.U32 R7, RZ, RZ, UR9 ;  /* 0x00000009ff077e24 */ /* 0x004fc4000f8e00ff */
[----:B------:R-:W-:Y:S02]  /*11530*/  IMAD.U32 R10, RZ, RZ, UR4 ;  /* 0x00000004ff0a7e24 */ /* 0x000fe4000f8e00ff */
[----:B------:R-:W-:Y:S02]  /*11540*/  IMAD.U32 R11, RZ, RZ, UR5 ;  /* 0x00000005ff0b7e24 */ /* 0x000fe4000f8e00ff */
[----:B------:R-:W-:Y:S02]  /*11550*/  IMAD.MOV.U32 R8, RZ, RZ, 0x70 ;  /* 0x00000070ff087424 */ /* 0x000fe400078e00ff */
[----:B------:R-:W-:Y:S02]  /*11560*/  IMAD.MOV.U32 R12, RZ, RZ, 0x1 ;  /* 0x00000001ff0c7424 */ /* 0x000fe400078e00ff */
[----:B------:R-:W-:-:S07]  /*11570*/  IMAD.MOV.U32 R13, RZ, RZ, RZ ;  /* 0x000000ffff0d7224 */ /* 0x000fce00078e00ff */
[----:B------:R-:W-:-:S07]  /*11580*/  LEPC R20, `(.L_x_1482) ;  /* 0x000000001014794e */ /* 0x000fce0000000000 */
[----:B01-3--:R-:W-:Y:S05]  /*11590*/  CALL.ABS.NOINC R2 ;  /* 0x0000000002007343 */ /* 0x00bfea0003c00000 */
.L_x_1482:
[----:B------:R-:W-:Y:S05]  /*115a0*/  BSYNC B6 ;  /* 0x0000000000067941 */ /* 0x000fea0003800000 */
.L_x_1481:
        /* <DEDUP_REMOVED lines=8> */
[----:B------:R3:W4:Y:S01]  /*11630*/  LDC.64 R2, c[0x4][R17] ;  /* 0x0100000011027b82 */ /* 0x0007220000000a00 */
[----:B------:R-:W-:Y:S02]  /*11640*/  IMAD.U32 R4, RZ, RZ, UR6 ;  /* 0x00000006ff047e24 */ /* 0x000fe4000f8e00ff */
[----:B------:R-:W-:Y:S02]  /*11650*/  IMAD.U32 R5, RZ, RZ, UR7 ;  /* 0x00000007ff057e24 */ /* 0x000fe4000f8e00ff */
[----:B------:R-:W-:Y:S02]  /*11660*/  IMAD.U32 R6, RZ, RZ, UR8 ;  /* 0x00000008ff067e24 */ /* 0x000fe4000f8e00ff */
[----:B--2---:R-:W-:-:S02]  /*11670*/  IMAD.U32 R7, RZ, RZ, UR9 ;  /* 0x00000009ff077e24 */ /* 0x004fc4000f8e00ff */
[----:B------:R-:W-:Y:S02]  /*11680*/  IMAD.U32 R10, RZ, RZ, UR4 ;  /* 0x00000004ff0a7e24 */ /* 0x000fe4000f8e00ff */
[----:B------:R-:W-:Y:S02]  /*11690*/  IMAD.U32 R11, RZ, RZ, UR5 ;  /* 0x00000005ff0b7e24 */ /* 0x000fe4000f8e00ff */
[----:B------:R-:W-:Y:S02]  /*116a0*/  IMAD.MOV.U32 R8, RZ, RZ, 0x70 ;  /* 0x00000070ff087424 */ /* 0x000fe400078e00ff */
[----:B------:R-:W-:Y:S02]  /*116b0*/  IMAD.MOV.U32 R12, RZ, RZ, 0x1 ;  /* 0x00000001ff0c7424 */ /* 0x000fe400078e00ff */
[----:B---3--:R-:W-:-:S07]  /*116c0*/  IMAD.MOV.U32 R13, RZ, RZ, RZ ;  /* 0x000000ffff0d7224 */ /* 0x008fce00078e00ff */
[----:B------:R-:W-:-:S07]  /*116d0*/  LEPC R20, `(.L_x_1485) ;  /* 0x000000001014794e */ /* 0x000fce0000000000 */
[----:B01--4-:R-:W-:Y:S05]  /*116e0*/  CALL.ABS.NOINC R2 ;  /* 0x0000000002007343 */ /* 0x013fea0003c00000 */
.L_x_1485:
        /* <DEDUP_REMOVED lines=15> */
.L_x_1484:
[----:B------:R-:W-:Y:S05]  /*117e0*/  BSYNC B6 ;  /* 0x0000000000067941 */ /* 0x000fea0003800000 */
.L_x_1483:
[----:B------:R-:W-:Y:S01]  /*117f0*/  ULDC.64 UR4, c[0x0][0x9f8] ;  /* 0x00027e0000047ab9 */ /* 0x000fe20000000a00 */
[----:B------:R-:W3:Y:S01]  /*11800*/  LDL R17, [R1+0x28] ;  /* 0x0000280001117983 */ /* 0x000ee20000100800 */
[----:B------:R-:W-:Y:S01]  /*11810*/  ISETP.NE.U32.AND P0, PT, RZ, UR4, PT ;  /* 0x00000004ff007c0c */ /* 0x000fe2000bf05070 */
[----:B--2---:R-:W-:-:S03]  /*11820*/  IMAD.MOV.U32 R7, RZ, RZ, R19 ;  /* 0x000000ffff077224 */ /* 0x004fc600078e0013 */
[----:B------:R-:W-:Y:S01]  /*11830*/  ISETP.NE.AND.EX P0, PT, RZ, UR5, PT, P0 ;  /* 0x00000005ff007c0c */ /* 0x000fe2000bf05300 */
[----:B------:R-:W-:-:S12]  /*11840*/  ULDC.64 UR4, c[0x0][0xa08] ;  /* 0x0002820000047ab9 */ /* 0x000fd80000000a00 */
[----:B------:R-:W2:Y:S02]  /*11850*/  @P0 LDC.64 R2, c[0x0][0x9f8] ;  /* 0x00027e00ff020b82 */ /* 0x000ea40000000a00 */
[----:B--2---:R-:W-:-:S05]  /*11860*/  @P0 IMAD.WIDE R2, R19, 0x4, R2 ;  /* 0x0000000413020825 */ /* 0x004fca00078e0202 */
[----:B------:R2:W4:Y:S02]  /*11870*/  @P0 LDG.E R7, desc[UR50][R2.64] ;  /* 0x0000003202070981 */ /* 0x000524000c1e1900 */
[----:B--2---:R-:W2:Y:S02]  /*11880*/  LDC.64 R2, c[0x0][0x418] ;  /* 0x00010600ff027b82 */ /* 0x004ea40000000a00 */
[----:B--2---:R-:W-:Y:S01]  /*11890*/  LOP3.LUT P0, RZ, R2, UR4, RZ, 0xfc, !PT ;  /* 0x0000000402ff7c12 */ /* 0x004fe2000f80fcff */
[----:B------:R-:W-:-:S03]  /*118a0*/  UMOV UR4, 0xffffffff ;  /* 0xffffffff00047882 */ /* 0x000fc60000000000 */
[----:B------:R-:W-:Y:S01]  /*118b0*/  LOP3.LUT P0, RZ, R3, UR5, RZ, 0xfc, P0 ;  /* 0x0000000503ff7c12 */ /* 0x000fe2000800fcff */
[----:B---3--:R-:W-:Y:S01]  /*118c0*/  VIADD R0, R17, 0xffffffff ;  /* 0xffffffff11007836 */ /* 0x008fe20000000000 */
[----:B----4-:R-:W-:Y:S01]  /*118d0*/  SHF.R.S32.HI R8, RZ, 0x1f, R7 ;  /* 0x0000001fff087819 */ /* 0x010fe20000011407 */
[----:B------:R2:W-:Y:S01]  /*118e0*/  STL [R1+0xc], R7 ;  /* 0x00000c0701007387 */ /* 0x0005e20000100800 */
[----:B------:R-:W-:-:S03]  /*118f0*/  SEL R17, R7, RZ, !P0 ;  /* 0x000000ff07117207 */ /* 0x000fc60004000000 */
[----:B------:R2:W-:Y:S01]  /*11900*/  STL [R1+0x1c], R8 ;  /* 0x00001c0801007387 */ /* 0x0005e20000100800 */
[----:B------:R-:W-:Y:S05]  /*11910*/  BRA.DIV UR4, `(.L_x_1486) ;  /* 0x0000004a04e07947 */ /* 0x000fea000b800000 */
[----:B------:R-:W3:Y:S02]  /*11920*/  S2R R4, SR_TID.X ;  /* 0x0000000000047919 */ /* 0x000ee40000002100 */
[----:B---3--:R-:W-:-:S04]  /*11930*/  SHF.R.U32.HI R4, RZ, 0x5, R4 ;  /* 0x00000005ff047819 */ /* 0x008fc80000011604 */
[----:B------:R-:W-:-:S05]  /*11940*/  LOP3.LUT R4, R4, 0x3, RZ, 0xc0, !PT ;  /* 0x0000000304047812 */ /* 0x000fca00078ec0ff */
[----:B------:R3:W4:Y:S02]  /*11950*/  SHFL.IDX PT, R14, R4, RZ, 0x1f ;  /* 0x00001fff040e7589 */ /* 0x00072400000e0000 */
.L_x_1589:
[----:B---3--:R-:W3:Y:S01]  /*11960*/  LDL.LU R4, [R1+0x18] ;  /* 0x0000180001047983 */ /* 0x008ee20000300800 */
[----:B------:R-:W-:Y:S02]  /*11970*/  PLOP3.LUT P1, PT, PT, PT, PT, 0x8, 0x0 ;  /* 0x000000000000781c */ /* 0x000fe40003f2e170 */
[----:B----4-:R-:W-:Y:S01]  /*11980*/  ISETP.NE.AND P0, PT, R14, RZ, PT ;  /* 0x000000ff0e00720c */ /* 0x010fe20003f05270 */
[----:B------:R4:W-:Y:S01]  /*11990*/  STL [R1+0x8], R0 ;  /* 0x0000080001007387 */ /* 0x0009e20000100800 */
[----:B---3--:R-:W-:-:S09]  /*119a0*/  LOP3.LUT R4, R4, 0xfffffffe, RZ, 0xc0, !PT ;  /* 0xfffffffe04047812 */ /* 0x008fd200078ec0ff */
[----:B------:R-:W-:-:S05]  /*119b0*/  @P1 LOP3.LUT R4, R4, 0x1, RZ, 0xfc, !PT ;  /* 0x0000000104041812 */ /* 0x000fca00078efcff */
[----:B------:R4:W-:Y:S01]  /*119c0*/  STL [R1+0x18], R4 ;  /* 0x0000180401007387 */ /* 0x0009e20000100800 */
[----:B------:R-:W-:Y:S05]  /*119d0*/  @P0 BRA `(.L_x_1487) ;  /* 0x0000000400300947 */ /* 0x000fea0003800000 */
[----:B------:R-:W-:-:S03]  /*119e0*/  UMOV UR4, 0xffffffff ;  /* 0xffffffff00047882 */ /* 0x000fc60000000000 */
[----:B------:R-:W-:Y:S05]  /*119f0*/  BRA.DIV UR4, `(.L_x_1488) ;  /* 0x0000004a04dc7947 */ /* 0x000fea000b800000 */
[----:B------:R-:W-:-:S13]  /*11a00*/  ELECT P6, URZ, PT ;  /* 0x00000000003f782f */ /* 0x000fda00038c0000 */
.L_x_1592:
[----:B------:R-:W-:Y:S05]  /*11a10*/  @!P6 BRA `(.L_x_1487) ;  /* 0x000000040020e947 */ /* 0x000fea0003800000 */
[----:B------:R-:W-:-:S04]  /*11a20*/  ISETP.NE.U32.AND P0, PT, R2, RZ, PT ;  /* 0x000000ff0200720c */ /* 0x000fc80003f05070 */
[----:B------:R-:W-:-:S13]  /*11a30*/  ISETP.NE.AND.EX P0, PT, R3, RZ, PT, P0 ;  /* 0x000000ff0300720c */ /* 0x000fda0003f05300 */
[----:B------:R-:W-:Y:S05]  /*11a40*/  @!P0 BRA `(.L_x_1489) ;  /* 0x0000000000508947 */ /* 0x000fea0003800000 */
[----:B------:R-:W3:Y:S01]  /*11a50*/  LDC R6, c[0x0][0x43c] ;  /* 0x00010f00ff067b82 */ /* 0x000ee20000000800 */
[----:B01----:R-:W-:Y:S01]  /*11a60*/  IMAD.MOV.U32 R9, RZ, RZ, R0 ;  /* 0x000000ffff097224 */ /* 0x003fe200078e0000 */
[----:B------:R-:W-:-:S03]  /*11a70*/  ULDC.64 UR4, c[0x0][0x428] ;  /* 0x00010a0000047ab9 */ /* 0x000fc60000000a00 */
[----:B----4-:R-:W-:Y:S01]  /*11a80*/  IMAD.MOV.U32 R0, RZ, RZ, R9 ;  /* 0x000000ffff007224 */ /* 0x010fe200078e0009 */
[----:B---3--:R-:W-:-:S13]  /*11a90*/  ISETP.NE.AND P0, PT, R6, 0x1, PT ;  /* 0x000000010600780c */ /* 0x008fda0003f05270 */
[----:B------:R-:W0:Y:S02]  /*11aa0*/  @P0 LDC.64 R4, c[0x0][0x440] ;  /* 0x00011000ff040b82 */ /* 0x000e240000000a00 */
[----:B0-----:R-:W-:-:S05]  /*11ab0*/  @P0 IMAD.HI.U32 R4, R9, R4, RZ ;  /* 0x0000000409040227 */ /* 0x001fca00078e00ff */
[----:B------:R-:W-:-:S04]  /*11ac0*/  @P0 SHF.R.U32.HI R0, RZ, R5, R4 ;  /* 0x00000005ff000219 */ /* 0x000fc80000011604 */
[--C-:B------:R-:W-:Y:S01]  /*11ad0*/  SHF.R.S32.HI R5, RZ, 0x1f, R0.reuse ;  /* 0x0000001fff057819 */ /* 0x100fe20000011400 */
[----:B------:R-:W-:-:S04]  /*11ae0*/  IMAD.MOV R4, RZ, RZ, -R0 ;  /* 0x000000ffff047224 */ /* 0x000fc800078e0a00 */
[----:B------:R-:W-:Y:S02]  /*11af0*/  IMAD R9, R6, R4, R9 ;  /* 0x0000000406097224 */ /* 0x000fe400078e0209 */
[----:B------:R-:W-:Y:S02]  /*11b00*/  IMAD R6, R8, UR4, RZ ;  /* 0x0000000408067c24 */ /* 0x000fe4000f8e02ff */
[----:B------:R-:W-:Y:S01]  /*11b10*/  IMAD.MOV.U32 R4, RZ, RZ, R0 ;  /* 0x000000ffff047224 */ /* 0x000fe200078e0000 */
[----:B------:R3:W-:Y:S01]  /*11b20*/  STL [R1+0x8], R9 ;  /* 0x0000080901007387 */ /* 0x0007e20000100800 */
[C---:B------:R-:W-:Y:S02]  /*11b30*/  IMAD R0, R7.reuse, UR5, R6 ;  /* 0x0000000507007c24 */ /* 0x040fe4000f8e0206 */
[----:B------:R-:W-:-:S04]  /*11b40*/  IMAD.WIDE.U32 R4, R7, UR4, R4 ;  /* 0x0000000407047c25 */ /* 0x000fc8000f8e0004 */
[----:B------:R-:W-:Y:S01]  /*11b50*/  IMAD.IADD R0, R5, 0x1, R0 ;  /* 0x0000000105007824 */ /* 0x000fe200078e0200 */
[----:B------:R-:W-:-:S04]  /*11b60*/  LEA R2, P0, R4, R2, 0x2 ;  /* 0x0000000204027211 */ /* 0x000fc800078010ff */
[----:B------:R-:W-:-:S05]  /*11b70*/  LEA.HI.X R3, R4, R3, R0, 0x2, P0 ;  /* 0x0000000304037211 */ /* 0x000fca00000f1400 */
[----:B------:R3:W5:Y:S04]  /*11b80*/  LDG.E R17, desc[UR50][R2.64] ;  /* 0x0000003202117981 */ /* 0x000768000c1e1900 */
.L_x_1489:
[----:B--2---:R-:W2:Y:S04]  /*11b90*/  LDL R7, [R1] ;  /* 0x0000000001077983 */ /* 0x004ea80000100800 */
[----:B----4-:R-:W2:Y:S04]  /*11ba0*/  LDL R0, [R1+0x4] ;  /* 0x0000040001007983 */ /* 0x010ea80000100800 */
[----:B---3--:R-:W3:Y:S01]  /*11bb0*/  LDL R2, [R1+0x10] ;  /* 0x0000100001027983 */ /* 0x008ee20000100800 */
[----:B--2---:R-:W-:Y:S01]  /*11bc0*/  IMAD R0, R0, 0x8, R7 ;  /* 0x0000000800007824 */ /* 0x004fe200078e0207 */
[----:B---3--:R-:W-:-:S04]  /*11bd0*/  SHF.L.U32 R2, R2, 0x1f, RZ ;  /* 0x0000001f02027819 */ /* 0x008fc800000006ff */
[----:B------:R-:W2:Y:S02]  /*11be0*/  SYNCS.PHASECHK.TRANS64.TRYWAIT P0, [R0+URZ+0x28840], R2 ;  /* 0x02884002000075a7 */ /* 0x000ea4000800017f */
[----:B--2---:R-:W-:Y:S05]  /*11bf0*/  @!P0 BRA `(.L_x_1490) ;  /* 0x00000048007c8947 */ /* 0x004fea0003800000 */
.L_x_1593:
        /* <DEDUP_REMOVED lines=11> */
.L_x_1491:
[----:B------:R-:W3:Y:S04]  /*11cb0*/  LDL R5, [R1] ;  /* 0x0000000001057983 */ /* 0x000ee80000100800 */
[----:B------:R-:W3:Y:S04]  /*11cc0*/  LDL R4, [R1+0x4] ;  /* 0x0000040001047983 */ /* 0x000ee80000100800 */
[----:B------:R-:W4:Y:S04]  /*11cd0*/  LDL R6, [R1+0x8] ;  /* 0x0000080001067983 */ /* 0x000f280000100800 */
[----:B------:R-:W4:Y:S04]  /*11ce0*/  LDL R3, [R1+0x14] ;  /* 0x0000140001037983 */ /* 0x000f280000100800 */
[----:B--2---:R-:W2:Y:S01]  /*11cf0*/  LDL.LU R2, [R1+0x18] ;  /* 0x0000180001027983 */ /* 0x004ea20000300800 */
[----:B------:R-:W-:-:S02]  /*11d00*/  R2UR UR9, R0 ;  /* 0x00000000000972ca */ /* 0x000fc400000e0000 */
[----:B------:R-:W-:Y:S01]  /*11d10*/  PLOP3.LUT P0, PT, PT, PT, PT, 0x80, 0x0 ;  /* 0x000000000000781c */ /* 0x000fe20003f0f070 */
[----:B------:R-:W-:Y:S01]  /*11d20*/  UIADD3 UR4, UP0, UR38, 0x370, URZ ;  /* 0x0000037026047890 */ /* 0x000fe2000ff1e03f */
[----:B------:R-:W-:Y:S02]  /*11d30*/  R2UR UR12, R18 ;  /* 0x00000000120c72ca */ /* 0x000fe400000e0000 */
[----:B-----5:R-:W-:-:S07]  /*11d40*/  R2UR UR13, R17 ;  /* 0x00000000110d72ca */ /* 0x020fce00000e0000 */
[----:B------:R-:W-:Y:S01]  /*11d50*/  UIADD3 UR9, UR9, 0x28830, URZ ;  /* 0x0002883009097890 */ /* 0x000fe2000fffe03f */
[----:B------:R-:W-:Y:S01]  /*11d60*/  UMOV UR10, URZ ;  /* 0x0000003f000a7c82 */ /* 0x000fe20008000000 */
[----:B------:R-:W-:Y:S01]  /*11d70*/  UMOV UR7, 0x14f00000 ;  /* 0x14f0000000077882 */ /* 0x000fe20000000000 */
[----:B------:R-:W-:Y:S01]  /*11d80*/  UMOV UR15, 0x40 ;  /* 0x00000040000f7882 */ /* 0x000fe20000000000 */
[----:B---3--:R-:W-:Y:S01]  /*11d90*/  IMAD R0, R4, 0x8000, R5 ;  /* 0x0000800004007824 */ /* 0x008fe200078e0205 */
[----:B----4-:R-:W-:-:S04]  /*11da0*/  R2UR UR11, R6 ;  /* 0x00000000060b72ca */ /* 0x010fc800000e0000 */
[----:B------:R-:W-:Y:S02]  /*11db0*/  R2UR UR6, R0 ;  /* 0x00000000000672ca */ /* 0x000fe400000e0000 */
[----:B------:R-:W-:Y:S02]  /*11dc0*/  R2UR UR5, R3 ;  /* 0x00000000030572ca */ /* 0x000fe400000e0000 */
[----:B--2---:R-:W-:-:S09]  /*11dd0*/  LOP3.LUT R2, R2, 0xfffffffe, RZ, 0xc0, !PT ;  /* 0xfffffffe02027812 */ /* 0x004fd200078ec0ff */
[----:B------:R-:W-:Y:S02]  /*11de0*/  UIADD3 UR8, UR6, 0x18400, URZ ;  /* 0x0001840006087890 */ /* 0x000fe4000fffe03f */
[----:B------:R-:W-:Y:S02]  /*11df0*/  ULEA UR11, UR11, UR5, 0x7 ;  /* 0x000000050b0b7291 */ /* 0x000fe4000f8e383f */
[----:B------:R-:W-:Y:S02]  /*11e00*/  UIADD3.X UR5, URZ, UR39, URZ, UP0, !UPT ;  /* 0x000000273f057290 */ /* 0x000fe400087fe43f */
[----:B------:R-:W-:Y:S01]  /*11e10*/  UIADD3 UR14, UR6, 0x1c400, URZ ;  /* 0x0001c400060e7890 */ /* 0x000fe2000fffe03f */
[----:B------:R-:W-:Y:S02]  /*11e20*/  @P0 LOP3.LUT R2, R2, 0x1, RZ, 0xfc, !PT ;  /* 0x0000000102020812 */ /* 0x000fe400078efcff */
[----:B------:R-:W-:-:S04]  /*11e30*/  UMOV UR6, 0x0 ;  /* 0x0000000000067882 */ /* 0x000fc80000000000 */
[----:B------:R2:W-:Y:S01]  /*11e40*/  UTMALDG.4D [UR8], [UR4], desc[UR6] ;  /* 0x00000608040075b4 */ /* 0x0005e20008019000 */
[----:B------:R3:W-:Y:S01]  /*11e50*/  STL [R1+0x18], R2 ;  /* 0x0000180201007387 */ /* 0x0007e20000100800 */
[----:B--2---:R-:W-:Y:S01]  /*11e60*/  UMOV UR8, UR14 ;  /* 0x0000000e00087c82 */ /* 0x004fe20008000000 */
[----:B------:R-:W-:Y:S02]  /*11e70*/  UMOV UR10, UR15 ;  /* 0x0000000f000a7c82 */ /* 0x000fe40008000000 */
[----:B------:R3:W-:Y:S01]  /*11e80*/  UTMALDG.4D [UR8], [UR4], desc[UR6] ;  /* 0x00000608040075b4 */ /* 0x0007e20008019000 */
[----:B------:R-:W-:Y:S02]  /*11e90*/  NOP ;  /* 0x0000000000007918 */ /* 0x000fe40000000000 */
.L_x_1487:
[----:B----4-:R-:W4:Y:S04]  /*11ea0*/  LDL R0, [R1] ;  /* 0x0000000001007983 */ /* 0x010f280000100800 */
[----:B------:R-:W5:Y:S01]  /*11eb0*/  LDL.LU R3, [R1+0x34] ;  /* 0x0000340001037983 */ /* 0x000f620000300800 */
[----:B------:R-:W-:Y:S05]  /*11ec0*/  WARPSYNC.ALL ;  /* 0x0000000000007948 */ /* 0x000fea0003800000 */
[----:B---3--:R-:W-:Y:S01]  /*11ed0*/  ULDC.64 UR4, c[0x0][0x298] ;  /* 0x0000a60000047ab9 */ /* 0x008fe20000000a00 */
[----:B------:R-:W-:Y:S01]  /*11ee0*/  BSSY B6, `(.L_x_1492) ;  /* 0x000001c000067945 */ /* 0x000fe20003800000 */
[----:B------:R-:W-:Y:S01]  /*11ef0*/  BAR.SYNC.DEFER_BLOCKING 0x8, 0x180 ;  /* 0x0206000000007b1d */ /* 0x000fe20000010000 */
[----:B----4-:R-:W-:Y:S01]  /*11f00*/  VIADD R0, R0, 0x10400 ;  /* 0x0001040000007836 */ /* 0x010fe20000000000 */
[----:B-----5:R-:W-:Y:S01]  /*11f10*/  SHF.R.S32.HI R2, RZ, 0x1f, R3 ;  /* 0x0000001fff027819 */ /* 0x020fe20000011403 */
[----:B------:R-:W-:-:S03]  /*11f20*/  IMAD.WIDE.U32 R4, R3, UR4, RZ ;  /* 0x0000000403047c25 */ /* 0x000fc6000f8e00ff */
[----:B------:R-:W-:Y:S01]  /*11f30*/  LOP3.LUT P0, RZ, R0, 0x3ff, RZ, 0xc0, !PT ;  /* 0x000003ff00ff7812 */ /* 0x000fe2000780c0ff */
[----:B------:R-:W-:Y:S01]  /*11f40*/  IMAD R2, R2, UR4, RZ ;  /* 0x0000000402027c24 */ /* 0x000fe2000f8e02ff */
[----:B------:R3:W-:Y:S03]  /*11f50*/  STL.64 [R1+0x40], R4 ;  /* 0x0000400401007387 */ /* 0x0007e60000100a00 */
[----:B------:R-:W-:-:S04]  /*11f60*/  IMAD R2, R3, UR5, R2 ;  /* 0x0000000503027c24 */ /* 0x000fc8000f8e0202 */
[----:B------:R-:W-:-:S05]  /*11f70*/  IMAD.IADD R0, R5, 0x1, R2 ;  /* 0x0000000105007824 */ /* 0x000fca00078e0202 */
[----:B------:R3:W-:Y:S01]  /*11f80*/  STL [R1+0x34], R0 ;  /* 0x0000340001007387 */ /* 0x0007e20000100800 */
[----:B------:R-:W-:Y:S05]  /*11f90*/  @!P0 BRA `(.L_x_1493) ;  /* 0x0000000000408947 */ /* 0x000fea0003800000 */
[----:B------:R-:W-:Y:S01]  /*11fa0*/  MOV R2, 0x0 ;  /* 0x0000000000027802 */ /* 0x000fe20000000f00 */
[----:B------:R-:W-:Y:S01]  /*11fb0*/  ULDC.64 UR4, c[0x4][0xa0] ;  /* 0x0100280000047ab9 */ /* 0x000fe20000000a00 */
[----:B------:R-:W-:Y:S01]  /*11fc0*/  ULDC.64 UR6, c[0x4][0xa8] ;  /* 0x01002a0000067ab9 */ /* 0x000fe20000000a00 */
[----:B------:R-:W-:Y:S01]  /*11fd0*/  ULDC.64 UR8, c[0x4][0x20] ;  /* 0x0100080000087ab9 */ /* 0x000fe20000000a00 */
[----:B---3--:R-:W-:Y:S02]  /*11fe0*/  IMAD.U32 R4, RZ, RZ, UR4 ;  /* 0x00000004ff047e24 */ /* 0x008fe4000f8e00ff */
        /* <DEDUP_REMOVED lines=11> */
.L_x_1493:
[----:B------:R-:W-:Y:S05]  /*120a0*/  BSYNC B6 ;  /* 0x0000000000067941 */ /* 0x000fea0003800000 */
.L_x_1492:
[----:B---3--:R-:W3:Y:S01]  /*120b0*/  LDL.LU R0, [R1+0x34] ;  /* 0x0000340001007983 */ /* 0x008ee20000300800 */
[----:B--2---:R-:W2:Y:S01]  /*120c0*/  LDC R7, c[0x0][0x448] ;  /* 0x00011200ff077b82 */ /* 0x004ea20000000800 */
[----:B------:R-:W-:Y:S01]  /*120d0*/  ULDC.64 UR4, c[0x0][0x2d8] ;  /* 0x0000b60000047ab9 */ /* 0x000fe20000000a00 */
[----:B------:R-:W-:Y:S01]  /*120e0*/  ULDC.64 UR6, c[0x0][0x280] ;  /* 0x0000a00000067ab9 */ /* 0x000fe20000000a00 */
[----:B------:R-:W3:Y:S04]  /*120f0*/  LDL.LU.64 R2, [R1+0x40] ;  /* 0x0000400001027983 */ /* 0x000ee80000300a00 */
[----:B------:R-:W4:Y:S01]  /*12100*/  LDL R8, [R1+0x2c] ;  /* 0x00002c0001087983 */ /* 0x000f220000100800 */
[----:B------:R-:W0:Y:S01]  /*12110*/  S2R R5, SR_TID.X ;  /* 0x0000000000057919 */ /* 0x000e220000002100 */
[----:B------:R-:W1:Y:S01]  /*12120*/  S2R R6, SR_TID.X ;  /* 0x0000000000067919 */ /* 0x000e620000002100 */
[----:B0-----:R-:W-:-:S04]  /*12130*/  LOP3.LUT R5, R5, 0x7f, RZ, 0xc0, !PT ;  /* 0x0000007f05057812 */ /* 0x001fc800078ec0ff */
[----:B------:R-:W-:Y:S01]  /*12140*/  SHF.R.U32.HI R5, RZ, 0x3, R5 ;  /* 0x00000003ff057819 */ /* 0x000fe20000011605 */
[----:B-1----:R-:W-:-:S05]  /*12150*/  IMAD.SHL.U32 R9, R6, 0x10, RZ ;  /* 0x0000001006097824 */ /* 0x002fca00078e00ff */
[----:B------:R-:W-:Y:S01]  /*12160*/  LOP3.LUT R9, R5, 0x70, R9, 0xf8, !PT ;  /* 0x0000007005097812 */ /* 0x000fe200078ef809 */
[----:B---3--:R-:W-:Y:S01]  /*12170*/  IMAD.MOV.U32 R3, RZ, RZ, R0 ;  /* 0x000000ffff037224 */ /* 0x008fe200078e0000 */
[----:B------:R-:W-:-:S05]  /*12180*/  SHF.R.S32.HI R0, RZ, 0x1f, R18 ;  /* 0x0000001fff007819 */ /* 0x000fca0000011412 */
[----:B------:R-:W-:Y:S02]  /*12190*/  IMAD R0, R0, UR4, RZ ;  /* 0x0000000400007c24 */ /* 0x000fe4000f8e02ff */
[----:B------:R-:W-:-:S04]  /*121a0*/  IMAD.WIDE.U32 R2, R18, UR4, R2 ;  /* 0x0000000412027c25 */ /* 0x000fc8000f8e0002 */
[----:B------:R-:W-:Y:S01]  /*121b0*/  IMAD R0, R18, UR5, R0 ;  /* 0x0000000512007c24 */ /* 0x000fe2000f8e0200 */
[----:B------:R-:W-:Y:S02]  /*121c0*/  ULDC.64 UR4, c[0x0][0xa00] ;  /* 0x0002800000047ab9 */ /* 0x000fe40000000a00 */
[----:B------:R-:W-:Y:S01]  /*121d0*/  ISETP.NE.U32.AND P0, PT, RZ, UR4, PT ;  /* 0x00000004ff007c0c */ /* 0x000fe2000bf05070 */
[----:B------:R-:W-:Y:S01]  /*121e0*/  IMAD.IADD R3, R3, 0x1, R0 ;  /* 0x0000000103037824 */ /* 0x000fe200078e0200 */
[----:B------:R-:W-:Y:S02]  /*121f0*/  SHF.R.S32.HI R0, RZ, 0x1f, R19 ;  /* 0x0000001fff007819 */ /* 0x000fe40000011413 */
[----:B------:R-:W-:Y:S01]  /*12200*/  ISETP.NE.AND.EX P0, PT, RZ, UR5, PT, P0 ;  /* 0x00000005ff007c0c */ /* 0x000fe2000bf05300 */
[----:B------:R-:W-:-:S03]  /*12210*/  ULDC.64 UR4, c[0x0][0x2e0] ;  /* 0x0000b80000047ab9 */ /* 0x000fc60000000a00 */
[----:B------:R-:W-:Y:S02]  /*12220*/  SEL R4, R0, RZ, !P0 ;  /* 0x000000ff00047207 */ /* 0x000fe40004000000 */
[----:B------:R-:W-:Y:S02]  /*12230*/  SEL R0, R19, RZ, !P0 ;  /* 0x000000ff13007207 */ /* 0x000fe40004000000 */
[----:B--2---:R-:W-:Y:S01]  /*12240*/  ISETP.NE.AND P0, PT, R7, 0x1, PT ;  /* 0x000000010700780c */ /* 0x004fe20003f05270 */
[----:B------:R-:W-:-:S12]  /*12250*/  IMAD R4, R4, UR4, RZ ;  /* 0x0000000404047c24 */ /* 0x000fd8000f8e02ff */
[----:B------:R-:W0:Y:S01]  /*12260*/  @P0 LDC R5, c[0x0][0x44c] ;  /* 0x00011300ff050b82 */ /* 0x000e220000000800 */
[----:B------:R-:W-:-:S07]  /*12270*/  IMAD.WIDE.U32 R2, R0, UR4, R2 ;  /* 0x0000000400027c25 */ /* 0x000fce000f8e0002 */
[----:B------:R-:W1:Y:S01]  /*12280*/  @P0 LDC R6, c[0x0][0x450] ;  /* 0x00011400ff060b82 */ /* 0x000e620000000800 */
[----:B------:R-:W-:Y:S01]  /*12290*/  IMAD R0, R0, UR5, R4 ;  /* 0x0000000500007c24 */ /* 0x000fe2000f8e0204 */
[----:B------:R-:W-:Y:S01]  /*122a0*/  ULDC.64 UR4, c[0x0][0x2d0] ;  /* 0x0000b40000047ab9 */ /* 0x000fe20000000a00 */
[----:B----4-:R-:W-:Y:S02]  /*122b0*/  IMAD.IADD R4, R9, 0x1, R8 ;  /* 0x0000000109047824 */ /* 0x010fe400078e0208 */
[----:B------:R-:W2:Y:S01]  /*122c0*/  S2R R9, SR_TID.X ;  /* 0x0000000000097919 */ /* 0x000ea20000002100 */
[----:B------:R-:W-:Y:S02]  /*122d0*/  IMAD.IADD R3, R3, 0x1, R0 ;  /* 0x0000000103037824 */ /* 0x000fe400078e0200 */
[----:B------:R-:W-:Y:S02]  /*122e0*/  IMAD.MOV.U32 R0, RZ, RZ, R4 ;  /* 0x000000ffff007224 */ /* 0x000fe400078e0004 */
[----:B0-----:R-:W-:-:S05]  /*122f0*/  @P0 IMAD.HI.U32 R5, R4, R5, RZ ;  /* 0x0000000504050227 */ /* 0x001fca00078e00ff */
[----:B-1----:R-:W-:-:S05]  /*12300*/  @P0 SHF.R.U32.HI R0, RZ, R6, R5 ;  /* 0x00000006ff000219 */ /* 0x002fca0000011605 */
[----:B------:R-:W-:-:S04]  /*12310*/  IMAD.MOV R5, RZ, RZ, -R0 ;  /* 0x000000ffff057224 */ /* 0x000fc800078e0a00 */
[----:B------:R-:W-:Y:S01]  /*12320*/  IMAD R4, R7, R5, R4 ;  /* 0x0000000507047224 */ /* 0x000fe200078e0204 */
[----:B------:R-:W-:Y:S01]  /*12330*/  SHF.R.S32.HI R5, RZ, 0x1f, R0 ;  /* 0x0000001fff057819 */ /* 0x000fe20000011400 */
[----:B------:R-:W-:-:S04]  /*12340*/  IMAD.WIDE.U32 R2, R0, UR4, R2 ;  /* 0x0000000400027c25 */ /* 0x000fc8000f8e0002 */
[----:B------:R-:W-:Y:S02]  /*12350*/  IMAD R5, R5, UR4, RZ ;  /* 0x0000000405057c24 */ /* 0x000fe4000f8e02ff */
[----:B--2---:R-:W-:Y:S02]  /*12360*/  IMAD.SHL.U32 R9, R9, 0x8, RZ ;  /* 0x0000000809097824 */ /* 0x004fe400078e00ff */
        /* <DEDUP_REMOVED lines=9> */
[----:B------:R-:W-:Y:S02]  /*12400*/  ISETP.GE.AND P1, PT, R9, UR4, PT ;  /* 0x0000000409007c0c */ /* 0x000fe4000bf26270 */
[----:B------:R0:W5:Y:S01]  /*12410*/  LDL R9, [R1+0x24] ;  /* 0x0000240001097983 */ /* 0x0001620000100800 */
[----:B------:R-:W1:Y:S01]  /*12420*/  S2R R5, SR_TID.X ;  /* 0x0000000000057919 */ /* 0x000e620000002100 */
[----:B------:R-:W-:Y:S01]  /*12430*/  IMAD R0, R4, UR5, R0 ;  /* 0x0000000504007c24 */ /* 0x000fe2000f8e0200 */
[----:B------:R-:W-:-:S03]  /*12440*/  LEA R4, P2, R2, UR6, 0x1 ;  /* 0x0000000602047c11 */ /* 0x000fc6000f8408ff */
[----:B------:R-:W-:-:S05]  /*12450*/  IMAD.IADD R0, R3, 0x1, R0 ;  /* 0x0000000103007824 */ /* 0x000fca00078e0200 */
[----:B------:R-:W-:Y:S01]  /*12460*/  LEA.HI.X R3, R2, UR7, R0, 0x1, P2 ;  /* 0x0000000702037c11 */ /* 0x000fe200090f0c00 */
[----:B-1----:R-:W-:-:S05]  /*12470*/  IMAD.SHL.U32 R10, R5, 0x8, RZ ;  /* 0x00000008050a7824 */ /* 0x002fca00078e00ff */
[----:B------:R-:W-:-:S04]  /*12480*/  LOP3.LUT R10, R10, 0x38, RZ, 0xc0, !PT ;  /* 0x000000380a0a7812 */ /* 0x000fc800078ec0ff */
[----:B------:R-:W-:Y:S01]  /*12490*/  ISETP.GE.AND P0, PT, R10, UR4, PT ;  /* 0x000000040a007c0c */ /* 0x000fe2000bf06270 */
[----:B------:R-:W-:-:S03]  /*124a0*/  UMOV UR4, 0xffffffff ;  /* 0xffffffff00047882 */ /* 0x000fc60000000000 */
[----:B0-----:R-:W-:Y:S09]  /*124b0*/  BRA.DIV UR4, `(.L_x_1494) ;  /* 0x0000004204607947 */ /* 0x001ff2000b800000 */
[----:B------:R-:W0:Y:S01]  /*124c0*/  S2R R5, SR_TID.X ;  /* 0x0000000000057919 */ /* 0x000e220000002100 */
[----:B------:R-:W2:Y:S01]  /*124d0*/  LDL.LU R8, [R1+0x2c] ;  /* 0x00002c0001087983 */ /* 0x000ea20000300800 */
[----:B0-----:R-:W-:-:S04]  /*124e0*/  LOP3.LUT R5, R5, 0x7f, RZ, 0xc0, !PT ;  /* 0x0000007f05057812 */ /* 0x001fc800078ec0ff */
[----:B------:R-:W-:Y:S02]  /*124f0*/  SHF.R.U32.HI R6, RZ, 0x3, R5 ;  /* 0x00000003ff067819 */ /* 0x000fe40000011605 */
[----:B------:R-:W3:Y:S03]  /*12500*/  LDL.LU R5, [R1+0x30] ;  /* 0x0000300001057983 */ /* 0x000ee60000300800 */
[----:B--2---:R-:W-:Y:S02]  /*12510*/  IMAD.IADD R0, R6, 0x1, R8 ;  /* 0x0000000106007824 */ /* 0x004fe400078e0208 */
[----:B------:R-:W-:Y:S01]  /*12520*/  SHFL.IDX PT, R6, R3, RZ, 0x181f ;  /* 0x00181fff03067589 */ /* 0x000fe200000e0000 */
[----:B---3--:R-:W-:-:S03]  /*12530*/  IMAD R2, R5, R7, RZ ;  /* 0x0000000705027224 */ /* 0x008fc600078e02ff */
[----:B------:R-:W0:Y:S02]  /*12540*/  SHFL.IDX PT, R7, R4, RZ, 0x181f ;  /* 0x00181fff04077589 */ /* 0x000e2400000e0000 */
[C---:B------:R-:W-:Y:S01]  /*12550*/  ISETP.GE.AND P4, PT, R0.reuse, R2, PT ;  /* 0x000000020000720c */ /* 0x040fe20003f86270 */
[----:B------:R-:W-:-:S05]  /*12560*/  VIADD R5, R0, 0x10 ;  /* 0x0000001000057836 */ /* 0x000fca0000000000 */
[----:B------:R-:W-:Y:S02]  /*12570*/  ISETP.GE.AND P2, PT, R5, R2, PT ;  /* 0x000000020500720c */ /* 0x000fe40003f46270 */
[----:B------:R-:W1:Y:S04]  /*12580*/  SHFL.IDX PT, R5, R4, 0x1, 0x181f ;  /* 0x00381f0004057f89 */ /* 0x000e6800000e0000 */
[----:B------:R-:W2:Y:S01]  /*12590*/  SHFL.IDX PT, R8, R3, 0x1, 0x181f ;  /* 0x00381f0003087f89 */ /* 0x000ea200000e0000 */
[----:B0-----:R-:W-:-:S05]  /*125a0*/  @!P4 LEA R7, P3, R10, R7, 0x1 ;  /* 0x000000070a07c211 */ /* 0x001fca00078608ff */
[----:B------:R-:W-:-:S05]  /*125b0*/  @!P4 IMAD.X R6, RZ, RZ, R6, P3 ;  /* 0x000000ffff06c224 */ /* 0x000fca00018e0606 */
[----:B------:R-:W-:-:S04]  /*125c0*/  @!P4 LOP3.LUT R7, R7, R6, RZ, 0x3c, !PT ;  /* 0x000000060707c212 */ /* 0x000fc800078e3cff */
[----:B------:R-:W-:-:S04]  /*125d0*/  @!P4 LOP3.LUT R6, R7, R6, RZ, 0x3c, !PT ;  /* 0x000000060706c212 */ /* 0x000fc800078e3cff */
[----:B------:R-:W-:-:S05]  /*125e0*/  @!P4 LOP3.LUT R7, R7, R6, RZ, 0x3c, !PT ;  /* 0x000000060707c212 */ /* 0x000fca00078e3cff */
[----:B-----5:R-:W-:Y:S04]  /*125f0*/  @!P4 LDGSTS.E.BYPASS.LTC128B.128 [R9+0x10400], desc[UR50][R6.64], !P0 ;  /* 0x104000000609cfae */ /* 0x020fe8000c101d72 */
[----:B------:R1:W-:Y:S02]  /*12600*/  @!P4 LDGSTS.E.BYPASS.LTC128B.128 [R9+0x14400], desc[UR50][R6.64+0x80], !P1 ;  /* 0x144000800609cfae */ /* 0x0003e4000c901d72 */
[----:B-1----:R-:W-:-:S05]  /*12610*/  @!P2 LEA R7, P3, R10, R5, 0x1 ;  /* 0x000000050a07a211 */ /* 0x002fca00078608ff */
[----:B--2---:R-:W-:-:S05]  /*12620*/  @!P2 IMAD.X R6, RZ, RZ, R8, P3 ;  /* 0x000000ffff06a224 */ /* 0x004fca00018e0608 */
[----:B------:R-:W-:-:S04]  /*12630*/  @!P2 LOP3.LUT R7, R7, R6, RZ, 0x3c, !PT ;  /* 0x000000060707a212 */ /* 0x000fc800078e3cff */
[----:B------:R-:W-:Y:S01]  /*12640*/  @!P2 LOP3.LUT R6, R7, R6, RZ, 0x3c, !PT ;  /* 0x000000060706a212 */ /* 0x000fe200078e3cff */
[----:B------:R-:W-:-:S03]  /*12650*/  VIADD R5, R0, 0x20 ;  /* 0x0000002000057836 */ /* 0x000fc60000000000 */
        /* <DEDUP_REMOVED lines=50> */
[----:B------:R-:W0:Y:S04]  /*12980*/  SHFL.IDX PT, R3, R3, 0x7, 0x181f ;  /* 0x00f81f0003037f89 */ /* 0x000e2800000e0000 */
[----:B------:R1:W-:Y:S04]  /*12990*/  @!P2 LDGSTS.E.BYPASS.LTC128B.128 [R9+0x13400], desc[UR50][R6.64], !P0 ;  /* 0x134000000609afae */ /* 0x0003e8000c101d72 */
[----:B------:R1:W-:Y:S04]  /*129a0*/  @!P2 LDGSTS.E.BYPASS.LTC128B.128 [R9+0x17400], desc[UR50][R6.64+0x80], !P1 ;  /* 0x174000800609afae */ /* 0x0003e8000c901d72 */
[----:B------:R-:W2:Y:S02]  /*129b0*/  SHFL.IDX PT, R4, R4, 0x7, 0x181f ;  /* 0x00f81f0004047f89 */ /* 0x000ea400000e0000 */
.L_x_1610:
[----:B------:R-:W-:Y:S01]  /*129c0*/  VIADD R0, R0, 0x70 ;  /* 0x0000007000007836 */ /* 0x000fe20000000000 */
[----:B------:R-:W-:Y:S04]  /*129d0*/  BSSY B0, `(.L_x_1495) ;  /* 0x000000a000007945 */ /* 0x000fe80003800000 */
[----:B------:R-:W-:-:S13]  /*129e0*/  ISETP.GE.AND P2, PT, R0, R2, PT ;  /* 0x000000020000720c */ /* 0x000fda0003f46270 */
[----:B------:R-:W-:Y:S05]  /*129f0*/  @P2 BRA `(.L_x_1496) ;  /* 0x00000000001c2947 */ /* 0x000fea0003800000 */
[----:B--2---:R-:W-:-:S05]  /*12a00*/  LEA R2, P2, R10, R4, 0x1 ;  /* 0x000000040a027211 */ /* 0x004fca00078408ff */
[----:B0-----:R-:W-:-:S05]  /*12a10*/  IMAD.X R3, RZ, RZ, R3, P2 ;  /* 0x000000ffff037224 */ /* 0x001fca00010e0603 */
[----:B------:R-:W-:Y:S01]  /*12a20*/  @!PT LDS RZ, [RZ] ;  /* 0x00000000fffff984 */ /* 0x000fe20000000800 */
[----:B------:R-:W-:Y:S01]  /*12a30*/  @!PT LDS RZ, [RZ] ;  /* 0x00000000fffff984 */ /* 0x000fe20000000800 */
[----:B------:R-:W-:Y:S01]  /*12a40*/  @!PT LDS RZ, [RZ] ;  /* 0x00000000fffff984 */ /* 0x000fe20000000800 */
[----:B------:R3:W-:Y:S04]  /*12a50*/  LDGSTS.E.BYPASS.LTC128B.128 [R9+0x13c00], desc[UR50][R2.64], !P0 ;  /* 0x13c0000002097fae */ /* 0x0007e8000c101d72 */
[----:B------:R3:W-:Y:S02]  /*12a60*/  LDGSTS.E.BYPASS.LTC128B.128 [R9+0x17c00], desc[UR50][R2.64+0x80], !P1 ;  /* 0x17c0008002097fae */ /* 0x0007e4000c901d72 */
.L_x_1496:
[----:B------:R-:W-:Y:S05]  /*12a70*/  BSYNC B0 ;  /* 0x0000000000007941 */ /* 0x000fea0003800000 */
.L_x_1495:
[----:B-1-3--:R-:W3:Y:S01]  /*12a80*/  LDL R9, [R1] ;  /* 0x0000000001097983 */ /* 0x00aee20000100800 */
[----:B------:R-:W-:Y:S01]  /*12a90*/  PLOP3.LUT P0, PT, PT, PT, PT, 0x80, 0x0 ;  /* 0x000000000000781c */ /* 0x000fe20003f0f070 */
[----:B------:R-:W-:Y:S01]  /*12aa0*/  NOP ;  /* 0x0000000000007918 */ /* 0x000fe20000000000 */
[----:B---3--:R-:W-:-:S11]  /*12ab0*/  VIADD R10, R9, 0x28800 ;  /* 0x00028800090a7836 */ /* 0x008fd60000000000 */
.L_x_1497:
[----:B------:R-:W3:Y:S01]  /*12ac0*/  LDL R2, [R1] ;  /* 0x0000000001027983 */ /* 0x000ee20000100800 */
[----:B------:R-:W-:Y:S02]  /*12ad0*/  PLOP3.LUT P1, PT, P1, P0, PT, 0xa2, 0x0 ;  /* 0x000000000000781c */ /* 0x000fe40000f21472 */
[----:B---3--:R-:W-:-:S08]  /*12ae0*/  @P0 R2UR P1, UR4, R2 ;  /* 0x00000000020402ca */ /* 0x008fd00000020000 */
[----:B------:R-:W-:-:S05]  /*12af0*/  @P0 PLOP3.LUT P0, PT, P1, PT, PT, 0x80, 0x0 ;  /* 0x000000000000081c */ /* 0x000fca0000f0f070 */
[----:B------:R-:W-:Y:S01]  /*12b00*/  @!P1 SYNCS.ARRIVE.TRANS64.RED.A0T1 RZ, [UR4+0x28800], RZ ;  /* 0x028800ffffff99a7 */ /* 0x000fe20008200404 */
[----:B------:R-:W-:Y:S07]  /*12b10*/  @!P1 ARRIVES.LDGSTSBAR.64.TRANSCNT [UR4+0x28800] ;  /* 0x02880000ff0099b0 */ /* 0x000fee0008000a84 */
[----:B------:R-:W-:Y:S05]  /*12b20*/  @P0 BRA.U.ANY `(.L_x_1497) ;  /* 0xfffffffd00e40947 */ /* 0x000fea000393ffff */
[----:B0-----:R-:W3:Y:S02]  /*12b30*/  LDL.LU R3, [R1+0x3c] ;  /* 0x00003c0001037983 */ /* 0x001ee40000300800 */
[----:B---3--:R-:W-:-:S05]  /*12b40*/  VIADD R3, R3, 0x1 ;  /* 0x0000000103037836 */ /* 0x008fca0000000000 */
        /* <DEDUP_REMOVED lines=10> */
.L_x_1611:
[----:B------:R-:W-:Y:S05]  /*12bf0*/  BSYNC B0 ;  /* 0x0000000000007941 */ /* 0x000fea0003800000 */
.L_x_1498:
[----:B------:R-:W3:Y:S04]  /*12c00*/  LDL R3, [R1+0x28] ;  /* 0x0000280001037983 */ /* 0x000ee80000100800 */
[----:B0-----:R-:W4:Y:S01]  /*12c10*/  LDL R2, [R1+0x20] ;  /* 0x0000200001027983 */ /* 0x001f220000100800 */
[----:B------:R-:W-:Y:S01]  /*12c20*/  BSSY B0, `(.L_x_1500) ;  /* 0x00001f3000007945 */ /* 0x000fe20003800000 */
[----:B---3--:R-:W-:-:S05]  /*12c30*/  VIADD R0, R3, 0xfffffffe ;  /* 0xfffffffe03007836 */ /* 0x008fca0000000000 */
[----:B----4-:R-:W-:-:S13]  /*12c40*/  ISETP.GE.AND P0, PT, R0, R2, PT ;  /* 0x000000020000720c */ /* 0x010fda0003f06270 */
[----:B------:R-:W-:Y:S05]  /*12c50*/  @!P0 BRA `(.L_x_1501) ;  /* 0x0000001c00bc8947 */ /* 0x000fea0003800000 */
[----:B------:R-:W-:Y:S01]  /*12c60*/  LOP3.LUT R8, RZ, R2, RZ, 0x33, !PT ;  /* 0x00000002ff087212 */ /* 0x000fe200078e33ff */
[----:B------:R-:W-:Y:S01]  /*12c70*/  IMAD.MOV R2, RZ, RZ, -R3 ;  /* 0x000000ffff027224 */ /* 0x000fe200078e0a03 */
[----:B------:R-:W-:Y:S04]  /*12c80*/  BSSY B2, `(.L_x_1502) ;  /* 0x00000a9000027945 */ /* 0x000fe80003800000 */
[----:B------:R-:W-:-:S05]  /*12c90*/  VIADDMNMX R8, R2, 0x1, R8, !PT ;  /* 0x0000000102087846 */ /* 0x000fca0007800108 */
[----:B------:R-:W-:-:S05]  /*12ca0*/  IMAD.IADD R2, R3, 0x1, R8 ;  /* 0x0000000103027824 */ /* 0x000fca00078e0208 */
[----:B------:R-:W-:-:S04]  /*12cb0*/  LOP3.LUT R2, R2, 0x1, RZ, 0xc0, !PT ;  /* 0x0000000102027812 */ /* 0x000fc800078ec0ff */
[----:B------:R-:W-:-:S13]  /*12cc0*/  ISETP.NE.U32.AND P0, PT, R2, 0x1, PT ;  /* 0x000000010200780c */ /* 0x000fda0003f05070 */
[----:B------:R-:W-:Y:S05]  /*12cd0*/  @P0 BRA `(.L_x_1503) ;  /* 0x00000008008c0947 */ /* 0x000fea0003800000 */
[----:B------:R-:W3:Y:S04]  /*12ce0*/  LDL R5, [R1+0x18] ;  /* 0x0000180001057983 */ /* 0x000ee80000100800 */
[----:B--2---:R-:W2:Y:S04]  /*12cf0*/  LDL R4, [R1+0x4] ;  /* 0x0000040001047983 */ /* 0x004ea80000100800 */
[----:B------:R-:W4:Y:S01]  /*12d00*/  LDL R3, [R1+0x10] ;  /* 0x0000100001037983 */ /* 0x000f220000100800 */
[----:B------:R-:W-:Y:S01]  /*12d10*/  BSSY B1, `(.L_x_1504) ;  /* 0x000009b000017945 */ /* 0x000fe20003800000 */
[----:B---3--:R-:W-:Y:S01]  /*12d20*/  LOP3.LUT P1, RZ, R5, 0x1, RZ, 0xc0, !PT ;  /* 0x0000000105ff7812 */ /* 0x008fe2000782c0ff */
[----:B--2---:R-:W-:-:S05]  /*12d30*/  VIADD R6, R4, 0x1 ;  /* 0x0000000104067836 */ /* 0x004fca0000000000 */
        /* <DEDUP_REMOVED lines=11> */
[----:B------:R-:W0:Y:S01]  /*12df0*/  LDC R5, c[0x0][0x43c] ;  /* 0x00010f00ff057b82 */ /* 0x000e220000000800 */
[----:B------:R-:W-:Y:S02]  /*12e00*/  ULDC.64 UR6, c[0x0][0x428] ;  /* 0x00010a0000067ab9 */ /* 0x000fe40000000a00 */
[----:B------:R-:W3:Y:S01]  /*12e10*/  LDL R7, [R1+0xc] ;  /* 0x00000c0001077983 */ /* 0x000ee20000100800 */
        /* <DEDUP_REMOVED lines=15> */
.L_x_1506:
[----:B------:R-:W2:Y:S01]  /*12f10*/  LDL R2, [R1] ;  /* 0x0000000001027983 */ /* 0x000ea20000100800 */
[----:B------:R-:W-:Y:S01]  /*12f20*/  BSSY B3, `(.L_x_1507) ;  /* 0x0000005000037945 */ /* 0x000fe20003800000 */
[----:B--2---:R-:W-:Y:S01]  /*12f30*/  IMAD R3, R6, 0x8, R2 ;  /* 0x0000000806037824 */ /* 0x004fe200078e0202 */
[----:B------:R-:W-:-:S04]  /*12f40*/  SHF.L.U32 R2, R9, 0x1f, RZ ;  /* 0x0000001f09027819 */ /* 0x000fc800000006ff */
[----:B------:R-:W1:Y:S02]  /*12f50*/  SYNCS.PHASECHK.TRANS64.TRYWAIT P0, [R3+URZ+0x28840], R2 ;  /* 0x02884002030075a7 */ /* 0x000e64000800017f */
[----:B-1----:R-:W-:Y:S05]  /*12f60*/  @!P0 BRA `(.L_x_1508) ;  /* 0x0000004000848947 */ /* 0x002fea0003800000 */
.L_x_1612:
[----:B------:R-:W-:Y:S05]  /*12f70*/  BSYNC B3 ;  /* 0x0000000000037941 */ /* 0x000fea0003800000 */
.L_x_1507:
        /* <DEDUP_REMOVED lines=12> */
.L_x_1510:
[----:B------:R-:W-:Y:S05]  /*13040*/  BSYNC B3 ;  /* 0x0000000000037941 */ /* 0x000fea0003800000 */
.L_x_1509:
[----:B------:R-:W2:Y:S04]  /*13050*/  LDL R5, [R1] ;  /* 0x0000000001057983 */ /* 0x000ea80000100800 */
        /* <DEDUP_REMOVED lines=12> */
.L_x_1511:
        /* <DEDUP_REMOVED lines=16> */
.L_x_1512:
        /* <DEDUP_REMOVED lines=17> */
.L_x_1613:
[----:B------:R-:W-:Y:S05]  /*13330*/  BSYNC B3 ;  /* 0x0000000000037941 */ /* 0x000fea0003800000 */
.L_x_1513:
[----:B------:R1:W5:Y:S01]  /*13340*/  LDL R15, [R1+0x4] ;  /* 0x00000400010f7983 */ /* 0x0003620000100800 */
[----:B------:R-:W-:Y:S01]  /*13350*/  BSSY B3, `(.L_x_1515) ;  /* 0x000000d000037945 */ /* 0x000fe20003800000 */
[----:B------:R-:W-:Y:S02]  /*13360*/  IMAD.MOV.U32 R12, RZ, RZ, 0x0 ;  /* 0x00000000ff0c7424 */ /* 0x000fe400078e00ff */
[----:B------:R-:W-:Y:S01]  /*13370*/  IMAD.MOV.U32 R13, RZ, RZ, 0x14f00000 ;  /* 0x14f00000ff0d7424 */ /* 0x000fe200078e00ff */
[----:B------:R-:W-:Y:S06]  /*13380*/  @P1 BRA `(.L_x_1516) ;  /* 0x0000000000241947 */ /* 0x000fec0003800000 */
[----:B------:R-:W2:Y:S01]  /*13390*/  LDL R7, [R1] ;  /* 0x0000000001077983 */ /* 0x000ea20000100800 */
[----:B------:R-:W3:Y:S01]  /*133a0*/  S2R R5, SR_TID.X ;  /* 0x0000000000057919 */ /* 0x000ee20000002100 */
[----:B0-----:R-:W-:Y:S01]  /*133b0*/  IMAD.MOV.U32 R3, RZ, RZ, 0x8000 ;  /* 0x00008000ff037424 */ /* 0x001fe200078e00ff */
[----:B---3--:R-:W-:-:S04]  /*133c0*/  LOP3.LUT R5, R5, 0x1f, RZ, 0xc0, !PT ;  /* 0x0000001f05057812 */ /* 0x008fc800078ec0ff */
[----:B------:R-:W-:Y:S01]  /*133d0*/  ISETP.NE.AND P0, PT, R5, RZ, PT ;  /* 0x000000ff0500720c */ /* 0x000fe20003f05270 */
[----:B--2--5:R-:W-:-:S04]  /*133e0*/  IMAD R2, R15, 0x8, R7 ;  /* 0x000000080f027824 */ /* 0x024fc800078e0207 */
[----:B------:R2:W-:Y:S08]  /*133f0*/  SYNCS.ARRIVE.TRANS64 RZ, [R2+URZ+0x28850], R3 ;  /* 0x0288500302ff79a7 */ /* 0x0005f0000800003f */
[----:B------:R-:W-:Y:S05]  /*13400*/  @!P0 BRA `(.L_x_1516) ;  /* 0x0000000000048947 */ /* 0x000fea0003800000 */
[----:B------:R-:W-:Y:S01]  /*13410*/  BPT.TRAP 0x1 ;  /* 0x000000040000795c */ /* 0x000fe20000300000 */
.L_x_1516:
[----:B------:R-:W-:Y:S05]  /*13420*/  BSYNC B3 ;  /* 0x0000000000037941 */ /* 0x000fea0003800000 */
.L_x_1515:
[----:B0-2---:R-:W2:Y:S04]  /*13430*/  LDL R2, [R1] ;  /* 0x0000000001027983 */ /* 0x005ea80000100800 */
[----:B------:R-:W3:Y:S04]  /*13440*/  LDL R7, [R1+0x14] ;  /* 0x0000140001077983 */ /* 0x000ee80000100800 */
[----:B------:R-:W3:Y:S01]  /*13450*/  LDL.LU R3, [R1+0x8] ;  /* 0x0000080001037983 */ /* 0x000ee20000300800 */
[----:B------:R-:W-:Y:S01]  /*13460*/  R2UR UR10, R11 ;  /* 0x000000000b0a72ca */ /* 0x000fe200000e0000 */
[----:B------:R-:W-:Y:S01]  /*13470*/  UIADD3 UR4, UP0, UR38, 0x470, URZ ;  /* 0x0000047026047890 */ /* 0x000fe2000ff1e03f */
[----:B------:R-:W-:-:S02]  /*13480*/  R2UR UR6, R12 ;  /* 0x000000000c0672ca */ /* 0x000fc400000e0000 */
[----:B------:R-:W-:Y:S01]  /*13490*/  R2UR UR7, R13 ;  /* 0x000000000d0772ca */ /* 0x000fe200000e0000 */
[----:B------:R-:W-:Y:S01]  /*134a0*/  UIADD3.X UR5, URZ, UR39, URZ, UP0, !UPT ;  /* 0x000000273f057290 */ /* 0x000fe200087fe43f */
[----:B------:R-:W-:Y:S01]  /*134b0*/  PLOP3.LUT P0, PT, PT, PT, PT, 0x80, 0x0 ;  /* 0x000000000000781c */ /* 0x000fe20003f0f070 */
[C-C-:B--2--5:R-:W-:Y:S02]  /*134c0*/  IMAD R5, R15.reuse, 0x8, R2.reuse ;  /* 0x000000080f057824 */ /* 0x164fe400078e0202 */
[----:B------:R-:W-:Y:S02]  /*134d0*/  IMAD R2, R15, 0x8000, R2 ;  /* 0x000080000f027824 */ /* 0x000fe400078e0202 */
[----:B------:R-:W-:Y:S02]  /*134e0*/  VIADD R5, R5, 0x28850 ;  /* 0x0002885005057836 */ /* 0x000fe40000000000 */
[----:B---3--:R-:W-:Y:S02]  /*134f0*/  IMAD R3, R3, 0x80, R7 ;  /* 0x0000008003037824 */ /* 0x008fe400078e0207 */
[----:B------:R-:W-:-:S07]  /*13500*/  VIADD R7, R2, 0x400 ;  /* 0x0000040002077836 */ /* 0x000fce0000000000 */
.L_x_1517:
        /* <DEDUP_REMOVED lines=15> */
.L_x_1518:
        /* <DEDUP_REMOVED lines=12> */
.L_x_1505:
[----:B------:R-:W-:Y:S05]  /*136c0*/  BSYNC B1 ;  /* 0x0000000000017941 */ /* 0x000fea0003800000 */
.L_x_1504:
[----:B0-----:R-:W2:Y:S04]  /*136d0*/  LDL R0, [R1+0x28] ;  /* 0x0000280001007983 */ /* 0x001ea80000100800 */
[----:B------:R0:W-:Y:S04]  /*136e0*/  STL [R1+0x4], R6 ;  /* 0x0000040601007387 */ /* 0x0001e80000100800 */
[----:B------:R0:W-:Y:S02]  /*136f0*/  STL [R1+0x10], R9 ;  /* 0x0000100901007387 */ /* 0x0001e40000100800 */
[----:B0-2---:R-:W-:-:S07]  /*13700*/  VIADD R0, R0, 0xfffffffd ;  /* 0xfffffffd00007836 */ /* 0x005fce0000000000 */
.L_x_1503:
[----:B------:R-:W-:Y:S05]  /*13710*/  BSYNC B2 ;  /* 0x0000000000027941 */ /* 0x000fea0003800000 */
.L_x_1502:
[----:B------:R-:W3:Y:S01]  /*13720*/  LDL.LU R2, [R1+0x28] ;  /* 0x0000280001027983 */ /* 0x000ee20000300800 */
[----:B------:R-:W-:Y:S01]  /*13730*/  VIADD R8, R8, 0xfffffffe ;  /* 0xfffffffe08087836 */ /* 0x000fe20000000000 */
[----:B---3--:R-:W-:-:S04]  /*13740*/  LOP3.LUT R2, RZ, R2, RZ, 0x33, !PT ;  /* 0x00000002ff027212 */ /* 0x008fc800078e33ff */
[----:B------:R-:W-:-:S13]  /*13750*/  ISETP.NE.AND P0, PT, R8, R2, PT ;  /* 0x000000020800720c */ /* 0x000fda0003f05270 */
[----:B------:R-:W-:Y:S05]  /*13760*/  @!P0 BRA `(.L_x_1501) ;  /* 0x0000001000f88947 */ /* 0x000fea0003800000 */
[----:B------:R-:W-:-:S07]  /*13770*/  IMAD.MOV.U32 R9, RZ, RZ, R17 ;  /* 0x000000ffff097224 */ /* 0x000fce00078e0011 */
.L_x_1549:
        /* <DEDUP_REMOVED lines=11> */
[----:B0-----:R-:W-:Y:S06]  /*13830*/  @!P1 BRA `(.L_x_1520) ;  /* 0x0000000800409947 */ /* 0x001fec0003800000 */
        /* <DEDUP_REMOVED lines=21> */
[----:B------:R-:W-:-:S04]  /*13990*/  LEA R6, P0, R2, UR4, 0x2 ;  /* 0x0000000402067c11 */ /* 0x000fc8000f8010ff */
[----:B------:R-:W-:-:S05]  /*139a0*/  LEA.HI.X R7, R2, UR5, R3, 0x2, P0 ;  /* 0x0000000502077c11 */ /* 0x000fca00080f1403 */
[----:B------:R0:W5:Y:S04]  /*139b0*/  LDG.E R9, desc[UR50][R6.64] ;  /* 0x0000003206097981 */ /* 0x000168000c1e1900 */
.L_x_1521:
[----:B------:R-:W2:Y:S01]  /*139c0*/  LDL R2, [R1] ;  /* 0x0000000001027983 */ /* 0x000ea20000100800 */
[----:B------:R-:W-:Y:S01]  /*139d0*/  BSSY B2, `(.L_x_1522) ;  /* 0x0000005000027945 */ /* 0x000fe20003800000 */
[----:B--2---:R-:W-:Y:S01]  /*139e0*/  IMAD R3, R4, 0x8, R2 ;  /* 0x0000000804037824 */ /* 0x004fe200078e0202 */
[----:B------:R-:W-:-:S04]  /*139f0*/  SHF.L.U32 R2, R5, 0x1f, RZ ;  /* 0x0000001f05027819 */ /* 0x000fc800000006ff */
[----:B------:R-:W2:Y:S02]  /*13a00*/  SYNCS.PHASECHK.TRANS64.TRYWAIT P0, [R3+URZ+0x28840], R2 ;  /* 0x02884002030075a7 */ /* 0x000ea4000800017f */
[----:B--2---:R-:W-:Y:S05]  /*13a10*/  @!P0 BRA `(.L_x_1523) ;  /* 0x0000003800008947 */ /* 0x004fea0003800000 */
.L_x_1614:
[----:B------:R-:W-:Y:S05]  /*13a20*/  BSYNC B2 ;  /* 0x0000000000027941 */ /* 0x000fea0003800000 */
.L_x_1522:
        /* <DEDUP_REMOVED lines=12> */
.L_x_1525:
[----:B------:R-:W-:Y:S05]  /*13af0*/  BSYNC B2 ;  /* 0x0000000000027941 */ /* 0x000fea0003800000 */
.L_x_1524:
[----:B--2---:R-:W2:Y:S04]  /*13b00*/  LDL R2, [R1] ;  /* 0x0000000001027983 */ /* 0x004ea80000100800 */
        /* <DEDUP_REMOVED lines=12> */
.L_x_1526:
        /* <DEDUP_REMOVED lines=16> */
.L_x_1527:
        /* <DEDUP_REMOVED lines=17> */
.L_x_1615:
[----:B------:R-:W-:Y:S05]  /*13de0*/  BSYNC B2 ;  /* 0x0000000000027941 */ /* 0x000fea0003800000 */
.L_x_1528:
[----:B------:R-:W-:Y:S01]  /*13df0*/  BSSY B2, `(.L_x_1530) ;  /* 0x000000b000027945 */ /* 0x000fe20003800000 */
[----:B------:R-:W-:Y:S02]  /*13e00*/  IMAD.MOV.U32 R12, RZ, RZ, 0x0 ;  /* 0x00000000ff0c7424 */ /* 0x000fe400078e00ff */
[----:B------:R-:W-:Y:S01]  /*13e10*/  IMAD.MOV.U32 R13, RZ, RZ, 0x14f00000 ;  /* 0x14f00000ff0d7424 */ /* 0x000fe200078e00ff */
[----:B------:R-:W-:Y:S06]  /*13e20*/  @P1 BRA `(.L_x_1531) ;  /* 0x00000000001c1947 */ /* 0x000fec0003800000 */
[----:B------:R-:W2:Y:S01]  /*13e30*/  S2R R6, SR_TID.X ;  /* 0x0000000000067919 */ /* 0x000ea20000002100 */
[----:B0-----:R-:W-:-:S04]  /*13e40*/  IMAD.MOV.U32 R3, RZ, RZ, 0x8000 ;  /* 0x00008000ff037424 */ /* 0x001fc800078e00ff */
[----:B------:R3:W-:Y:S01]  /*13e50*/  SYNCS.ARRIVE.TRANS64 RZ, [R2+URZ+0x50], R3 ;  /* 0x0000500302ff79a7 */ /* 0x0007e2000800003f */
[----:B--2---:R-:W-:-:S04]  /*13e60*/  LOP3.LUT R6, R6, 0x1f, RZ, 0xc0, !PT ;  /* 0x0000001f06067812 */ /* 0x004fc800078ec0ff */
[----:B------:R-:W-:-:S13]  /*13e70*/  ISETP.NE.AND P0, PT, R6, RZ, PT ;  /* 0x000000ff0600720c */ /* 0x000fda0003f05270 */
[----:B---3--:R-:W-:Y:S05]  /*13e80*/  @!P0 BRA `(.L_x_1531) ;  /* 0x0000000000048947 */ /* 0x008fea0003800000 */
[----:B------:R-:W-:Y:S01]  /*13e90*/  BPT.TRAP 0x1 ;  /* 0x000000040000795c */ /* 0x000fe20000300000 */
.L_x_1531:
[----:B------:R-:W-:Y:S05]  /*13ea0*/  BSYNC B2 ;  /* 0x0000000000027941 */ /* 0x000fea0003800000 */
.L_x_1530:
[----:B------:R-:W2:Y:S04]  /*13eb0*/  LDL R15, [R1] ;  /* 0x00000000010f7983 */ /* 0x000ea80000100800 */
[----:B0-----:R-:W2:Y:S04]  /*13ec0*/  LDL.LU R3, [R1+0x4] ;  /* 0x0000040001037983 */ /* 0x001ea80000300800 */
        /* <DEDUP_REMOVED lines=10> */
[----:B---3--:R-:W-:Y:S02]  /*13f70*/  IMAD R6, R6, 0x80, R7 ;  /* 0x0000008006067824 */ /* 0x008fe400078e0207 */
[----:B------:R-:W-:-:S08]  /*13f80*/  VIADD R7, R3, 0x400 ;  /* 0x0000040003077836 */ /* 0x000fd00000000000 */
.L_x_1532:
        /* <DEDUP_REMOVED lines=15> */
.L_x_1533:
        /* <DEDUP_REMOVED lines=12> */
.L_x_1520:
[----:B------:R-:W-:Y:S05]  /*14140*/  BSYNC B1 ;  /* 0x0000000000017941 */ /* 0x000fea0003800000 */
.L_x_1519:
[----:B------:R-:W2:Y:S01]  /*14150*/  LDL R2, [R1+0x18] ;  /* 0x0000180001027983 */ /* 0x000ea20000100800 */
[----:B------:R-:W-:Y:S01]  /*14160*/  VIADD R3, R4, 0x1 ;  /* 0x0000000104037836 */ /* 0x000fe20000000000 */
[----:B------:R-:W-:Y:S01]  /*14170*/  BSSY B1, `(.L_x_1534) ;  /* 0x0000099000017945 */ /* 0x000fe20003800000 */
[----:B------:R-:W-:-:S03]  /*14180*/  VIADD R6, R0, 0xffffffff ;  /* 0xffffffff00067836 */ /* 0x000fc60000000000 */
        /* <DEDUP_REMOVED lines=9> */
[----:B------:R-:W-:Y:S01]  /*14220*/  IMAD.MOV.U32 R7, RZ, RZ, R6 ;  /* 0x000000ffff077224 */ /* 0x000fe200078e0006 */
[----:B------:R-:W-:-:S04]  /*14230*/  ISETP.NE.U32.AND P0, PT, RZ, UR4, PT ;  /* 0x00000004ff007c0c */ /* 0x000fc8000bf05070 */
[----:B------:R-:W-:-:S13]  /*14240*/  ISETP.NE.AND.EX P0, PT, RZ, UR5, PT, P0 ;  /* 0x00000005ff007c0c */ /* 0x000fda000bf05300 */
[----:B------:R-:W-:Y:S05]  /*14250*/  @!P0 BRA `(.L_x_1536) ;  /* 0x00000000004c8947 */ /* 0x000fea0003800000 */
[----:B------:R-:W3:Y:S01]  /*14260*/  LDL R14, [R1+0x1c] ;  /* 0x00001c00010e7983 */ /* 0x000ee20000100800 */
[----:B0-----:R-:W0:Y:S01]  /*14270*/  LDC R8, c[0x0][0x43c] ;  /* 0x00010f00ff087b82 */ /* 0x001e220000000800 */
[----:B------:R-:W-:Y:S02]  /*14280*/  ULDC.64 UR6, c[0x0][0x428] ;  /* 0x00010a0000067ab9 */ /* 0x000fe40000000a00 */
[----:B------:R-:W4:Y:S01]  /*14290*/  LDL R13, [R1+0xc] ;  /* 0x00000c00010d7983 */ /* 0x000f220000100800 */
        /* <DEDUP_REMOVED lines=8> */
[----:B---3--:R-:W-:-:S04]  /*14320*/  IMAD R8, R14, UR6, RZ ;  /* 0x000000060e087c24 */ /* 0x008fc8000f8e02ff */
[C---:B----4-:R-:W-:Y:S02]  /*14330*/  IMAD R8, R13.reuse, UR7, R8 ;  /* 0x000000070d087c24 */ /* 0x050fe4000f8e0208 */
[----:B------:R-:W-:-:S04]  /*14340*/  IMAD.WIDE.U32 R2, R13, UR6, R2 ;  /* 0x000000060d027c25 */ /* 0x000fc8000f8e0002 */
[----:B------:R-:W-:Y:S01]  /*14350*/  IMAD.IADD R3, R8, 0x1, R3 ;  /* 0x0000000108037824 */ /* 0x000fe200078e0203 */
[----:B------:R-:W-:-:S04]  /*14360*/  LEA R8, P0, R2, UR4, 0x2 ;  /* 0x0000000402087c11 */ /* 0x000fc8000f8010ff */
[----:B------:R-:W-:-:S06]  /*14370*/  LEA.HI.X R9, R2, UR5, R3, 0x2, P0 ;  /* 0x0000000502097c11 */ /* 0x000fcc00080f1403 */
[----:B------:R3:W5:Y:S03]  /*14380*/  LDG.E R9, desc[UR50][R8.64] ;  /* 0x0000003208097981 */ /* 0x000766000c1e1900 */
.L_x_1536:
[----:B------:R-:W4:Y:S01]  /*14390*/  LDL R2, [R1] ;  /* 0x0000000001027983 */ /* 0x000f220000100800 */
[----:B------:R-:W-:Y:S01]  /*143a0*/  SHF.L.U32 R3, R11, 0x1f, RZ ;  /* 0x0000001f0b037819 */ /* 0x000fe200000006ff */
[----:B------:R-:W-:Y:S01]  /*143b0*/  BSSY B2, `(.L_x_1537) ;  /* 0x0000004000027945 */ /* 0x000fe20003800000 */
[----:B----4-:R-:W-:-:S04]  /*143c0*/  IMAD R2, R12, 0x8, R2 ;  /* 0x000000080c027824 */ /* 0x010fc800078e0202 */
[----:B------:R-:W4:Y:S02]  /*143d0*/  SYNCS.PHASECHK.TRANS64.TRYWAIT P0, [R2+URZ+0x28840], R3 ;  /* 0x02884003020075a7 */ /* 0x000f24000800017f */
[----:B----4-:R-:W-:Y:S05]  /*143e0*/  @!P0 BRA `(.L_x_1538) ;  /* 0x0000002c00b48947 */ /* 0x010fea0003800000 */
.L_x_1616:
[----:B------:R-:W-:Y:S05]  /*143f0*/  BSYNC B2 ;  /* 0x0000000000027941 */ /* 0x000fea0003800000 */
.L_x_1537:
[----:B0--3--:R-:W0:Y:S01]  /*14400*/  S2R R8, SR_TID.X ;  /* 0x0000000000087919 */ /* 0x009e220000002100 */
[----:B------:R-:W-:Y:S01]  /*14410*/  BSSY B2, `(.L_x_1539) ;  /* 0x000000b000027945 */ /* 0x000fe20003800000 */
[----:B0-----:R-:W-:-:S04]  /*14420*/  LOP3.LUT R8, R8, 0x7f, RZ, 0xc0, !PT ;  /* 0x0000007f08087812 */ /* 0x001fc800078ec0ff */
[----:B------:R-:W-:-:S13]  /*14430*/  ISETP.NE.AND P1, PT, R8, RZ, PT ;  /* 0x000000ff0800720c */ /* 0x000fda0003f25270 */
[----:B------:R-:W-:Y:S05]  /*14440*/  @P1 BRA `(.L_x_1540) ;  /* 0x00000000001c1947 */ /* 0x000fea0003800000 */
[----:B------:R-:W0:Y:S01]  /*14450*/  S2R R8, SR_TID.X ;  /* 0x0000000000087919 */ /* 0x000e220000002100 */
[----:B----4-:R-:W-:-:S04]  /*14460*/  IMAD.MOV.U32 R3, RZ, RZ, 0x8000 ;  /* 0x00008000ff037424 */ /* 0x010fc800078e00ff */
[----:B------:R3:W-:Y:S01]  /*14470*/  SYNCS.ARRIVE.TRANS64 RZ, [R2+URZ+0x28830], R3 ;  /* 0x0288300302ff79a7 */ /* 0x0007e2000800003f */
[----:B0-----:R-:W-:-:S04]  /*14480*/  LOP3.LUT R8, R8, 0x1f, RZ, 0xc0, !PT ;  /* 0x0000001f08087812 */ /* 0x001fc800078ec0ff */
[----:B------:R-:W-:-:S13]  /*14490*/  ISETP.NE.AND P0, PT, R8, RZ, PT ;  /* 0x000000ff0800720c */ /* 0x000fda0003f05270 */
[----:B---3--:R-:W-:Y:S05]  /*144a0*/  @!P0 BRA `(.L_x_1540) ;  /* 0x0000000000048947 */ /* 0x008fea0003800000 */
[----:B------:R-:W-:Y:S01]  /*144b0*/  BPT.TRAP 0x1 ;  /* 0x000000040000795c */ /* 0x000fe20000300000 */
.L_x_1540:
[----:B------:R-:W-:Y:S05]  /*144c0*/  BSYNC B2 ;  /* 0x0000000000027941 */ /* 0x000fea0003800000 */
.L_x_1539:
[----:B----4-:R-:W3:Y:S04]  /*144d0*/  LDL R2, [R1+0x4] ;  /* 0x0000040001027983 */ /* 0x010ee80000100800 */
[----:B--2---:R-:W2:Y:S04]  /*144e0*/  LDL R11, [R1] ;  /* 0x00000000010b7983 */ /* 0x004ea80000100800 */
        /* <DEDUP_REMOVED lines=8> */
[C---:B---3--:R-:W-:Y:S02]  /*14570*/  IMAD R3, R2.reuse, 0x8, R10 ;  /* 0x0000000802037824 */ /* 0x048fe400078e020a */
[----:B--2---:R-:W-:Y:S02]  /*14580*/  IMAD R2, R2, 0x8000, R11 ;  /* 0x0000800002027824 */ /* 0x004fe400078e020b */
[----:B------:R-:W-:-:S02]  /*14590*/  VIADD R3, R3, 0x30 ;  /* 0x0000003003037836 */ /* 0x000fc40000000000 */
[----:B----4-:R-:W-:Y:S02]  /*145a0*/  IMAD R8, R7, 0x80, R8 ;  /* 0x0000008007087824 */ /* 0x010fe400078e0208 */
[----:B------:R-:W-:-:S07]  /*145b0*/  VIADD R11, R2, 0x18400 ;  /* 0x00018400020b7836 */ /* 0x000fce0000000000 */
.L_x_1541:
        /* <DEDUP_REMOVED lines=16> */
.L_x_1542:
        /* <DEDUP_REMOVED lines=15> */
.L_x_1617:
[----:B------:R-:W-:Y:S05]  /*147b0*/  BSYNC B2 ;  /* 0x0000000000027941 */ /* 0x000fea0003800000 */
.L_x_1543:
[----:B------:R-:W-:Y:S01]  /*147c0*/  BSSY B2, `(.L_x_1545) ;  /* 0x000000b000027945 */ /* 0x000fe20003800000 */
[----:B------:R-:W-:Y:S02]  /*147d0*/  IMAD.MOV.U32 R12, RZ, RZ, 0x0 ;  /* 0x00000000ff0c7424 */ /* 0x000fe400078e00ff */
[----:B------:R-:W-:Y:S01]  /*147e0*/  IMAD.MOV.U32 R13, RZ, RZ, 0x14f00000 ;  /* 0x14f00000ff0d7424 */ /* 0x000fe200078e00ff */
[----:B------:R-:W-:Y:S06]  /*147f0*/  @P1 BRA `(.L_x_1546) ;  /* 0x00000000001c1947 */ /* 0x000fec0003800000 */
[----:B------:R-:W2:Y:S02]  /*14800*/  S2R R3, SR_TID.X ;  /* 0x0000000000037919 */ /* 0x000ea40000002100 */
[----:B--2---:R-:W-:Y:S01]  /*14810*/  LOP3.LUT R8, R3, 0x1f, RZ, 0xc0, !PT ;  /* 0x0000001f03087812 */ /* 0x004fe200078ec0ff */
[----:B------:R-:W-:-:S03]  /*14820*/  IMAD.MOV.U32 R3, RZ, RZ, 0x8000 ;  /* 0x00008000ff037424 */ /* 0x000fc600078e00ff */
[----:B------:R-:W-:Y:S01]  /*14830*/  ISETP.NE.AND P0, PT, R8, RZ, PT ;  /* 0x000000ff0800720c */ /* 0x000fe20003f05270 */
[----:B------:R2:W-:-:S12]  /*14840*/  SYNCS.ARRIVE.TRANS64 RZ, [R2+URZ+0x50], R3 ;  /* 0x0000500302ff79a7 */ /* 0x0005d8000800003f */
[----:B--2---:R-:W-:Y:S05]  /*14850*/  @!P0 BRA `(.L_x_1546) ;  /* 0x0000000000048947 */ /* 0x004fea0003800000 */
[----:B------:R-:W-:Y:S01]  /*14860*/  BPT.TRAP 0x1 ;  /* 0x000000040000795c */ /* 0x000fe20000300000 */
.L_x_1546:
[----:B------:R-:W-:Y:S05]  /*14870*/  BSYNC B2 ;  /* 0x0000000000027941 */ /* 0x000fea0003800000 */
.L_x_1545:
[----:B------:R-:W2:Y:S04]  /*14880*/  LDL R8, [R1] ;  /* 0x0000000001087983 */ /* 0x000ea80000100800 */
[----:B0-----:R-:W3:Y:S04]  /*14890*/  LDL R5, [R1+0x14] ;  /* 0x0000140001057983 */ /* 0x001ee80000100800 */
        /* <DEDUP_REMOVED lines=11> */
.L_x_1547:
        /* <DEDUP_REMOVED lines=15> */
.L_x_1548:
        /* <DEDUP_REMOVED lines=12> */
.L_x_1535:
[----:B------:R-:W-:Y:S05]  /*14b00*/  BSYNC B1 ;  /* 0x0000000000017941 */ /* 0x000fea0003800000 */
.L_x_1534:
[----:B------:R-:W4:Y:S01]  /*14b10*/  LDL R2, [R1+0x20] ;  /* 0x0000200001027983 */ /* 0x000f220000100800 */
[----:B------:R-:W-:Y:S01]  /*14b20*/  VIADD R0, R0, 0xfffffffe ;  /* 0xfffffffe00007836 */ /* 0x000fe20000000000 */
[----:B----4-:R-:W-:-:S13]  /*14b30*/  ISETP.GT.AND P0, PT, R6, R2, PT ;  /* 0x000000020600720c */ /* 0x010fda0003f04270 */
[----:B------:R-:W-:Y:S05]  /*14b40*/  @P0 BRA `(.L_x_1549) ;  /* 0xffffffec000c0947 */ /* 0x000fea000383ffff */
.L_x_1501:
[----:B------:R-:W-:Y:S05]  /*14b50*/  BSYNC B0 ;  /* 0x0000000000007941 */ /* 0x000fea0003800000 */
.L_x_1500:
[----:B------:R-:W4:Y:S01]  /*14b60*/  S2R R2, SR_TID.X ;  /* 0x0000000000027919 */ /* 0x000f220000002100 */
[----:B------:R-:W-:Y:S01]  /*14b70*/  BSSY B0, `(.L_x_1550) ;  /* 0x0000010000007945 */ /* 0x000fe20003800000 */
[----:B----4-:R-:W-:-:S04]  /*14b80*/  LOP3.LUT R6, R2, 0x7f, RZ, 0xc0, !PT ;  /* 0x0000007f02067812 */ /* 0x010fc800078ec0ff */
[----:B------:R-:W-:-:S13]  /*14b90*/  ISETP.NE.AND P0, PT, R6, RZ, PT ;  /* 0x000000ff0600720c */ /* 0x000fda0003f05270 */
[----:B------:R-:W-:Y:S05]  /*14ba0*/  @P0 BRA `(.L_x_1551) ;  /* 0x0000000000300947 */ /* 0x000fea0003800000 */
[----:B------:R-:W4:Y:S01]  /*14bb0*/  S2R R3, SR_LANEID ;  /* 0x0000000000037919 */ /* 0x000f220000000000 */
[----:B------:R-:W-:Y:S01]  /*14bc0*/  VOTEU.ANY UR4, UPT, PT ;  /* 0x0000000000047886 */ /* 0x000fe200038e0100 */
[----:B--2---:R-:W2:Y:S01]  /*14bd0*/  LDC.64 R4, c[0x0][0xc60] ;  /* 0x00031800ff047b82 */ /* 0x004ea20000000a00 */
[----:B------:R-:W4:Y:S08]  /*14be0*/  FLO.U32 R0, UR4 ;  /* 0x0000000400007d00 */ /* 0x000f3000080e0000 */
[----:B------:R-:W2:Y:S01]  /*14bf0*/  POPC R2, UR4 ;  /* 0x0000000400027d09 */ /* 0x000ea20008000000 */
[----:B----4-:R-:W-:-:S13]  /*14c00*/  ISETP.EQ.U32.AND P0, PT, R0, R3, PT ;  /* 0x000000030000720c */ /* 0x010fda0003f02070 */
[----:B--2---:R-:W2:Y:S01]  /*14c10*/  @P0 ATOMG.E.ADD.STRONG.GPU PT, R5, desc[UR50][R4.64], R2 ;  /* 0x00000002040509a8 */ /* 0x004ea200081ee1f2 */
[----:B------:R-:W4:Y:S02]  /*14c20*/  S2R R3, SR_LTMASK ;  /* 0x0000000000037919 */ /* 0x000f240000003900 */
[----:B----4-:R-:W-:-:S06]  /*14c30*/  LOP3.LUT R3, R3, UR4, RZ, 0xc0, !PT ;  /* 0x0000000403037c12 */ /* 0x010fcc000f8ec0ff */
[----:B------:R-:W4:Y:S01]  /*14c40*/  POPC R3, R3 ;  /* 0x0000000300037309 */ /* 0x000f220000000000 */
[----:B--2---:R-:W4:Y:S02]  /*14c50*/  SHFL.IDX PT, R0, R5, R0, 0x1f ;  /* 0x00001f0005007589 */ /* 0x004f2400000e0000 */
[----:B----4-:R-:W-:-:S07]  /*14c60*/  IADD3 R16, R0, UR37, R3 ;  /* 0x0000002500107c10 */ /* 0x010fce000fffe003 */
.L_x_1551:
[----:B------:R-:W-:Y:S05]  /*14c70*/  BSYNC B0 ;  /* 0x0000000000007941 */ /* 0x000fea0003800000 */
.L_x_1550:
[----:B------:R-:W4:Y:S01]  /*14c80*/  LDL R0, [R1+0x18] ;  /* 0x0000180001007983 */ /* 0x000f220000100800 */
[----:B------:R-:W-:Y:S01]  /*14c90*/  BSSY B0, `(.L_x_1552) ;  /* 0x000003e000007945 */ /* 0x000fe20003800000 */
[----:B----4-:R-:W-:-:S13]  /*14ca0*/  LOP3.LUT P0, RZ, R0, 0x1, RZ, 0xc0, !PT ;  /* 0x0000000100ff7812 */ /* 0x010fda000780c0ff */
[----:B------:R-:W-:Y:S05]  /*14cb0*/  @!P0 BRA `(.L_x_1553) ;  /* 0x0000000000ec8947 */ /* 0x000fea0003800000 */
[----:B------:R-:W4:Y:S04]  /*14cc0*/  LDL R3, [R1] ;  /* 0x0000000001037983 */ /* 0x000f280000100800 */
[----:B------:R-:W4:Y:S04]  /*14cd0*/  LDL R0, [R1+0x4] ;  /* 0x0000040001007983 */ /* 0x000f280000100800 */
[----:B------:R-:W5:Y:S01]  /*14ce0*/  LDL R2, [R1+0x10] ;  /* 0x0000100001027983 */ /* 0x000f620000100800 */
[----:B------:R-:W-:Y:S01]  /*14cf0*/  BSSY B1, `(.L_x_1554) ;  /* 0x0000006000017945 */ /* 0x000fe20003800000 */
[----:B------:R-:W-:Y:S01]  /*14d00*/  ISETP.NE.AND P1, PT, R6, RZ, PT ;  /* 0x000000ff0600720c */ /* 0x000fe20003f25270 */
[----:B----4-:R-:W-:Y:S01]  /*14d10*/  IMAD R0, R0, 0x8, R3 ;  /* 0x0000000800007824 */ /* 0x010fe200078e0203 */
[----:B-----5:R-:W-:-:S04]  /*14d20*/  SHF.L.U32 R3, R2, 0x1f, RZ ;  /* 0x0000001f02037819 */ /* 0x020fc800000006ff */
[----:B------:R-:W4:Y:S02]  /*14d30*/  SYNCS.PHASECHK.TRANS64.TRYWAIT P0, [R0+URZ+0x28860], R3 ;  /* 0x02886003000075a7 */ /* 0x000f24000800017f */
[----:B----4-:R-:W-:Y:S05]  /*14d40*/  @!P0 BRA `(.L_x_1555) ;  /* 0x0000002400848947 */ /* 0x010fea0003800000 */
.L_x_1618:
[----:B------:R-:W-:Y:S05]  /*14d50*/  BSYNC B1 ;  /* 0x0000000000017941 */ /* 0x000fea0003800000 */
.L_x_1554:
[----:B------:R-:W-:Y:S04]  /*14d60*/  BSSY B1, `(.L_x_1556) ;  /* 0x0000009000017945 */ /* 0x000fe80003800000 */
[----:B------:R-:W-:Y:S05]  /*14d70*/  @P1 BRA `(.L_x_1557) ;  /* 0x00000000001c1947 */ /* 0x000fea0003800000 */
[----:B------:R-:W5:Y:S01]  /*14d80*/  S2R R2, SR_TID.X ;  /* 0x0000000000027919 */ /* 0x000f620000002100 */
[----:B----4-:R-:W-:-:S04]  /*14d90*/  IMAD.MOV.U32 R3, RZ, RZ, 0x8000 ;  /* 0x00008000ff037424 */ /* 0x010fc800078e00ff */
[----:B------:R4:W-:Y:S01]  /*14da0*/  SYNCS.ARRIVE.TRANS64 RZ, [R0+URZ+0x28850], R3 ;  /* 0x0288500300ff79a7 */ /* 0x0009e2000800003f */
[----:B-----5:R-:W-:-:S04]  /*14db0*/  LOP3.LUT R2, R2, 0x1f, RZ, 0xc0, !PT ;  /* 0x0000001f02027812 */ /* 0x020fc800078ec0ff */
[----:B------:R-:W-:-:S13]  /*14dc0*/  ISETP.NE.AND P0, PT, R2, RZ, PT ;  /* 0x000000ff0200720c */ /* 0x000fda0003f05270 */
[----:B----4-:R-:W-:Y:S05]  /*14dd0*/  @!P0 BRA `(.L_x_1557) ;  /* 0x0000000000048947 */ /* 0x010fea0003800000 */
[----:B------:R-:W-:Y:S01]  /*14de0*/  BPT.TRAP 0x1 ;  /* 0x000000040000795c */ /* 0x000fe20000300000 */
.L_x_1557:
[----:B------:R-:W-:Y:S05]  /*14df0*/  BSYNC B1 ;  /* 0x0000000000017941 */ /* 0x000fea0003800000 */
.L_x_1556:
[----:B------:R-:W5:Y:S04]  /*14e00*/  LDL.LU R5, [R1+0x14] ;  /* 0x0000140001057983 */ /* 0x000f680000300800 */
[----:B------:R-:W5:Y:S04]  /*14e10*/  LDL.LU R2, [R1+0x8] ;  /* 0x0000080001027983 */ /* 0x000f680000300800 */
[----:B--2---:R-:W2:Y:S04]  /*14e20*/  LDL R4, [R1] ;  /* 0x0000000001047983 */ /* 0x004ea80000100800 */
[----:B----4-:R-:W2:Y:S01]  /*14e30*/  LDL R3, [R1+0x4] ;  /* 0x0000040001037983 */ /* 0x010ea20000100800 */
[----:B------:R-:W-:Y:S01]  /*14e40*/  UIADD3 UR4, UP0, UR38, 0x470, URZ ;  /* 0x0000047026047890 */ /* 0x000fe2000ff1e03f */
[----:B------:R-:W-:Y:S01]  /*14e50*/  PLOP3.LUT P0, PT, PT, PT, PT, 0x80, 0x0 ;  /* 0x000000000000781c */ /* 0x000fe20003f0f070 */
[----:B------:R-:W-:Y:S01]  /*14e60*/  VIADD R0, R0, 0x28850 ;  /* 0x0002885000007836 */ /* 0x000fe20000000000 */
[----:B------:R-:W-:Y:S01]  /*14e70*/  UMOV UR6, 0x0 ;  /* 0x0000000000067882 */ /* 0x000fe20000000000 */
[----:B------:R-:W-:Y:S01]  /*14e80*/  UIADD3.X UR5, URZ, UR39, URZ, UP0, !UPT ;  /* 0x000000273f057290 */ /* 0x000fe200087fe43f */
[----:B------:R-:W-:Y:S01]  /*14e90*/  UMOV UR7, 0x14f00000 ;  /* 0x14f0000000077882 */ /* 0x000fe20000000000 */
[----:B------:R-:W-:Y:S01]  /*14ea0*/  UMOV UR10, URZ ;  /* 0x0000003f000a7c82 */ /* 0x000fe20008000000 */
[----:B-----5:R-:W-:-:S02]  /*14eb0*/  IMAD R2, R2, 0x80, R5 ;  /* 0x0000008002027824 */ /* 0x020fc400078e0205 */
[----:B--2---:R-:W-:-:S04]  /*14ec0*/  IMAD R3, R3, 0x8000, R4 ;  /* 0x0000800003037824 */ /* 0x004fc800078e0204 */
[----:B------:R-:W-:-:S07]  /*14ed0*/  VIADD R4, R3, 0x400 ;  /* 0x0000040003047836 */ /* 0x000fce0000000000 */
.L_x_1558:
        /* <DEDUP_REMOVED lines=10> */
[----:B------:R-:W-:Y:S01]  /*14f80*/  PLOP3.LUT P0, PT, PT, PT, PT, 0x80, 0x0 ;  /* 0x000000000000781c */ /* 0x000fe20003f0f070 */
[----:B------:R-:W-:Y:S01]  /*14f90*/  VIADD R3, R3, 0x4400 ;  /* 0x0000440003037836 */ /* 0x000fe20000000000 */
[----:B------:R-:W-:Y:S01]  /*14fa0*/  UMOV UR6, 0x0 ;  /* 0x0000000000067882 */ /* 0x000fe20000000000 */
[----:B------:R-:W-:Y:S01]  /*14fb0*/  UMOV UR7, 0x14f00000 ;  /* 0x14f0000000077882 */ /* 0x000fe20000000000 */
[----:B------:R-:W-:-:S09]  /*14fc0*/  UMOV UR10, 0x40 ;  /* 0x00000040000a7882 */ /* 0x000fd20000000000 */
.L_x_1559:
        /* <DEDUP_REMOVED lines=9> */
[----:B----4-:R-:W-:Y:S05]  /*15060*/  @P0 BRA.U.ANY `(.L_x_1559) ;  /* 0xfffffffd00d80947 */ /* 0x010fea000393ffff */
.L_x_1553:
[----:B------:R-:W-:Y:S05]  /*15070*/  BSYNC B0 ;  /* 0x0000000000007941 */ /* 0x000fea0003800000 */
.L_x_1552:
[----:B------:R-:W4:Y:S04]  /*15080*/  LDL.LU R5, [R1+0x4] ;  /* 0x0000040001057983 */ /* 0x000f280000300800 */
[----:B--2---:R-:W2:Y:S01]  /*15090*/  LDL.LU R4, [R1+0x10] ;  /* 0x0000100001047983 */ /* 0x004ea20000300800 */
[----:B----4-:R-:W-:-:S05]  /*150a0*/  VIADD R0, R5, 0x1 ;  /* 0x0000000105007836 */ /* 0x010fca0000000000 */
[----:B------:R-:W-:-:S04]  /*150b0*/  ISETP.NE.AND P0, PT, R0, 0x2, PT ;  /* 0x000000020000780c */ /* 0x000fc80003f05270 */
[----:B------:R-:W-:Y:S02]  /*150c0*/  SEL R2, RZ, 0x1, P0 ;  /* 0x00000001ff027807 */ /* 0x000fe40000000000 */
[----:B------:R-:W-:Y:S02]  /*150d0*/  SEL R0, R0, RZ, P0 ;  /* 0x000000ff00007207 */ /* 0x000fe40000000000 */
[----:B--2---:R-:W-:-:S03]  /*150e0*/  LOP3.LUT R4, R4, R2, RZ, 0x3c, !PT ;  /* 0x0000000204047212 */ /* 0x004fc600078e3cff */
[----:B------:R2:W-:Y:S04]  /*150f0*/  STL [R1+0x4], R0 ;  /* 0x0000040001007387 */ /* 0x0005e80000100800 */
[----:B------:R2:W-:Y:S02]  /*15100*/  STL [R1+0x10], R4 ;  /* 0x0000100401007387 */ /* 0x0005e40000100800 */
.L_x_1480:
[----:B------:R-:W-:Y:S05]  /*15110*/  BSYNC B7 ;  /* 0x0000000000077941 */ /* 0x000fea0003800000 */
.L_x_1478:
        /* <DEDUP_REMOVED lines=10> */
[----:B------:R2:W-:Y:S01]  /*151c0*/  STL [R1], R0 ;  /* 0x0000000001007387 */ /* 0x0005e20000100800 */
[----:B------:R-:W-:Y:S06]  /*151d0*/  BAR.ARV 0x4, 0x180 ;  /* 0x0106000000007b1d */ /* 0x000fec0000002000 */
[----:B------:R-:W-:Y:S05]  /*151e0*/  BRA `(.L_x_1561) ;  /* 0x0000000800d47947 */ /* 0x000fea0003800000 */
.L_x_1560:
[----:B------:R-:W2:Y:S01]  /*151f0*/  S2R R0, SR_TID.X ;  /* 0x0000000000007919 */ /* 0x000ea20000002100 */
[----:B------:R-:W-:Y:S01]  /*15200*/  UMOV UR4, 0xffffffff ;  /* 0xffffffff00047882 */ /* 0x000fe20000000000 */
[----:B--2---:R-:W-:-:S04]  /*15210*/  LOP3.LUT R4, R0, 0x1f, RZ, 0xc0, !PT ;  /* 0x0000001f00047812 */ /* 0x004fc800078ec0ff */
[----:B------:R-:W-:Y:S01]  /*15220*/  ISETP.NE.AND P0, PT, R4, 0x1f, PT ;  /* 0x0000001f0400780c */ /* 0x000fe20003f05270 */
[----:B------:R-:W-:-:S12]  /*15230*/  BRA.DIV UR4, `(.L_x_1562) ;  /* 0x00000022045c7947 */ /* 0x000fd8000b800000 */
[----:B------:R-:W-:Y:S01]  /*15240*/  IMAD.IADD R5, R19, 0x1, R4 ;  /* 0x0000000113057824 */ /* 0x000fe200078e0204 */
[----:B------:R-:W-:-:S04]  /*15250*/  ULDC UR4, c[0x0][0xc3c] ;  /* 0x00030f0000047ab9 */ /* 0x000fc80000000800 */
[----:B------:R-:W-:-:S13]  /*15260*/  ISETP.GE.OR P1, PT, R5, UR4, !P0 ;  /* 0x0000000405007c0c */ /* 0x000fda000c726670 */
[----:B------:R-:W2:Y:S02]  /*15270*/  @!P1 LDC.64 R2, c[0x0][0xc80] ;  /* 0x00032000ff029b82 */ /* 0x000ea40000000a00 */
[----:B--2---:R-:W-:-:S06]  /*15280*/  @!P1 IMAD.WIDE R2, R5, 0x4, R2 ;  /* 0x0000000405029825 */ /* 0x004fcc00078e0202 */
[----:B------:R2:W4:Y:S01]  /*15290*/  @!P1 LDG.E R3, desc[UR50][R2.64] ;  /* 0x0000003202039981 */ /* 0x000522000c1e1900 */
[C---:B------:R-:W-:Y:S02]  /*152a0*/  ISETP.GE.U32.AND P2, PT, R4.reuse, 0x2, PT ;  /* 0x000000020400780c */ /* 0x040fe40003f46070 */
[C---:B------:R-:W-:Y:S01]  /*152b0*/  ISETP.GE.U32.AND P3, PT, R4.reuse, 0x4, PT ;  /* 0x000000040400780c */ /* 0x040fe20003f66070 */
[----:B------:R-:W-:Y:S01]  /*152c0*/  SHFL.IDX PT, R0, R16, RZ, 0x1f ;  /* 0x00001fff10007589 */ /* 0x000fe200000e0000 */
[C---:B------:R-:W-:Y:S02]  /*152d0*/  ISETP.GE.U32.AND P4, PT, R4.reuse, 0x8, PT ;  /* 0x000000080400780c */ /* 0x040fe40003f86070 */
[C---:B------:R-:W-:Y:S01]  /*152e0*/  ISETP.GE.U32.AND P5, PT, R4.reuse, 0x10, PT ;  /* 0x000000100400780c */ /* 0x040fe20003fa6070 */
[----:B--2---:R-:W-:Y:S02]  /*152f0*/  IMAD.MOV.U32 R2, RZ, RZ, RZ ;  /* 0x000000ffff027224 */ /* 0x004fe400078e00ff */
[----:B----4-:R-:W-:Y:S01]  /*15300*/  @!P1 IMAD.MOV.U32 R2, RZ, RZ, R3 ;  /* 0x000000ffff029224 */ /* 0x010fe200078e0003 */
[----:B------:R-:W-:-:S04]  /*15310*/  ISETP.NE.AND P1, PT, R4, RZ, PT ;  /* 0x000000ff0400720c */ /* 0x000fc80003f25270 */
[----:B------:R-:W2:Y:S02]  /*15320*/  SHFL.UP PT, R14, R2, 0x1, RZ ;  /* 0x04200000020e7989 */ /* 0x000ea400000e00ff */
[----:B--2---:R-:W-:-:S05]  /*15330*/  SEL R5, R14, RZ, P1 ;  /* 0x000000ff0e057207 */ /* 0x004fca0000800000 */
[----:B------:R-:W-:Y:S02]  /*15340*/  IMAD.IADD R3, R2, 0x1, R5 ;  /* 0x0000000102037824 */ /* 0x000fe400078e0205 */
[----:B------:R-:W-:Y:S04]  /*15350*/  SHFL.IDX PT, R5, R16, 0x1, 0x1f ;  /* 0x00201f0010057f89 */ /* 0x000fe800000e0000 */
[----:B------:R-:W2:Y:S02]  /*15360*/  SHFL.UP PT, R14, R3, 0x2, RZ ;  /* 0x04400000030e7989 */ /* 0x000ea400000e00ff */
[----:B--2---:R-:W-:-:S05]  /*15370*/  SEL R14, R14, RZ, P2 ;  /* 0x000000ff0e0e7207 */ /* 0x004fca0001000000 */
[----:B------:R-:W-:-:S05]  /*15380*/  IMAD.IADD R3, R3, 0x1, R14 ;  /* 0x0000000103037824 */ /* 0x000fca00078e020e */
        /* <DEDUP_REMOVED lines=9> */
[----:B------:R2:W4:Y:S02]  /*15420*/  SHFL.IDX PT, R14, R3, 0x1f, 0x1f ;  /* 0x03e01f00030e7f89 */ /* 0x00052400000e0000 */
.L_x_1628:
[----:B------:R-:W-:Y:S02]  /*15430*/  ULDC UR4, c[0x0][0xc38] ;  /* 0x00030e0000047ab9 */ /* 0x000fe40000000800 */
[----:B------:R-:W-:-:S04]  /*15440*/  IMAD.U32 R4, RZ, RZ, UR4 ;  /* 0x00000004ff047e24 */ /* 0x000fc8000f8e00ff */
[----:B----4-:R-:W-:-:S04]  /*15450*/  IMAD R16, R14, R4, RZ ;  /* 0x000000040e107224 */ /* 0x010fc800078e02ff */
[----:B------:R-:W-:-:S05]  /*15460*/  IMAD.IADD R5, R5, 0x1, R16 ;  /* 0x0000000105057824 */ /* 0x000fca00078e0210 */
[----:B------:R-:W-:-:S13]  /*15470*/  ISETP.GT.AND P6, PT, R5, R0, PT ;  /* 0x000000000500720c */ /* 0x000fda0003fc4270 */
[----:B------:R-:W-:Y:S05]  /*15480*/  @P6 BRA `(.L_x_1563) ;  /* 0x00000000009c6947 */ /* 0x000fea0003800000 */
.L_x_1568:
[----:B------:R-:W4:Y:S01]  /*15490*/  LDC R4, c[0x0][0xc3c] ;  /* 0x00030f00ff047b82 */ /* 0x000f220000000800 */
[----:B------:R-:W-:-:S05]  /*154a0*/  VIADD R19, R19, 0x1f ;  /* 0x0000001f13137836 */ /* 0x000fca0000000000 */
[----:B----4-:R-:W-:-:S13]  /*154b0*/  ISETP.GE.AND P6, PT, R19, R4, PT ;  /* 0x000000041300720c */ /* 0x010fda0003fc6270 */
[----:B------:R-:W-:Y:S05]  /*154c0*/  @P6 BRA `(.L_x_1564) ;  /* 0x0000000400d06947 */ /* 0x000fea0003800000 */
[----:B------:R-:W4:Y:S01]  /*154d0*/  S2R R2, SR_TID.X ;  /* 0x0000000000027919 */ /* 0x000f220000002100 */
[----:B------:R-:W-:Y:S01]  /*154e0*/  BSSY B0, `(.L_x_1565) ;  /* 0x0000009000007945 */ /* 0x000fe20003800000 */
[----:B----4-:R-:W-:-:S05]  /*154f0*/  LOP3.LUT R2, R2, 0x1f, RZ, 0xc0, !PT ;  /* 0x0000001f02027812 */ /* 0x010fca00078ec0ff */
[----:B---3--:R-:W-:Y:S02]  /*15500*/  IMAD.IADD R7, R19, 0x1, R2 ;  /* 0x0000000113077824 */ /* 0x008fe400078e0202 */
[----:B------:R-:W-:-:S03]  /*15510*/  IMAD.MOV.U32 R2, RZ, RZ, RZ ;  /* 0x000000ffff027224 */ /* 0x000fc600078e00ff */
[----:B------:R-:W-:-:S13]  /*15520*/  ISETP.GE.OR P6, PT, R7, R4, !P0 ;  /* 0x000000040700720c */ /* 0x000fda00047c6670 */
[----:B------:R-:W-:Y:S05]  /*15530*/  @P6 BRA `(.L_x_1566) ;  /* 0x00000000000c6947 */ /* 0x000fea0003800000 */
[----:B--2---:R-:W2:Y:S02]  /*15540*/  LDC.64 R2, c[0x0][0xc80] ;  /* 0x00032000ff027b82 */ /* 0x004ea40000000a00 */
[----:B--2---:R-:W-:-:S06]  /*15550*/  IMAD.WIDE R2, R7, 0x4, R2 ;  /* 0x0000000407027825 */ /* 0x004fcc00078e0202 */
[----:B------:R3:W5:Y:S02]  /*15560*/  LDG.E R2, desc[UR50][R2.64] ;  /* 0x0000003202027981 */ /* 0x000764000c1e1900 */
.L_x_1566:
[----:B------:R-:W-:Y:S05]  /*15570*/  BSYNC B0 ;  /* 0x0000000000007941 */ /* 0x000fea0003800000 */
.L_x_1565:
[----:B------:R-:W-:-:S03]  /*15580*/  UMOV UR4, 0xffffffff ;  /* 0xffffffff00047882 */ /* 0x000fc60000000000 */
[----:B------:R-:W-:Y:S05]  /*15590*/  BRA.DIV UR4, `(.L_x_1567) ;  /* 0x0000002204a87947 */ /* 0x000fea000b800000 */
[----:B-----5:R-:W2:Y:S02]  /*155a0*/  SHFL.UP PT, R14, R2, 0x1, RZ ;  /* 0x04200000020e7989 */ /* 0x020ea400000e00ff */
[----:B--23--:R-:W-:-:S05]  /*155b0*/  SEL R3, R14, RZ, P1 ;  /* 0x000000ff0e037207 */ /* 0x00cfca0000800000 */
        /* <DEDUP_REMOVED lines=13> */
[----:B------:R2:W3:Y:S02]  /*15690*/  SHFL.IDX PT, R14, R3, 0x1f, 0x1f ;  /* 0x03e01f00030e7f89 */ /* 0x0004e400000e0000 */
.L_x_1636:
[----:B------:R-:W-:Y:S02]  /*156a0*/  ULDC UR4, c[0x0][0xc38] ;  /* 0x00030e0000047ab9 */ /* 0x000fe40000000800 */
[----:B------:R-:W-:-:S04]  /*156b0*/  IMAD.U32 R4, RZ, RZ, UR4 ;  /* 0x00000004ff047e24 */ /* 0x000fc8000f8e00ff */
[----:B---3--:R-:W-:-:S04]  /*156c0*/  IMAD R16, R14, R4, RZ ;  /* 0x000000040e107224 */ /* 0x008fc800078e02ff */
[----:B------:R-:W-:-:S05]  /*156d0*/  IMAD.IADD R5, R16, 0x1, R5 ;  /* 0x0000000110057824 */ /* 0x000fca00078e0205 */
[----:B------:R-:W-:-:S13]  /*156e0*/  ISETP.GT.AND P6, PT, R5, R0, PT ;  /* 0x000000000500720c */ /* 0x000fda0003fc4270 */
[----:B------:R-:W-:Y:S05]  /*156f0*/  @!P6 BRA `(.L_x_1568) ;  /* 0xfffffffc0064e947 */ /* 0x000fea000383ffff */
.L_x_1563:
[----:B------:R-:W-:Y:S01]  /*15700*/  IMAD.IADD R16, R5, 0x1, -R16 ;  /* 0x0000000105107824 */ /* 0x000fe200078e0a10 */
[----:B------:R-:W-:-:S03]  /*15710*/  UMOV UR4, 0xffffffff ;  /* 0xffffffff00047882 */ /* 0x000fc60000000000 */
[----:B------:R-:W-:-:S05]  /*15720*/  IMAD R5, R3, R4, R16 ;  /* 0x0000000403057224 */ /* 0x000fca00078e0210 */
[----:B------:R-:W-:Y:S01]  /*15730*/  ISETP.GT.AND P6, PT, R5, R0, PT ;  /* 0x000000000500720c */ /* 0x000fe20003fc4270 */
[----:B------:R-:W-:-:S12]  /*15740*/  BRA.DIV UR4, `(.L_x_1569) ;  /* 0x0000002204fc7947 */ /* 0x000fd8000b800000 */
[----:B------:R-:W-:-:S04]  /*15750*/  VOTE.ANY R5, PT, !P6 ;  /* 0x0000000000057806 */ /* 0x000fc800070e0100 */
[----:B------:R-:W4:Y:S02]  /*15760*/  POPC R6, R5 ;  /* 0x0000000500067309 */ /* 0x000f240000000000 */
[----:B----4-:R4:W0:Y:S02]  /*15770*/  SHFL.IDX PT, R17, R2, R6, 0x1f ;  /* 0x00001f0602117589 */ /* 0x01082400000e0000 */
.L_x_1640:
[----:B------:R-:W-:Y:S01]  /*15780*/  ISETP.NE.AND P0, PT, R5, RZ, PT ;  /* 0x000000ff0500720c */ /* 0x000fe20003f05270 */
[----:B------:R-:W-:-:S12]  /*15790*/  IMAD.MOV.U32 R5, RZ, RZ, RZ ;  /* 0x000000ffff057224 */ /* 0x000fd800078e00ff */
[----:B------:R-:W-:Y:S05]  /*157a0*/  @!P0 BRA `(.L_x_1570) ;  /* 0x0000000000108947 */ /* 0x000fea0003800000 */
[----:B------:R-:W-:Y:S01]  /*157b0*/  UMOV UR4, 0xffffffff ;  /* 0xffffffff00047882 */ /* 0x000fe20000000000 */
[----:B------:R-:W-:Y:S02]  /*157c0*/  VIADD R12, R6, 0xffffffff ;  /* 0xffffffff060c7836 */ /* 0x000fe40000000000 */
[----:B------:R-:W-:Y:S05]  /*157d0*/  BRA.DIV UR4, `(.L_x_1571) ;  /* 0x0000002604207947 */ /* 0x000fea000b800000 */
[----:B------:R0:W0:Y:S02]  /*157e0*/  SHFL.IDX PT, R5, R3, R12, 0x1f ;  /* 0x00001f0c03057589 */ /* 0x00002400000e0000 */
.L_x_1570:
[----:B0-2-4-:R-:W0:Y:S01]  /*157f0*/  LDC.64 R2, c[0x0][0xc90] ;  /* 0x00032400ff027b82 */ /* 0x015e220000000a00 */
[----:B------:R-:W-:-:S04]  /*15800*/  IMAD.IADD R19, R6, 0x1, R19 ;  /* 0x0000000106137824 */ /* 0x000fc800078e0213 */
[----:B0-----:R-:W-:-:S05]  /*15810*/  IMAD.WIDE R2, R19, 0x4, R2 ;  /* 0x0000000413027825 */ /* 0x001fca00078e0202 */
[----:B---3--:R-:W2:Y:S01]  /*15820*/  LDG.E R7, desc[UR50][R2.64] ;  /* 0x0000003202077981 */ /* 0x008ea2000c1e1900 */
[----:B------:R-:W-:-:S04]  /*15830*/  IMAD R16, R5, R4, R16 ;  /* 0x0000000405107224 */ /* 0x000fc800078e0210 */
[----:B------:R-:W-:Y:S02]  /*15840*/  IMAD.IADD R0, R0, 0x1, -R16 ;  /* 0x0000000100007824 */ /* 0x000fe400078e0a10 */
[----:B--2---:R-:W-:-:S05]  /*15850*/  IMAD R6, R17, R7, RZ ;  /* 0x0000000711067224 */ /* 0x004fca00078e02ff */
[----:B------:R-:W-:-:S04]  /*15860*/  IABS R8, R6 ;  /* 0x0000000600087213 */ /* 0x000fc80000000000 */
[----:B------:R-:W0:Y:S08]  /*15870*/  I2F.RP R2, R8 ;  /* 0x0000000800027306 */ /* 0x000e300000209400 */
[----:B0-----:R-:W0:Y:S02]  /*15880*/  MUFU.RCP R2, R2 ;  /* 0x0000000200027308 */ /* 0x001e240000001000 */
[----:B0-----:R-:W-:-:S06]  /*15890*/  VIADD R2, R2, 0xffffffe ;  /* 0x0ffffffe02027836 */ /* 0x001fcc0000000000 */
[----:B------:R-:W0:Y:S02]  /*158a0*/  F2I.FTZ.U32.TRUNC.NTZ R3, R2 ;  /* 0x0000000200037305 */ /* 0x000e24000021f000 */
[----:B0-----:R-:W-:-:S04]  /*158b0*/  IMAD.MOV R2, RZ, RZ, -R3 ;  /* 0x000000ffff027224 */ /* 0x001fc800078e0a03 */
[----:B------:R-:W-:Y:S02]  /*158c0*/  IMAD R5, R2, R8, RZ ;  /* 0x0000000802057224 */ /* 0x000fe400078e02ff */
[----:B------:R-:W-:-:S04]  /*158d0*/  IMAD.MOV.U32 R2, RZ, RZ, RZ ;  /* 0x000000ffff027224 */ /* 0x000fc800078e00ff */
[----:B------:R-:W-:Y:S01]  /*158e0*/  IMAD.HI.U32 R2, R3, R5, R2 ;  /* 0x0000000503027227 */ /* 0x000fe200078e0002 */
[----:B------:R-:W-:Y:S02]  /*158f0*/  IABS R3, R0 ;  /* 0x0000000000037213 */ /* 0x000fe40000000000 */
[----:B------:R-:W-:-:S03]  /*15900*/  IABS R5, R6 ;  /* 0x0000000600057213 */ /* 0x000fc60000000000 */
[----:B------:R-:W-:-:S04]  /*15910*/  IMAD.HI.U32 R2, R2, R3, RZ ;  /* 0x0000000302027227 */ /* 0x000fc800078e00ff */
[----:B------:R-:W-:-:S04]  /*15920*/  IMAD.MOV R5, RZ, RZ, -R5 ;  /* 0x000000ffff057224 */ /* 0x000fc800078e0a05 */
        /* <DEDUP_REMOVED lines=15> */
[----:B------:R-:W-:Y:S01]  /*15a20*/  VIADDMNMX R4, R3, R4, R7, PT ;  /* 0x0000000403047246 */ /* 0x000fe20003800107 */
[----:B------:R-:W-:-:S03]  /*15a30*/  IMAD.IADD R5, R0, 0x1, R5 ;  /* 0x0000000100057824 */ /* 0x000fc600078e0205 */
        /* <DEDUP_REMOVED lines=23> */
[----:B------:R-:W-:Y:S01]  /*15bb0*/  @!P1 LOP3.LUT R2, RZ, R4, RZ, 0x33, !PT ;  /* 0x00000004ff029212 */ /* 0x000fe200078e33ff */
[----:B------:R-:W-:-:S04]  /*15bc0*/  IMAD.MOV R4, RZ, RZ, -R4 ;  /* 0x000000ffff047224 */ /* 0x000fc800078e0a04 */
[----:B------:R-:W-:Y:S01]  /*15bd0*/  IMAD R18, R2, R4, R5 ;  /* 0x0000000402127224 */ /* 0x000fe200078e0205 */
[----:B------:R-:W-:-:S05]  /*15be0*/  LOP3.LUT R2, RZ, R2, RZ, 0x33, !PT ;  /* 0x00000002ff027212 */ /* 0x000fca00078e33ff */
[----:B------:R-:W-:Y:S01]  /*15bf0*/  IMAD.IADD R17, R17, 0x1, R2 ;  /* 0x0000000111117824 */ /* 0x000fe200078e0202 */
[----:B------:R-:W-:Y:S06]  /*15c00*/  BRA `(.L_x_1572) ;  /* 0x00000000001c7947 */ /* 0x000fec0003800000 */
.L_x_1564:
[----:B------:R-:W-:Y:S01]  /*15c10*/  UMOV UR4, URZ ;  /* 0x0000003f00047c82 */ /* 0x000fe20008000000 */
[----:B------:R-:W-:Y:S01]  /*15c20*/  UMOV UR5, URZ ;  /* 0x0000003f00057c82 */ /* 0x000fe20008000000 */
[----:B------:R-:W-:Y:S01]  /*15c30*/  ULDC UR6, c[0x0][0xc3c] ;  /* 0x00030f0000067ab9 */ /* 0x000fe20000000800 */
[----:B------:R-:W-:Y:S02]  /*15c40*/  IMAD.MOV.U32 R16, RZ, RZ, R0 ;  /* 0x000000ffff107224 */ /* 0x000fe400078e0000 */
[----:B------:R-:W-:Y:S02]  /*15c50*/  IMAD.U32 R17, RZ, RZ, UR4 ;  /* 0x00000004ff117e24 */ /* 0x000fe4000f8e00ff */
[----:B------:R-:W-:Y:S02]  /*15c60*/  IMAD.U32 R18, RZ, RZ, UR5 ;  /* 0x00000005ff127e24 */ /* 0x000fe4000f8e00ff */
[----:B------:R-:W-:-:S07]  /*15c70*/  IMAD.U32 R19, RZ, RZ, UR6 ;  /* 0x00000006ff137e24 */ /* 0x000fce000f8e00ff */
.L_x_1572:
[----:B------:R4:W5:Y:S01]  /*15c80*/  LDL R2, [R1] ;  /* 0x0000000001027983 */ /* 0x0009620000100800 */
[----:B------:R-:W0:Y:S01]  /*15c90*/  S2R R0, SR_TID.X ;  /* 0x0000000000007919 */ /* 0x000e220000002100 */
[----:B------:R-:W-:Y:S05]  /*15ca0*/  WARPSYNC.ALL ;  /* 0x0000000000007948 */ /* 0x000fea0003800000 */
[----:B0-----:R-:W-:Y:S01]  /*15cb0*/  LOP3.LUT R0, R0, 0x1f, RZ, 0xc0, !PT ;  /* 0x0000001f00007812 */ /* 0x001fe200078ec0ff */
[----:B------:R-:W-:Y:S03]  /*15cc0*/  BAR.SYNC.DEFER_BLOCKING 0x4, 0x180 ;  /* 0x0106000000007b1d */ /* 0x000fe60000010000 */
[----:B------:R-:W-:-:S13]  /*15cd0*/  ISETP.NE.AND P0, PT, R0, RZ, PT ;  /* 0x000000ff0000720c */ /* 0x000fda0003f05270 */
[----:B--2---:R-:W5:Y:S01]  /*15ce0*/  @!P0 S2R R3, SR_CgaCtaId ;  /* 0x0000000000038919 */ /* 0x004f620000008800 */
[----:B------:R-:W-:-:S04]  /*15cf0*/  @!P0 MOV R0, 0x400 ;  /* 0x0000040000008802 */ /* 0x000fc80000000f00 */
[----:B-----5:R-:W-:-:S05]  /*15d00*/  @!P0 LEA R2, R3, R0, 0x18 ;  /* 0x0000000003028211 */ /* 0x020fca00078ec0ff */
[----:B------:R4:W-:Y:S04]  /*15d10*/  @!P0 STS.128 [R2+0x288d0], R16 ;  /* 0x0288d01002008388 */ /* 0x0009e80000000c00 */
[----:B------:R4:W-:Y:S01]  /*15d20*/  @!P0 STL [R1], R2 ;  /* 0x0000000201008387 */ /* 0x0009e20000100800 */
[----:B------:R-:W-:Y:S06]  /*15d30*/  BAR.ARV 0x5, 0x180 ;  /* 0x0146000000007b1d */ /* 0x000fec0000002000 */
.L_x_1561:
[----:B------:R-:W-:Y:S02]  /*15d40*/  ULDC UR4, c[0x0][0xc3c] ;  /* 0x00030f0000047ab9 */ /* 0x000fe40000000800 */
[----:B----4-:R-:W-:-:S13]  /*15d50*/  ISETP.GE.AND P0, PT, R19, UR4, PT ;  /* 0x0000000413007c0c */ /* 0x010fda000bf06270 */
[----:B------:R-:W-:Y:S05]  /*15d60*/  @!P0 BRA `(.L_x_1573) ;  /* 0xffffffac004c8947 */ /* 0x000fea000383ffff */
[----:B------:R-:W-:Y:S05]  /*15d70*/  BSYNC B8 ;  /* 0x0000000000087941 */ /* 0x000fea0003800000 */
.L_x_1466:
[----:B--2---:R-:W2:Y:S01]  /*15d80*/  LDL.LU R0, [R1+0x3c] ;  /* 0x00003c0001007983 */ /* 0x004ea20000300800 */
[----:B------:R-:W-:Y:S01]  /*15d90*/  BSSY B0, `(.L_x_1574) ;  /* 0x000000b000007945 */ /* 0x000fe20003800000 */
[----:B------:R-:W4:Y:S01]  /*15da0*/  S2R R5, SR_CgaCtaId ;  /* 0x0000000000057919 */ /* 0x000f220000008800 */
[----:B--2---:R-:W-:-:S05]  /*15db0*/  VIADD R0, R0, 0x1 ;  /* 0x0000000100007836 */ /* 0x004fca0000000000 */
[----:B0-----:R-:W-:-:S04]  /*15dc0*/  LEA.HI R2, R0, R0, RZ, 0x1 ;  /* 0x0000000000027211 */ /* 0x001fc800078f08ff */
[----:B------:R-:W-:-:S05]  /*15dd0*/  LOP3.LUT R3, R2, 0xfffffffe, RZ, 0xc0, !PT ;  /* 0xfffffffe02037812 */ /* 0x000fca00078ec0ff */
[----:B------:R-:W-:Y:S01]  /*15de0*/  IMAD.IADD R3, R0, 0x1, -R3 ;  /* 0x0000000100037824 */ /* 0x000fe200078e0a03 */
[----:B------:R-:W-:-:S04]  /*15df0*/  MOV R0, 0x400 ;  /* 0x0000040000007802 */ /* 0x000fc80000000f00 */
[----:B----4-:R-:W-:Y:S02]  /*15e00*/  LEA R0, R5, R0, 0x18 ;  /* 0x0000000005007211 */ /* 0x010fe400078ec0ff */
[----:B------:R-:W-:-:S04]  /*15e10*/  SHF.L.U32 R3, R3, 0x1f, RZ ;  /* 0x0000001f03037819 */ /* 0x000fc800000006ff */
[----:B------:R-:W0:Y:S02]  /*15e20*/  SYNCS.PHASECHK.TRANS64.TRYWAIT P0, [R0+URZ+0x28820], R3 ;  /* 0x02882003000075a7 */ /* 0x000e24000800017f */
[----:B0-----:R-:W-:Y:S05]  /*15e30*/  @!P0 BRA `(.L_x_1575) ;  /* 0x0000001c00b08947 */ /* 0x001fea0003800000 */
.L_x_1643:
[----:B------:R-:W-:Y:S05]  /*15e40*/  BSYNC B0 ;  /* 0x0000000000007941 */ /* 0x000fea0003800000 */
.L_x_1574:
[----:B------:R-:W-:-:S03]  /*15e50*/  UMOV UR4, 0xffffffff ;  /* 0xffffffff00047882 */ /* 0x000fc60000000000 */
[----:B------:R-:W-:Y:S05]  /*15e60*/  BRA.DIV UR4, `(.L_x_1576) ;  /* 0x0000001e04b87947 */ /* 0x000fea000b800000 */
[----:B------:R-:W2:Y:S02]  /*15e70*/  S2R R2, SR_TID.X ;  /* 0x0000000000027919 */ /* 0x000ea40000002100 */
[----:B--2---:R-:W-:-:S04]  /*15e80*/  SHF.R.U32.HI R2, RZ, 0x5, R2 ;  /* 0x00000005ff027819 */ /* 0x004fc80000011602 */
[----:B------:R-:W-:-:S05]  /*15e90*/  LOP3.LUT R2, R2, 0x3, RZ, 0xc0, !PT ;  /* 0x0000000302027812 */ /* 0x000fca00078ec0ff */
[----:B------:R2:W4:Y:S02]  /*15ea0*/  SHFL.IDX PT, R14, R2, RZ, 0x1f ;  /* 0x00001fff020e7589 */ /* 0x00052400000e0000 */
.L_x_1646:
[----:B----4-:R-:W-:Y:S01]  /*15eb0*/  ISETP.NE.AND P0, PT, R14, RZ, PT ;  /* 0x000000ff0e00720c */ /* 0x010fe20003f05270 */
[----:B------:R-:W-:-:S12]  /*15ec0*/  BSSY B0, `(.L_x_1577) ;  /* 0x0000027000007945 */ /* 0x000fd80003800000 */
[----:B------:R-:W-:Y:S05]  /*15ed0*/  @P0 BRA `(.L_x_1578) ;  /* 0x0000000000940947 */ /* 0x000fea0003800000 */
[----:B------:R-:W-:-:S03]  /*15ee0*/  UMOV UR4, 0xffffffff ;  /* 0xffffffff00047882 */ /* 0x000fc60000000000 */
[----:B------:R-:W-:Y:S05]  /*15ef0*/  BRA.DIV UR4, `(.L_x_1579) ;  /* 0x0000001e04c87947 */ /* 0x000fea000b800000 */
[----:B------:R-:W-:-:S13]  /*15f00*/  ELECT P6, URZ, PT ;  /* 0x00000000003f782f */ /* 0x000fda00038c0000 */
.L_x_1649:
[----:B------:R-:W-:Y:S05]  /*15f10*/  @!P6 BRA `(.L_x_1578) ;  /* 0x000000000084e947 */ /* 0x000fea0003800000 */
[----:B------:R-:W-:-:S06]  /*15f20*/  ULOP3.LUT UR4, UR36, 0x2, URZ, 0xfc, !UPT ;  /* 0x0000000224047892 */ /* 0x000fcc000f8efc3f */
[----:B--2---:R-:W-:-:S05]  /*15f30*/  IMAD.U32 R2, RZ, RZ, UR4 ;  /* 0x00000004ff027e24 */ /* 0x004fca000f8e00ff */
[----:B------:R-:W-:-:S13]  /*15f40*/  ISETP.NE.AND P2, PT, R2, 0x3, PT ;  /* 0x000000030200780c */ /* 0x000fda0003f45270 */
[----:B------:R-:W-:Y:S05]  /*15f50*/  @!P2 BRA `(.L_x_1580) ;  /* 0x000000000004a947 */ /* 0x000fea0003800000 */
[----:B------:R-:W-:Y:S01]  /*15f60*/  BPT.TRAP 0x1 ;  /* 0x000000040000795c */ /* 0x000fe20000300000 */
.L_x_1580:
[----:B0-----:R-:W2:Y:S04]  /*15f70*/  LDL R3, [R1+0x4] ;  /* 0x0000040001037983 */ /* 0x001ea80000100800 */
[----:B---3--:R-:W3:Y:S01]  /*15f80*/  LDL.LU R7, [R1+0x10] ;  /* 0x0000100001077983 */ /* 0x008ee20000300800 */
[----:B------:R-:W-:-:S04]  /*15f90*/  VIADD R2, R0, 0x28840 ;  /* 0x0002884000027836 */ /* 0x000fc80000000000 */
[C---:B--2---:R-:W-:Y:S02]  /*15fa0*/  IMAD R6, R3.reuse, 0x8, R2 ;  /* 0x0000000803067824 */ /* 0x044fe400078e0202 */
[----:B------:R-:W-:Y:S01]  /*15fb0*/  VIADD R3, R3, 0x1 ;  /* 0x0000000103037836 */ /* 0x000fe20000000000 */
[----:B---3--:R-:W-:-:S04]  /*15fc0*/  SHF.L.U32 R5, R7, 0x1f, RZ ;  /* 0x0000001f07057819 */ /* 0x008fc800000006ff */
        /* <DEDUP_REMOVED lines=8> */
.L_x_1650:
[----:B------:R-:W2:Y:S02]  /*16050*/  SYNCS.PHASECHK.TRANS64.TRYWAIT P0, [R7+URZ], R2 ;  /* 0x00000002070075a7 */ /* 0x000ea4000800017f */
[----:B--2---:R-:W-:Y:S05]  /*16060*/  @!P0 BRA `(.L_x_1582) ;  /* 0x0000001c00a08947 */ /* 0x004fea0003800000 */
.L_x_1651:
[----:B------:R-:W-:Y:S05]  /*16070*/  @!P2 BRA `(.L_x_1583) ;  /* 0x000000000004a947 */ /* 0x000fea0003800000 */
[----:B------:R-:W-:Y:S01]  /*16080*/  BPT.TRAP 0x1 ;  /* 0x000000040000795c */ /* 0x000fe20000300000 */
.L_x_1583:
[----:B------:R-:W3:Y:S01]  /*16090*/  LDL.LU R4, [R1+0x4] ;  /* 0x0000040001047983 */ /* 0x000ee20000300800 */
[----:B------:R-:W-:-:S04]  /*160a0*/  VIADD R0, R0, 0x28860 ;  /* 0x0002886000007836 */ /* 0x000fc80000000000 */
[----:B---3--:R-:W-:-:S04]  /*160b0*/  IMAD R4, R4, 0x8, R0 ;  /* 0x0000000804047824 */ /* 0x008fc800078e0200 */
[----:B------:R-:W3:Y:S02]  /*160c0*/  SYNCS.PHASECHK.TRANS64.TRYWAIT P0, [R4+URZ], R5 ;  /* 0x00000005040075a7 */ /* 0x000ee4000800017f */
[----:B---3--:R-:W-:Y:S05]  /*160d0*/  @!P0 BRA `(.L_x_1584) ;  /* 0x0000001c00988947 */ /* 0x008fea0003800000 */
.L_x_1652:
[----:B------:R-:W-:-:S07]  /*160e0*/  IMAD R3, R3, 0x8, R0 ;  /* 0x0000000803037824 */ /* 0x000fce00078e0200 */
.L_x_1585:
[----:B----4-:R4:W0:Y:S02]  /*160f0*/  SYNCS.PHASECHK.TRANS64.TRYWAIT P0, [R3+URZ], R2 ;  /* 0x00000002030075a7 */ /* 0x010824000800017f */
[----:B0-----:R-:W-:Y:S05]  /*16100*/  @!P0 NANOSLEEP.SYNCS 0x989680 ;  /* 0x009896800000895d */ /* 0x001fea0003900000 */
[----:B------:R-:W0:Y:S02]  /*16110*/  @!P0 SYNCS.PHASECHK.TRANS64 P0, [R3+URZ], R2 ;  /* 0x00000002030085a7 */ /* 0x000e24000800007f */
[----:B0-----:R-:W-:Y:S05]  /*16120*/  @!P0 BRA `(.L_x_1585) ;  /* 0xfffffffc00f08947 */ /* 0x001fea000383ffff */
.L_x_1578:
[----:B------:R-:W-:Y:S05]  /*16130*/  BSYNC B0 ;  /* 0x0000000000007941 */ /* 0x000fea0003800000 */
.L_x_1577:
[----:B------:R-:W-:Y:S05]  /*16140*/  EXIT ;  /* 0x000000000000794d */ /* 0x000fea0003800000 */
.L_x_1368:
[----:B0-----:R-:W-:-:S04]  /*16150*/  IMAD.U32 R3, RZ, RZ, UR41 ;  /* 0x00000029ff037e24 */ /* 0x001fc8000f8e00ff */
[----:B------:R0:W1:Y:S03]  /*16160*/  SYNCS.PHASECHK.TRANS64.TRYWAIT P1, [R3+URZ+0x28800], R0 ;  /* 0x02880000030075a7 */ /* 0x000066000802017f */
[----:B-1----:R-:W-:Y:S05]  /*16170*/  @!P1 NANOSLEEP.SYNCS 0x989680 ;  /* 0x009896800000995d */ /* 0x002fea0003900000 */
[----:B------:R-:W1:Y:S02]  /*16180*/  @!P1 SYNCS.PHASECHK.TRANS64 P1, [R3+URZ+0x28800], R0 ;  /* 0x02880000030095a7 */ /* 0x000e64000802007f */
[----:B-1----:R-:W-:Y:S05]  /*16190*/  @!P1 BRA `(.L_x_1368) ;  /* 0xfffffffc00ec9947 */ /* 0x002fea000383ffff */
[----:B------:R-:W-:Y:S05]  /*161a0*/  BRA `(.L_x_1586) ;  /* 0xfffffeb800887947 */ /* 0x000fea000383ffff */
.L_x_1372:
[----:B-1----:R1:W2:Y:S02]  /*161b0*/  SYNCS.PHASECHK.TRANS64.TRYWAIT P2, [R5+URZ+0x28830], R0 ;  /* 0x02883000050075a7 */ /* 0x0022a4000804017f */
[----:B--2---:R-:W-:Y:S05]  /*161c0*/  @!P2 NANOSLEEP.SYNCS 0x989680 ;  /* 0x009896800000a95d */ /* 0x004fea0003900000 */
[----:B------:R-:W2:Y:S02]  /*161d0*/  @!P2 SYNCS.PHASECHK.TRANS64 P2, [R5+URZ+0x28830], R0 ;  /* 0x028830000500a5a7 */ /* 0x000ea4000804007f */
[----:B--2---:R-:W-:Y:S05]  /*161e0*/  @!P2 BRA `(.L_x_1372) ;  /* 0xfffffffc00f0a947 */ /* 0x004fea000383ffff */
[----:B------:R-:W-:Y:S05]  /*161f0*/  BRA `(.L_x_1371) ;  /* 0xfffffeb800ac7947 */ /* 0x000fea000383ffff */
.L_x_1388:
[----:B-1----:R-:W-:-:S04]  /*16200*/  IMAD.U32 R9, RZ, RZ, UR6 ;  /* 0x00000006ff097e24 */ /* 0x002fc8000f8e00ff */
[----:B------:R1:W2:Y:S03]  /*16210*/  SYNCS.PHASECHK.TRANS64.TRYWAIT P2, [R9+URZ+0x28830], R4 ;  /* 0x02883004090075a7 */ /* 0x0002a6000804017f */
[----:B--2---:R-:W-:Y:S05]  /*16220*/  @!P2 NANOSLEEP.SYNCS 0x989680 ;  /* 0x009896800000a95d */ /* 0x004fea0003900000 */
[----:B------:R-:W2:Y:S02]  /*16230*/  @!P2 SYNCS.PHASECHK.TRANS64 P2, [R9+URZ+0x28830], R4 ;  /* 0x028830040900a5a7 */ /* 0x000ea4000804007f */
[----:B--2---:R-:W-:Y:S05]  /*16240*/  @!P2 BRA `(.L_x_1388) ;  /* 0xfffffffc00eca947 */ /* 0x004fea000383ffff */
[----:B------:R-:W-:Y:S05]  /*16250*/  BRA `(.L_x_1385) ;  /* 0xfffffeec00507947 */ /* 0x000fea000383ffff */
.L_x_1392:
[----:B-1----:R-:W-:-:S04]  /*16260*/  IMAD.U32 R9, RZ, RZ, UR6 ;  /* 0x00000006ff097e24 */ /* 0x002fc8000f8e00ff */
[----:B------:R1:W2:Y:S03]  /*16270*/  SYNCS.PHASECHK.TRANS64.TRYWAIT P2, [R9+URZ+0x28850], R4 ;  /* 0x02885004090075a7 */ /* 0x0002a6000804017f */
[----:B--2---:R-:W-:Y:S05]  /*16280*/  @!P2 NANOSLEEP.SYNCS 0x989680 ;  /* 0x009896800000a95d */ /* 0x004fea0003900000 */
[----:B------:R-:W2:Y:S02]  /*16290*/  @!P2 SYNCS.PHASECHK.TRANS64 P2, [R9+URZ+0x28850], R4 ;  /* 0x028850040900a5a7 */ /* 0x000ea4000804007f */
[----:B--2---:R-:W-:Y:S05]  /*162a0*/  @!P2 BRA `(.L_x_1392) ;  /* 0xfffffffc00eca947 */ /* 0x004fea000383ffff */
[----:B------:R-:W-:Y:S05]  /*162b0*/  BRA `(.L_x_1389) ;  /* 0xfffffef000107947 */ /* 0x000fea000383ffff */
.L_x_1409:
[----:B-1----:R-:W-:-:S04]  /*162c0*/  IMAD.U32 R7, RZ, RZ, UR6 ;  /* 0x00000006ff077e24 */ /* 0x002fc8000f8e00ff */
[----:B------:R1:W2:Y:S03]  /*162d0*/  SYNCS.PHASECHK.TRANS64.TRYWAIT P2, [R7+URZ+0x28830], R0 ;  /* 0x02883000070075a7 */ /* 0x0002a6000804017f */
[----:B--2---:R-:W-:Y:S05]  /*162e0*/  @!P2 NANOSLEEP.SYNCS 0x989680 ;  /* 0x009896800000a95d */ /* 0x004fea0003900000 */
[----:B------:R-:W2:Y:S02]  /*162f0*/  @!P2 SYNCS.PHASECHK.TRANS64 P2, [R7+URZ+0x28830], R0 ;  /* 0x028830000700a5a7 */ /* 0x000ea4000804007f */
[----:B--2---:R-:W-:Y:S05]  /*16300*/  @!P2 BRA `(.L_x_1409) ;  /* 0xfffffffc00eca947 */ /* 0x004fea000383ffff */
[----:B------:R-:W-:Y:S05]  /*16310*/  BRA `(.L_x_1406) ;  /* 0xffffff1c00f87947 */ /* 0x000fea000383ffff */
.L_x_1413:
[----:B-1----:R-:W-:-:S04]  /*16320*/  IMAD.U32 R7, RZ, RZ, UR6 ;  /* 0x00000006ff077e24 */ /* 0x002fc8000f8e00ff */
[----:B------:R1:W2:Y:S03]  /*16330*/  SYNCS.PHASECHK.TRANS64.TRYWAIT P2, [R7+URZ+0x28850], R0 ;  /* 0x02885000070075a7 */ /* 0x0002a6000804017f */
[----:B--2---:R-:W-:Y:S05]  /*16340*/  @!P2 NANOSLEEP.SYNCS 0x989680 ;  /* 0x009896800000a95d */ /* 0x004fea0003900000 */
[----:B------:R-:W2:Y:S02]  /*16350*/  @!P2 SYNCS.PHASECHK.TRANS64 P2, [R7+URZ+0x28850], R0 ;  /* 0x028850000700a5a7 */ /* 0x000ea4000804007f */
[----:B--2---:R-:W-:Y:S05]  /*16360*/  @!P2 BRA `(.L_x_1413) ;  /* 0xfffffffc00eca947 */ /* 0x004fea000383ffff */
[----:B------:R-:W-:Y:S05]  /*16370*/  BRA `(.L_x_1410) ;  /* 0xffffff2000b87947 */ /* 0x000fea000383ffff */
.L_x_1419:
[----:B-1----:R-:W-:-:S04]  /*16380*/  IMAD.U32 R7, RZ, RZ, UR6 ;  /* 0x00000006ff077e24 */ /* 0x002fc8000f8e00ff */
[----:B------:R1:W2:Y:S03]  /*16390*/  SYNCS.PHASECHK.TRANS64.TRYWAIT P2, [R7+URZ+0x28830], R0 ;  /* 0x02883000070075a7 */ /* 0x0002a6000804017f */
[----:B--2---:R-:W-:Y:S05]  /*163a0*/  @!P2 NANOSLEEP.SYNCS 0x989680 ;  /* 0x009896800000a95d */ /* 0x004fea0003900000 */
[----:B------:R-:W2:Y:S02]  /*163b0*/  @!P2 SYNCS.PHASECHK.TRANS64 P2, [R7+URZ+0x28830], R0 ;  /* 0x028830000700a5a7 */ /* 0x000ea4000804007f */
[----:B--2---:R-:W-:Y:S05]  /*163c0*/  @!P2 BRA `(.L_x_1419) ;  /* 0xfffffffc00eca947 */ /* 0x004fea000383ffff */
[----:B------:R-:W-:Y:S05]  /*163d0*/  BRA `(.L_x_1416) ;  /* 0xffffff3c00d07947 */ /* 0x000fea000383ffff */
.L_x_1423:
[----:B-1----:R-:W-:-:S04]  /*163e0*/  IMAD.U32 R7, RZ, RZ, UR6 ;  /* 0x00000006ff077e24 */ /* 0x002fc8000f8e00ff */
[----:B------:R1:W2:Y:S03]  /*163f0*/  SYNCS.PHASECHK.TRANS64.TRYWAIT P2, [R7+URZ+0x28850], R0 ;  /* 0x02885000070075a7 */ /* 0x0002a6000804017f */
[----:B--2---:R-:W-:Y:S05]  /*16400*/  @!P2 NANOSLEEP.SYNCS 0x989680 ;  /* 0x009896800000a95d */ /* 0x004fea0003900000 */
[----:B------:R-:W2:Y:S02]  /*16410*/  @!P2 SYNCS.PHASECHK.TRANS64 P2, [R7+URZ+0x28850], R0 ;  /* 0x028850000700a5a7 */ /* 0x000ea4000804007f */
[----:B--2---:R-:W-:Y:S05]  /*16420*/  @!P2 BRA `(.L_x_1423) ;  /* 0xfffffffc00eca947 */ /* 0x004fea000383ffff */
[----:B------:R-:W-:Y:S05]  /*16430*/  BRA `(.L_x_1420) ;  /* 0xffffff4000907947 */ /* 0x000fea000383ffff */
.L_x_1436:
[----:B-1----:R-:W-:-:S04]  /*16440*/  IMAD.U32 R6, RZ, RZ, UR5 ;  /* 0x00000005ff067e24 */ /* 0x002fc8000f8e00ff */
[----:B------:R1:W2:Y:S03]  /*16450*/  SYNCS.PHASECHK.TRANS64.TRYWAIT P0, [R6+URZ+0x28850], R5 ;  /* 0x02885005060075a7 */ /* 0x0002a6000800017f */
[----:B--2---:R-:W-:Y:S05]  /*16460*/  @!P0 NANOSLEEP.SYNCS 0x989680 ;  /* 0x009896800000895d */ /* 0x004fea0003900000 */
[----:B------:R-:W2:Y:S02]  /*16470*/  @!P0 SYNCS.PHASECHK.TRANS64 P0, [R6+URZ+0x28850], R5 ;  /* 0x02885005060085a7 */ /* 0x000ea4000800007f */
[----:B--2---:R-:W-:Y:S05]  /*16480*/  @!P0 BRA `(.L_x_1436) ;  /* 0xfffffffc00ec8947 */ /* 0x004fea000383ffff */
[----:B------:R-:W-:Y:S05]  /*16490*/  BRA `(.L_x_1435) ;  /* 0xffffff6c00987947 */ /* 0x000fea000383ffff */
.L_x_1486:
[----:B------:R-:W3:Y:S01]  /*164a0*/  S2R R4, SR_TID.X ;  /* 0x0000000000047919 */ /* 0x000ee20000002100 */
[----:B------:R-:W-:Y:S01]  /*164b0*/  BSSY B0, `(.L_x_1587) ;  /* 0x000000a000007945 */ /* 0x000fe20003800000 */
[----:B------:R-:W-:Y:S02]  /*164c0*/  IMAD.MOV.U32 R12, RZ, RZ, RZ ;  /* 0x000000ffff0c7224 */ /* 0x000fe400078e00ff */
[----:B------:R-:W-:Y:S02]  /*164d0*/  IMAD.MOV.U32 R11, RZ, RZ, 0x1f ;  /* 0x0000001fff0b7424 */ /* 0x000fe400078e00ff */
[----:B------:R-:W-:Y:S01]  /*164e0*/  IMAD.MOV.U32 R15, RZ, RZ, -0x1 ;  /* 0xffffffffff0f7424 */ /* 0x000fe200078e00ff */
[----:B---3--:R-:W-:-:S04]  /*164f0*/  SHF.R.U32.HI R4, RZ, 0x5, R4 ;  /* 0x00000005ff047819 */ /* 0x008fc80000011604 */
[----:B------:R-:W-:-:S05]  /*16500*/  LOP3.LUT R4, R4, 0x3, RZ, 0xc0, !PT ;  /* 0x0000000304047812 */ /* 0x000fca00078ec0ff */
[----:B------:R-:W-:-:S07]  /*16510*/  IMAD.MOV.U32 R13, RZ, RZ, R4 ;  /* 0x000000ffff0d7224 */ /* 0x000fce00078e0004 */
[----:B012---:R-:W-:Y:S05]  /*16520*/  WARPSYNC.COLLECTIVE R15, `(.L_x_1588) ;  /* 0x000000000f087348 */ /* 0x007fea0003c00000 */
[----:B------:R3:W4:Y:S02]  /*16530*/  SHFL.IDX P6, R14, R13, R12, R11 ;  /* 0x0000000c0d0e7389 */ /* 0x00072400000c000b */
[----:B01234-:R-:W-:Y:S01]  /*16540*/  ENDCOLLECTIVE ;  /* 0x000000000000791b */ /* 0x01ffe20003800000 */
.L_x_1588:
[----:B------:R-:W-:Y:S05]  /*16550*/  BSYNC B0 ;  /* 0x0000000000007941 */ /* 0x000fea0003800000 */
.L_x_1587:
[----:B------:R-:W-:Y:S05]  /*16560*/  BRA `(.L_x_1589) ;  /* 0xffffffb000fc7947 */ /* 0x000fea000383ffff */
.L_x_1488:
[----:B------:R-:W-:Y:S01]  /*16570*/  BSSY B0, `(.L_x_1590) ;  /* 0x0000006000007945 */ /* 0x000fe20003800000 */
[----:B------:R-:W-:-:S07]  /*16580*/  IMAD.MOV.U32 R15, RZ, RZ, -0x1 ;  /* 0xffffffffff0f7424 */ /* 0x000fce00078e00ff */
[----:B012-4-:R-:W-:Y:S05]  /*16590*/  WARPSYNC.COLLECTIVE R15, `(.L_x_1591) ;  /* 0x000000000f0c7348 */ /* 0x017fea0003c00000 */
[----:B------:R-:W-:Y:S02]  /*165a0*/  ELECT P6, UR62, PT ;  /* 0x00000000003e782f */ /* 0x000fe400038c0000 */
[----:B------:R-:W-:Y:S01]  /*165b0*/  MOV R14, UR62 ;  /* 0x0000003e000e7c02 */ /* 0x000fe20008000f00 */
[----:B012-4-:R-:W-:Y:S10]  /*165c0*/  ENDCOLLECTIVE ;  /* 0x000000000000791b */ /* 0x017ff40003800000 */
.L_x_1591:
[----:B------:R-:W-:Y:S05]  /*165d0*/  BSYNC B0 ;  /* 0x0000000000007941 */ /* 0x000fea0003800000 */
.L_x_1590:
[----:B------:R-:W-:Y:S05]  /*165e0*/  BRA `(.L_x_1592) ;  /* 0xffffffb400087947 */ /* 0x000fea000383ffff */
.L_x_1490:
[----:B--2---:R2:W3:Y:S02]  /*165f0*/  SYNCS.PHASECHK.TRANS64.TRYWAIT P0, [R0+URZ+0x28840], R2 ;  /* 0x02884002000075a7 */ /* 0x0044e4000800017f */
[----:B---3--:R-:W-:Y:S05]  /*16600*/  @!P0 NANOSLEEP.SYNCS 0x989680 ;  /* 0x009896800000895d */ /* 0x008fea0003900000 */
[----:B------:R-:W3:Y:S02]  /*16610*/  @!P0 SYNCS.PHASECHK.TRANS64 P0, [R0+URZ+0x28840], R2 ;  /* 0x02884002000085a7 */ /* 0x000ee4000800007f */
[----:B---3--:R-:W-:Y:S05]  /*16620*/  @!P0 BRA `(.L_x_1490) ;  /* 0xfffffffc00f08947 */ /* 0x008fea000383ffff */
[----:B------:R-:W-:Y:S05]  /*16630*/  BRA `(.L_x_1593) ;  /* 0xffffffb400707947 */ /* 0x000fea000383ffff */
.L_x_1494:
        /* <DEDUP_REMOVED lines=14> */
.L_x_1594:
[----:B------:R-:W-:Y:S02]  /*16720*/  IMAD.MOV.U32 R13, RZ, RZ, R4 ;  /* 0x000000ffff0d7224 */ /* 0x000fe400078e0004 */
[----:B------:R-:W-:-:S07]  /*16730*/  IMAD.MOV.U32 R6, RZ, RZ, R14 ;  /* 0x000000ffff067224 */ /* 0x000fce00078e000e */
[----:B------:R-:W-:Y:S05]  /*16740*/  WARPSYNC.COLLECTIVE R15, `(.L_x_1595) ;  /* 0x000000000f087348 */ /* 0x000fea0003c00000 */
[----:B------:R0:W1:Y:S02]  /*16750*/  SHFL.IDX P6, R14, R13, R12, R11 ;  /* 0x0000000c0d0e7389 */ /* 0x00006400000c000b */
[----:B01----:R-:W-:Y:S01]  /*16760*/  ENDCOLLECTIVE ;  /* 0x000000000000791b */ /* 0x003fe20003800000 */
.L_x_1595:
[----:B------:R-:W-:Y:S02]  /*16770*/  IMAD.MOV.U32 R13, RZ, RZ, R3 ;  /* 0x000000ffff0d7224 */ /* 0x000fe400078e0003 */
[----:B------:R-:W-:Y:S02]  /*16780*/  IMAD.MOV.U32 R12, RZ, RZ, 0x1 ;  /* 0x00000001ff0c7424 */ /* 0x000fe400078e00ff */
[----:B------:R-:W-:-:S07]  /*16790*/  IMAD.MOV.U32 R7, RZ, RZ, R14 ;  /* 0x000000ffff077224 */ /* 0x000fce00078e000e */
[----:B------:R-:W-:Y:S05]  /*167a0*/  WARPSYNC.COLLECTIVE R15, `(.L_x_1596) ;  /* 0x000000000f087348 */ /* 0x000fea0003c00000 */
[----:B------:R0:W1:Y:S02]  /*167b0*/  SHFL.IDX P6, R14, R13, R12, R11 ;  /* 0x0000000c0d0e7389 */ /* 0x00006400000c000b */
[----:B01----:R-:W-:Y:S01]  /*167c0*/  ENDCOLLECTIVE ;  /* 0x000000000000791b */ /* 0x003fe20003800000 */
.L_x_1596:
        /* <DEDUP_REMOVED lines=10> */
.L_x_1597:
        /* <DEDUP_REMOVED lines=12> */
.L_x_1598:
[----:B------:R-:W-:Y:S01]  /*16930*/  @!P2 LEA R7, P3, R10, R5, 0x1 ;  /* 0x000000050a07a211 */ /* 0x000fe200078608ff */
[----:B------:R-:W-:-:S04]  /*16940*/  VIADD R5, R0, 0x20 ;  /* 0x0000002000057836 */ /* 0x000fc80000000000 */
[----:B------:R-:W-:-:S05]  /*16950*/  @!P2 IMAD.X R6, RZ, RZ, R8, P3 ;  /* 0x000000ffff06a224 */ /* 0x000fca00018e0608 */
        /* <DEDUP_REMOVED lines=14> */
.L_x_1599:
[----:B------:R-:W-:Y:S02]  /*16a40*/  IMAD.MOV.U32 R13, RZ, RZ, R3 ;  /* 0x000000ffff0d7224 */ /* 0x000fe400078e0003 */
[----:B------:R-:W-:Y:S02]  /*16a50*/  IMAD.MOV.U32 R12, RZ, RZ, 0x3 ;  /* 0x00000003ff0c7424 */ /* 0x000fe400078e00ff */
[----:B------:R-:W-:-:S07]  /*16a60*/  IMAD.MOV.U32 R5, RZ, RZ, R14 ;  /* 0x000000ffff057224 */ /* 0x000fce00078e000e */
[----:B------:R-:W-:Y:S05]  /*16a70*/  WARPSYNC.COLLECTIVE R15, `(.L_x_1600) ;  /* 0x000000000f087348 */ /* 0x000fea0003c00000 */
[----:B------:R0:W1:Y:S02]  /*16a80*/  SHFL.IDX P6, R14, R13, R12, R11 ;  /* 0x0000000c0d0e7389 */ /* 0x00006400000c000b */
[----:B01----:R-:W-:Y:S01]  /*16a90*/  ENDCOLLECTIVE ;  /* 0x000000000000791b */ /* 0x003fe20003800000 */
.L_x_1600:
        /* <DEDUP_REMOVED lines=16> */
.L_x_1601:
[----:B------:R-:W-:Y:S02]  /*16ba0*/  IMAD.MOV.U32 R13, RZ, RZ, R3 ;  /* 0x000000ffff0d7224 */ /* 0x000fe400078e0003 */
[----:B------:R-:W-:Y:S02]  /*16bb0*/  IMAD.MOV.U32 R12, RZ, RZ, 0x4 ;  /* 0x00000004ff0c7424 */ /* 0x000fe400078e00ff */
[----:B------:R-:W-:-:S07]  /*16bc0*/  IMAD.MOV.U32 R5, RZ, RZ, R14 ;  /* 0x000000ffff057224 */ /* 0x000fce00078e000e */
[----:B------:R-:W-:Y:S05]  /*16bd0*/  WARPSYNC.COLLECTIVE R15, `(.L_x_1602) ;  /* 0x000000000f087348 */ /* 0x000fea0003c00000 */
[----:B------:R0:W1:Y:S02]  /*16be0*/  SHFL.IDX P6, R14, R13, R12, R11 ;  /* 0x0000000c0d0e7389 */ /* 0x00006400000c000b */
[----:B01----:R-:W-:Y:S01]  /*16bf0*/  ENDCOLLECTIVE ;  /* 0x000000000000791b */ /* 0x003fe20003800000 */
.L_x_1602:
        /* <DEDUP_REMOVED lines=16> */
.L_x_1603:
[----:B------:R-:W-:Y:S02]  /*16d00*/  IMAD.MOV.U32 R13, RZ, RZ, R3 ;  /* 0x000000ffff0d7224 */ /* 0x000fe400078e0003 */
[----:B------:R-:W-:Y:S02]  /*16d10*/  IMAD.MOV.U32 R12, RZ, RZ, 0x5 ;  /* 0x00000005ff0c7424 */ /* 0x000fe400078e00ff */
[----:B------:R-:W-:-:S07]  /*16d20*/  IMAD.MOV.U32 R5, RZ, RZ, R14 ;  /* 0x000000ffff057224 */ /* 0x000fce00078e000e */
[----:B------:R-:W-:Y:S05]  /*16d30*/  WARPSYNC.COLLECTIVE R15, `(.L_x_1604) ;  /* 0x000000000f087348 */ /* 0x000fea0003c00000 */
[----:B------:R0:W1:Y:S02]  /*16d40*/  SHFL.IDX P6, R14, R13, R12, R11 ;  /* 0x0000000c0d0e7389 */ /* 0x00006400000c000b */
[----:B01----:R-:W-:Y:S01]  /*16d50*/  ENDCOLLECTIVE ;  /* 0x000000000000791b */ /* 0x003fe20003800000 */
.L_x_1604:
        /* <DEDUP_REMOVED lines=16> */
.L_x_1605:
[----:B------:R-:W-:Y:S02]  /*16e60*/  IMAD.MOV.U32 R13, RZ, RZ, R3 ;  /* 0x000000ffff0d7224 */ /* 0x000fe400078e0003 */
[----:B------:R-:W-:Y:S02]  /*16e70*/  IMAD.MOV.U32 R12, RZ, RZ, 0x6 ;  /* 0x00000006ff0c7424 */ /* 0x000fe400078e00ff */
[----:B------:R-:W-:-:S07]  /*16e80*/  IMAD.MOV.U32 R5, RZ, RZ, R14 ;  /* 0x000000ffff057224 */ /* 0x000fce00078e000e */
[----:B------:R-:W-:Y:S05]  /*16e90*/  WARPSYNC.COLLECTIVE R15, `(.L_x_1606) ;  /* 0x000000000f087348 */ /* 0x000fea0003c00000 */
[----:B------:R0:W1:Y:S02]  /*16ea0*/  SHFL.IDX P6, R14, R13, R12, R11 ;  /* 0x0000000c0d0e7389 */ /* 0x00006400000c000b */
[----:B01----:R-:W-:Y:S01]  /*16eb0*/  ENDCOLLECTIVE ;  /* 0x000000000000791b */ /* 0x003fe20003800000 */
.L_x_1606:
        /* <DEDUP_REMOVED lines=9> */
[----:B------:R0:W-:Y:S02]  /*16f50*/  @!P2 LDGSTS.E.BYPASS.LTC128B.128 [R9+0x16c00], desc[UR50][R6.64+0x80], !P1 ;  /* 0x16c000800609afae */ /* 0x0001e4000c901d72 */
[----:B0-----:R-:W-:-:S07]  /*16f60*/  IMAD.MOV.U32 R6, RZ, RZ, R14 ;  /* 0x000000ffff067224 */ /* 0x001fce00078e000e */
[----:B------:R-:W-:Y:S05]  /*16f70*/  WARPSYNC.COLLECTIVE R15, `(.L_x_1607) ;  /* 0x000000000f087348 */ /* 0x000fea0003c00000 */
[----:B------:R0:W1:Y:S02]  /*16f80*/  SHFL.IDX P6, R14, R13, R12, R11 ;  /* 0x0000000c0d0e7389 */ /* 0x00006400000c000b */
[----:B01----:R-:W-:Y:S01]  /*16f90*/  ENDCOLLECTIVE ;  /* 0x000000000000791b */ /* 0x003fe20003800000 */
.L_x_1607:
[----:B------:R-:W-:-:S05]  /*16fa0*/  VIADD R7, R0, 0x60 ;  /* 0x0000006000077836 */ /* 0x000fca0000000000 */
[----:B------:R-:W-:Y:S01]  /*16fb0*/  ISETP.GE.AND P2, PT, R7, R2, PT ;  /* 0x000000020700720c */ /* 0x000fe20003f46270 */
[----:B------:R-:W-:Y:S02]  /*16fc0*/  IMAD.MOV.U32 R13, RZ, RZ, R3 ;  /* 0x000000ffff0d7224 */ /* 0x000fe400078e0003 */
[----:B------:R-:W-:Y:S02]  /*16fd0*/  IMAD.MOV.U32 R12, RZ, RZ, 0x7 ;  /* 0x00000007ff0c7424 */ /* 0x000fe400078e00ff */
[----:B------:R-:W-:-:S08]  /*16fe0*/  IMAD.MOV.U32 R5, RZ, RZ, R14 ;  /* 0x000000ffff057224 */ /* 0x000fd000078e000e */
[----:B------:R-:W-:Y:S05]  /*16ff0*/  WARPSYNC.COLLECTIVE R15, `(.L_x_1608) ;  /* 0x000000000f087348 */ /* 0x000fea0003c00000 */
[----:B------:R0:W1:Y:S02]  /*17000*/  SHFL.IDX P6, R14, R13, R12, R11 ;  /* 0x0000000c0d0e7389 */ /* 0x00006400000c000b */
[----:B01----:R-:W-:Y:S01]  /*17010*/  ENDCOLLECTIVE ;  /* 0x000000000000791b */ /* 0x003fe20003800000 */
.L_x_1608:
        /* <DEDUP_REMOVED lines=14> */
.L_x_1609:
[----:B------:R-:W-:Y:S01]  /*17100*/  IMAD.MOV.U32 R4, RZ, RZ, R14 ;  /* 0x000000ffff047224 */ /* 0x000fe200078e000e */
[----:B------:R-:W-:Y:S06]  /*17110*/  BRA `(.L_x_1610) ;  /* 0xffffffb800287947 */ /* 0x000fec000383ffff */
.L_x_1499:
[----:B0-----:R-:W3:Y:S02]  /*17120*/  LDL R2, [R1] ;  /* 0x0000000001027983 */ /* 0x001ee40000100800 */
[----:B---3--:R0:W1:Y:S02]  /*17130*/  SYNCS.PHASECHK.TRANS64.TRYWAIT P0, [R2+URZ+0x28820], R0 ;  /* 0x02882000020075a7 */ /* 0x008064000800017f */
[----:B-1----:R-:W-:Y:S05]  /*17140*/  @!P0 NANOSLEEP.SYNCS 0x989680 ;  /* 0x009896800000895d */ /* 0x002fea0003900000 */
[----:B------:R-:W1:Y:S02]  /*17150*/  @!P0 SYNCS.PHASECHK.TRANS64 P0, [R2+URZ+0x28820], R0 ;  /* 0x02882000020085a7 */ /* 0x000e64000800007f */
[----:B-1----:R-:W-:Y:S05]  /*17160*/  @!P0 BRA `(.L_x_1499) ;  /* 0xfffffffc00ec8947 */ /* 0x002fea000383ffff */
[----:B------:R-:W-:Y:S05]  /*17170*/  BRA `(.L_x_1611) ;  /* 0xffffffb8009c7947 */ /* 0x000fea000383ffff */
.L_x_1508:
[----:B-1----:R1:W2:Y:S02]  /*17180*/  SYNCS.PHASECHK.TRANS64.TRYWAIT P0, [R3+URZ+0x28840], R2 ;  /* 0x02884002030075a7 */ /* 0x0022a4000800017f */
[----:B--2---:R-:W-:Y:S05]  /*17190*/  @!P0 NANOSLEEP.SYNCS 0x989680 ;  /* 0x009896800000895d */ /* 0x004fea0003900000 */
[----:B------:R-:W2:Y:S02]  /*171a0*/  @!P0 SYNCS.PHASECHK.TRANS64 P0, [R3+URZ+0x28840], R2 ;  /* 0x02884002030085a7 */ /* 0x000ea4000800007f */
[----:B--2---:R-:W-:Y:S05]  /*171b0*/  @!P0 BRA `(.L_x_1508) ;  /* 0xfffffffc00f08947 */ /* 0x004fea000383ffff */
[----:B------:R-:W-:Y:S05]  /*171c0*/  BRA `(.L_x_1612) ;  /* 0xffffffbc00687947 */ /* 0x000fea000383ffff */
.L_x_1514:
[----:B0-----:R0:W1:Y:S02]  /*171d0*/  SYNCS.PHASECHK.TRANS64.TRYWAIT P0, [R3+URZ+0x60], R2 ;  /* 0x00006002030075a7 */ /* 0x001064000800017f */
[----:B-1----:R-:W-:Y:S05]  /*171e0*/  @!P0 NANOSLEEP.SYNCS 0x989680 ;  /* 0x009896800000895d */ /* 0x002fea0003900000 */
[----:B------:R-:W1:Y:S02]  /*171f0*/  @!P0 SYNCS.PHASECHK.TRANS64 P0, [R3+URZ+0x60], R2 ;  /* 0x00006002030085a7 */ /* 0x000e64000800007f */
[----:B-1----:R-:W-:Y:S05]  /*17200*/  @!P0 BRA `(.L_x_1514) ;  /* 0xfffffffc00f08947 */ /* 0x002fea000383ffff */
[----:B------:R-:W-:Y:S05]  /*17210*/  BRA `(.L_x_1613) ;  /* 0xffffffc000447947 */ /* 0x000fea000383ffff */
.L_x_1523:
[----:B--2---:R2:W3:Y:S02]  /*17220*/  SYNCS.PHASECHK.TRANS64.TRYWAIT P0, [R3+URZ+0x28840], R2 ;  /* 0x02884002030075a7 */ /* 0x0044e4000800017f */
[----:B---3--:R-:W-:Y:S05]  /*17230*/  @!P0 NANOSLEEP.SYNCS 0x989680 ;  /* 0x009896800000895d */ /* 0x008fea0003900000 */
[----:B------:R-:W3:Y:S02]  /*17240*/  @!P0 SYNCS.PHASECHK.TRANS64 P0, [R3+URZ+0x28840], R2 ;  /* 0x02884002030085a7 */ /* 0x000ee4000800007f */
[----:B---3--:R-:W-:Y:S05]  /*17250*/  @!P0 BRA `(.L_x_1523) ;  /* 0xfffffffc00f08947 */ /* 0x008fea000383ffff */
[----:B------:R-:W-:Y:S05]  /*17260*/  BRA `(.L_x_1614) ;  /* 0xffffffc400ec7947 */ /* 0x000fea000383ffff */
.L_x_1529:
[----:B0-----:R0:W2:Y:S02]  /*17270*/  SYNCS.PHASECHK.TRANS64.TRYWAIT P0, [R2+URZ+0x60], R3 ;  /* 0x00006003020075a7 */ /* 0x0010a4000800017f */
[----:B--2---:R-:W-:Y:S05]  /*17280*/  @!P0 NANOSLEEP.SYNCS 0x989680 ;  /* 0x009896800000895d */ /* 0x004fea0003900000 */
[----:B------:R-:W2:Y:S02]  /*17290*/  @!P0 SYNCS.PHASECHK.TRANS64 P0, [R2+URZ+0x60], R3 ;  /* 0x00006003020085a7 */ /* 0x000ea4000800007f */
[----:B--2---:R-:W-:Y:S05]  /*172a0*/  @!P0 BRA `(.L_x_1529) ;  /* 0xfffffffc00f08947 */ /* 0x004fea000383ffff */
[----:B------:R-:W-:Y:S05]  /*172b0*/  BRA `(.L_x_1615) ;  /* 0xffffffc800c87947 */ /* 0x000fea000383ffff */
.L_x_1538:
[----:B----4-:R4:W0:Y:S02]  /*172c0*/  SYNCS.PHASECHK.TRANS64.TRYWAIT P0, [R2+URZ+0x28840], R3 ;  /* 0x02884003020075a7 */ /* 0x010824000800017f */
[----:B0-----:R-:W-:Y:S05]  /*172d0*/  @!P0 NANOSLEEP.SYNCS 0x989680 ;  /* 0x009896800000895d */ /* 0x001fea0003900000 */
[----:B------:R-:W0:Y:S02]  /*172e0*/  @!P0 SYNCS.PHASECHK.TRANS64 P0, [R2+URZ+0x28840], R3 ;  /* 0x02884003020085a7 */ /* 0x000e24000800007f */
[----:B0-----:R-:W-:Y:S05]  /*172f0*/  @!P0 BRA `(.L_x_1538) ;  /* 0xfffffffc00f08947 */ /* 0x001fea000383ffff */
[----:B------:R-:W-:Y:S05]  /*17300*/  BRA `(.L_x_1616) ;  /* 0xffffffd000387947 */ /* 0x000fea000383ffff */
.L_x_1544:
[----:B0-----:R0:W2:Y:S02]  /*17310*/  SYNCS.PHASECHK.TRANS64.TRYWAIT P0, [R2+URZ+0x60], R5 ;  /* 0x00006005020075a7 */ /* 0x0010a4000800017f */
[----:B--2---:R-:W-:Y:S05]  /*17320*/  @!P0 NANOSLEEP.SYNCS 0x989680 ;  /* 0x009896800000895d */ /* 0x004fea0003900000 */
[----:B------:R-:W2:Y:S02]  /*17330*/  @!P0 SYNCS.PHASECHK.TRANS64 P0, [R2+URZ+0x60], R5 ;  /* 0x00006005020085a7 */ /* 0x000ea4000800007f */
[----:B--2---:R-:W-:Y:S05]  /*17340*/  @!P0 BRA `(.L_x_1544) ;  /* 0xfffffffc00f08947 */ /* 0x004fea000383ffff */
[----:B------:R-:W-:Y:S05]  /*17350*/  BRA `(.L_x_1617) ;  /* 0xffffffd400147947 */ /* 0x000fea000383ffff */
.L_x_1555:
[----:B----4-:R4:W0:Y:S02]  /*17360*/  SYNCS.PHASECHK.TRANS64.TRYWAIT P0, [R0+URZ+0x28860], R3 ;  /* 0x02886003000075a7 */ /* 0x010824000800017f */
[----:B0-----:R-:W-:Y:S05]  /*17370*/  @!P0 NANOSLEEP.SYNCS 0x989680 ;  /* 0x009896800000895d */ /* 0x001fea0003900000 */
[----:B------:R-:W0:Y:S02]  /*17380*/  @!P0 SYNCS.PHASECHK.TRANS64 P0, [R0+URZ+0x28860], R3 ;  /* 0x02886003000085a7 */ /* 0x000e24000800007f */
[----:B0-----:R-:W-:Y:S05]  /*17390*/  @!P0 BRA `(.L_x_1555) ;  /* 0xfffffffc00f08947 */ /* 0x001fea000383ffff */
[----:B------:R-:W-:Y:S05]  /*173a0*/  BRA `(.L_x_1618) ;  /* 0xffffffd800687947 */ /* 0x000fea000383ffff */
.L_x_1562:
[----:B------:R-:W-:Y:S01]  /*173b0*/  BSSY B0, `(.L_x_1619) ;  /* 0x0000008000007945 */ /* 0x000fe20003800000 */
[----:B------:R-:W-:Y:S02]  /*173c0*/  IMAD.MOV.U32 R13, RZ, RZ, R16 ;  /* 0x000000ffff0d7224 */ /* 0x000fe400078e0010 */
[----:B------:R-:W-:Y:S02]  /*173d0*/  IMAD.MOV.U32 R12, RZ, RZ, RZ ;  /* 0x000000ffff0c7224 */ /* 0x000fe400078e00ff */
[----:B------:R-:W-:Y:S02]  /*173e0*/  IMAD.MOV.U32 R11, RZ, RZ, 0x1f ;  /* 0x0000001fff0b7424 */ /* 0x000fe400078e00ff */
[----:B------:R-:W-:-:S07]  /*173f0*/  IMAD.MOV.U32 R15, RZ, RZ, -0x1 ;  /* 0xffffffffff0f7424 */ /* 0x000fce00078e00ff */
[----:B01-3--:R-:W-:Y:S05]  /*17400*/  WARPSYNC.COLLECTIVE R15, `(.L_x_1620) ;  /* 0x000000000f087348 */ /* 0x00bfea0003c00000 */
[----:B------:R2:W4:Y:S02]  /*17410*/  SHFL.IDX P6, R14, R13, R12, R11 ;  /* 0x0000000c0d0e7389 */ /* 0x00052400000c000b */
[----:B01234-:R-:W-:Y:S01]  /*17420*/  ENDCOLLECTIVE ;  /* 0x000000000000791b */ /* 0x01ffe20003800000 */
.L_x_1620:
[----:B------:R-:W-:Y:S05]  /*17430*/  BSYNC B0 ;  /* 0x0000000000007941 */ /* 0x000fea0003800000 */
.L_x_1619:
        /* <DEDUP_REMOVED lines=9> */
.L_x_1621:
        /* <DEDUP_REMOVED lines=18> */
.L_x_1622:
[----:B------:R-:W-:Y:S01]  /*175f0*/  IMAD.MOV.U32 R12, RZ, RZ, 0x2 ;  /* 0x00000002ff0c7424 */ /* 0x000fe200078e00ff */
[----:B------:R-:W-:-:S05]  /*17600*/  SEL R7, R14, RZ, P1 ;  /* 0x000000ff0e077207 */ /* 0x000fca0000800000 */
[----:B------:R-:W-:-:S04]  /*17610*/  IMAD.IADD R3, R2, 0x1, R7 ;  /* 0x0000000102037824 */ /* 0x000fc800078e0207 */
[----:B------:R-:W-:-:S07]  /*17620*/  IMAD.MOV.U32 R13, RZ, RZ, R3 ;  /* 0x000000ffff0d7224 */ /* 0x000fce00078e0003 */
[----:B------:R-:W-:Y:S05]  /*17630*/  WARPSYNC.COLLECTIVE R15, `(.L_x_1623) ;  /* 0x000000000f087348 */ /* 0x000fea0003c00000 */
[----:B------:R0:W1:Y:S02]  /*17640*/  SHFL.UP P6, R14, R13, R12, R11 ;  /* 0x0400000c0d0e7389 */ /* 0x00006400000c000b */
[----:B01----:R-:W-:Y:S01]  /*17650*/  ENDCOLLECTIVE ;  /* 0x000000000000791b */ /* 0x003fe20003800000 */
.L_x_1623:
[----:B------:R-:W-:Y:S01]  /*17660*/  IMAD.MOV.U32 R12, RZ, RZ, 0x4 ;  /* 0x00000004ff0c7424 */ /* 0x000fe200078e00ff */
[----:B------:R-:W-:-:S05]  /*17670*/  SEL R14, R14, RZ, P2 ;  /* 0x000000ff0e0e7207 */ /* 0x000fca0001000000 */
[----:B------:R-:W-:-:S04]  /*17680*/  IMAD.IADD R3, R3, 0x1, R14 ;  /* 0x0000000103037824 */ /* 0x000fc800078e020e */
[----:B------:R-:W-:-:S07]  /*17690*/  IMAD.MOV.U32 R13, RZ, RZ, R3 ;  /* 0x000000ffff0d7224 */ /* 0x000fce00078e0003 */
[----:B------:R-:W-:Y:S05]  /*176a0*/  WARPSYNC.COLLECTIVE R15, `(.L_x_1624) ;  /* 0x000000000f087348 */ /* 0x000fea0003c00000 */
[----:B------:R0:W1:Y:S02]  /*176b0*/  SHFL.UP P6, R14, R13, R12, R11 ;  /* 0x0400000c0d0e7389 */ /* 0x00006400000c000b */
[----:B01----:R-:W-:Y:S01]  /*176c0*/  ENDCOLLECTIVE ;  /* 0x000000000000791b */ /* 0x003fe20003800000 */
.L_x_1624:
[----:B------:R-:W-:Y:S01]  /*176d0*/  IMAD.MOV.U32 R12, RZ, RZ, 0x8 ;  /* 0x00000008ff0c7424 */ /* 0x000fe200078e00ff */
[----:B------:R-:W-:-:S05]  /*176e0*/  SEL R14, R14, RZ, P3 ;  /* 0x000000ff0e0e7207 */ /* 0x000fca0001800000 */
[----:B------:R-:W-:-:S04]  /*176f0*/  IMAD.IADD R3, R3, 0x1, R14 ;  /* 0x0000000103037824 */ /* 0x000fc800078e020e */
[----:B------:R-:W-:-:S07]  /*17700*/  IMAD.MOV.U32 R13, RZ, RZ, R3 ;  /* 0x000000ffff0d7224 */ /* 0x000fce00078e0003 */
[----:B------:R-:W-:Y:S05]  /*17710*/  WARPSYNC.COLLECTIVE R15, `(.L_x_1625) ;  /* 0x000000000f087348 */ /* 0x000fea0003c00000 */
[----:B------:R0:W1:Y:S02]  /*17720*/  SHFL.UP P6, R14, R13, R12, R11 ;  /* 0x0400000c0d0e7389 */ /* 0x00006400000c000b */
[----:B01----:R-:W-:Y:S01]  /*17730*/  ENDCOLLECTIVE ;  /* 0x000000000000791b */ /* 0x003fe20003800000 */
.L_x_1625:
[----:B------:R-:W-:Y:S01]  /*17740*/  IMAD.MOV.U32 R12, RZ, RZ, 0x10 ;  /* 0x00000010ff0c7424 */ /* 0x000fe200078e00ff */
[----:B------:R-:W-:-:S05]  /*17750*/  SEL R14, R14, RZ, P4 ;  /* 0x000000ff0e0e7207 */ /* 0x000fca0002000000 */
[----:B------:R-:W-:-:S04]  /*17760*/  IMAD.IADD R3, R3, 0x1, R14 ;  /* 0x0000000103037824 */ /* 0x000fc800078e020e */
[----:B------:R-:W-:-:S07]  /*17770*/  IMAD.MOV.U32 R13, RZ, RZ, R3 ;  /* 0x000000ffff0d7224 */ /* 0x000fce00078e0003 */
[----:B------:R-:W-:Y:S05]  /*17780*/  WARPSYNC.COLLECTIVE R15, `(.L_x_1626) ;  /* 0x000000000f087348 */ /* 0x000fea0003c00000 */
[----:B------:R0:W1:Y:S02]  /*17790*/  SHFL.UP P6, R14, R13, R12, R11 ;  /* 0x0400000c0d0e7389 */ /* 0x00006400000c000b */
[----:B01----:R-:W-:Y:S01]  /*177a0*/  ENDCOLLECTIVE ;  /* 0x000000000000791b */ /* 0x003fe20003800000 */
.L_x_1626:
        /* <DEDUP_REMOVED lines=8> */
.L_x_1627:
[----:B------:R-:W-:Y:S05]  /*17830*/  BRA `(.L_x_1628) ;  /* 0xffffffd800fc7947 */ /* 0x000fea000383ffff */
.L_x_1567:
[----:B------:R-:W-:Y:S01]  /*17840*/  BSSY B0, `(.L_x_1629) ;  /* 0x0000008000007945 */ /* 0x000fe20003800000 */
[----:B-----5:R-:W-:Y:S02]  /*17850*/  IMAD.MOV.U32 R13, RZ, RZ, R2 ;  /* 0x000000ffff0d7224 */ /* 0x020fe400078e0002 */
[----:B------:R-:W-:Y:S02]  /*17860*/  IMAD.MOV.U32 R12, RZ, RZ, 0x1 ;  /* 0x00000001ff0c7424 */ /* 0x000fe400078e00ff */
[----:B------:R-:W-:Y:S02]  /*17870*/  IMAD.MOV.U32 R11, RZ, RZ, RZ ;  /* 0x000000ffff0b7224 */ /* 0x000fe400078e00ff */
[----:B------:R-:W-:-:S07]  /*17880*/  IMAD.MOV.U32 R15, RZ, RZ, -0x1 ;  /* 0xffffffffff0f7424 */ /* 0x000fce00078e00ff */
[----:B0123--:R-:W-:Y:S05]  /*17890*/  WARPSYNC.COLLECTIVE R15, `(.L_x_1630) ;  /* 0x000000000f087348 */ /* 0x00ffea0003c00000 */
[----:B------:R4:W0:Y:S02]  /*178a0*/  SHFL.UP P6, R14, R13, R12, R11 ;  /* 0x0400000c0d0e7389 */ /* 0x00082400000c000b */
[----:B01234-:R-:W-:Y:S01]  /*178b0*/  ENDCOLLECTIVE ;  /* 0x000000000000791b */ /* 0x01ffe20003800000 */
.L_x_1630:
[----:B------:R-:W-:Y:S05]  /*178c0*/  BSYNC B0 ;  /* 0x0000000000007941 */ /* 0x000fea0003800000 */
.L_x_1629:
        /* <DEDUP_REMOVED lines=9> */
.L_x_1631:
[----:B------:R-:W-:Y:S01]  /*17960*/  IMAD.MOV.U32 R12, RZ, RZ, 0x4 ;  /* 0x00000004ff0c7424 */ /* 0x000fe200078e00ff */
[----:B------:R-:W-:-:S05]  /*17970*/  SEL R14, R14, RZ, P2 ;  /* 0x000000ff0e0e7207 */ /* 0x000fca0001000000 */
[----:B------:R-:W-:-:S04]  /*17980*/  IMAD.IADD R3, R3, 0x1, R14 ;  /* 0x0000000103037824 */ /* 0x000fc800078e020e */
[----:B------:R-:W-:-:S07]  /*17990*/  IMAD.MOV.U32 R13, RZ, RZ, R3 ;  /* 0x000000ffff0d7224 */ /* 0x000fce00078e0003 */
[----:B------:R-:W-:Y:S05]  /*179a0*/  WARPSYNC.COLLECTIVE R15, `(.L_x_1632) ;  /* 0x000000000f087348 */ /* 0x000fea0003c00000 */
[----:B------:R0:W1:Y:S02]  /*179b0*/  SHFL.UP P6, R14, R13, R12, R11 ;  /* 0x0400000c0d0e7389 */ /* 0x00006400000c000b */
[----:B01----:R-:W-:Y:S01]  /*179c0*/  ENDCOLLECTIVE ;  /* 0x000000000000791b */ /* 0x003fe20003800000 */
.L_x_1632:
[----:B------:R-:W-:Y:S01]  /*179d0*/  IMAD.MOV.U32 R12, RZ, RZ, 0x8 ;  /* 0x00000008ff0c7424 */ /* 0x000fe200078e00ff */
[----:B------:R-:W-:-:S05]  /*179e0*/  SEL R14, R14, RZ, P3 ;  /* 0x000000ff0e0e7207 */ /* 0x000fca0001800000 */
[----:B------:R-:W-:-:S04]  /*179f0*/  IMAD.IADD R3, R3, 0x1, R14 ;  /* 0x0000000103037824 */ /* 0x000fc800078e020e */
[----:B------:R-:W-:-:S07]  /*17a00*/  IMAD.MOV.U32 R13, RZ, RZ, R3 ;  /* 0x000000ffff0d7224 */ /* 0x000fce00078e0003 */
[----:B------:R-:W-:Y:S05]  /*17a10*/  WARPSYNC.COLLECTIVE R15, `(.L_x_1633) ;  /* 0x000000000f087348 */ /* 0x000fea0003c00000 */
[----:B------:R0:W1:Y:S02]  /*17a20*/  SHFL.UP P6, R14, R13, R12, R11 ;  /* 0x0400000c0d0e7389 */ /* 0x00006400000c000b */
[----:B01----:R-:W-:Y:S01]  /*17a30*/  ENDCOLLECTIVE ;  /* 0x000000000000791b */ /* 0x003fe20003800000 */
.L_x_1633:
[----:B------:R-:W-:Y:S01]  /*17a40*/  IMAD.MOV.U32 R12, RZ, RZ, 0x10 ;  /* 0x00000010ff0c7424 */ /* 0x000fe200078e00ff */
[----:B------:R-:W-:-:S05]  /*17a50*/  SEL R14, R14, RZ, P4 ;  /* 0x000000ff0e0e7207 */ /* 0x000fca0002000000 */
[----:B------:R-:W-:-:S04]  /*17a60*/  IMAD.IADD R3, R3, 0x1, R14 ;  /* 0x0000000103037824 */ /* 0x000fc800078e020e */
[----:B------:R-:W-:-:S07]  /*17a70*/  IMAD.MOV.U32 R13, RZ, RZ, R3 ;  /* 0x000000ffff0d7224 */ /* 0x000fce00078e0003 */
[----:B------:R-:W-:Y:S05]  /*17a80*/  WARPSYNC.COLLECTIVE R15, `(.L_x_1634) ;  /* 0x000000000f087348 */ /* 0x000fea0003c00000 */
[----:B------:R0:W1:Y:S02]  /*17a90*/  SHFL.UP P6, R14, R13, R12, R11 ;  /* 0x0400000c0d0e7389 */ /* 0x00006400000c000b */
[----:B01----:R-:W-:Y:S01]  /*17aa0*/  ENDCOLLECTIVE ;  /* 0x000000000000791b */ /* 0x003fe20003800000 */
.L_x_1634:
        /* <DEDUP_REMOVED lines=8> */
.L_x_1635:
[----:B------:R-:W-:Y:S05]  /*17b30*/  BRA `(.L_x_1636) ;  /* 0xffffffd800d87947 */ /* 0x000fea000383ffff */
.L_x_1569:
[----:B------:R-:W-:Y:S01]  /*17b40*/  BSSY B0, `(.L_x_1637) ;  /* 0x0000006000007945 */ /* 0x000fe20003800000 */
[----:B------:R-:W-:Y:S01]  /*17b50*/  PLOP3.LUT P6, PT, P6, PT, PT, 0x8, 0x0 ;  /* 0x000000000000781c */ /* 0x000fe200037ce170 */
[----:B------:R-:W-:-:S12]  /*17b60*/  IMAD.MOV.U32 R15, RZ, RZ, -0x1 ;  /* 0xffffffffff0f7424 */ /* 0x000fd800078e00ff */
[----:B0123--:R-:W-:Y:S05]  /*17b70*/  WARPSYNC.COLLECTIVE R15, `(.L_x_1638) ;  /* 0x000000000f087348 */ /* 0x00ffea0003c00000 */
[----:B------:R-:W-:Y:S01]  /*17b80*/  VOTE.ANY R14, PT, P6 ;  /* 0x00000000000e7806 */ /* 0x000fe200030e0100 */
[----:B0123--:R-:W-:Y:S06]  /*17b90*/  ENDCOLLECTIVE ;  /* 0x000000000000791b */ /* 0x00ffec0003800000 */
.L_x_1638:
[----:B------:R-:W-:Y:S05]  /*17ba0*/  BSYNC B0 ;  /* 0x0000000000007941 */ /* 0x000fea0003800000 */
.L_x_1637:
        /* <DEDUP_REMOVED lines=9> */
.L_x_1639:
[----:B------:R-:W-:Y:S01]  /*17c40*/  IMAD.MOV.U32 R17, RZ, RZ, R14 ;  /* 0x000000ffff117224 */ /* 0x000fe200078e000e */
[----:B------:R-:W-:Y:S06]  /*17c50*/  BRA `(.L_x_1640) ;  /* 0xffffffd800c87947 */ /* 0x000fec000383ffff */
.L_x_1571:
[----:B------:R-:W-:Y:S01]  /*17c60*/  BSSY B0, `(.L_x_1641) ;  /* 0x0000007000007945 */ /* 0x000fe20003800000 */
[----:B------:R-:W-:Y:S02]  /*17c70*/  IMAD.MOV.U32 R13, RZ, RZ, R3 ;  /* 0x000000ffff0d7224 */ /* 0x000fe400078e0003 */
[----:B------:R-:W-:Y:S02]  /*17c80*/  IMAD.MOV.U32 R11, RZ, RZ, 0x1f ;  /* 0x0000001fff0b7424 */ /* 0x000fe400078e00ff */
[----:B------:R-:W-:-:S07]  /*17c90*/  IMAD.MOV.U32 R15, RZ, RZ, -0x1 ;  /* 0xffffffffff0f7424 */ /* 0x000fce00078e00ff */
[----:B01234-:R-:W-:Y:S05]  /*17ca0*/  WARPSYNC.COLLECTIVE R15, `(.L_x_1642) ;  /* 0x000000000f087348 */ /* 0x01ffea0003c00000 */
[----:B------:R0:W0:Y:S02]  /*17cb0*/  SHFL.IDX P6, R14, R13, R12, R11 ;  /* 0x0000000c0d0e7389 */ /* 0x00002400000c000b */
[----:B01234-:R-:W-:Y:S01]  /*17cc0*/  ENDCOLLECTIVE ;  /* 0x000000000000791b */ /* 0x01ffe20003800000 */
.L_x_1642:
[----:B------:R-:W-:Y:S05]  /*17cd0*/  BSYNC B0 ;  /* 0x0000000000007941 */ /* 0x000fea0003800000 */
.L_x_1641:
[----:B------:R-:W-:Y:S01]  /*17ce0*/  IMAD.MOV.U32 R5, RZ, RZ, R14 ;  /* 0x000000ffff057224 */ /* 0x000fe200078e000e */
[----:B------:R-:W-:Y:S06]  /*17cf0*/  BRA `(.L_x_1570) ;  /* 0xffffffd800bc7947 */ /* 0x000fec000383ffff */
.L_x_1575:
[----:B0-----:R0:W2:Y:S02]  /*17d00*/  SYNCS.PHASECHK.TRANS64.TRYWAIT P0, [R0+URZ+0x28820], R3 ;  /* 0x02882003000075a7 */ /* 0x0010a4000800017f */
[----:B--2---:R-:W-:Y:S05]  /*17d10*/  @!P0 NANOSLEEP.SYNCS 0x989680 ;  /* 0x009896800000895d */ /* 0x004fea0003900000 */
[----:B------:R-:W2:Y:S02]  /*17d20*/  @!P0 SYNCS.PHASECHK.TRANS64 P0, [R0+URZ+0x28820], R3 ;  /* 0x02882003000085a7 */ /* 0x000ea4000800007f */
[----:B--2---:R-:W-:Y:S05]  /*17d30*/  @!P0 BRA `(.L_x_1575) ;  /* 0xfffffffc00f08947 */ /* 0x004fea000383ffff */
[----:B------:R-:W-:Y:S05]  /*17d40*/  BRA `(.L_x_1643) ;  /* 0xffffffe0003c7947 */ /* 0x000fea000383ffff */
.L_x_1576:
        /* <DEDUP_REMOVED lines=8> */
[----:B01-3--:R-:W-:Y:S05]  /*17dd0*/  WARPSYNC.COLLECTIVE R15, `(.L_x_1645) ;  /* 0x000000000f087348 */ /* 0x00bfea0003c00000 */
[----:B------:R2:W4:Y:S02]  /*17de0*/  SHFL.IDX P6, R14, R13, R12, R11 ;  /* 0x0000000c0d0e7389 */ /* 0x00052400000c000b */
[----:B01234-:R-:W-:Y:S01]  /*17df0*/  ENDCOLLECTIVE ;  /* 0x000000000000791b */ /* 0x01ffe20003800000 */
.L_x_1645:
[----:B------:R-:W-:Y:S05]  /*17e00*/  BSYNC B0 ;  /* 0x0000000000007941 */ /* 0x000fea0003800000 */
.L_x_1644:
[----:B------:R-:W-:Y:S05]  /*17e10*/  BRA `(.L_x_1646) ;  /* 0xffffffe000247947 */ /* 0x000fea000383ffff */
.L_x_1579:
[----:B------:R-:W-:Y:S01]  /*17e20*/  BSSY B1, `(.L_x_1647) ;  /* 0x0000006000017945 */ /* 0x000fe20003800000 */
[----:B------:R-:W-:-:S07]  /*17e30*/  IMAD.MOV.U32 R15, RZ, RZ, -0x1 ;  /* 0xffffffffff0f7424 */ /* 0x000fce00078e00ff */
[----:B0123--:R-:W-:Y:S05]  /*17e40*/  WARPSYNC.COLLECTIVE R15, `(.L_x_1648) ;  /* 0x000000000f0c7348 */ /* 0x00ffea0003c00000 */
[----:B------:R-:W-:Y:S02]  /*17e50*/  ELECT P6, UR62, PT ;  /* 0x00000000003e782f */ /* 0x000fe400038c0000 */
[----:B------:R-:W-:Y:S01]  /*17e60*/  MOV R14, UR62 ;  /* 0x0000003e000e7c02 */ /* 0x000fe20008000f00 */
[----:B0123--:R-:W-:Y:S10]  /*17e70*/  ENDCOLLECTIVE ;  /* 0x000000000000791b */ /* 0x00fff40003800000 */
.L_x_1648:
[----:B------:R-:W-:Y:S05]  /*17e80*/  BSYNC B1 ;  /* 0x0000000000017941 */ /* 0x000fea0003800000 */
.L_x_1647:
[----:B------:R-:W-:Y:S05]  /*17e90*/  BRA `(.L_x_1649) ;  /* 0xffffffe0001c7947 */ /* 0x000fea000383ffff */
.L_x_1581:
[----:B0-----:R0:W2:Y:S02]  /*17ea0*/  SYNCS.PHASECHK.TRANS64.TRYWAIT P0, [R6+URZ], R5 ;  /* 0x00000005060075a7 */ /* 0x0010a4000800017f */
[----:B--2---:R-:W-:Y:S05]  /*17eb0*/  @!P0 NANOSLEEP.SYNCS 0x989680 ;  /* 0x009896800000895d */ /* 0x004fea0003900000 */
[----:B------:R-:W2:Y:S02]  /*17ec0*/  @!P0 SYNCS.PHASECHK.TRANS64 P0, [R6+URZ], R5 ;  /* 0x00000005060085a7 */ /* 0x000ea4000800007f */
[----:B--2---:R-:W-:Y:S05]  /*17ed0*/  @!P0 BRA `(.L_x_1581) ;  /* 0xfffffffc00f08947 */ /* 0x004fea000383ffff */
[----:B------:R-:W-:Y:S05]  /*17ee0*/  BRA `(.L_x_1650) ;  /* 0xffffffe000587947 */ /* 0x000fea000383ffff */
.L_x_1582:
[----:B--2---:R2:W3:Y:S02]  /*17ef0*/  SYNCS.PHASECHK.TRANS64.TRYWAIT P0, [R7+URZ], R2 ;  /* 0x00000002070075a7 */ /* 0x0044e4000800017f */
[----:B---3--:R-:W-:Y:S05]  /*17f00*/  @!P0 NANOSLEEP.SYNCS 0x989680 ;  /* 0x009896800000895d */ /* 0x008fea0003900000 */
[----:B------:R-:W3:Y:S02]  /*17f10*/  @!P0 SYNCS.PHASECHK.TRANS64 P0, [R7+URZ], R2 ;  /* 0x00000002070085a7 */ /* 0x000ee4000800007f */
[----:B---3--:R-:W-:Y:S05]  /*17f20*/  @!P0 BRA `(.L_x_1582) ;  /* 0xfffffffc00f08947 */ /* 0x008fea000383ffff */
[----:B------:R-:W-:Y:S05]  /*17f30*/  BRA `(.L_x_1651) ;  /* 0xffffffe0004c7947 */ /* 0x000fea000383ffff */
.L_x_1584:
[----:B---3--:R3:W4:Y:S02]  /*17f40*/  SYNCS.PHASECHK.TRANS64.TRYWAIT P0, [R4+URZ], R5 ;  /* 0x00000005040075a7 */ /* 0x008724000800017f */
[----:B----4-:R-:W-:Y:S05]  /*17f50*/  @!P0 NANOSLEEP.SYNCS 0x989680 ;  /* 0x009896800000895d */ /* 0x010fea0003900000 */
[----:B------:R-:W4:Y:S02]  /*17f60*/  @!P0 SYNCS.PHASECHK.TRANS64 P0, [R4+URZ], R5 ;  /* 0x00000005040085a7 */ /* 0x000f24000800007f */
[----:B----4-:R-:W-:Y:S05]  /*17f70*/  @!P0 BRA `(.L_x_1584) ;  /* 0xfffffffc00f08947 */ /* 0x010fea000383ffff */
[----:B------:R-:W-:Y:S05]  /*17f80*/  BRA `(.L_x_1652) ;  /* 0xffffffe000547947 */ /* 0x000fea000383ffff */
.L_x_1653:
        /* <DEDUP_REMOVED lines=15> */
.L_x_3222:


//--------------------- .text._ZN7cutlass13device_kernelIN5flash11enable_sm90INS1_16FlashAttnFwdSm90INS1_25CollectiveMainloopFwdSm90ILi2EN4cute5tupleIJNS5_1CILi1EEES8_S8_EEENS6_IJNS7_ILi128EEESA_SA_EEELi128ENS_6half_tEfNS_4arch4Sm90ELb0ELb1ELb0ELb1ELb0ELb1ELb0ELb1ELb1ELb1ELb0ELb0EEENS1_21CollectiveEpilogueFwdISB_S9_SC_SE_Li256ELb1ELb1ELb0ELb0EEENS1_36VarlenDynamicPersistentTileSchedulerILi128ELi128ELi256ELi128ELb0ELb1ELb1ELb1ELb0ELb1EEEEEEEEEvNT_6ParamsE --------------------------
	.section	.text._ZN7cutlass13device_kernelIN5flash11enable_sm90INS1_16FlashAttnFwdSm90INS1_25CollectiveMainloopFwdSm90ILi2EN4cute5tupleIJNS5_1CILi1EEES8_S8_EEENS6_IJNS7_ILi128EEESA_SA_EEELi128ENS_6half_tEfNS_4arch4Sm90ELb0ELb1ELb0ELb1ELb0ELb1ELb0ELb1ELb1ELb1ELb0ELb0EEENS1_21CollectiveEpilogueFwdISB_S9_SC_SE_Li256ELb1ELb1ELb0ELb0EEENS1_36VarlenDynamicPersistentTileSchedulerILi128ELi128ELi256ELi128ELb0ELb1ELb1ELb1ELb0ELb1EEEEEEEEEvNT_6ParamsE,"ax",@progbits
	.align	128
.text._ZN7cutlass13device_kernelIN5flash11enable_sm90INS1_16FlashAttnFwdSm90INS1_25CollectiveMainloopFwdSm90ILi2EN4cute5tupleIJNS5_1CILi1EEES8_S8_EEENS6_IJNS7_ILi128EEESA_SA_EEELi128ENS_6half_tEfNS_4arch4Sm90ELb0ELb1ELb0ELb1ELb0ELb1ELb0ELb1ELb1ELb1ELb0ELb0EEENS1_21CollectiveEpilogueFwdISB_S9_SC_SE_Li256ELb1ELb1ELb0ELb0EEENS1_36VarlenDynamicPersistentTileSchedulerILi128ELi128ELi256ELi128ELb0ELb1ELb1ELb1ELb0ELb1EEEEEEEEEvNT_6ParamsE:
        .type           _ZN7cutlass13device_kernelIN5flash11enable_sm90INS1_16FlashAttnFwdSm90INS1_25CollectiveMainloopFwdSm90ILi2EN4cute5tupleIJNS5_1CILi1EEES8_S8_EEENS6_IJNS7_ILi128EEESA_SA_EEELi128ENS_6half_tEfNS_4arch4Sm90ELb0ELb1ELb0ELb1ELb0ELb1ELb0ELb1ELb1ELb1ELb0ELb0EEENS1_21CollectiveEpilogueFwdISB_S9_SC_SE_Li256ELb1ELb1ELb0ELb0EEENS1_36VarlenDynamicPersistentTileSchedulerILi128ELi128ELi256ELi128ELb0ELb1ELb1ELb1ELb0ELb1EEEEEEEEEvNT_6ParamsE,@function
        .size           _ZN7cutlass13device_kernelIN5flash11enable_sm90INS1_16FlashAttnFwdSm90INS1_25CollectiveMainloopFwdSm90ILi2EN4cute5tupleIJNS5_1CILi1EEES8_S8_EEENS6_IJNS7_ILi128EEESA_SA_EEELi128ENS_6half_tEfNS_4arch4Sm90ELb0ELb1ELb0ELb1ELb0ELb1ELb0ELb1ELb1ELb1ELb0ELb0EEENS1_21CollectiveEpilogueFwdISB_S9_SC_SE_Li256ELb1ELb1ELb0ELb0EEENS1_36VarlenDynamicPersistentTileSchedulerILi128ELi128ELi256ELi128ELb0ELb1ELb1ELb1ELb0ELb1EEEEEEEEEvNT_6ParamsE,(.L_x_3223 - _ZN7cutlass13device_kernelIN5flash11enable_sm90INS1_16FlashAttnFwdSm90INS1_25CollectiveMainloopFwdSm90ILi2EN4cute5tupleIJNS5_1CILi1EEES8_S8_EEENS6_IJNS7_ILi128EEESA_SA_EEELi128ENS_6half_tEfNS_4arch4Sm90ELb0ELb1ELb0ELb1ELb0ELb1ELb0ELb1ELb1ELb1ELb0ELb0EEENS1_21CollectiveEpilogueFwdISB_S9_SC_SE_Li256ELb1ELb1ELb0ELb0EEENS1_36VarlenDynamicPersistentTileSchedulerILi128ELi128ELi256ELi128ELb0ELb1ELb1ELb1ELb0ELb1EEEEEEEEEvNT_6ParamsE)
        .other          _ZN7cutlass13device_kernelIN5flash11enable_sm90INS1_16FlashAttnFwdSm90INS1_25CollectiveMainloopFwdSm90ILi2EN4cute5tupleIJNS5_1CILi1EEES8_S8_EEENS6_IJNS7_ILi128EEESA_SA_EEELi128ENS_6half_tEfNS_4arch4Sm90ELb0ELb1ELb0ELb1ELb0ELb1ELb0ELb1ELb1ELb1ELb0ELb0EEENS1_21CollectiveEpilogueFwdISB_S9_SC_SE_Li256ELb1ELb1ELb0ELb0EEENS1_36VarlenDynamicPersistentTileSchedulerILi128ELi128ELi256ELi128ELb0ELb1ELb1ELb1ELb0ELb1EEEEEEEEEvNT_6ParamsE,@"STO_CUDA_ENTRY STV_DEFAULT"
_ZN7cutlass13device_kernelIN5flash11enable_sm90INS1_16FlashAttnFwdSm90INS1_25CollectiveMainloopFwdSm90ILi2EN4cute5tupleIJNS5_1CILi1EEES8_S8_EEENS6_IJNS7_ILi128EEESA_SA_EEELi128ENS_6half_tEfNS_4arch4Sm90ELb0ELb1ELb0ELb1ELb0ELb1ELb0ELb1ELb1ELb1ELb0ELb0EEENS1_21CollectiveEpilogueFwdISB_S9_SC_SE_Li256ELb1ELb1ELb0ELb0EEENS1_36VarlenDynamicPersistentTileSchedulerILi128ELi128ELi256ELi128ELb0ELb1ELb1ELb1ELb0ELb1EEEEEEEEEvNT_6ParamsE:
        /* <DEDUP_REMOVED lines=23> */
.L_x_1655:
[----:B------:R-:W-:Y:S05]  /*0170*/  BSYNC B0 ;  /* 0x0000000000007941 */ /* 0x000fea0003800000 */
.L_x_1654:
        /* <DEDUP_REMOVED lines=40> */
.L_x_1656:
        /* <DEDUP_REMOVED lines=22> */
.L_x_1657:
        /* <DEDUP_REMOVED lines=18> */
.L_x_1658:
        /* <DEDUP_REMOVED lines=22> */
.L_x_1659:
        /* <DEDUP_REMOVED lines=22> */
.L_x_1660:
[----:B--2---:R-:W-:Y:S01]  /*0940*/  ISETP.NE.AND P0, PT, R2, RZ, PT ;  /* 0x000000ff0200720c */ /* 0x004fe20003f05270 */
[----:B------:R-:W-:Y:S01]  /*0950*/  IMAD.MOV.U32 R2, RZ, RZ, 0x1 ;  /* 0x00000001ff027424 */ /* 0x000fe200078e00ff */
[----:B------:R-:W-:Y:S01]  /*0960*/  NOP ;  /* 0x0000000000007918 */ /* 0x000fe20000000000 */
[----:B------:R-:W-:Y:S01]  /*0970*/  ULDC.64 UR38, c[0x0][0x208] ;  /* 0x0000820000267ab9 */ /* 0x000fe20000000a00 */
[----:B------:R-:W-:Y:S02]  /*0980*/  BSSY B9, `(.L_x_1661) ;  /* 0x000239b000097945 */ /* 0x000fe40003800000 */
[----:B------:R-:W-:-:S05]  /*0990*/  SEL R2, R2, 0x2, !P0 ;  /* 0x0000000202027807 */ /* 0x000fca0004000000 */
[----:B------:R2:W-:Y:S01]  /*09a0*/  STL [R1+0x50], R2 ;  /* 0x0000500201007387 */ /* 0x0005e20000100800 */
[----:B01-34-:R-:W-:Y:S06]  /*09b0*/  BAR.SYNC.DEFER_BLOCKING 0x0 ;  /* 0x0000000000007b1d */ /* 0x01bfec0000010000 */
[----:B------:R-:W-:Y:S05]  /*09c0*/  @!P0 BRA `(.L_x_1662) ;  /* 0x000001bc00808947 */ /* 0x000fea0003800000 */
.L_x_1663:
[----:B------:R-:W-:-:S08]  /*09d0*/  NOP ;  /* 0x0000000000007918 */ /* 0x000fd00000000000 */
[----:B------:R-:W0:Y:S02]  /*09e0*/  USETMAXREG.TRY_ALLOC.CTAPOOL UP0, 0xf0 ;  /* 0x000000f0000079c8 */ /* 0x000e240008000600 */
[----:B0-----:R-:W-:-:S13]  /*09f0*/  PLOP3.LUT P0, PT, PT, PT, UP0, 0x80, 0x0 ;  /* 0x000000000000781c */ /* 0x001fda0003f0f008 */
[----:B------:R-:W-:Y:S05]  /*0a00*/  @!P0 BRA `(.L_x_1663) ;  /* 0xfffffffc00f08947 */ /* 0x000fea000383ffff */
[----:B------:R-:W-:Y:S01]  /*0a10*/  SHF.R.U32.HI R0, RZ, 0x7, R4 ;  /* 0x00000007ff007819 */ /* 0x000fe20000011604 */
[----:B------:R-:W0:Y:S08]  /*0a20*/  S2UR UR5, SR_CgaCtaId ;  /* 0x00000000000579c3 */ /* 0x000e300000008800 */
[----:B------:R-:W-:Y:S06]  /*0a30*/  BAR.ARV 0x8, 0x180 ;  /* 0x0206000000007b1d */ /* 0x000fec0000002000 */
[----:B------:R-:W-:Y:S01]  /*0a40*/  ISETP.NE.AND P0, PT, R0, 0x1, PT ;  /* 0x000000010000780c */ /* 0x000fe20003f05270 */
[----:B------:R-:W-:-:S12]  /*0a50*/  UMOV UR4, 0x400 ;  /* 0x0000040000047882 */ /* 0x000fd80000000000 */
[----:B------:R-:W-:Y:S06]  /*0a60*/  @!P0 BAR.ARV 0x9, 0x100 ;  /* 0x0244000000008b1d */ /* 0x000fec0000002000 */
[----:B0-----:R-:W-:Y:S02]  /*0a70*/  ULEA UR4, UR5, UR4, 0x18 ;  /* 0x0000000405047291 */ /* 0x001fe4000f8ec03f */
[----:B------:R-:W-:Y:S04]  /*0a80*/  BAR.SYNC.DEFER_BLOCKING 0x5, 0x180 ;  /* 0x0146000000007b1d */ /* 0x000fe80000010000 */
[----:B--2---:R-:W-:-:S02]  /*0a90*/  IMAD.U32 R2, RZ, RZ, UR4 ;  /* 0x00000004ff027e24 */ /* 0x004fc4000f8e00ff */
[----:B------:R-:W-:-:S03]  /*0aa0*/  ULDC UR4, c[0x0][0xc3c] ;  /* 0x00030f0000047ab9 */ /* 0x000fc60000000800 */
[----:B------:R-:W0:Y:S01]  /*0ab0*/  LDS.128 R28, [R2+0x288d0] ;  /* 0x0288d000021c7984 */ /* 0x000e220000000c00 */
[----:B------:R-:W-:Y:S06]  /*0ac0*/  BAR.ARV 0x4, 0x180 ;  /* 0x0106000000007b1d */ /* 0x000fec0000002000 */
[----:B0-----:R-:W-:-:S13]  /*0ad0*/  ISETP.GE.AND P0, PT, R31, UR4, PT ;  /* 0x000000041f007c0c */ /* 0x001fda000bf06270 */
[----:B------:R-:W-:Y:S05]  /*0ae0*/  @P0 BRA `(.L_x_1664) ;  /* 0x0000023800100947 */ /* 0x000fea0003800000 */
[----:B------:R-:W2:Y:S01]  /*0af0*/  LDL.LU R13, [R1+0x50] ;  /* 0x00005000010d7983 */ /* 0x000ea20000300800 */
[----:B------:R-:W-:Y:S01]  /*0b00*/  VIADD R229, R4, 0xffffff80 ;  /* 0xffffff8004e57836 */ /* 0x000fe20000000000 */
[----:B------:R-:W-:Y:S01]  /*0b10*/  IADD3 R217, R2, 0x10400, RZ ;  /* 0x0001040002d97810 */ /* 0x000fe20007ffe0ff */
[----:B------:R-:W-:Y:S02]  /*0b20*/  IMAD.MOV.U32 R213, RZ, RZ, RZ ;  /* 0x000000ffffd57224 */ /* 0x000fe400078e00ff */
[----:B------:R-:W-:Y:S01]  /*0b30*/  IMAD.MOV.U32 R184, RZ, RZ, RZ ;  /* 0x000000ffffb87224 */ /* 0x000fe200078e00ff */
[----:B------:R-:W-:Y:S01]  /*0b40*/  SHF.R.S32.HI R0, RZ, 0x1f, R229 ;  /* 0x0000001fff007819 */ /* 0x000fe200000114e5 */
[----:B------:R-:W-:Y:S02]  /*0b50*/  IMAD.MOV.U32 R192, RZ, RZ, RZ ;  /* 0x000000ffffc07224 */ /* 0x000fe400078e00ff */
[----:B------:R-:W-:Y:S01]  /*0b60*/  IMAD.MOV.U32 R186, RZ, RZ, RZ ;  /* 0x000000ffffba7224 */ /* 0x000fe200078e00ff */
[CC--:B------:R-:W-:Y:S01]  /*0b70*/  LEA.HI R3, R0.reuse, R229.reuse, RZ, 0x7 ;  /* 0x000000e500037211 */ /* 0x0c0fe200078f38ff */
[----:B------:R-:W-:Y:S01]  /*0b80*/  IMAD.MOV.U32 R22, RZ, RZ, RZ ;  /* 0x000000ffff167224 */ /* 0x000fe200078e00ff */
[----:B------:R-:W-:-:S02]  /*0b90*/  LEA.HI R5, R0, R229, RZ, 0x5 ;  /* 0x000000e500057211 */ /* 0x000fc400078f28ff */
[----:B------:R-:W-:Y:S02]  /*0ba0*/  LOP3.LUT R218, R3, 0xffffff80, RZ, 0xc0, !PT ;  /* 0xffffff8003da7812 */ /* 0x000fe400078ec0ff */
[----:B------:R-:W-:Y:S01]  /*0bb0*/  LEA.HI R4, R0, R229, RZ, 0x4 ;  /* 0x000000e500047211 */ /* 0x000fe200078f20ff */
[----:B------:R-:W-:Y:S01]  /*0bc0*/  IMAD.SHL.U32 R5, R5, 0x20, RZ ;  /* 0x0000002005057824 */ /* 0x000fe200078e00ff */
[----:B------:R-:W-:Y:S01]  /*0bd0*/  SHF.R.S32.HI R222, RZ, 0x7, R3 ;  /* 0x00000007ffde7819 */ /* 0x000fe20000011403 */
[----:B------:R-:W-:Y:S01]  /*0be0*/  IMAD.IADD R218, R229, 0x1, -R218 ;  /* 0x00000001e5da7824 */ /* 0x000fe200078e0ada */
[----:B------:R-:W-:Y:S02]  /*0bf0*/  LOP3.LUT R6, R4, 0x3fffff0, RZ, 0xc0, !PT ;  /* 0x03fffff004067812 */ /* 0x000fe400078ec0ff */
[----:B------:R-:W-:Y:S02]  /*0c00*/  LOP3.LUT R5, R5, 0xfffffc00, RZ, 0xc0, !PT ;  /* 0xfffffc0005057812 */ /* 0x000fe400078ec0ff */
[----:B------:R-:W-:Y:S01]  /*0c10*/  SHF.R.S32.HI R9, RZ, 0x1f, R218 ;  /* 0x0000001fff097819 */ /* 0x000fe200000114da */
[----:B------:R-:W-:Y:S01]  /*0c20*/  IMAD.IADD R6, R229, 0x1, -R6 ;  /* 0x00000001e5067824 */ /* 0x000fe200078e0a06 */
[----:B------:R-:W-:-:S02]  /*0c30*/  LEA.HI R3, R3, R222, RZ, 0x1 ;  /* 0x000000de03037211 */ /* 0x000fc400078f08ff */
[CC--:B------:R-:W-:Y:S02]  /*0c40*/  LEA.HI R8, R9.reuse, R218.reuse, RZ, 0x2 ;  /* 0x000000da09087211 */ /* 0x0c0fe400078f10ff */
[----:B------:R-:W-:Y:S02]  /*0c50*/  LEA.HI R9, R9, R218, RZ, 0x5 ;  /* 0x000000da09097211 */ /* 0x000fe400078f28ff */
[--C-:B------:R-:W-:Y:S02]  /*0c60*/  SHF.R.S32.HI R10, RZ, 0x2, R8.reuse ;  /* 0x00000002ff0a7819 */ /* 0x100fe40000011408 */
[----:B------:R-:W-:Y:S02]  /*0c70*/  SHF.R.S32.HI R7, RZ, 0x1f, R8 ;  /* 0x0000001fff077819 */ /* 0x000fe40000011408 */
[----:B------:R-:W-:Y:S02]  /*0c80*/  LEA.HI R12, R0, R229, RZ, 0x2 ;  /* 0x000000e5000c7211 */ /* 0x000fe400078f10ff */
[----:B------:R-:W-:-:S02]  /*0c90*/  LEA.HI R7, R7, R10, RZ, 0x3 ;  /* 0x0000000a07077211 */ /* 0x000fc400078f18ff */
[----:B------:R-:W-:Y:S02]  /*0ca0*/  SHF.R.S32.HI R9, RZ, 0x5, R9 ;  /* 0x00000005ff097819 */ /* 0x000fe40000011409 */
[----:B------:R-:W-:Y:S01]  /*0cb0*/  LOP3.LUT R11, R7, 0xfffffff8, RZ, 0xc0, !PT ;  /* 0xfffffff8070b7812 */ /* 0x000fe200078ec0ff */
[----:B------:R-:W-:Y:S01]  /*0cc0*/  IMAD R7, R6, 0x40, R5 ;  /* 0x0000004006077824 */ /* 0x000fe200078e0205 */
[----:B------:R-:W-:Y:S02]  /*0cd0*/  LOP3.LUT R3, R3, 0x3fffffe, RZ, 0xc0, !PT ;  /* 0x03fffffe03037812 */ /* 0x000fe400078ec0ff */
[----:B------:R-:W-:Y:S01]  /*0ce0*/  SHF.R.S32.HI R5, RZ, 0x4, R4 ;  /* 0x00000004ff057819 */ /* 0x000fe20000011404 */
[----:B------:R-:W-:Y:S01]  /*0cf0*/  IMAD.IADD R10, R10, 0x1, -R11 ;  /* 0x000000010a0a7824 */ /* 0x000fe200078e0a0b */
[----:B------:R-:W-:Y:S01]  /*0d00*/  LOP3.LUT R12, R12, 0xfffffffc, RZ, 0xc0, !PT ;  /* 0xfffffffc0c0c7812 */ /* 0x000fe200078ec0ff */
[----:B------:R-:W-:Y:S01]  /*0d10*/  IMAD.IADD R3, R222, 0x1, -R3 ;  /* 0x00000001de037824 */ /* 0x000fe200078e0a03 */
[----:B------:R-:W-:Y:S01]  /*0d20*/  LEA.HI R4, R4, R5, RZ, 0x1 ;  /* 0x0000000504047211 */ /* 0x000fe200078f08ff */
[----:B------:R-:W-:Y:S01]  /*0d30*/  IMAD R10, R9, 0x10, R10 ;  /* 0x00000010090a7824 */ /* 0x000fe200078e020a */
[-C--:B------:R-:W-:Y:S01]  /*0d40*/  LEA.HI R23, R0, R229.reuse, RZ, 0x3 ;  /* 0x000000e500177211 */ /* 0x080fe200078f18ff */
[----:B------:R-:W-:Y:S01]  /*0d50*/  IMAD.IADD R12, R229, 0x1, -R12 ;  /* 0x00000001e50c7824 */ /* 0x000fe200078e0a0c */
[----:B------:R-:W-:Y:S01]  /*0d60*/  LOP3.LUT R4, R4, 0x1ffffffe, RZ, 0xc0, !PT ;  /* 0x1ffffffe04047812 */ /* 0x000fe200078ec0ff */
[----:B------:R-:W-:Y:S01]  /*0d70*/  IMAD R223, R3, 0x40, R10 ;  /* 0x0000004003df7824 */ /* 0x000fe200078e020a */
[----:B------:R-:W-:-:S02]  /*0d80*/  LEA.HI R3, R0, R229, RZ, 0x6 ;  /* 0x000000e500037211 */ /* 0x000fc400078f30ff */
[----:B------:R-:W-:Y:S01]  /*0d90*/  LOP3.LUT R0, R23, 0xfffffff8, RZ, 0xc0, !PT ;  /* 0xfffffff817007812 */ /* 0x000fe200078ec0ff */
[----:B------:R-:W-:Y:S01]  /*0da0*/  IMAD.IADD R4, R5, 0x1, -R4 ;  /* 0x0000000105047824 */ /* 0x000fe200078e0a04 */
[----:B------:R-:W-:Y:S01]  /*0db0*/  LEA.HI R6, R12, R12, RZ, 0x1 ;  /* 0x0000000c0c067211 */ /* 0x000fe200078f08ff */
[----:B------:R-:W-:Y:S01]  /*0dc0*/  IMAD.SHL.U32 R3, R3, 0x8, RZ ;  /* 0x0000000803037824 */ /* 0x000fe200078e00ff */
[----:B------:R-:W-:Y:S01]  /*0dd0*/  SHF.R.S32.HI R23, RZ, 0x3, R23 ;  /* 0x00000003ff177819 */ /* 0x000fe20000011417 */
[----:B------:R-:W-:Y:S01]  /*0de0*/  IMAD R224, R4, 0x8, R7 ;  /* 0x0000000804e07824 */ /* 0x000fe200078e0207 */
[----:B------:R-:W-:Y:S01]  /*0df0*/  LOP3.LUT R5, R6, 0x1ffffffe, RZ, 0xc0, !PT ;  /* 0x1ffffffe06057812 */ /* 0x000fe200078ec0ff */
[----:B------:R-:W-:Y:S01]  /*0e00*/  IMAD.IADD R207, R229, 0x1, -R0 ;  /* 0x00000001e5cf7824 */ /* 0x000fe200078e0a00 */
[----:B------:R-:W-:Y:S01]  /*0e10*/  LOP3.LUT R204, R3, 0xfffffe00, RZ, 0xc0, !PT ;  /* 0xfffffe0003cc7812 */ /* 0x000fe200078ec0ff */
[C---:B------:R-:W-:Y:S01]  /*0e20*/  VIADD R212, R23.reuse, 0x20 ;  /* 0x0000002017d47836 */ /* 0x040fe20000000000 */
[----:B------:R-:W-:Y:S01]  /*0e30*/  LOP3.LUT R189, R8, 0x7ffffffc, RZ, 0xc0, !PT ;  /* 0x7ffffffc08bd7812 */ /* 0x000fe200078ec0ff */
[C---:B------:R-:W-:Y:S01]  /*0e40*/  VIADD R211, R23.reuse, 0x40 ;  /* 0x0000004017d37836 */ /* 0x040fe20000000000 */
[----:B------:R-:W-:Y:S01]  /*0e50*/  SHF.R.S32.HI R215, RZ, 0x1f, R23 ;  /* 0x0000001fffd77819 */ /* 0x000fe20000011417 */
[----:B------:R-:W-:-:S02]  /*0e60*/  VIADD R210, R23, 0x60 ;  /* 0x0000006017d27836 */ /* 0x000fc40000000000 */
[----:B------:R-:W-:Y:S01]  /*0e70*/  IMAD.IADD R12, R12, 0x1, -R5 ;  /* 0x000000010c0c7824 */ /* 0x000fe200078e0a05 */
[----:B------:R-:W-:Y:S01]  /*0e80*/  SHF.R.S32.HI R5, RZ, 0x1f, R212 ;  /* 0x0000001fff057819 */ /* 0x000fe200000114d4 */
[----:B------:R-:W-:Y:S01]  /*0e90*/  IMAD.SHL.U32 R225, R23, 0x40, RZ ;  /* 0x0000004017e17824 */ /* 0x000fe200078e00ff */
[----:B------:R-:W-:Y:S01]  /*0ea0*/  SHF.R.S32.HI R0, RZ, 0x1f, R211 ;  /* 0x0000001fff007819 */ /* 0x000fe200000114d3 */
[----:B------:R-:W-:Y:S01]  /*0eb0*/  IMAD.SHL.U32 R199, R212, 0x40, RZ ;  /* 0x00000040d4c77824 */ /* 0x000fe200078e00ff */
[----:B------:R-:W-:Y:S01]  /*0ec0*/  SHF.R.S32.HI R7, RZ, 0x1f, R210 ;  /* 0x0000001fff077819 */ /* 0x000fe200000114d2 */
[----:B------:R-:W-:Y:S01]  /*0ed0*/  IMAD.SHL.U32 R198, R211, 0x40, RZ ;  /* 0x00000040d3c67824 */ /* 0x000fe200078e00ff */
[----:B------:R-:W-:Y:S01]  /*0ee0*/  LEA.HI R5, R5, R212, RZ, 0x3 ;  /* 0x000000d405057211 */ /* 0x000fe200078f18ff */
[----:B------:R-:W-:Y:S01]  /*0ef0*/  IMAD.SHL.U32 R197, R210, 0x40, RZ ;  /* 0x00000040d2c57824 */ /* 0x000fe200078e00ff */
[----:B------:R-:W-:Y:S01]  /*0f00*/  LEA.HI R0, R0, R211, RZ, 0x3 ;  /* 0x000000d300007211 */ /* 0x000fe200078f18ff */
[----:B------:R-:W-:Y:S01]  /*0f10*/  IMAD.SHL.U32 R16, R207, 0x8, RZ ;  /* 0x00000008cf107824 */ /* 0x000fe200078e00ff */
[----:B------:R-:W-:Y:S01]  /*0f20*/  LEA.HI R7, R7, R210, RZ, 0x3 ;  /* 0x000000d207077211 */ /* 0x000fe200078f18ff */
[----:B------:R-:W-:Y:S01]  /*0f30*/  IMAD.SHL.U32 R5, R5, 0x40, RZ ;  /* 0x0000004005057824 */ /* 0x000fe200078e00ff */
[----:B------:R-:W-:Y:S01]  /*0f40*/  LOP3.LUT R3, R225, 0x1c0, RZ, 0xc0, !PT ;  /* 0x000001c0e1037812 */ /* 0x000fe200078ec0ff */
[----:B------:R-:W-:Y:S01]  /*0f50*/  IMAD.SHL.U32 R0, R0, 0x40, RZ ;  /* 0x0000004000007824 */ /* 0x000fe200078e00ff */
[----:B------:R-:W-:Y:S01]  /*0f60*/  LOP3.LUT R199, R199, 0x1c0, RZ, 0xc0, !PT ;  /* 0x000001c0c7c77812 */ /* 0x000fe200078ec0ff */
[----:B------:R-:W-:Y:S01]  /*0f70*/  IMAD.SHL.U32 R7, R7, 0x40, RZ ;  /* 0x0000004007077824 */ /* 0x000fe200078e00ff */
[----:B------:R-:W-:Y:S01]  /*0f80*/  LOP3.LUT R198, R198, 0x1c0, RZ, 0xc0, !PT ;  /* 0x000001c0c6c67812 */ /* 0x000fe200078ec0ff */
[----:B------:R-:W-:Y:S01]  /*0f90*/  IMAD.SHL.U32 R18, R207, 0x4, RZ ;  /* 0x00000004cf127824 */ /* 0x000fe200078e00ff */
[----:B------:R-:W-:Y:S01]  /*0fa0*/  LOP3.LUT R197, R197, 0x1c0, RZ, 0xc0, !PT ;  /* 0x000001c0c5c57812 */ /* 0x000fe200078ec0ff */
[----:B------:R-:W-:Y:S01]  /*0fb0*/  VIADD R190, R16, 0x40 ;  /* 0x0000004010be7836 */ /* 0x000fe20000000000 */
[----:B------:R-:W-:Y:S01]  /*0fc0*/  SHF.R.U32.HI R203, RZ, 0x3, R3 ;  /* 0x00000003ffcb7819 */ /* 0x000fe20000011603 */
[----:B------:R-:W-:Y:S01]  /*0fd0*/  IMAD.IADD R189, R218, 0x1, -R189 ;  /* 0x00000001dabd7824 */ /* 0x000fe200078e0abd */
[----:B------:R-:W-:Y:S01]  /*0fe0*/  LOP3.LUT R206, R3, 0x38, R16, 0xf8, !PT ;  /* 0x0000003803ce7812 */ /* 0x000fe200078ef810 */
[----:B------:R-:W-:Y:S01]  /*0ff0*/  IMAD R195, R12, 0x8, R223 ;  /* 0x000000080cc37824 */ /* 0x000fe200078e02df */
[----:B------:R-:W-:-:S02]  /*1000*/  SHF.R.U32.HI R228, RZ, 0x3, R199 ;  /* 0x00000003ffe47819 */ /* 0x000fc400000116c7 */
[----:B------:R-:W-:Y:S02]  /*1010*/  LOP3.LUT R3, R199, 0x38, R16, 0xf8, !PT ;  /* 0x00000038c7037812 */ /* 0x000fe400078ef810 */
[----:B------:R-:W-:Y:S02]  /*1020*/  SHF.R.U32.HI R227, RZ, 0x3, R198 ;  /* 0x00000003ffe37819 */ /* 0x000fe400000116c6 */
[--C-:B------:R-:W-:Y:S02]  /*1030*/  LOP3.LUT R4, R198, 0x38, R16.reuse, 0xf8, !PT ;  /* 0x00000038c6047812 */ /* 0x100fe400078ef810 */
[----:B------:R-:W-:Y:S02]  /*1040*/  SHF.R.U32.HI R226, RZ, 0x3, R197 ;  /* 0x00000003ffe27819 */ /* 0x000fe400000116c5 */
[----:B------:R-:W-:Y:S02]  /*1050*/  LOP3.LUT R9, R197, 0x38, R16, 0xf8, !PT ;  /* 0x00000038c5097812 */ /* 0x000fe400078ef810 */
[----:B------:R-:W-:-:S02]  /*1060*/  LOP3.LUT R202, R5, 0xfffffe00, RZ, 0xc0, !PT ;  /* 0xfffffe0005ca7812 */ /* 0x000fc400078ec0ff */
[----:B------:R-:W-:Y:S02]  /*1070*/  LOP3.LUT R201, R0, 0xfffffe00, RZ, 0xc0, !PT ;  /* 0xfffffe0000c97812 */ /* 0x000fe400078ec0ff */
[----:B------:R-:W-:Y:S02]  /*1080*/  LOP3.LUT R200, R7, 0xfffffe00, RZ, 0xc0, !PT ;  /* 0xfffffe0007c87812 */ /* 0x000fe400078ec0ff */
[----:B------:R-:W-:Y:S02]  /*1090*/  LOP3.LUT R206, R204, R206, R203, 0xf6, !PT ;  /* 0x000000ceccce7212 */ /* 0x000fe400078ef6cb */
[----:B------:R-:W-:Y:S02]  /*10a0*/  LOP3.LUT R0, R202, R3, R228, 0xf6, !PT ;  /* 0x00000003ca007212 */ /* 0x000fe400078ef6e4 */
[----:B------:R-:W-:Y:S01]  /*10b0*/  LOP3.LUT R4, R201, R4, R227, 0xf6, !PT ;  /* 0x00000004c9047212 */ /* 0x000fe200078ef6e3 */
[--C-:B------:R-:W-:Y:S01]  /*10c0*/  IMAD R205, R206, 0x2, R217.reuse ;  /* 0x00000002cecd7824 */ /* 0x100fe200078e02d9 */
[----:B------:R-:W-:Y:S01]  /*10d0*/  LOP3.LUT R6, R200, R9, R226, 0xf6, !PT ;  /* 0x00000009c8067212 */ /* 0x000fe200078ef6e2 */
[--C-:B------:R-:W-:Y:S01]  /*10e0*/  IMAD R221, R0, 0x2, R217.reuse ;  /* 0x0000000200dd7824 */ /* 0x100fe200078e02d9 */
[----:B------:R-:W-:Y:S01]  /*10f0*/  IADD3 R185, R18, 0x20, RZ ;  /* 0x0000002012b97810 */ /* 0x000fe20007ffe0ff */
[--C-:B------:R-:W-:Y:S01]  /*1100*/  IMAD R220, R4, 0x2, R217.reuse ;  /* 0x0000000204dc7824 */ /* 0x100fe200078e02d9 */
[----:B------:R-:W-:Y:S01]  /*1110*/  SHF.R.S32.HI R17, RZ, 0x1f, R16 ;  /* 0x0000001fff117819 */ /* 0x000fe20000011410 */
[----:B------:R-:W-:Y:S01]  /*1120*/  IMAD R219, R6, 0x2, R217 ;  /* 0x0000000206db7824 */ /* 0x000fe200078e02d9 */
[----:B------:R-:W-:-:S02]  /*1130*/  SHF.R.S32.HI R19, RZ, 0x1f, R18 ;  /* 0x0000001fff137819 */ /* 0x000fc40000011412 */
[----:B------:R-:W-:Y:S02]  /*1140*/  SHF.R.S32.HI R216, RZ, 0x1f, R185 ;  /* 0x0000001fffd87819 */ /* 0x000fe400000114b9 */
[----:B------:R-:W-:Y:S02]  /*1150*/  SHF.R.S32.HI R214, RZ, 0x1f, R190 ;  /* 0x0000001fffd67819 */ /* 0x000fe400000114be */
[----:B--2---:R-:W-:-:S07]  /*1160*/  LOP3.LUT R191, R13, 0x1, RZ, 0xfc, !PT ;  /* 0x000000010dbf7812 */ /* 0x004fce00078efcff */
.L_x_1926:
[----:B------:R-:W-:Y:S05]  /*1170*/  YIELD ;  /* 0x0000000000007946 */ /* 0x000fea0003800000 */
[----:B------:R-:W-:Y:S01]  /*1180*/  ULDC.64 UR4, c[0x0][0xa28] ;  /* 0x00028a0000047ab9 */ /* 0x000fe20000000a00 */
[----:B0---4-:R-:W0:Y:S01]  /*1190*/  LDC.64 R6, c[0x0][0xa08] ;  /* 0x00028200ff067b82 */ /* 0x011e220000000a00 */
[----:B------:R-:W-:Y:S01]  /*11a0*/  ISETP.NE.U32.AND P1, PT, RZ, UR4, PT ;  /* 0x00000004ff007c0c */ /* 0x000fe2000bf25070 */
[----:B------:R-:W-:Y:S02]  /*11b0*/  IMAD.MOV.U32 R0, RZ, RZ, RZ ;  /* 0x000000ffff007224 */ /* 0x000fe400078e00ff */
[----:B------:R-:W-:Y:S01]  /*11c0*/  IMAD.MOV.U32 R28, RZ, RZ, RZ ;  /* 0x000000ffff1c7224 */ /* 0x000fe200078e00ff */
[----:B------:R-:W-:Y:S01]  /*11d0*/  ISETP.NE.AND.EX P1, PT, RZ, UR5, PT, P1 ;  /* 0x00000005ff007c0c */ /* 0x000fe2000bf25310 */
[----:B------:R-:W-:-:S02]  /*11e0*/  ULDC.64 UR4, c[0x0][0xa18] ;  /* 0x0002860000047ab9 */ /* 0x000fc40000000a00 */
[----:B------:R-:W-:-:S04]  /*11f0*/  ISETP.NE.U32.AND P2, PT, RZ, UR4, PT ;  /* 0x00000004ff007c0c */ /* 0x000fc8000bf45070 */
[----:B------:R-:W-:Y:S01]  /*1200*/  ISETP.NE.AND.EX P2, PT, RZ, UR5, PT, P2 ;  /* 0x00000005ff007c0c */ /* 0x000fe2000bf45320 */
[----:B------:R-:W-:Y:S02]  /*1210*/  ULDC.64 UR4, c[0x0][0xa08] ;  /* 0x0002820000047ab9 */ /* 0x000fe40000000a00 */
[----:B------:R-:W-:-:S03]  /*1220*/  ISETP.NE.U32.AND P0, PT, RZ, UR4, PT ;  /* 0x00000004ff007c0c */ /* 0x000fc6000bf05070 */
[----:B---3--:R-:W1:Y:S01]  /*1230*/  @P1 LDC.64 R4, c[0x0][0xa28] ;  /* 0x00028a00ff041b82 */ /* 0x008e620000000a00 */
[----:B------:R-:W-:Y:S01]  /*1240*/  ISETP.NE.AND.EX P0, PT, RZ, UR5, PT, P0 ;  /* 0x00000005ff007c0c */ /* 0x000fe2000bf05300 */
[----:B0-----:R-:W-:-:S06]  /*1250*/  IMAD.WIDE R10, R31, 0x4, R6 ;  /* 0x000000041f0a7825 */ /* 0x001fcc00078e0206 */
[----:B------:R-:W0:Y:S01]  /*1260*/  @P2 LDC.64 R8, c[0x0][0xa18] ;  /* 0x00028600ff082b82 */ /* 0x000e220000000a00 */
[----:B------:R-:W-:Y:S02]  /*1270*/  ULDC UR4, c[0x0][0x288] ;  /* 0x0000a20000047ab9 */ /* 0x000fe40000000800 */
[----:B------:R-:W-:Y:S01]  /*1280*/  IMAD.U32 R187, RZ, RZ, UR4 ;  /* 0x00000004ffbb7e24 */ /* 0x000fe2000f8e00ff */
[----:B------:R-:W-:Y:S02]  /*1290*/  ULDC.64 UR4, c[0x0][0x418] ;  /* 0x0001060000047ab9 */ /* 0x000fe40000000a00 */
[----:B--2---:R2:W5:Y:S01]  /*12a0*/  @P0 LDG.E R28, desc[UR38][R10.64] ;  /* 0x000000260a1c0981 */ /* 0x004562000c1e1900 */
[----:B-1----:R-:W-:-:S05]  /*12b0*/  @P1 IMAD.WIDE R4, R31, 0x4, R4 ;  /* 0x000000041f041825 */ /* 0x002fca00078e0204 */
[----:B------:R2:W5:Y:S01]  /*12c0*/  @P1 LDG.E R0, desc[UR38][R4.64] ;  /* 0x0000002604001981 */ /* 0x000562000c1e1900 */
[----:B0-----:R-:W-:-:S05]  /*12d0*/  @P2 IMAD.WIDE R6, R31, 0x4, R8 ;  /* 0x000000041f062825 */ /* 0x001fca00078e0208 */
[----:B------:R2:W5:Y:S01]  /*12e0*/  @P2 LDG.E R187, desc[UR38][R6.64] ;  /* 0x0000002606bb2981 */ /* 0x000562000c1e1900 */
[----:B------:R-:W-:-:S03]  /*12f0*/  UISETP.NE.U32.AND UP0, UPT, UR4, URZ, UPT ;  /* 0x0000003f0400728c */ /* 0x000fc6000bf05070 */
[----:B------:R-:W-:Y:S01]  /*1300*/  ULDC UR4, c[0x0][0x424] ;  /* 0x0001090000047ab9 */ /* 0x000fe20000000800 */
[----:B------:R-:W-:-:S03]  /*1310*/  UISETP.NE.AND.EX UP0, UPT, UR5, URZ, UPT, UP0 ;  /* 0x0000003f0500728c */ /* 0x000fc6000bf05300 */
[----:B------:R-:W-:Y:S01]  /*1320*/  ULDC UR5, c[0x0][0x2f0] ;  /* 0x0000bc0000057ab9 */ /* 0x000fe20000000800 */
[----:B------:R-:W-:-:S04]  /*1330*/  USEL UR4, UR4, 0x1, UP0 ;  /* 0x0000000104047887 */ /* 0x000fc80008000000 */
[----:B------:R-:W-:-:S03]  /*1340*/  UIMAD UR4, UR4, UR5, URZ ;  /* 0x00000005040472a4 */ /* 0x000fc6000f8e023f */
[----:B------:R-:W-:Y:S02]  /*1350*/  ULDC UR5, c[0x0][0x348] ;  /* 0x0000d20000057ab9 */ /* 0x000fe40000000800 */
[----:B------:R-:W-:Y:S02]  /*1360*/  IMAD.U32 R24, RZ, RZ, UR5 ;  /* 0x00000005ff187e24 */ /* 0x000fe4000f8e00ff */
[----:B------:R-:W-:Y:S01]  /*1370*/  IMAD.U32 R27, RZ, RZ, UR4 ;  /* 0x00000004ff1b7e24 */ /* 0x000fe2000f8e00ff */
[----:B--2---:R-:W-:Y:S06]  /*1380*/  @P2 BRA `(.L_x_1665) ;  /* 0x0000000000242947 */ /* 0x004fec0003800000 */
[----:B------:R-:W-:Y:S02]  /*1390*/  ULDC.64 UR4, c[0x0][0xa00] ;  /* 0x0002800000047ab9 */ /* 0x000fe40000000a00 */
[----:B------:R-:W-:-:S04]  /*13a0*/  ISETP.NE.U32.AND P1, PT, RZ, UR4, PT ;  /* 0x00000004ff007c0c */ /* 0x000fc8000bf25070 */
[----:B------:R-:W-:-:S13]  /*13b0*/  ISETP.NE.AND.EX P1, PT, RZ, UR5, PT, P1 ;  /* 0x00000005ff007c0c */ /* 0x000fda000bf25310 */
[----:B------:R-:W-:Y:S05]  /*13c0*/  @!P1 BRA `(.L_x_1665) ;  /* 0x0000000000149947 */ /* 0x000fea0003800000 */
[----:B------:R-:W0:Y:S02]  /*13d0*/  LDC.64 R4, c[0x0][0xa00] ;  /* 0x00028000ff047b82 */ /* 0x000e240000000a00 */
[----:B0-----:R-:W-:-:S05]  /*13e0*/  IMAD.WIDE R4, R31, 0x4, R4 ;  /* 0x000000041f047825 */ /* 0x001fca00078e0204 */
[----:B-----5:R-:W2:Y:S04]  /*13f0*/  LDG.E R187, desc[UR38][R4.64] ;  /* 0x0000002604bb7981 */ /* 0x020ea8000c1e1900 */
[----:B------:R-:W2:Y:S02]  /*1400*/  LDG.E R6, desc[UR38][R4.64+0x4] ;  /* 0x0000042604067981 */ /* 0x000ea4000c1e1900 */
[----:B--2---:R-:W-:-:S07]  /*1410*/  IMAD.IADD R187, R6, 0x1, -R187 ;  /* 0x0000000106bb7824 */ /* 0x004fce00078e0abb */
.L_x_1665:
[----:B------:R-:W-:Y:S01]  /*1420*/  ULDC.64 UR4, c[0x0][0xa20] ;  /* 0x0002880000047ab9 */ /* 0x000fe20000000a00 */
[----:B------:R-:W-:Y:S01]  /*1430*/  MOV R208, R30 ;  /* 0x0000001e00d07202 */ /* 0x000fe20000000f00 */
[----:B------:R-:W-:Y:S01]  /*1440*/  IMAD.MOV.U32 R209, RZ, RZ, R31 ;  /* 0x000000ffffd17224 */ /* 0x000fe200078e001f */
[----:B------:R-:W-:-:S04]  /*1450*/  ISETP.NE.U32.AND P1, PT, RZ, UR4, PT ;  /* 0x00000004ff007c0c */ /* 0x000fc8000bf25070 */
[----:B------:R-:W-:-:S13]  /*1460*/  ISETP.NE.AND.EX P1, PT, RZ, UR5, PT, P1 ;  /* 0x00000005ff007c0c */ /* 0x000fda000bf25310 */
[----:B------:R-:W-:Y:S05]  /*1470*/  @!P1 BRA `(.L_x_1666) ;  /* 0x0000000000109947 */ /* 0x000fea0003800000 */
[----:B------:R-:W0:Y:S02]  /*1480*/  LDC.64 R4, c[0x0][0xa20] ;  /* 0x00028800ff047b82 */ /* 0x000e240000000a00 */
[----:B0-----:R-:W-:-:S05]  /*1490*/  IMAD.WIDE R4, R31, 0x4, R4 ;  /* 0x000000041f047825 */ /* 0x001fca00078e0204 */
[----:B------:R0:W5:Y:S01]  /*14a0*/  LDG.E R27, desc[UR38][R4.64] ;  /* 0x00000026041b7981 */ /* 0x000162000c1e1900 */
[----:B------:R-:W-:Y:S05]  /*14b0*/  BRA `(.L_x_1667) ;  /* 0x0000000000107947 */ /* 0x000fea0003800000 */
.L_x_1666:
[----:B------:R-:W-:Y:S05]  /*14c0*/  @!P0 BRA `(.L_x_1667) ;  /* 0x00000000000c8947 */ /* 0x000fea0003800000 */
[----:B------:R-:W2:Y:S04]  /*14d0*/  LDG.E R4, desc[UR38][R10.64] ;  /* 0x000000260a047981 */ /* 0x000ea8000c1e1900 */
[----:B------:R-:W2:Y:S02]  /*14e0*/  LDG.E R27, desc[UR38][R10.64+0x4] ;  /* 0x000004260a1b7981 */ /* 0x000ea4000c1e1900 */
[----:B--2---:R-:W-:-:S07]  /*14f0*/  IMAD.IADD R27, R27, 0x1, -R4 ;  /* 0x000000011b1b7824 */ /* 0x004fce00078e0a04 */
.L_x_1667:
[----:B------:R-:W-:Y:S01]  /*1500*/  ULDC.64 UR4, c[0x0][0xa10] ;  /* 0x0002840000047ab9 */ /* 0x000fe20000000a00 */
[----:B------:R-:W1:Y:S01]  /*1510*/  LDC R9, c[0x0][0x448] ;  /* 0x00011200ff097b82 */ /* 0x000e620000000800 */
[----:B------:R-:W-:-:S04]  /*1520*/  ISETP.NE.U32.AND P0, PT, RZ, UR4, PT ;  /* 0x00000004ff007c0c */ /* 0x000fc8000bf05070 */
[----:B------:R-:W-:Y:S01]  /*1530*/  ISETP.NE.AND.EX P0, PT, RZ, UR5, PT, P0 ;  /* 0x00000005ff007c0c */ /* 0x000fe2000bf05300 */
[----:B------:R-:W-:Y:S02]  /*1540*/  ULDC.64 UR4, c[0x0][0xa30] ;  /* 0x00028c0000047ab9 */ /* 0x000fe40000000a00 */
[----:B------:R-:W-:Y:S01]  /*1550*/  ISETP.NE.U32.AND P1, PT, RZ, UR4, PT ;  /* 0x00000004ff007c0c */ /* 0x000fe2000bf25070 */
[----:B-----5:R-:W-:Y:S01]  /*1560*/  IMAD.MOV.U32 R115, RZ, RZ, R27 ;  /* 0x000000ffff737224 */ /* 0x020fe200078e001b */
[----:B------:R-:W2:Y:S02]  /*1570*/  LDC.64 R12, c[0x0][0x9e0] ;  /* 0x00027800ff0c7b82 */ /* 0x000ea40000000a00 */
[----:B------:R-:W-:-:S06]  /*1580*/  ISETP.NE.AND.EX P1, PT, RZ, UR5, PT, P1 ;  /* 0x00000005ff007c0c */ /* 0x000fcc000bf25310 */
[----:B0-----:R-:W0:Y:S08]  /*1590*/  @P0 LDC.64 R4, c[0x0][0xa10] ;  /* 0x00028400ff040b82 */ /* 0x001e300000000a00 */
[----:B------:R-:W3:Y:S01]  /*15a0*/  @P1 LDC.64 R6, c[0x0][0xa30] ;  /* 0x00028c00ff061b82 */ /* 0x000ee20000000a00 */
[----:B0-----:R-:W-:-:S05]  /*15b0*/  @P0 IMAD.WIDE R4, R31, 0x4, R4 ;  /* 0x000000041f040825 */ /* 0x001fca00078e0204 */
[----:B------:R-:W4:Y:S04]  /*15c0*/  @P0 LDG.E R3, desc[UR38][R4.64] ;  /* 0x0000002604030981 */ /* 0x000f28000c1e1900 */
[----:B------:R0:W4:Y:S01]  /*15d0*/  @P0 LDG.E R8, desc[UR38][R4.64+0x4] ;  /* 0x0000042604080981 */ /* 0x000122000c1e1900 */
[----:B---3--:R-:W-:-:S05]  /*15e0*/  @P1 IMAD.WIDE R6, R31, 0x4, R6 ;  /* 0x000000041f061825 */ /* 0x008fca00078e0206 */
[----:B------:R3:W5:Y:S01]  /*15f0*/  @P1 LDG.E R115, desc[UR38][R6.64] ;  /* 0x0000002606731981 */ /* 0x000762000c1e1900 */
[----:B-1----:R-:W-:Y:S01]  /*1600*/  ISETP.NE.AND P1, PT, R9, 0x1, PT ;  /* 0x000000010900780c */ /* 0x002fe20003f25270 */
[----:B------:R-:W-:Y:S01]  /*1610*/  IMAD.SHL.U32 R193, R29, 0x80, RZ ;  /* 0x000000801dc17824 */ /* 0x000fe200078e00ff */
[----:B--2---:R-:W-:Y:S01]  /*1620*/  ISETP.GE.AND P2, PT, R13, 0x1, PT ;  /* 0x000000010d00780c */ /* 0x004fe20003f46270 */
[----:B------:R-:W-:Y:S02]  /*1630*/  IMAD.IADD R11, R27, 0x1, -R0 ;  /* 0x000000011b0b7824 */ /* 0x000fe400078e0a00 */
[----:B------:R-:W-:-:S04]  /*1640*/  VIADD R0, R193, 0x7f ;  /* 0x0000007fc1007836 */ /* 0x000fc80000000000 */
[----:B0-----:R-:W-:-:S04]  /*1650*/  IMAD.MOV.U32 R4, RZ, RZ, R0 ;  /* 0x000000ffff047224 */ /* 0x001fc800078e0000 */
[----:B------:R-:W0:Y:S08]  /*1660*/  @P1 LDC R9, c[0x0][0x44c] ;  /* 0x00011300ff091b82 */ /* 0x000e300000000800 */
[----:B------:R-:W1:Y:S01]  /*1670*/  @P1 LDC R10, c[0x0][0x450] ;  /* 0x00011400ff0a1b82 */ /* 0x000e620000000800 */
[----:B----4-:R-:W-:Y:S02]  /*1680*/  @P0 IMAD.IADD R24, R8, 0x1, -R3 ;  /* 0x0000000108180824 */ /* 0x010fe400078e0a03 */
[----:B0-----:R-:W-:-:S04]  /*1690*/  @P1 IMAD.HI.U32 R3, R0, R9, RZ ;  /* 0x0000000900031227 */ /* 0x001fc800078e00ff */
[----:B------:R-:W-:Y:S01]  /*16a0*/  IMAD.IADD R188, R11, 0x1, R24 ;  /* 0x000000010bbc7824 */ /* 0x000fe200078e0218 */
[----:B-1----:R-:W-:-:S03]  /*16b0*/  @P1 SHF.R.U32.HI R4, RZ, R10, R3 ;  /* 0x0000000aff041219 */ /* 0x002fc60000011603 */
[C---:B------:R-:W-:Y:S01]  /*16c0*/  VIADD R0, R188.reuse, 0x7f ;  /* 0x0000007fbc007836 */ /* 0x040fe20000000000 */
[----:B------:R-:W-:-:S04]  /*16d0*/  IADD3 R5, R188, 0x1, -R187 ;  /* 0x00000001bc057810 */ /* 0x000fc80007ffe8bb */
[----:B------:R-:W-:Y:S01]  /*16e0*/  SHF.R.S32.HI R3, RZ, 0x1f, R0 ;  /* 0x0000001fff037819 */ /* 0x000fe20000011400 */
[----:B---3--:R-:W-:-:S03]  /*16f0*/  IMAD.IADD R7, R5, 0x1, R4 ;  /* 0x0000000105077824 */ /* 0x008fc600078e0204 */
[----:B------:R-:W-:Y:S01]  /*1700*/  LEA.HI R3, R3, R0, RZ, 0x7 ;  /* 0x0000000003037211 */ /* 0x000fe200078f38ff */
[----:B------:R-:W-:-:S03]  /*1710*/  IMAD.IADD R0, R7, 0x1, R12 ;  /* 0x0000000107007824 */ /* 0x000fc600078e020c */
[----:B------:R-:W-:Y:S01]  /*1720*/  SHF.R.S32.HI R129, RZ, 0x7, R3 ;  /* 0x00000007ff817819 */ /* 0x000fe20000011403 */
[----:B------:R-:W-:Y:S06]  /*1730*/  @!P2 BRA `(.L_x_1668) ;  /* 0x000000000048a947 */ /* 0x000fec0003800000 */
[C---:B------:R-:W-:Y:S01]  /*1740*/  ISETP.GT.AND P0, PT, R7.reuse, RZ, PT ;  /* 0x000000ff0700720c */ /* 0x040fe20003f04270 */
[----:B------:R-:W-:Y:S01]  /*1750*/  BSSY B0, `(.L_x_1669) ;  /* 0x000000e000007945 */ /* 0x000fe20003800000 */
[----:B------:R-:W-:-:S11]  /*1760*/  VIADD R3, R7, 0xffffffff ;  /* 0xffffffff07037836 */ /* 0x000fd60000000000 */
[----:B------:R-:W-:Y:S05]  /*1770*/  @P0 BRA `(.L_x_1670) ;  /* 0x00000000001c0947 */ /* 0x000fea0003800000 */
[----:B------:R-:W-:Y:S01]  /*1780*/  ISETP.NE.AND P0, PT, R13, 0x1, PT ;  /* 0x000000010d00780c */ /* 0x000fe20003f05270 */
[----:B------:R-:W-:-:S12]  /*1790*/  IMAD.MOV R3, RZ, RZ, -R7 ;  /* 0x000000ffff037224 */ /* 0x000fd800078e0a07 */
[----:B------:R-:W0:Y:S02]  /*17a0*/  @P0 LDC.64 R4, c[0x0][0x9e8] ;  /* 0x00027a00ff040b82 */ /* 0x000e240000000a00 */
[----:B0-----:R-:W-:-:S05]  /*17b0*/  @P0 IMAD.HI.U32 R4, R3, R4, RZ ;  /* 0x0000000403040227 */ /* 0x001fca00078e00ff */
[----:B------:R-:W-:-:S04]  /*17c0*/  @P0 SHF.R.U32.HI R3, RZ, R5, R4 ;  /* 0x00000005ff030219 */ /* 0x000fc80000011604 */
[----:B------:R-:W-:Y:S01]  /*17d0*/  LOP3.LUT R3, RZ, R3, RZ, 0x33, !PT ;  /* 0x00000003ff037212 */ /* 0x000fe200078e33ff */
[----:B------:R-:W-:Y:S06]  /*17e0*/  BRA `(.L_x_1671) ;  /* 0x0000000000107947 */ /* 0x000fec0003800000 */
.L_x_1670:
[----:B------:R-:W-:-:S13]  /*17f0*/  ISETP.NE.AND P0, PT, R13, 0x1, PT ;  /* 0x000000010d00780c */ /* 0x000fda0003f05270 */
[----:B------:R-:W0:Y:S02]  /*1800*/  @P0 LDC.64 R4, c[0x0][0x9e8] ;  /* 0x00027a00ff040b82 */ /* 0x000e240000000a00 */
[----:B0-----:R-:W-:-:S05]  /*1810*/  @P0 IMAD.HI.U32 R4, R3, R4, RZ ;  /* 0x0000000403040227 */ /* 0x001fca00078e00ff */
[----:B------:R-:W-:-:S07]  /*1820*/  @P0 SHF.R.U32.HI R3, RZ, R5, R4 ;  /* 0x00000005ff030219 */ /* 0x000fce0000011604 */
.L_x_1671:
[----:B------:R-:W-:Y:S05]  /*1830*/  BSYNC B0 ;  /* 0x0000000000007941 */ /* 0x000fea0003800000 */
.L_x_1669:
[----:B------:R-:W-:-:S05]  /*1840*/  IMAD R3, R3, R13, R13 ;  /* 0x0000000d03037224 */ /* 0x000fca00078e020d */
[----:B------:R-:W-:-:S07]  /*1850*/  VIMNMX R0, R0, R3, PT ;  /* 0x0000000300007248 */ /* 0x000fce0003fe0100 */
.L_x_1668:
[----:B------:R-:W0:Y:S01]  /*1860*/  @P1 LDC R4, c[0x0][0x44c] ;  /* 0x00011300ff041b82 */ /* 0x000e220000000800 */
[----:B------:R-:W-:Y:S01]  /*1870*/  IMAD.IADD R127, R188, 0x1, -R187 ;  /* 0x00000001bc7f7824 */ /* 0x000fe200078e0abb */
[----:B------:R-:W-:-:S06]  /*1880*/  ULDC UR4, c[0x0][0x9dc] ;  /* 0x0002770000047ab9 */ /* 0x000fcc0000000800 */
[----:B------:R-:W1:Y:S01]  /*1890*/  @P1 LDC R6, c[0x0][0x450] ;  /* 0x00011400ff061b82 */ /* 0x000e620000000800 */
[----:B0-----:R-:W-:-:S04]  /*18a0*/  @P1 IMAD.HI.U32 R3, R193, R4, RZ ;  /* 0x00000004c1031227 */ /* 0x001fc800078e00ff */
[----:B------:R-:W-:Y:S01]  /*18b0*/  IMAD.MOV.U32 R4, RZ, RZ, R193 ;  /* 0x000000ffff047224 */ /* 0x000fe200078e00c1 */
[----:B-1----:R-:W-:-:S04]  /*18c0*/  @P1 SHF.R.U32.HI R4, RZ, R6, R3 ;  /* 0x00000006ff041219 */ /* 0x002fc80000011603 */
[----:B------:R-:W-:-:S05]  /*18d0*/  IADD3 R3, R127, R4, RZ ;  /* 0x000000047f037210 */ /* 0x000fca0007ffe0ff */
[----:B------:R-:W-:Y:S01]  /*18e0*/  VIADD R4, R3, -UR4 ;  /* 0x8000000403047c36 */ /* 0x000fe20008000000 */
[----:B------:R-:W-:Y:S06]  /*18f0*/  @!P2 BRA `(.L_x_1672) ;  /* 0x000000000044a947 */ /* 0x000fec0003800000 */
[----:B------:R-:W-:Y:S01]  /*1900*/  ISETP.GT.AND P0, PT, R3, -0x1, PT ;  /* 0xffffffff0300780c */ /* 0x000fe20003f04270 */
[----:B------:R-:W-:-:S12]  /*1910*/  BSSY B0, `(.L_x_1673) ;  /* 0x000000d000007945 */ /* 0x000fd80003800000 */
        /* <DEDUP_REMOVED lines=8> */
.L_x_1674:
[----:B------:R-:W-:-:S13]  /*19a0*/  ISETP.NE.AND P0, PT, R13, 0x1, PT ;  /* 0x000000010d00780c */ /* 0x000fda0003f05270 */
[----:B------:R-:W0:Y:S02]  /*19b0*/  @P0 LDC.64 R6, c[0x0][0x9e8] ;  /* 0x00027a00ff060b82 */ /* 0x000e240000000a00 */
[----:B0-----:R-:W-:-:S05]  /*19c0*/  @P0 IMAD.HI.U32 R6, R3, R6, RZ ;  /* 0x0000000603060227 */ /* 0x001fca00078e00ff */
[----:B------:R-:W-:-:S07]  /*19d0*/  @P0 SHF.R.U32.HI R3, RZ, R7, R6 ;  /* 0x00000007ff030219 */ /* 0x000fce0000011606 */
.L_x_1675:
[----:B------:R-:W-:Y:S05]  /*19e0*/  BSYNC B0 ;  /* 0x0000000000007941 */ /* 0x000fea0003800000 */
.L_x_1673:
[----:B------:R-:W-:-:S05]  /*19f0*/  IMAD R3, R3, R13, RZ ;  /* 0x0000000d03037224 */ /* 0x000fca00078e02ff */
[----:B------:R-:W-:-:S07]  /*1a00*/  VIMNMX R4, R4, R3, !PT ;  /* 0x0000000304047248 */ /* 0x000fce0007fe0100 */
.L_x_1672:
[----:B------:R-:W-:Y:S01]  /*1a10*/  VIADD R0, R0, 0x7f ;  /* 0x0000007f00007836 */ /* 0x000fe20000000000 */
[----:B------:R-:W-:-:S04]  /*1a20*/  SHF.R.S32.HI R5, RZ, 0x1f, R4 ;  /* 0x0000001fff057819 */ /* 0x000fc80000011404 */
[----:B------:R-:W-:Y:S02]  /*1a30*/  SHF.R.S32.HI R3, RZ, 0x1f, R0 ;  /* 0x0000001fff037819 */ /* 0x000fe40000011400 */
[----:B------:R-:W-:Y:S02]  /*1a40*/  LEA.HI R5, R5, R4, RZ, 0x7 ;  /* 0x0000000405057211 */ /* 0x000fe400078f38ff */
[----:B------:R-:W-:Y:S02]  /*1a50*/  LEA.HI R3, R3, R0, RZ, 0x7 ;  /* 0x0000000003037211 */ /* 0x000fe400078f38ff */
[----:B------:R-:W-:Y:S02]  /*1a60*/  SHF.R.S32.HI R5, RZ, 0x7, R5 ;  /* 0x00000007ff057819 */ /* 0x000fe40000011405 */
[----:B------:R-:W-:Y:S02]  /*1a70*/  SHF.R.S32.HI R0, RZ, 0x7, R3 ;  /* 0x00000007ff007819 */ /* 0x000fe40000011403 */
[----:B------:R-:W-:-:S02]  /*1a80*/  VIMNMX R5, RZ, R5, !PT ;  /* 0x00000005ff057248 */ /* 0x000fc40007fe0100 */
[----:B------:R-:W-:-:S03]  /*1a90*/  VIMNMX R0, R129, R0, PT ;  /* 0x0000000081007248 */ /* 0x000fc60003fe0100 */
[--C-:B------:R-:W-:Y:S02]  /*1aa0*/  IMAD R5, R5, 0x80, -R11.reuse ;  /* 0x0000008005057824 */ /* 0x100fe400078e0a0b */
[----:B------:R-:W-:-:S03]  /*1ab0*/  IMAD R3, R0, 0x80, -R11 ;  /* 0x0000008000037824 */ /* 0x000fc600078e0a0b */
[----:B------:R-:W-:Y:S02]  /*1ac0*/  VIMNMX R5, RZ, R5, !PT ;  /* 0x00000005ff057248 */ /* 0x000fe40007fe0100 */
[----:B------:R-:W-:Y:S02]  /*1ad0*/  VIMNMX R0, R3, R24, PT ;  /* 0x0000001803007248 */ /* 0x000fe40003fe0100 */
[----:B------:R-:W-:Y:S02]  /*1ae0*/  SHF.R.U32.HI R25, RZ, 0x7, R5 ;  /* 0x00000007ff197819 */ /* 0x000fe40000011605 */
[----:B------:R-:W-:-:S03]  /*1af0*/  ISETP.GT.AND P0, PT, R0, R5, PT ;  /* 0x000000050000720c */ /* 0x000fc60003f04270 */
[----:B------:R-:W-:-:S10]  /*1b00*/  IMAD.MOV.U32 R26, RZ, RZ, R25 ;  /* 0x000000ffff1a7224 */ /* 0x000fd400078e0019 */
[----:B------:R-:W-:-:S05]  /*1b10*/  @P0 VIADD R0, R0, 0x7f ;  /* 0x0000007f00000836 */ /* 0x000fca0000000000 */
[----:B------:R-:W-:-:S04]  /*1b20*/  @P0 SHF.R.S32.HI R3, RZ, 0x1f, R0 ;  /* 0x0000001fff030819 */ /* 0x000fc80000011400 */
[----:B------:R-:W-:-:S04]  /*1b30*/  @P0 LEA.HI R3, R3, R0, RZ, 0x7 ;  /* 0x0000000003030211 */ /* 0x000fc800078f38ff */
[----:B------:R-:W-:Y:S02]  /*1b40*/  @P0 SHF.R.S32.HI R26, RZ, 0x7, R3 ;  /* 0x00000007ff1a0819 */ /* 0x000fe40000011403 */
[----:B------:R-:W-:Y:S02]  /*1b50*/  PLOP3.LUT P0, PT, PT, PT, PT, 0x80, 0x0 ;  /* 0x000000000000781c */ /* 0x000fe40003f0f070 */
[----:B------:R-:W-:-:S13]  /*1b60*/  ISETP.GT.AND P1, PT, R26, R25, PT ;  /* 0x000000191a00720c */ /* 0x000fda0003f24270 */
[----:B------:R-:W-:Y:S05]  /*1b70*/  @!P1 BRA `(.L_x_1676) ;  /* 0x0000006c00109947 */ /* 0x000fea0003800000 */
[----:B------:R-:W-:Y:S01]  /*1b80*/  VIADD R0, R2, 0x18400 ;  /* 0x0001840002007836 */ /* 0x000fe20000000000 */
[----:B------:R-:W-:Y:S04]  /*1b90*/  BSSY B6, `(.L_x_1677) ;  /* 0x0000013000067945 */ /* 0x000fe80003800000 */
[----:B------:R-:W-:-:S13]  /*1ba0*/  LOP3.LUT P0, RZ, R0, 0x3ff, RZ, 0xc0, !PT ;  /* 0x000003ff00ff7812 */ /* 0x000fda000780c0ff */
[----:B------:R-:W-:Y:S05]  /*1bb0*/  @!P0 BRA `(.L_x_1678) ;  /* 0x0000000000408947 */ /* 0x000fea0003800000 */
        /* <DEDUP_REMOVED lines=15> */
[----:B-1---5:R-:W-:Y:S05]  /*1cb0*/  CALL.ABS.NOINC R14 ;  /* 0x000000000e007343 */ /* 0x022fea0003c00000 */
.L_x_1678:
[----:B------:R-:W-:Y:S05]  /*1cc0*/  BSYNC B6 ;  /* 0x0000000000067941 */ /* 0x000fea0003800000 */
.L_x_1677:
[----:B------:R-:W-:Y:S01]  /*1cd0*/  IADD3 R0, R2, 0x400, RZ ;  /* 0x0000040002007810 */ /* 0x000fe20007ffe0ff */
[----:B------:R-:W-:Y:S03]  /*1ce0*/  BSSY B6, `(.L_x_1679) ;  /* 0x0000013000067945 */ /* 0x000fe60003800000 */
        /* <DEDUP_REMOVED lines=18> */
.L_x_1680:
[----:B------:R-:W-:Y:S05]  /*1e10*/  BSYNC B6 ;  /* 0x0000000000067941 */ /* 0x000fea0003800000 */
.L_x_1679:
[----:B------:R-:W-:Y:S01]  /*1e20*/  ULDC.64 UR4, c[0x0][0x9f8] ;  /* 0x00027e0000047ab9 */ /* 0x000fe20000000a00 */
[----:B------:R-:W0:Y:S01]  /*1e30*/  S2R R29, SR_TID.X ;  /* 0x00000000001d7919 */ /* 0x000e220000002100 */
[----:B------:R-:W-:Y:S01]  /*1e40*/  ISETP.NE.U32.AND P0, PT, RZ, UR4, PT ;  /* 0x00000004ff007c0c */ /* 0x000fe2000bf05070 */
[----:B------:R-:W1:Y:S01]  /*1e50*/  LDC.64 R98, c[0x0][0x300] ;  /* 0x0000c000ff627b82 */ /* 0x000e620000000a00 */
[----:B------:R-:W-:Y:S01]  /*1e60*/  IMAD.IADD R42, R28, 0x1, R27 ;  /* 0x000000011c2a7824 */ /* 0x000fe200078e021b */
[----:B------:R-:W-:Y:S01]  /*1e70*/  ULDC.64 UR6, c[0x0][0xa08] ;  /* 0x0002820000067ab9 */ /* 0x000fe20000000a00 */
[----:B------:R-:W-:Y:S01]  /*1e80*/  ISETP.NE.AND.EX P0, PT, RZ, UR5, PT, P0 ;  /* 0x00000005ff007c0c */ /* 0x000fe2000bf05300 */
[----:B------:R-:W-:Y:S01]  /*1e90*/  ULDC.64 UR4, c[0x0][0x308] ;  /* 0x0000c20000047ab9 */ /* 0x000fe20000000a00 */
[----:B------:R-:W-:-:S03]  /*1ea0*/  SHF.R.S32.HI R8, RZ, 0x1f, R30 ;  /* 0x0000001fff087819 */ /* 0x000fc6000001141e */
[----:B------:R-:W2:Y:S08]  /*1eb0*/  LDC R113, c[0x0][0x3f4] ;  /* 0x0000fd00ff717b82 */ /* 0x000eb00000000800 */
[----:B------:R-:W3:Y:S08]  /*1ec0*/  @P0 LDC.64 R4, c[0x0][0x9f8] ;  /* 0x00027e00ff040b82 */ /* 0x000ef00000000a00 */
[----:B------:R-:W4:Y:S01]  /*1ed0*/  LDC.64 R12, c[0x0][0x3f8] ;  /* 0x0000fe00ff0c7b82 */ /* 0x000f220000000a00 */
[----:B---3--:R-:W-:-:S05]  /*1ee0*/  @P0 IMAD.WIDE R4, R31, 0x4, R4 ;  /* 0x000000041f040825 */ /* 0x008fca00078e0204 */
[----:B------:R3:W3:Y:S01]  /*1ef0*/  @P0 LDG.E R31, desc[UR38][R4.64] ;  /* 0x00000026041f0981 */ /* 0x0006e2000c1e1900 */
[----:B------:R-:W-:Y:S01]  /*1f00*/  SHF.R.S32.HI R32, RZ, 0x1f, R42 ;  /* 0x0000001fff207819 */ /* 0x000fe2000001142a */
[-C--:B-1----:R-:W-:Y:S01]  /*1f10*/  IMAD.WIDE.U32 R6, R42, R98.reuse, RZ ;  /* 0x000000622a067225 */ /* 0x082fe200078e00ff */
[----:B------:R-:W-:Y:S02]  /*1f20*/  ISETP.NE.U32.AND P0, PT, RZ, UR6, PT ;  /* 0x00000006ff007c0c */ /* 0x000fe4000bf05070 */
[----:B0-----:R-:W-:Y:S01]  /*1f30*/  SHF.R.U32.HI R29, RZ, 0x7, R29 ;  /* 0x00000007ff1d7819 */ /* 0x001fe2000001161d */
[----:B------:R-:W-:Y:S01]  /*1f40*/  IMAD R0, R32, R98, RZ ;  /* 0x0000006220007224 */ /* 0x000fe200078e02ff */
[----:B------:R-:W-:Y:S01]  /*1f50*/  ISETP.NE.AND.EX P0, PT, RZ, UR7, PT, P0 ;  /* 0x00000007ff007c0c */ /* 0x000fe2000bf05300 */
[-C--:B----4-:R-:W-:Y:S01]  /*1f60*/  IMAD.WIDE.U32 R10, R23, R12.reuse, R16 ;  /* 0x0000000c170a7225 */ /* 0x090fe200078e0010 */
[----:B------:R-:W-:Y:S02]  /*1f70*/  ISETP.NE.AND P6, PT, R29, 0x1, PT ;  /* 0x000000011d00780c */ /* 0x000fe40003fc5270 */
[----:B--2---:R-:W-:Y:S01]  /*1f80*/  ISETP.GE.AND P1, PT, R16, R113, PT ;  /* 0x000000711000720c */ /* 0x004fe20003f26270 */
[----:B------:R-:W-:Y:S01]  /*1f90*/  IMAD R3, R42, R99, R0 ;  /* 0x000000632a037224 */ /* 0x000fe200078e0200 */
[----:B-----5:R-:W-:Y:S01]  /*1fa0*/  SHF.R.S32.HI R27, RZ, 0x1f, R115 ;  /* 0x0000001fff1b7819 */ /* 0x020fe20000011473 */
[C---:B------:R-:W-:Y:S01]  /*1fb0*/  IMAD.SHL.U32 R88, R98.reuse, 0x20, RZ ;  /* 0x0000002062587824 */ /* 0x040fe200078e00ff */
[----:B------:R-:W-:Y:S01]  /*1fc0*/  SHF.L.U64.HI R89, R98, 0x5, R99 ;  /* 0x0000000562597819 */ /* 0x000fe20000010263 */
[----:B------:R-:W-:Y:S01]  /*1fd0*/  IMAD.IADD R7, R7, 0x1, R3 ;  /* 0x0000000107077824 */ /* 0x000fe200078e0203 */
[----:B------:R-:W-:Y:S01]  /*1fe0*/  SHF.L.U64.HI R21, R12, 0x5, R13 ;  /* 0x000000050c157819 */ /* 0x000fe2000001020d */
[----:B------:R-:W-:Y:S01]  /*1ff0*/  IMAD R3, R8, UR4, RZ ;  /* 0x0000000408037c24 */ /* 0x000fe2000f8e02ff */
[----:B------:R-:W-:Y:S01]  /*2000*/  SHF.R.S32.HI R118, RZ, 0x1f, R212 ;  /* 0x0000001fff767819 */ /* 0x000fe200000114d4 */
[C---:B---3--:R-:W-:Y:S01]  /*2010*/  IMAD.WIDE.U32 R4, R30.reuse, UR4, R6 ;  /* 0x000000041e047c25 */ /* 0x048fe2000f8e0006 */
[----:B------:R-:W-:Y:S01]  /*2020*/  SHF.R.S32.HI R117, RZ, 0x1f, R211 ;  /* 0x0000001fff757819 */ /* 0x000fe200000114d3 */
[----:B------:R-:W0:Y:S01]  /*2030*/  LDC.64 R6, c[0x0][0x408] ;  /* 0x00010200ff067b82 */ /* 0x000e220000000a00 */
[----:B------:R-:W-:Y:S01]  /*2040*/  SHF.R.S32.HI R116, RZ, 0x1f, R210 ;  /* 0x0000001fff747819 */ /* 0x000fe200000114d2 */
[----:B------:R-:W-:Y:S01]  /*2050*/  IMAD R3, R30, UR5, R3 ;  /* 0x000000051e037c24 */ /* 0x000fe2000f8e0203 */
[----:B------:R-:W-:Y:S01]  /*2060*/  ULDC.64 UR4, c[0x0][0x310] ;  /* 0x0000c40000047ab9 */ /* 0x000fe20000000a00 */
[----:B------:R-:W-:-:S02]  /*2070*/  IMAD R28, R27, R12, RZ ;  /* 0x0000000c1b1c7224 */ /* 0x000fc400078e02ff */
[----:B------:R-:W-:Y:S02]  /*2080*/  IMAD.IADD R5, R5, 0x1, R3 ;  /* 0x0000000105057824 */ /* 0x000fe400078e0203 */
[----:B------:R-:W-:Y:S02]  /*2090*/  IMAD R33, R115, R13, R28 ;  /* 0x0000000d73217224 */ /* 0x000fe400078e021c */
[-C--:B------:R-:W-:Y:S02]  /*20a0*/  IMAD R28, R215, R98.reuse, RZ ;  /* 0x00000062d71c7224 */ /* 0x080fe400078e02ff */
[----:B------:R-:W-:-:S04]  /*20b0*/  IMAD.WIDE.U32 R130, R23, R98, R88 ;  /* 0x0000006217827225 */ /* 0x000fc800078e0058 */
[----:B------:R-:W-:-:S04]  /*20c0*/  IMAD.WIDE.U32 R40, R23, R98, R16 ;  /* 0x0000006217287225 */ /* 0x000fc800078e0010 */
[----:B------:R-:W-:Y:S02]  /*20d0*/  VIADD R126, R29, 0x8 ;  /* 0x000000081d7e7836 */ /* 0x000fe40000000000 */
[----:B------:R-:W-:Y:S02]  /*20e0*/  IMAD.SHL.U32 R128, R98, 0x80, RZ ;  /* 0x0000008062807824 */ /* 0x000fe400078e00ff */
[----:B0-----:R-:W-:-:S04]  /*20f0*/  IMAD R14, R215, R6, RZ ;  /* 0x00000006d70e7224 */ /* 0x001fc800078e02ff */
[----:B------:R-:W-:Y:S01]  /*2100*/  IMAD R85, R23, R7, R14 ;  /* 0x0000000717557224 */ /* 0x000fe200078e020e */
[----:B------:R-:W-:Y:S02]  /*2110*/  SHF.R.S32.HI R0, RZ, 0x1f, R31 ;  /* 0x0000001fff007819 */ /* 0x000fe4000001141f */
[----:B------:R-:W-:Y:S02]  /*2120*/  SEL R31, R31, RZ, !P0 ;  /* 0x000000ff1f1f7207 */ /* 0x000fe40004000000 */
[----:B------:R-:W-:Y:S02]  /*2130*/  SEL R9, R0, RZ, !P0 ;  /* 0x000000ff00097207 */ /* 0x000fe40004000000 */
[----:B------:R-:W-:Y:S01]  /*2140*/  IADD3 R42, P0, R23, R42, RZ ;  /* 0x0000002a172a7210 */ /* 0x000fe20007f1e0ff */
[----:B------:R-:W-:-:S03]  /*2150*/  IMAD.WIDE.U32 R96, R31, UR4, R4 ;  /* 0x000000041f607c25 */ /* 0x000fc6000f8e0004 */
[----:B------:R-:W-:Y:S01]  /*2160*/  IADD3.X R43, R215, R32, RZ, P0, !PT ;  /* 0x00000020d72b7210 */ /* 0x000fe200007fe4ff */
[----:B------:R-:W-:Y:S01]  /*2170*/  IMAD R0, R9, UR4, RZ ;  /* 0x0000000409007c24 */ /* 0x000fe2000f8e02ff */
[C---:B------:R-:W-:Y:S02]  /*2180*/  IADD3 R36, P0, R96.reuse, R40, RZ ;  /* 0x0000002860247210 */ /* 0x040fe40007f1e0ff */
[----:B------:R-:W-:Y:S01]  /*2190*/  IADD3 R38, P3, R96, 0x40, RZ ;  /* 0x0000004060267810 */ /* 0x000fe20007f7e0ff */
[----:B------:R-:W-:Y:S01]  /*21a0*/  IMAD R35, R31, UR5, R0 ;  /* 0x000000051f237c24 */ /* 0x000fe2000f8e0200 */
[----:B------:R-:W-:Y:S05]  /*21b0*/  @!P6 WARPSYNC.ALL ;  /* 0x000000000000e948 */ /* 0x000fea0003800000 */
[----:B------:R-:W-:Y:S01]  /*21c0*/  ULDC.64 UR4, c[0x0][0x330] ;  /* 0x0000cc0000047ab9 */ /* 0x000fe20000000a00 */
[----:B------:R-:W-:-:S02]  /*21d0*/  IMAD.IADD R35, R97, 0x1, R35 ;  /* 0x0000000161237824 */ /* 0x000fc400078e0223 */
[----:B------:R-:W-:Y:S02]  /*21e0*/  IMAD R3, R8, UR4, RZ ;  /* 0x0000000408037c24 */ /* 0x000fe4000f8e02ff */
[----:B------:R-:W-:-:S04]  /*21f0*/  IMAD.WIDE.U32 R4, R30, UR4, R16 ;  /* 0x000000041e047c25 */ /* 0x000fc8000f8e0010 */
[----:B------:R-:W-:Y:S01]  /*2200*/  IMAD R3, R30, UR5, R3 ;  /* 0x000000051e037c24 */ /* 0x000fe2000f8e0203 */
[----:B------:R-:W-:Y:S01]  /*2210*/  ULDC.64 UR4, c[0x0][0x338] ;  /* 0x0000ce0000047ab9 */ /* 0x000fe20000000a00 */
[----:B------:R-:W-:Y:S02]  /*2220*/  IMAD.X R103, RZ, RZ, R35, P3 ;  /* 0x000000ffff677224 */ /* 0x000fe400018e0623 */
[----:B------:R-:W-:Y:S01]  /*2230*/  IMAD.IADD R5, R5, 0x1, R3 ;  /* 0x0000000105057824 */ /* 0x000fe200078e0203 */
[----:B------:R-:W-:Y:S01]  /*2240*/  SEL R3, R113, RZ, P1 ;  /* 0x000000ff71037207 */ /* 0x000fe20000800000 */
[----:B------:R-:W-:Y:S02]  /*2250*/  IMAD R0, R9, UR4, RZ ;  /* 0x0000000409007c24 */ /* 0x000fe4000f8e02ff */
[----:B------:R-:W-:-:S04]  /*2260*/  IMAD.WIDE.U32 R8, R23, R6, R18 ;  /* 0x0000000617087225 */ /* 0x000fc800078e0012 */
[----:B------:R-:W-:Y:S01]  /*2270*/  IMAD.IADD R3, R16, 0x1, R3 ;  /* 0x0000000110037824 */ /* 0x000fe200078e0203 */
[----:B------:R-:W-:Y:S01]  /*2280*/  IADD3 R87, R9, R85, RZ ;  /* 0x0000005509577210 */ /* 0x000fe20007ffe0ff */
[----:B------:R-:W-:Y:S02]  /*2290*/  IMAD R105, R31, UR5, R0 ;  /* 0x000000051f697c24 */ /* 0x000fe4000f8e0200 */
[-C--:B------:R-:W-:Y:S01]  /*22a0*/  IMAD R0, R215, R12.reuse, RZ ;  /* 0x0000000cd7007224 */ /* 0x080fe200078e02ff */
[----:B------:R-:W-:Y:S01]  /*22b0*/  SHF.R.S32.HI R20, RZ, 0x1f, R3 ;  /* 0x0000001fff147819 */ /* 0x000fe20000011403 */
[----:B------:R-:W-:Y:S01]  /*22c0*/  IMAD.WIDE.U32 R94, R31, UR4, R4 ;  /* 0x000000041f5e7c25 */ /* 0x000fe2000f8e0004 */
[----:B------:R-:W-:Y:S02]  /*22d0*/  ULDC UR4, c[0x0][0x2f4] ;  /* 0x0000bd0000047ab9 */ /* 0x000fe40000000800 */
[----:B------:R-:W-:Y:S01]  /*22e0*/  LEA.HI R44, R20, R3, RZ, 0x3 ;  /* 0x00000003142c7211 */ /* 0x000fe200078f18ff */
[----:B------:R-:W-:Y:S01]  /*22f0*/  IMAD.WIDE.U32 R4, R23, R12, R18 ;  /* 0x0000000c17047225 */ /* 0x000fe200078e0012 */
[----:B------:R-:W-:-:S02]  /*2300*/  ISETP.GE.AND P2, PT, R16, UR4, PT ;  /* 0x0000000410007c0c */ /* 0x000fc4000bf46270 */
[----:B------:R-:W-:Y:S01]  /*2310*/  LOP3.LUT R9, R199, 0x38, R44, 0xf8, !PT ;  /* 0x00000038c7097812 */ /* 0x000fe200078ef82c */
[----:B------:R-:W-:Y:S01]  /*2320*/  IMAD R15, R23, R13, R0 ;  /* 0x0000000d170f7224 */ /* 0x000fe200078e0200 */
[----:B------:R-:W-:Y:S01]  /*2330*/  P2R R0, PR, RZ, 0x2 ;  /* 0x00000002ff007803 */ /* 0x000fe20000000000 */
[----:B------:R-:W-:Y:S01]  /*2340*/  IMAD.MOV.U32 R86, RZ, RZ, R8 ;  /* 0x000000ffff567224 */ /* 0x000fe200078e0008 */
[----:B------:R-:W-:Y:S01]  /*2350*/  LEA.HI R8, R20, R3, RZ, 0x6 ;  /* 0x0000000314087211 */ /* 0x000fe200078f30ff */
[----:B------:R-:W-:Y:S01]  /*2360*/  IMAD.IADD R5, R5, 0x1, R15 ;  /* 0x0000000105057824 */ /* 0x000fe200078e020f */
[----:B------:R-:W-:Y:S01]  /*2370*/  LOP3.LUT R9, R9, R228, RZ, 0x3c, !PT ;  /* 0x000000e409097212 */ /* 0x000fe200078e3cff */
[----:B------:R-:W-:Y:S01]  /*2380*/  IMAD.IADD R11, R15, 0x1, R11 ;  /* 0x000000010f0b7824 */ /* 0x000fe200078e020b */
[----:B------:R-:W-:Y:S01]  /*2390*/  LOP3.LUT R37, R44, 0xfffffff8, RZ, 0xc0, !PT ;  /* 0xfffffff82c257812 */ /* 0x000fe200078ec0ff */
[----:B------:R-:W-:Y:S01]  /*23a0*/  IMAD.WIDE.U32 R14, R23, R6, R16 ;  /* 0x00000006170e7225 */ /* 0x000fe200078e0010 */
[----:B------:R-:W-:-:S02]  /*23b0*/  SHF.L.U64.HI R20, R12, 0x6, R13 ;  /* 0x000000060c147819 */ /* 0x000fc4000001020d */
[----:B------:R-:W-:Y:S01]  /*23c0*/  SHF.R.S32.HI R101, RZ, 0x3, R44 ;  /* 0x00000003ff657819 */ /* 0x000fe2000001142c */
[----:B------:R-:W-:Y:S01]  /*23d0*/  IMAD.SHL.U32 R3, R8, 0x80, RZ ;  /* 0x0000008008037824 */ /* 0x000fe200078e00ff */
[----:B------:R-:W-:Y:S01]  /*23e0*/  LOP3.LUT R8, R44, 0x38, RZ, 0xc0, !PT ;  /* 0x000000382c087812 */ /* 0x000fe200078ec0ff */
[----:B------:R-:W-:Y:S01]  /*23f0*/  IMAD.WIDE.U32 R92, R115, R12, R4 ;  /* 0x0000000c735c7225 */ /* 0x000fe200078e0004 */
[----:B------:R-:W-:Y:S02]  /*2400*/  SHF.R.S32.HI R102, RZ, 0x1f, R37 ;  /* 0x0000001fff667819 */ /* 0x000fe40000011425 */
[----:B------:R-:W-:Y:S01]  /*2410*/  LOP3.LUT R8, R8, 0x1c0, R225, 0xf8, !PT ;  /* 0x000001c008087812 */ /* 0x000fe200078ef8e1 */
[----:B------:R-:W-:Y:S01]  /*2420*/  IMAD R4, R27, R6, RZ ;  /* 0x000000061b047224 */ /* 0x000fe200078e02ff */
[----:B------:R-:W-:Y:S01]  /*2430*/  LOP3.LUT R3, R3, 0xffffe000, RZ, 0xc0, !PT ;  /* 0xffffe00003037812 */ /* 0x000fe200078ec0ff */
[----:B------:R-:W-:Y:S01]  /*2440*/  IMAD.IADD R85, R85, 0x1, R15 ;  /* 0x0000000155557824 */ /* 0x000fe200078e020f */
[----:B------:R-:W-:Y:S01]  /*2450*/  LOP3.LUT R15, R197, 0x38, R44, 0xf8, !PT ;  /* 0x00000038c50f7812 */ /* 0x000fe200078ef82c */
[----:B------:R-:W-:Y:S01]  /*2460*/  IMAD.MOV.U32 R84, RZ, RZ, R14 ;  /* 0x000000ffff547224 */ /* 0x000fe200078e000e */
[----:B------:R-:W-:Y:S01]  /*2470*/  LOP3.LUT R14, R198, 0x38, R44, 0xf8, !PT ;  /* 0x00000038c60e7812 */ /* 0x000fe200078ef82c */
[----:B------:R-:W-:Y:S01]  /*2480*/  IMAD R31, R23, R99, R28 ;  /* 0x00000063171f7224 */ /* 0x000fe200078e021c */
[----:B------:R-:W-:Y:S01]  /*2490*/  LOP3.LUT R15, R15, R226, RZ, 0x3c, !PT ;  /* 0x000000e20f0f7212 */ /* 0x000fe200078e3cff */
[----:B------:R-:W-:Y:S01]  /*24a0*/  IMAD R45, R115, R7, R4 ;  /* 0x00000007732d7224 */ /* 0x000fe200078e0204 */
[----:B------:R-:W-:Y:S01]  /*24b0*/  IADD3 R4, P1, R88, R130, RZ ;  /* 0x0000008258047210 */ /* 0x000fe20007f3e0ff */
[----:B------:R-:W-:Y:S01]  /*24c0*/  IMAD.IADD R5, R31, 0x1, R131 ;  /* 0x000000011f057824 */ /* 0x000fe200078e0283 */
[----:B------:R-:W-:Y:S01]  /*24d0*/  LOP3.LUT R14, R14, R227, RZ, 0x3c, !PT ;  /* 0x000000e30e0e7212 */ /* 0x000fe200078e3cff */
[----:B------:R-:W-:Y:S01]  /*24e0*/  IMAD.IADD R30, R41, 0x1, R31 ;  /* 0x00000001291e7824 */ /* 0x000fe200078e021f */
[----:B------:R-:W-:Y:S01]  /*24f0*/  LOP3.LUT R8, R8, R203, RZ, 0x3c, !PT ;  /* 0x000000cb08087212 */ /* 0x000fe200078e3cff */
[----:B------:R-:W-:Y:S01]  /*2500*/  IMAD.X R28, R5, 0x1, R89, P1 ;  /* 0x00000001051c7824 */ /* 0x000fe200008e0659 */
[-C--:B------:R-:W-:Y:S01]  /*2510*/  IADD3 R110, R9, R3.reuse, R202 ;  /* 0x00000003096e7210 */ /* 0x080fe20007ffe0ca */
[----:B------:R-:W-:Y:S01]  /*2520*/  IMAD.X R39, R30, 0x1, R35, P0 ;  /* 0x000000011e277824 */ /* 0x000fe200000e0623 */
[-C--:B------:R-:W-:Y:S01]  /*2530*/  IADD3 R109, R14, R3.reuse, R201 ;  /* 0x000000030e6d7210 */ /* 0x080fe20007ffe0c9 */
[----:B------:R-:W-:Y:S01]  /*2540*/  IMAD.WIDE.U32 R90, R115, R12, R10 ;  /* 0x0000000c735a7225 */ /* 0x000fe200078e000a */
[----:B------:R-:W-:-:S02]  /*2550*/  IADD3 R108, R15, R3, R200 ;  /* 0x000000030f6c7210 */ /* 0x000fc40007ffe0c8 */
[----:B------:R-:W-:Y:S01]  /*2560*/  IADD3 R112, R8, R3, R204 ;  /* 0x0000000308707210 */ /* 0x000fe20007ffe0cc */
[CC--:B------:R-:W-:Y:S01]  /*2570*/  IMAD.WIDE.U32 R86, R115.reuse, R6.reuse, R86 ;  /* 0x0000000673567225 */ /* 0x0c0fe200078e0056 */
[C-C-:B------:R-:W-:Y:S02]  /*2580*/  SHF.L.U64.HI R3, R98.reuse, 0x7, R99.reuse ;  /* 0x0000000762037819 */ /* 0x140fe40000010263 */
[----:B------:R-:W-:Y:S01]  /*2590*/  SHF.L.U64.HI R27, R98, 0x6, R99 ;  /* 0x00000006621b7819 */ /* 0x000fe20000010263 */
[----:B------:R-:W-:Y:S01]  /*25a0*/  IMAD.WIDE.U32 R84, R115, R6, R84 ;  /* 0x0000000673547225 */ /* 0x000fe200078e0054 */
[----:B------:R-:W-:Y:S02]  /*25b0*/  IADD3 R29, P1, R4, R88, RZ ;  /* 0x00000058041d7210 */ /* 0x000fe40007f3e0ff */
[----:B------:R-:W-:Y:S01]  /*25c0*/  IADD3 R99, P0, R36, 0x40, RZ ;  /* 0x0000004024637810 */ /* 0x000fe20007f1e0ff */
[C---:B------:R-:W-:Y:S01]  /*25d0*/  IMAD.SHL.U32 R14, R12.reuse, 0x20, RZ ;  /* 0x000000200c0e7824 */ /* 0x040fe200078e00ff */
[C---:B------:R-:W-:Y:S01]  /*25e0*/  SHF.L.U64.HI R15, R12.reuse, 0x7, R13 ;  /* 0x000000070c0f7819 */ /* 0x040fe2000001020d */
[----:B------:R-:W-:Y:S01]  /*25f0*/  IMAD.SHL.U32 R13, R12, 0x40, RZ ;  /* 0x000000400c0d7824 */ /* 0x000fe200078e00ff */
[C-C-:B------:R-:W-:Y:S01]  /*2600*/  SHF.L.U64.HI R11, R6.reuse, 0x5, R7.reuse ;  /* 0x00000005060b7819 */ /* 0x140fe20000010207 */
[C---:B------:R-:W-:Y:S01]  /*2610*/  IMAD.SHL.U32 R8, R6.reuse, 0x20, RZ ;  /* 0x0000002006087824 */ /* 0x040fe200078e00ff */
[----:B------:R-:W-:Y:S01]  /*2620*/  SHF.L.U64.HI R10, R6, 0x6, R7 ;  /* 0x00000006060a7819 */ /* 0x000fe20000010207 */
[----:B------:R-:W-:Y:S01]  /*2630*/  IMAD.X R31, R28, 0x1, R89, P1 ;  /* 0x000000011c1f7824 */ /* 0x000fe200008e0659 */
[C---:B------:R-:W-:Y:S01]  /*2640*/  SHF.L.U64.HI R9, R6.reuse, 0x7, R7 ;  /* 0x0000000706097819 */ /* 0x040fe20000010207 */
[----:B------:R-:W-:Y:S01]  /*2650*/  IMAD.SHL.U32 R7, R6, 0x40, RZ ;  /* 0x0000004006077824 */ /* 0x000fe200078e00ff */
[----:B------:R-:W-:Y:S01]  /*2660*/  ISETP.GE.AND P1, PT, R190, UR4, PT ;  /* 0x00000004be007c0c */ /* 0x000fe2000bf26270 */
[----:B------:R-:W-:-:S02]  /*2670*/  IMAD.IADD R32, R93, 0x1, R33 ;  /* 0x000000015d207824 */ /* 0x000fc400078e0221 */
[----:B------:R-:W-:Y:S02]  /*2680*/  IMAD.SHL.U32 R12, R12, 0x80, RZ ;  /* 0x000000800c0c7824 */ /* 0x000fe400078e00ff */
[----:B------:R-:W-:Y:S02]  /*2690*/  IMAD.SHL.U32 R6, R6, 0x80, RZ ;  /* 0x0000008006067824 */ /* 0x000fe400078e00ff */
[----:B------:R-:W-:Y:S02]  /*26a0*/  IMAD.SHL.U32 R113, R113, 0x2, RZ ;  /* 0x0000000271717824 */ /* 0x000fe400078e00ff */
[----:B------:R-:W-:Y:S02]  /*26b0*/  IMAD.IADD R33, R33, 0x1, R91 ;  /* 0x0000000121217824 */ /* 0x000fe400078e025b */
[----:B------:R-:W-:Y:S02]  /*26c0*/  IMAD.IADD R34, R87, 0x1, R45 ;  /* 0x0000000157227824 */ /* 0x000fe400078e022d */
[----:B------:R-:W-:-:S02]  /*26d0*/  IMAD.IADD R100, R45, 0x1, R85 ;  /* 0x000000012d647824 */ /* 0x000fc400078e0255 */
[----:B------:R-:W-:Y:S02]  /*26e0*/  IMAD.X R104, RZ, RZ, R39, P0 ;  /* 0x000000ffff687224 */ /* 0x000fe400000e0627 */
[----:B------:R-:W-:Y:S01]  /*26f0*/  IMAD.IADD R105, R95, 0x1, R105 ;  /* 0x000000015f697824 */ /* 0x000fe200078e0269 */
[----:B------:R-:W-:Y:S06]  /*2700*/  @!P6 BAR.SYNC.DEFER_BLOCKING 0x9, 0x100 ;  /* 0x024400000000eb1d */ /* 0x000fec0000010000 */
.L_x_1766:
[----:B0-----:R-:W0:Y:S01]  /*2710*/  LDC R123, c[0x0][0x3f4] ;  /* 0x0000fd00ff7b7b82 */ /* 0x001e220000000800 */
[----:B------:R-:W-:Y:S01]  /*2720*/  VIADD R26, R26, 0xffffffff ;  /* 0xffffffff1a1a7836 */ /* 0x000fe20000000000 */
[----:B------:R-:W-:Y:S05]  /*2730*/  YIELD ;  /* 0x0000000000007946 */ /* 0x000fea0003800000 */
[----:B------:R-:W-:Y:S01]  /*2740*/  IMAD R111, R184, 0x4000, R206 ;  /* 0x00004000b86f7824 */ /* 0x000fe200078e02ce */
[----:B------:R-:W-:Y:S01]  /*2750*/  ISETP.GT.AND P3, PT, R26, R25, PT ;  /* 0x000000191a00720c */ /* 0x000fe20003f64270 */
[----:B------:R-:W-:Y:S02]  /*2760*/  BSSY B0, `(.L_x_1681) ;  /* 0x0000587000007945 */ /* 0x000fe40003800000 */
[----:B------:R-:W-:Y:S01]  /*2770*/  IMAD R111, R111, 0x2, R2 ;  /* 0x000000026f6f7824 */ /* 0x000fe200078e0202 */
[----:B------:R-:W-:-:S02]  /*2780*/  P2R R107, PR, RZ, 0x8 ;  /* 0x00000008ff6b7803 */ /* 0x000fc40000000000 */
[----:B0-----:R-:W-:-:S13]  /*2790*/  ISETP.GE.AND P0, PT, R123, 0x1, PT ;  /* 0x000000017b00780c */ /* 0x001fda0003f06270 */
[----:B------:R-:W-:Y:S05]  /*27a0*/  @!P0 BRA `(.L_x_1682) ;  /* 0x00000050008c8947 */ /* 0x000fea0003800000 */
[----:B------:R-:W-:Y:S01]  /*27b0*/  ULDC.U8 UR4, c[0x0][0x410] ;  /* 0x0001040000047ab9 */ /* 0x000fe20000000000 */
[----:B------:R-:W-:Y:S01]  /*27c0*/  SHF.R.S32.HI R45, RZ, 0x1f, R26 ;  /* 0x0000001fff2d7819 */ /* 0x000fe2000001141a */
[-C--:B------:R-:W-:Y:S01]  /*27d0*/  IMAD R44, R3, R26.reuse, RZ ;  /* 0x0000001a032c7224 */ /* 0x080fe200078e02ff */
[----:B------:R-:W-:Y:S01]  /*27e0*/  ISETP.NE.AND P0, PT, RZ, UR4, PT ;  /* 0x00000004ff007c0c */ /* 0x000fe2000bf05270 */
[-C--:B------:R-:W-:Y:S02]  /*27f0*/  IMAD R46, R15, R26.reuse, RZ ;  /* 0x0000001a0f2e7224 */ /* 0x080fe400078e02ff */
[----:B------:R-:W-:Y:S02]  /*2800*/  IMAD R48, R9, R26, RZ ;  /* 0x0000001a09307224 */ /* 0x000fe400078e02ff */
[C---:B------:R-:W-:Y:S02]  /*2810*/  IMAD R47, R45.reuse, R128, R44 ;  /* 0x000000802d2f7224 */ /* 0x040fe400078e022c */
[----:B------:R-:W-:-:S02]  /*2820*/  IMAD R119, R45, R12, R46 ;  /* 0x0000000c2d777224 */ /* 0x000fc400078e022e */
[----:B------:R-:W-:Y:S02]  /*2830*/  IMAD R45, R45, R6, R48 ;  /* 0x000000062d2d7224 */ /* 0x000fe400078e0230 */
[----:B------:R-:W-:Y:S02]  /*2840*/  IMAD R114, R26, -0x80, R24 ;  /* 0xffffff801a727824 */ /* 0x000fe400078e0218 */
[----:B------:R-:W-:-:S03]  /*2850*/  IMAD.WIDE.U32 R76, R6, R26, RZ ;  /* 0x0000001a064c7225 */ /* 0x000fc600078e00ff */
[----:B------:R-:W-:Y:S01]  /*2860*/  VIMNMX R114, R114, 0x80, PT ;  /* 0x0000008072727848 */ /* 0x000fe20003fe0100 */
[----:B------:R-:W-:Y:S01]  /*2870*/  IMAD.WIDE.U32 R120, R128, R26, RZ ;  /* 0x0000001a80787225 */ /* 0x000fe200078e00ff */
[----:B------:R-:W-:-:S03]  /*2880*/  IADD3 R106, R77, R45, RZ ;  /* 0x0000002d4d6a7210 */ /* 0x000fc60007ffe0ff */
        /* <DEDUP_REMOVED lines=32> */
.L_x_1685:
[----:B------:R-:W-:Y:S05]  /*2a90*/  BSYNC B1 ;  /* 0x0000000000017941 */ /* 0x000fea0003800000 */
.L_x_1684:
[----:B------:R-:W-:Y:S01]  /*2aa0*/  ISETP.GE.AND P4, PT, R212, R114, PT ;  /* 0x00000072d400720c */ /* 0x000fe20003f86270 */
[----:B0----5:R-:W-:Y:S01]  /*2ab0*/  IMAD.MOV.U32 R44, RZ, RZ, R72 ;  /* 0x000000ffff2c7224 */ /* 0x021fe200078e0048 */
[----:B------:R-:W-:Y:S01]  /*2ac0*/  BSSY B1, `(.L_x_1686) ;  /* 0x0000026000017945 */ /* 0x000fe20003800000 */
[----:B------:R-:W-:Y:S01]  /*2ad0*/  IMAD.MOV.U32 R45, RZ, RZ, R73 ;  /* 0x000000ffff2d7224 */ /* 0x000fe200078e0049 */
[----:B------:R-:W-:Y:S01]  /*2ae0*/  CS2R R68, SRZ ;  /* 0x0000000000447805 */ /* 0x000fe2000001ff00 */
[----:B------:R-:W-:Y:S01]  /*2af0*/  IMAD.MOV.U32 R46, RZ, RZ, R80 ;  /* 0x000000ffff2e7224 */ /* 0x000fe200078e0050 */
[----:B------:R-:W-:Y:S01]  /*2b00*/  CS2R R66, SRZ ;  /* 0x0000000000427805 */ /* 0x000fe2000001ff00 */
[----:B------:R-:W-:Y:S01]  /*2b10*/  IMAD.MOV.U32 R47, RZ, RZ, R81 ;  /* 0x000000ffff2f7224 */ /* 0x000fe200078e0051 */
[----:B------:R-:W-:Y:S01]  /*2b20*/  PRMT R136, R44, 0x5410, R45 ;  /* 0x000054102c887816 */ /* 0x000fe2000000002d */
[----:B------:R-:W-:Y:S01]  /*2b30*/  IMAD.MOV.U32 R44, RZ, RZ, R74 ;  /* 0x000000ffff2c7224 */ /* 0x000fe200078e004a */
[----:B------:R-:W-:Y:S01]  /*2b40*/  PRMT R147, R147, 0x5410, R46 ;  /* 0x0000541093937816 */ /* 0x000fe2000000002e */
[----:B------:R-:W-:Y:S01]  /*2b50*/  IMAD.MOV.U32 R45, RZ, RZ, R75 ;  /* 0x000000ffff2d7224 */ /* 0x000fe200078e004b */
[----:B------:R-:W-:Y:S01]  /*2b60*/  PRMT R145, R47, 0x7610, R145 ;  /* 0x000076102f917816 */ /* 0x000fe20000000091 */
[----:B------:R-:W-:Y:S01]  /*2b70*/  IMAD.MOV.U32 R46, RZ, RZ, R82 ;  /* 0x000000ffff2e7224 */ /* 0x000fe200078e0052 */
[----:B------:R-:W-:Y:S01]  /*2b80*/  CS2R R70, SRZ ;  /* 0x0000000000467805 */ /* 0x000fe2000001ff00 */
[----:B------:R-:W-:Y:S01]  /*2b90*/  IMAD.MOV.U32 R47, RZ, RZ, R83 ;  /* 0x000000ffff2f7224 */ /* 0x000fe200078e0053 */
[----:B------:R-:W-:-:S02]  /*2ba0*/  PRMT R137, R44, 0x5410, R45 ;  /* 0x000054102c897816 */ /* 0x000fc4000000002d */
[----:B------:R-:W-:Y:S02]  /*2bb0*/  PRMT R147, R46, 0x7610, R147 ;  /* 0x000076102e937816 */ /* 0x000fe40000000093 */
[----:B------:R-:W-:Y:S01]  /*2bc0*/  PRMT R145, R145, 0x5410, R47 ;  /* 0x0000541091917816 */ /* 0x000fe2000000002f */
[----:B------:R-:W-:Y:S06]  /*2bd0*/  @P4 BRA `(.L_x_1687) ;  /* 0x0000000000504947 */ /* 0x000fec0003800000 */
[----:B------:R-:W-:Y:S01]  /*2be0*/  IADD3 R45, P0, P5, R92, R78, R14 ;  /* 0x0000004e5c2d7210 */ /* 0x000fe20007d1e00e */
[----:B------:R-:W-:Y:S01]  /*2bf0*/  ULDC.64 UR4, c[0x0][0x3e8] ;  /* 0x0000fa0000047ab9 */ /* 0x000fe20000000a00 */
[----:B------:R-:W-:Y:S02]  /*2c00*/  CS2R R68, SRZ ;  /* 0x0000000000447805 */ /* 0x000fe4000001ff00 */
[----:B------:R-:W-:Y:S02]  /*2c10*/  CS2R R70, SRZ ;  /* 0x0000000000467805 */ /* 0x000fe4000001ff00 */
[----:B------:R-:W-:Y:S02]  /*2c20*/  IADD3.X R46, R32, R119, R21, P0, P5 ;  /* 0x00000077202e7210 */ /* 0x000fe400007ea415 */
        /* <DEDUP_REMOVED lines=15> */
.L_x_1687:
[----:B------:R-:W-:Y:S05]  /*2d20*/  BSYNC B1 ;  /* 0x0000000000017941 */ /* 0x000fea0003800000 */
.L_x_1686:
        /* <DEDUP_REMOVED lines=20> */
[----:B------:R-:W-:-:S02]  /*2e70*/  CS2R R50, SRZ ;  /* 0x0000000000327805 */ /* 0x000fc4000001ff00 */
[----:B------:R-:W-:Y:S02]  /*2e80*/  CS2R R54, SRZ ;  /* 0x0000000000367805 */ /* 0x000fe4000001ff00 */
[----:B------:R-:W-:Y:S01]  /*2e90*/  P2R R138, PR, RZ, 0x1 ;  /* 0x00000001ff8a7803 */ /* 0x000fe20000000000 */
        /* <DEDUP_REMOVED lines=21> */
.L_x_1689:
[----:B------:R-:W-:Y:S05]  /*2ff0*/  BSYNC B1 ;  /* 0x0000000000017941 */ /* 0x000fea0003800000 */
.L_x_1688:
[----:B------:R-:W-:Y:S01]  /*3000*/  ISETP.GE.AND P5, PT, R210, R114, PT ;  /* 0x00000072d200720c */ /* 0x000fe20003fa6270 */
[----:B------:R-:W-:-:S12]  /*3010*/  BSSY B1, `(.L_x_1690) ;  /* 0x000001e000017945 */ /* 0x000fd80003800000 */
[----:B------:R-:W-:Y:S05]  /*3020*/  @P5 BRA `(.L_x_1691) ;  /* 0x0000000000705947 */ /* 0x000fea0003800000 */
[----:B0-----:R-:W0:Y:S01]  /*3030*/  LDC.64 R44, c[0x0][0x3f8] ;  /* 0x0000fe00ff2c7b82 */ /* 0x001e220000000a00 */
[----:B------:R-:W-:Y:S01]  /*3040*/  IMAD.MOV.U32 R79, RZ, RZ, R119 ;  /* 0x000000ffff4f7224 */ /* 0x000fe200078e0077 */
[----:B------:R-:W-:Y:S01]  /*3050*/  ULDC.64 UR4, c[0x0][0x3e8] ;  /* 0x0000fa0000047ab9 */ /* 0x000fe20000000a00 */
[----:B------:R-:W-:Y:S01]  /*3060*/  IMAD.MOV.U32 R77, RZ, RZ, R106 ;  /* 0x000000ffff4d7224 */ /* 0x000fe200078e006a */
[----:B------:R-:W-:Y:S02]  /*3070*/  CS2R R52, SRZ ;  /* 0x0000000000347805 */ /* 0x000fe4000001ff00 */
[----:B------:R-:W-:Y:S01]  /*3080*/  CS2R R54, SRZ ;  /* 0x0000000000367805 */ /* 0x000fe2000001ff00 */
[----:B0-----:R-:W-:-:S04]  /*3090*/  IMAD.WIDE.U32 R78, R44, 0x60, R78 ;  /* 0x000000602c4e7825 */ /* 0x001fc800078e004e */
[----:B------:R-:W-:Y:S01]  /*30a0*/  IMAD R45, R45, 0x60, RZ ;  /* 0x000000602d2d7824 */ /* 0x000fe200078e02ff */
[----:B------:R-:W-:-:S04]  /*30b0*/  IADD3 R46, P0, R92, R78, RZ ;  /* 0x0000004e5c2e7210 */ /* 0x000fc80007f1e0ff */
[----:B------:R-:W-:Y:S02]  /*30c0*/  IADD3.X R79, R32, R79, R45, P0, !PT ;  /* 0x0000004f204f7210 */ /* 0x000fe400007fe42d */
[----:B------:R-:W0:Y:S02]  /*30d0*/  LDC.64 R44, c[0x0][0x408] ;  /* 0x00010200ff2c7b82 */ /* 0x000e240000000a00 */
[----:B0-----:R-:W-:-:S04]  /*30e0*/  IMAD.WIDE.U32 R76, R44, 0x60, R76 ;  /* 0x000000602c4c7825 */ /* 0x001fc800078e004c */
        /* <DEDUP_REMOVED lines=16> */
.L_x_1691:
[----:B------:R-:W-:Y:S05]  /*31f0*/  BSYNC B1 ;  /* 0x0000000000017941 */ /* 0x000fea0003800000 */
.L_x_1690:
[----:B01---5:R-:W-:Y:S01]  /*3200*/  IMAD.MOV.U32 R44, RZ, RZ, R56 ;  /* 0x000000ffff2c7224 */ /* 0x023fe200078e0038 */
[----:B------:R-:W-:Y:S01]  /*3210*/  ISETP.NE.AND P0, PT, R191, 0x3, PT ;  /* 0x00000003bf00780c */ /* 0x000fe20003f05270 */
[----:B------:R-:W-:Y:S02]  /*3220*/  IMAD.MOV.U32 R45, RZ, RZ, R57 ;  /* 0x000000ffff2d7224 */ /* 0x000fe400078e0039 */
[----:B------:R-:W-:Y:S02]  /*3230*/  IMAD.MOV.U32 R46, RZ, RZ, R60 ;  /* 0x000000ffff2e7224 */ /* 0x000fe400078e003c */
[----:B------:R-:W-:Y:S01]  /*3240*/  IMAD.MOV.U32 R47, RZ, RZ, R61 ;  /* 0x000000ffff2f7224 */ /* 0x000fe200078e003d */
[----:B------:R-:W-:Y:S01]  /*3250*/  PRMT R139, R44, 0x5410, R45 ;  /* 0x000054102c8b7816 */ /* 0x000fe2000000002d */
[----:B------:R-:W-:Y:S02]  /*3260*/  IMAD.MOV.U32 R44, RZ, RZ, R58 ;  /* 0x000000ffff2c7224 */ /* 0x000fe400078e003a */
[----:B------:R-:W-:Y:S01]  /*3270*/  IMAD.MOV.U32 R45, RZ, RZ, R59 ;  /* 0x000000ffff2d7224 */ /* 0x000fe200078e003b */
[----:B------:R-:W-:Y:S01]  /*3280*/  PRMT R141, R46, 0x5410, R47 ;  /* 0x000054102e8d7816 */ /* 0x000fe2000000002f */
[----:B------:R-:W-:-:S02]  /*3290*/  IMAD.MOV.U32 R46, RZ, RZ, R62 ;  /* 0x000000ffff2e7224 */ /* 0x000fc400078e003e */
[----:B------:R-:W-:Y:S01]  /*32a0*/  IMAD.MOV.U32 R47, RZ, RZ, R63 ;  /* 0x000000ffff2f7224 */ /* 0x000fe200078e003f */
[----:B------:R-:W-:Y:S01]  /*32b0*/  PRMT R140, R44, 0x5410, R45 ;  /* 0x000054102c8c7816 */ /* 0x000fe2000000002d */
[----:B------:R-:W-:Y:S02]  /*32c0*/  IMAD.MOV.U32 R44, RZ, RZ, R48 ;  /* 0x000000ffff2c7224 */ /* 0x000fe400078e0030 */
        /* <DEDUP_REMOVED lines=10> */
[----:B------:R-:W-:-:S05]  /*3370*/  IMAD.MOV.U32 R47, RZ, RZ, R55 ;  /* 0x000000ffff2f7224 */ /* 0x000fca00078e0037 */
[----:B------:R-:W-:Y:S01]  /*3380*/  PRMT R135, R46, 0x5410, R47 ;  /* 0x000054102e877816 */ /* 0x000fe2000000002f */
[----:B------:R-:W-:Y:S06]  /*3390*/  @!P0 BRA `(.L_x_1692) ;  /* 0x0000000000048947 */ /* 0x000fec0003800000 */
[----:B------:R-:W-:Y:S01]  /*33a0*/  BPT.TRAP 0x1 ;  /* 0x000000040000795c */ /* 0x000fe20000300000 */
.L_x_1692:
[----:B------:R-:W-:Y:S01]  /*33b0*/  IMAD R106, R184, 0x8, R2 ;  /* 0x00000008b86a7824 */ /* 0x000fe200078e0202 */
[----:B------:R-:W-:Y:S01]  /*33c0*/  SHF.L.U32 R119, R192, 0x1f, RZ ;  /* 0x0000001fc0777819 */ /* 0x000fe200000006ff */
[----:B------:R-:W-:Y:S03]  /*33d0*/  BSSY B1, `(.L_x_1693) ;  /* 0x0000003000017945 */ /* 0x000fe60003800000 */
[----:B------:R-:W0:Y:S02]  /*33e0*/  SYNCS.PHASECHK.TRANS64.TRYWAIT P6, [R106+URZ+0x28890], R119 ;  /* 0x028890776a0075a7 */ /* 0x000e2400080c017f */
[----:B0-----:R-:W-:Y:S05]  /*33f0*/  @!P6 BRA `(.L_x_1694) ;  /* 0x0000020c00d4e947 */ /* 0x001fea0003800000 */
.L_x_2098:
[----:B------:R-:W-:Y:S05]  /*3400*/  BSYNC B1 ;  /* 0x0000000000017941 */ /* 0x000fea0003800000 */
.L_x_1693:
[----:B------:R-:W-:Y:S04]  /*3410*/  BSSY B1, `(.L_x_1695) ;  /* 0x0000070000017945 */ /* 0x000fe80003800000 */
[----:B------:R-:W-:Y:S05]  /*3420*/  @P3 BRA `(.L_x_1696) ;  /* 0x0000000400b83947 */ /* 0x000fea0003800000 */
[----:B------:R-:W-:Y:S01]  /*3430*/  IADD3 R143, P3, R40, R120, RZ ;  /* 0x00000078288f7210 */ /* 0x000fe20007f7e0ff */
[----:B------:R-:W-:Y:S04]  /*3440*/  BSSY B2, `(.L_x_1697) ;  /* 0x0000037000027945 */ /* 0x000fe80003800000 */
[----:B------:R-:W-:Y:S01]  /*3450*/  IMAD.X R144, R122, 0x1, R30, P3 ;  /* 0x000000017a907824 */ /* 0x000fe200018e061e */
[----:B------:R-:W-:Y:S07]  /*3460*/  @P2 BRA `(.L_x_1698) ;  /* 0x0000000000d02947 */ /* 0x000fee0003800000 */
[----:B------:R1:W2:Y:S01]  /*3470*/  LDS.128 R44, [R111+0x18400] ;  /* 0x018400006f2c7984 */ /* 0x0002a20000000c00 */
[----:B------:R-:W-:Y:S01]  /*3480*/  IADD3 R77, P3, R143, R96, RZ ;  /* 0x000000608f4d7210 */ /* 0x000fe20007f7e0ff */
[----:B------:R-:W-:Y:S04]  /*3490*/  BSSY B3, `(.L_x_1699) ;  /* 0x000002d000037945 */ /* 0x000fe80003800000 */
[----:B------:R-:W-:Y:S01]  /*34a0*/  IMAD.X R146, R144, 0x1, R35, P3 ;  /* 0x0000000190927824 */ /* 0x000fe200018e0623 */
[----:B------:R-:W-:-:S13]  /*34b0*/  ISETP.GE.AND P3, PT, R18, R123, PT ;  /* 0x0000007b1200720c */ /* 0x000fda0003f66270 */
[----:B-1----:R-:W-:Y:S05]  /*34c0*/  @P3 BRA `(.L_x_1700) ;  /* 0x0000000000a43947 */ /* 0x002fea0003800000 */
[----:B------:R-:W-:Y:S01]  /*34d0*/  SHF.R.U64 R150, R80, 0x10, R81 ;  /* 0x0000001050967819 */ /* 0x000fe20000001251 */
[----:B--2---:R-:W-:Y:S01]  /*34e0*/  IMAD.MOV.U32 R76, RZ, RZ, R46 ;  /* 0x000000ffff4c7224 */ /* 0x004fe200078e002e */
[--C-:B------:R-:W-:Y:S01]  /*34f0*/  SHF.R.U64 R80, R82, 0x10, R83.reuse ;  /* 0x0000001052507819 */ /* 0x100fe20000001253 */
[--C-:B------:R-:W-:Y:S01]  /*3500*/  HADD2.F32 R46, -RZ, R45.reuse.H1_H1 ;  /* 0x3000002dff2e7230 */ /* 0x100fe20000004100 */
[----:B------:R-:W-:Y:S01]  /*3510*/  SHF.R.U32.HI R148, RZ, 0x10, R83 ;  /* 0x00000010ff947819 */ /* 0x000fe20000011653 */
[----:B------:R-:W-:Y:S01]  /*3520*/  HADD2.F32 R45, -RZ, R45.H0_H0 ;  /* 0x2000002dff2d7230 */ /* 0x000fe20000004100 */
[----:B------:R-:W-:Y:S01]  /*3530*/  SHF.R.U32.HI R149, RZ, 0x10, R81 ;  /* 0x00000010ff957819 */ /* 0x000fe20000011651 */
[----:B------:R-:W-:Y:S02]  /*3540*/  HADD2.F32 R83, -RZ, R80.H0_H0 ;  /* 0x20000050ff537230 */ /* 0x000fe40000004100 */
[----:B------:R-:W-:Y:S02]  /*3550*/  HADD2.F32 R148, -RZ, R148.H0_H0 ;  /* 0x20000094ff947230 */ /* 0x000fe40000004100 */
[----:B------:R-:W-:-:S02]  /*3560*/  HADD2.F32 R80, -RZ, R47.H1_H1 ;  /* 0x3000002fff507230 */ /* 0x000fc40000004100 */
[----:B------:R-:W-:Y:S02]  /*3570*/  HADD2.F32 R81, -RZ, R150.H0_H0 ;  /* 0x20000096ff517230 */ /* 0x000fe40000004100 */
[-C--:B------:R-:W-:Y:S01]  /*3580*/  FMUL.FTZ R150, R46, R83.reuse ;  /* 0x000000532e967220 */ /* 0x080fe20000410000 */
[----:B------:R-:W-:Y:S02]  /*3590*/  HADD2.F32 R47, -RZ, R47.H0_H0 ;  /* 0x2000002fff2f7230 */ /* 0x000fe40000004100 */
[-C--:B------:R-:W-:Y:S01]  /*35a0*/  FMUL.FTZ R152, R80, R148.reuse ;  /* 0x0000009450987220 */ /* 0x080fe20000410000 */
[----:B------:R-:W-:Y:S02]  /*35b0*/  HADD2.F32 R82, -RZ, R149.H0_H0 ;  /* 0x20000095ff527230 */ /* 0x000fe40000004100 */
[C---:B------:R-:W-:Y:S01]  /*35c0*/  FMUL.FTZ R83, R45.reuse, R83 ;  /* 0x000000532d537220 */ /* 0x040fe20000410000 */
[----:B------:R-:W-:Y:S01]  /*35d0*/  FFMA.FTZ R150, R45, R81, -R150 ;  /* 0x000000512d967223 */ /* 0x000fe20000010896 */
[----:B------:R-:W-:Y:S01]  /*35e0*/  FMUL.FTZ R151, R47, R148 ;  /* 0x000000942f977220 */ /* 0x000fe20000410000 */
[----:B------:R-:W-:-:S02]  /*35f0*/  HADD2.F32 R45, -RZ, R44.H1_H1 ;  /* 0x3000002cff2d7230 */ /* 0x000fc40000004100 */
[-C--:B------:R-:W-:Y:S01]  /*3600*/  FFMA.FTZ R152, R47, R82.reuse, -R152 ;  /* 0x000000522f987223 */ /* 0x080fe20000010898 */
[--C-:B------:R-:W-:Y:S02]  /*3610*/  HADD2.F32 R47, -RZ, R147.reuse.H1_H1 ;  /* 0x30000093ff2f7230 */ /* 0x100fe40000004100 */
[----:B------:R-:W-:Y:S01]  /*3620*/  FFMA.FTZ R149, R46, R81, R83 ;  /* 0x000000512e957223 */ /* 0x000fe20000010053 */
[----:B------:R-:W-:Y:S02]  /*3630*/  HADD2.F32 R147, -RZ, R147.H0_H0 ;  /* 0x20000093ff937230 */ /* 0x000fe40000004100 */
[----:B------:R-:W-:Y:S01]  /*3640*/  FFMA.FTZ R151, R80, R82, R151 ;  /* 0x0000005250977223 */ /* 0x000fe20000010097 */
[----:B------:R-:W-:Y:S02]  /*3650*/  HADD2.F32 R44, -RZ, R44.H0_H0 ;  /* 0x2000002cff2c7230 */ /* 0x000fe40000004100 */
[----:B------:R-:W-:Y:S02]  /*3660*/  HADD2.F32 R81, -RZ, R145.H1_H1 ;  /* 0x30000091ff517230 */ /* 0x000fe40000004100 */
[----:B------:R-:W-:Y:S01]  /*3670*/  FMUL.FTZ R83, R45, R147 ;  /* 0x000000932d537220 */ /* 0x000fe20000410000 */
[----:B------:R-:W-:-:S02]  /*3680*/  HADD2.F32 R46, -RZ, R76.H1_H1 ;  /* 0x3000004cff2e7230 */ /* 0x000fc40000004100 */
[C---:B------:R-:W-:Y:S01]  /*3690*/  FMUL.FTZ R80, R44.reuse, R147 ;  /* 0x000000932c507220 */ /* 0x040fe20000410000 */
[----:B------:R-:W-:Y:S02]  /*36a0*/  HADD2.F32 R76, -RZ, R76.H0_H0 ;  /* 0x2000004cff4c7230 */ /* 0x000fe40000004100 */
[----:B------:R-:W-:Y:S01]  /*36b0*/  FFMA.FTZ R83, R44, R47, -R83 ;  /* 0x0000002f2c537223 */ /* 0x000fe20000010853 */
[----:B------:R-:W-:Y:S02]  /*36c0*/  HADD2.F32 R145, -RZ, R145.H0_H0 ;  /* 0x20000091ff917230 */ /* 0x000fe40000004100 */
[----:B------:R-:W-:Y:S01]  /*36d0*/  FMUL.FTZ R147, R46, R81 ;  /* 0x000000512e937220 */ /* 0x000fe20000410000 */
[----:B------:R-:W-:Y:S01]  /*36e0*/  FFMA.FTZ R80, R45, R47, R80 ;  /* 0x0000002f2d507223 */ /* 0x000fe20000010050 */
[C---:B------:R-:W-:Y:S01]  /*36f0*/  FMUL.FTZ R81, R76.reuse, R81 ;  /* 0x000000514c517220 */ /* 0x040fe20000410000 */
[----:B------:R-:W-:Y:S01]  /*3700*/  F2FP.F16.F32.PACK_AB R45, R149, R150 ;  /* 0x00000096952d723e */ /* 0x000fe200000000ff */
[-C--:B------:R-:W-:Y:S01]  /*3710*/  FFMA.FTZ R147, R76, R145.reuse, -R147 ;  /* 0x000000914c937223 */ /* 0x080fe20000010893 */
[----:B------:R-:W-:Y:S01]  /*3720*/  F2FP.F16.F32.PACK_AB R47, R151, R152 ;  /* 0x00000098972f723e */ /* 0x000fe200000000ff */
[----:B------:R-:W-:Y:S01]  /*3730*/  FFMA.FTZ R46, R46, R145, R81 ;  /* 0x000000912e2e7223 */ /* 0x000fe20000010051 */
[----:B------:R-:W-:-:S04]  /*3740*/  F2FP.F16.F32.PACK_AB R44, R80, R83 ;  /* 0x00000053502c723e */ /* 0x000fc800000000ff */
[----:B------:R-:W-:-:S07]  /*3750*/  F2FP.F16.F32.PACK_AB R46, R46, R147 ;  /* 0x000000932e2e723e */ /* 0x000fce00000000ff */
.L_x_1700:
[----:B------:R-:W-:Y:S05]  /*3760*/  BSYNC B3 ;  /* 0x0000000000037941 */ /* 0x000fea0003800000 */
.L_x_1699:
[----:B------:R-:W-:Y:S02]  /*3770*/  ULDC.64 UR4, c[0x0][0x2e8] ;  /* 0x0000ba0000047ab9 */ /* 0x000fe40000000a00 */
[----:B------:R-:W-:-:S04]  /*3780*/  LEA R76, P3, R77, UR4, 0x1 ;  /* 0x000000044d4c7c11 */ /* 0x000fc8000f8608ff */
[----:B------:R-:W-:-:S05]  /*3790*/  LEA.HI.X R77, R77, UR5, R146, 0x1, P3 ;  /* 0x000000054d4d7c11 */ /* 0x000fca00098f0c92 */
[----:B--2---:R1:W-:Y:S04]  /*37a0*/  STG.E.128 desc[UR38][R76.64], R44 ;  /* 0x0000002c4c007986 */ /* 0x0043e8000c101d26 */
.L_x_1698:
[----:B------:R-:W-:Y:S05]  /*37b0*/  BSYNC B2 ;  /* 0x0000000000027941 */ /* 0x000fea0003800000 */
.L_x_1697:
[----:B------:R-:W-:Y:S05]  /*37c0*/  @P1 BRA `(.L_x_1696) ;  /* 0x0000000000d01947 */ /* 0x000fea0003800000 */
[----:B-1----:R1:W2:Y:S01]  /*37d0*/  LDS.128 R44, [R111+0x1c400] ;  /* 0x01c400006f2c7984 */ /* 0x0022a20000000c00 */
[----:B------:R-:W-:Y:S01]  /*37e0*/  IADD3 R143, P3, R143, R38, RZ ;  /* 0x000000268f8f7210 */ /* 0x000fe20007f7e0ff */
[----:B------:R-:W-:Y:S04]  /*37f0*/  BSSY B2, `(.L_x_1701) ;  /* 0x000002d000027945 */ /* 0x000fe80003800000 */
[----:B------:R-:W-:Y:S01]  /*3800*/  IMAD.X R144, R144, 0x1, R103, P3 ;  /* 0x0000000190907824 */ /* 0x000fe200018e0667 */
[----:B------:R-:W-:-:S13]  /*3810*/  ISETP.GE.AND P3, PT, R185, R123, PT ;  /* 0x0000007bb900720c */ /* 0x000fda0003f66270 */
[----:B-1----:R-:W-:Y:S05]  /*3820*/  @P3 BRA `(.L_x_1702) ;  /* 0x0000000000a43947 */ /* 0x002fea0003800000 */
        /* <DEDUP_REMOVED lines=41> */
.L_x_1702:
[----:B------:R-:W-:Y:S05]  /*3ac0*/  BSYNC B2 ;  /* 0x0000000000027941 */ /* 0x000fea0003800000 */
.L_x_1701:
[----:B------:R-:W-:Y:S02]  /*3ad0*/  ULDC.64 UR4, c[0x0][0x2e8] ;  /* 0x0000ba0000047ab9 */ /* 0x000fe40000000a00 */
[----:B------:R-:W-:-:S04]  /*3ae0*/  LEA R72, P3, R143, UR4, 0x1 ;  /* 0x000000048f487c11 */ /* 0x000fc8000f8608ff */
[----:B------:R-:W-:-:S05]  /*3af0*/  LEA.HI.X R73, R143, UR5, R144, 0x1, P3 ;  /* 0x000000058f497c11 */ /* 0x000fca00098f0c90 */
[----:B--2---:R2:W-:Y:S04]  /*3b00*/  STG.E.128 desc[UR38][R72.64], R44 ;  /* 0x0000002c48007986 */ /* 0x0045e8000c101d26 */
.L_x_1696:
[----:B------:R-:W-:Y:S05]  /*3b10*/  BSYNC B1 ;  /* 0x0000000000017941 */ /* 0x000fea0003800000 */
.L_x_1695:
[----:B------:R-:W-:Y:S04]  /*3b20*/  BSSY B1, `(.L_x_1703) ;  /* 0x0000070000017945 */ /* 0x000fe80003800000 */
[----:B------:R-:W-:Y:S05]  /*3b30*/  @P4 BRA `(.L_x_1704) ;  /* 0x0000000400b84947 */ /* 0x000fea0003800000 */
[----:B--2---:R-:W-:Y:S01]  /*3b40*/  IADD3 R73, P3, P4, R130, R120, R16 ;  /* 0x0000007882497210 */ /* 0x004fe20007c7e010 */
[----:B------:R-:W-:Y:S03]  /*3b50*/  BSSY B2, `(.L_x_1705) ;  /* 0x0000037000027945 */ /* 0x000fe60003800000 */
[----:B------:R-:W-:Y:S01]  /*3b60*/  IADD3.X R72, R5, R122, R17, P3, P4 ;  /* 0x0000007a05487210 */ /* 0x000fe20001fe8411 */
[----:B------:R-:W-:Y:S08]  /*3b70*/  @P2 BRA `(.L_x_1706) ;  /* 0x0000000000d02947 */ /* 0x000ff00003800000 */
        /* <DEDUP_REMOVED lines=47> */
.L_x_1708:
[----:B------:R-:W-:Y:S05]  /*3e70*/  BSYNC B3 ;  /* 0x0000000000037941 */ /* 0x000fea0003800000 */
.L_x_1707:
[----:B------:R-:W-:Y:S02]  /*3e80*/  ULDC.64 UR4, c[0x0][0x2e8] ;  /* 0x0000ba0000047ab9 */ /* 0x000fe40000000a00 */
[----:B------:R-:W-:-:S04]  /*3e90*/  LEA R68, P3, R74, UR4, 0x1 ;  /* 0x000000044a447c11 */ /* 0x000fc8000f8608ff */
[----:B------:R-:W-:-:S05]  /*3ea0*/  LEA.HI.X R69, R74, UR5, R75, 0x1, P3 ;  /* 0x000000054a457c11 */ /* 0x000fca00098f0c4b */
[----:B--2---:R2:W-:Y:S04]  /*3eb0*/  STG.E.128 desc[UR38][R68.64], R44 ;  /* 0x0000002c44007986 */ /* 0x0045e8000c101d26 */
.L_x_1706:
[----:B------:R-:W-:Y:S05]  /*3ec0*/  BSYNC B2 ;  /* 0x0000000000027941 */ /* 0x000fea0003800000 */
.L_x_1705:
[----:B------:R-:W-:Y:S05]  /*3ed0*/  @P1 BRA `(.L_x_1704) ;  /* 0x0000000000d01947 */ /* 0x000fea0003800000 */
[----:B-12---:R1:W2:Y:S01]  /*3ee0*/  LDS.128 R44, [R111+0x1d400] ;  /* 0x01d400006f2c7984 */ /* 0x0062a20000000c00 */
        /* <DEDUP_REMOVED lines=46> */
.L_x_1710:
[----:B------:R-:W-:Y:S05]  /*41d0*/  BSYNC B2 ;  /* 0x0000000000027941 */ /* 0x000fea0003800000 */
.L_x_1709:
[----:B------:R-:W-:Y:S02]  /*41e0*/  ULDC.64 UR4, c[0x0][0x2e8] ;  /* 0x0000ba0000047ab9 */ /* 0x000fe40000000a00 */
[----:B------:R-:W-:-:S04]  /*41f0*/  LEA R64, P3, R75, UR4, 0x1 ;  /* 0x000000044b407c11 */ /* 0x000fc8000f8608ff */
[----:B------:R-:W-:-:S05]  /*4200*/  LEA.HI.X R65, R75, UR5, R76, 0x1, P3 ;  /* 0x000000054b417c11 */ /* 0x000fca00098f0c4c */
[----:B--2---:R3:W-:Y:S04]  /*4210*/  STG.E.128 desc[UR38][R64.64], R44 ;  /* 0x0000002c40007986 */ /* 0x0047e8000c101d26 */
.L_x_1704:
[----:B------:R-:W-:Y:S05]  /*4220*/  BSYNC B1 ;  /* 0x0000000000017941 */ /* 0x000fea0003800000 */
.L_x_1703:
[----:B------:R-:W-:Y:S01]  /*4230*/  ISETP.NE.AND P3, PT, R138, RZ, PT ;  /* 0x000000ff8a00720c */ /* 0x000fe20003f65270 */
[----:B------:R-:W-:-:S12]  /*4240*/  BSSY B1, `(.L_x_1711) ;  /* 0x0000070000017945 */ /* 0x000fd80003800000 */
[----:B------:R-:W-:Y:S05]  /*4250*/  @P3 BRA `(.L_x_1712) ;  /* 0x0000000400b83947 */ /* 0x000fea0003800000 */
[----:B--2---:R-:W-:Y:S01]  /*4260*/  IADD3 R73, P3, P4, R4, R120, R16 ;  /* 0x0000007804497210 */ /* 0x004fe20007c7e010 */
[----:B------:R-:W-:Y:S03]  /*4270*/  BSSY B2, `(.L_x_1713) ;  /* 0x0000037000027945 */ /* 0x000fe60003800000 */
[----:B------:R-:W-:Y:S01]  /*4280*/  IADD3.X R74, R28, R122, R17, P3, P4 ;  /* 0x0000007a1c4a7210 */ /* 0x000fe20001fe8411 */
[----:B------:R-:W-:Y:S08]  /*4290*/  @P2 BRA `(.L_x_1714) ;  /* 0x0000000000d02947 */ /* 0x000ff00003800000 */
[----:B-1-3--:R1:W2:Y:S01]  /*42a0*/  LDS.128 R44, [R111+0x1a400] ;  /* 0x01a400006f2c7984 */ /* 0x00a2a20000000c00 */
        /* <DEDUP_REMOVED lines=16> */
[-C--:B------:R-:W-:Y:S01]  /*43b0*/  FMUL.FTZ R68, R46, R63.reuse ;  /* 0x0000003f2e447220 */ /* 0x080fe20000410000 */
[----:B------:R-:W-:Y:S02]  /*43c0*/  HADD2.F32 R47, -RZ, R47.H0_H0 ;  /* 0x2000002fff2f7230 */ /* 0x000fe40000004100 */
[----:B------:R-:W-:Y:S01]  /*43d0*/  FMUL.FTZ R63, R45, R63 ;  /* 0x0000003f2d3f7220 */ /* 0x000fe20000410000 */
[----:B------:R-:W-:Y:S02]  /*43e0*/  HADD2.F32 R64, -RZ, R64.H0_H0 ;  /* 0x20000040ff407230 */ /* 0x000fe40000004100 */
[----:B------:R-:W-:Y:S01]  /*43f0*/  FMUL.FTZ R70, R61, R66 ;  /* 0x000000423d467220 */ /* 0x000fe20000410000 */
[----:B------:R-:W-:Y:S01]  /*4400*/  FFMA.FTZ R68, R45, R62, -R68 ;  /* 0x0000003e2d447223 */ /* 0x000fe20000010844 */
[----:B------:R-:W-:Y:S01]  /*4410*/  FMUL.FTZ R66, R47, R66 ;  /* 0x000000422f427220 */ /* 0x000fe20000410000 */
[----:B------:R-:W-:-:S02]  /*4420*/  HADD2.F32 R45, -RZ, R44.H1_H1 ;  /* 0x3000002cff2d7230 */ /* 0x000fc40000004100 */
[----:B------:R-:W-:Y:S01]  /*4430*/  FFMA.FTZ R67, R46, R62, R63 ;  /* 0x0000003e2e437223 */ /* 0x000fe2000001003f */
[----:B------:R-:W-:Y:S02]  /*4440*/  HADD2.F32 R44, -RZ, R44.H0_H0 ;  /* 0x2000002cff2c7230 */ /* 0x000fe40000004100 */
[-C--:B------:R-:W-:Y:S01]  /*4450*/  FFMA.FTZ R69, R61, R64.reuse, R66 ;  /* 0x000000403d457223 */ /* 0x080fe20000010042 */
[--C-:B------:R-:W-:Y:S02]  /*4460*/  HADD2.F32 R61, -RZ, R142.reuse.H0_H0 ;  /* 0x2000008eff3d7230 */ /* 0x100fe40000004100 */
[----:B------:R-:W-:Y:S01]  /*4470*/  FFMA.FTZ R70, R47, R64, -R70 ;  /* 0x000000402f467223 */ /* 0x000fe20000010846 */
[----:B------:R-:W-:Y:S02]  /*4480*/  HADD2.F32 R63, -RZ, R142.H1_H1 ;  /* 0x3000008eff3f7230 */ /* 0x000fe40000004100 */
[--C-:B------:R-:W-:Y:S02]  /*4490*/  HADD2.F32 R46, -RZ, R60.reuse.H1_H1 ;  /* 0x3000003cff2e7230 */ /* 0x100fe40000004100 */
[----:B------:R-:W-:Y:S01]  /*44a0*/  FMUL.FTZ R65, R45, R61 ;  /* 0x0000003d2d417220 */ /* 0x000fe20000410000 */
[----:B------:R-:W-:-:S02]  /*44b0*/  HADD2.F32 R60, -RZ, R60.H0_H0 ;  /* 0x2000003cff3c7230 */ /* 0x000fc40000004100 */
[----:B------:R-:W-:Y:S01]  /*44c0*/  FMUL.FTZ R62, R44, R61 ;  /* 0x0000003d2c3e7220 */ /* 0x000fe20000410000 */
[--C-:B------:R-:W-:Y:S02]  /*44d0*/  HADD2.F32 R47, -RZ, R141.reuse.H0_H0 ;  /* 0x2000008dff2f7230 */ /* 0x100fe40000004100 */
[-C--:B------:R-:W-:Y:S01]  /*44e0*/  FMUL.FTZ R61, R46, R63.reuse ;  /* 0x0000003f2e3d7220 */ /* 0x080fe20000410000 */
        /* <DEDUP_REMOVED lines=10> */
.L_x_1716:
[----:B------:R-:W-:Y:S05]  /*4590*/  BSYNC B3 ;  /* 0x0000000000037941 */ /* 0x000fea0003800000 */
.L_x_1715:
[----:B------:R-:W-:Y:S02]  /*45a0*/  ULDC.64 UR4, c[0x0][0x2e8] ;  /* 0x0000ba0000047ab9 */ /* 0x000fe40000000a00 */
[----:B------:R-:W-:-:S04]  /*45b0*/  LEA R60, P3, R71, UR4, 0x1 ;  /* 0x00000004473c7c11 */ /* 0x000fc8000f8608ff */
[----:B------:R-:W-:-:S05]  /*45c0*/  LEA.HI.X R61, R71, UR5, R72, 0x1, P3 ;  /* 0x00000005473d7c11 */ /* 0x000fca00098f0c48 */
[----:B--2---:R2:W-:Y:S04]  /*45d0*/  STG.E.128 desc[UR38][R60.64], R44 ;  /* 0x0000002c3c007986 */ /* 0x0045e8000c101d26 */
.L_x_1714:
[----:B------:R-:W-:Y:S05]  /*45e0*/  BSYNC B2 ;  /* 0x0000000000027941 */ /* 0x000fea0003800000 */
.L_x_1713:
[----:B------:R-:W-:Y:S05]  /*45f0*/  @P1 BRA `(.L_x_1712) ;  /* 0x0000000000d01947 */ /* 0x000fea0003800000 */
[----:B-123--:R1:W2:Y:S01]  /*4600*/  LDS.128 R44, [R111+0x1e400] ;  /* 0x01e400006f2c7984 */ /* 0x00e2a20000000c00 */
        /* <DEDUP_REMOVED lines=46> */
.L_x_1718:
[----:B------:R-:W-:Y:S05]  /*48f0*/  BSYNC B2 ;  /* 0x0000000000027941 */ /* 0x000fea0003800000 */
.L_x_1717:
[----:B------:R-:W-:Y:S02]  /*4900*/  ULDC.64 UR4, c[0x0][0x2e8] ;  /* 0x0000ba0000047ab9 */ /* 0x000fe40000000a00 */
[----:B------:R-:W-:-:S04]  /*4910*/  LEA R56, P3, R67, UR4, 0x1 ;  /* 0x0000000443387c11 */ /* 0x000fc8000f8608ff */
[----:B------:R-:W-:-:S05]  /*4920*/  LEA.HI.X R57, R67, UR5, R68, 0x1, P3 ;  /* 0x0000000543397c11 */ /* 0x000fca00098f0c44 */
[----:B--2---:R4:W-:Y:S04]  /*4930*/  STG.E.128 desc[UR38][R56.64], R44 ;  /* 0x0000002c38007986 */ /* 0x0049e8000c101d26 */
.L_x_1712:
[----:B------:R-:W-:Y:S05]  /*4940*/  BSYNC B1 ;  /* 0x0000000000017941 */ /* 0x000fea0003800000 */
.L_x_1711:
[----:B------:R-:W-:Y:S05]  /*4950*/  @P5 BRA `(.L_x_1719) ;  /* 0x00000034009c5947 */ /* 0x000fea0003800000 */
[----:B------:R-:W-:Y:S01]  /*4960*/  IADD3 R121, P3, P4, R29, R120, R16 ;  /* 0x000000781d797210 */ /* 0x000fe20007c7e010 */
[----:B------:R-:W-:Y:S03]  /*4970*/  BSSY B1, `(.L_x_1720) ;  /* 0x0000037000017945 */ /* 0x000fe60003800000 */
[----:B------:R-:W-:Y:S01]  /*4980*/  IADD3.X R122, R31, R122, R17, P3, P4 ;  /* 0x0000007a1f7a7210 */ /* 0x000fe20001fe8411 */
[----:B------:R-:W-:Y:S08]  /*4990*/  @P2 BRA `(.L_x_1721) ;  /* 0x0000000000d02947 */ /* 0x000ff00003800000 */
[----:B-1234-:R1:W2:Y:S01]  /*49a0*/  LDS.128 R44, [R111+0x1b400] ;  /* 0x01b400006f2c7984 */ /* 0x01e2a20000000c00 */
[----:B------:R-:W-:Y:S01]  /*49b0*/  ISETP.GE.AND P4, PT, R18, R123, PT ;  /* 0x0000007b1200720c */ /* 0x000fe20003f86270 */
[----:B------:R-:W-:Y:S01]  /*49c0*/  BSSY B2, `(.L_x_1722) ;  /* 0x000002c000027945 */ /* 0x000fe20003800000 */
[----:B------:R-:W-:-:S11]  /*49d0*/  IADD3 R63, P3, R121, R96, RZ ;  /* 0x00000060793f7210 */ /* 0x000fd60007f7e0ff */
[----:B-1----:R-:W-:Y:S05]  /*49e0*/  @P4 BRA `(.L_x_1723) ;  /* 0x0000000000a44947 */ /* 0x002fea0003800000 */
        /* <DEDUP_REMOVED lines=17> */
[----:B------:R-:W-:Y:S01]  /*4b00*/  FFMA.FTZ R57, R46, R54, R55 ;  /* 0x000000362e397223 */ /* 0x000fe20000010037 */
[-C--:B------:R-:W-:Y:S01]  /*4b10*/  FMUL.FTZ R62, R53, R58.reuse ;  /* 0x0000003a353e7220 */ /* 0x080fe20000410000 */
[--C-:B------:R-:W-:Y:S02]  /*4b20*/  HADD2.F32 R54, -RZ, R135.reuse.H0_H0 ;  /* 0x20000087ff367230 */ /* 0x100fe40000004100 */
[C---:B------:R-:W-:Y:S01]  /*4b30*/  FMUL.FTZ R58, R47.reuse, R58 ;  /* 0x0000003a2f3a7220 */ /* 0x040fe20000410000 */
[----:B------:R-:W-:Y:S02]  /*4b40*/  HADD2.F32 R135, -RZ, R135.H1_H1 ;  /* 0x30000087ff877230 */ /* 0x000fe40000004100 */
[-C--:B------:R-:W-:Y:S01]  /*4b50*/  FFMA.FTZ R62, R47, R56.reuse, -R62 ;  /* 0x000000382f3e7223 */ /* 0x080fe2000001083e */
[----:B------:R-:W-:Y:S02]  /*4b60*/  HADD2.F32 R46, -RZ, R52.H1_H1 ;  /* 0x30000034ff2e7230 */ /* 0x000fe40000004100 */
[----:B------:R-:W-:Y:S01]  /*4b70*/  FFMA.FTZ R61, R53, R56, R58 ;  /* 0x00000038353d7223 */ /* 0x000fe2000001003a */
[----:B------:R-:W-:-:S02]  /*4b80*/  HADD2.F32 R44, -RZ, R44.H0_H0 ;  /* 0x2000002cff2c7230 */ /* 0x000fc40000004100 */
[CC--:B------:R-:W-:Y:S01]  /*4b90*/  FMUL.FTZ R55, R45.reuse, R54.reuse ;  /* 0x000000362d377220 */ /* 0x0c0fe20000410000 */
        /* <DEDUP_REMOVED lines=14> */
.L_x_1723:
[----:B------:R-:W-:Y:S05]  /*4c80*/  BSYNC B2 ;  /* 0x0000000000027941 */ /* 0x000fea0003800000 */
.L_x_1722:
[----:B------:R-:W-:Y:S01]  /*4c90*/  ULDC.64 UR4, c[0x0][0x2e8] ;  /* 0x0000ba0000047ab9 */ /* 0x000fe20000000a00 */
[----:B------:R-:W-:Y:S01]  /*4ca0*/  IMAD.X R54, R122, 0x1, R35, P3 ;  /* 0x000000017a367824 */ /* 0x000fe200018e0623 */
[----:B------:R-:W-:-:S04]  /*4cb0*/  LEA R52, P3, R63, UR4, 0x1 ;  /* 0x000000043f347c11 */ /* 0x000fc8000f8608ff */
[----:B------:R-:W-:-:S05]  /*4cc0*/  LEA.HI.X R53, R63, UR5, R54, 0x1, P3 ;  /* 0x000000053f357c11 */ /* 0x000fca00098f0c36 */
[----:B--2---:R1:W-:Y:S04]  /*4cd0*/  STG.E.128 desc[UR38][R52.64], R44 ;  /* 0x0000002c34007986 */ /* 0x0043e8000c101d26 */
.L_x_1721:
[----:B------:R-:W-:Y:S05]  /*4ce0*/  BSYNC B1 ;  /* 0x0000000000017941 */ /* 0x000fea0003800000 */
.L_x_1720:
[----:B------:R-:W-:Y:S05]  /*4cf0*/  @P1 BRA `(.L_x_1719) ;  /* 0x0000003000b41947 */ /* 0x000fea0003800000 */
[----:B-1234-:R1:W2:Y:S01]  /*4d00*/  LDS.128 R44, [R111+0x1f400] ;  /* 0x01f400006f2c7984 */ /* 0x01e2a20000000c00 */
[----:B------:R-:W-:Y:S01]  /*4d10*/  ISETP.GE.AND P4, PT, R185, R123, PT ;  /* 0x0000007bb900720c */ /* 0x000fe20003f86270 */
[----:B------:R-:W-:Y:S01]  /*4d20*/  BSSY B1, `(.L_x_1724) ;  /* 0x000002c000017945 */ /* 0x000fe20003800000 */
[----:B------:R-:W-:-:S11]  /*4d30*/  IADD3 R59, P3, R121, R38, RZ ;  /* 0x00000026793b7210 */ /* 0x000fd60007f7e0ff */
        /* <DEDUP_REMOVED lines=42> */
.L_x_1725:
[----:B------:R-:W-:Y:S05]  /*4fe0*/  BSYNC B1 ;  /* 0x0000000000017941 */ /* 0x000fea0003800000 */
.L_x_1724:
[----:B------:R-:W-:Y:S01]  /*4ff0*/  ULDC.64 UR4, c[0x0][0x2e8] ;  /* 0x0000ba0000047ab9 */ /* 0x000fe20000000a00 */
[----:B------:R-:W-:Y:S01]  /*5000*/  IMAD.X R122, R122, 0x1, R103, P3 ;  /* 0x000000017a7a7824 */ /* 0x000fe200018e0667 */
[----:B------:R-:W-:-:S04]  /*5010*/  LEA R48, P3, R59, UR4, 0x1 ;  /* 0x000000043b307c11 */ /* 0x000fc8000f8608ff */
[----:B------:R-:W-:-:S05]  /*5020*/  LEA.HI.X R49, R59, UR5, R122, 0x1, P3 ;  /* 0x000000053b317c11 */ /* 0x000fca00098f0c7a */
[----:B--2---:R1:W-:Y:S01]  /*5030*/  STG.E.128 desc[UR38][R48.64], R44 ;  /* 0x0000002c30007986 */ /* 0x0043e2000c101d26 */
[----:B------:R-:W-:Y:S05]  /*5040*/  BRA `(.L_x_1719) ;  /* 0x0000002c00e07947 */ /* 0x000fea0003800000 */
.L_x_1683:
[----:B------:R-:W-:Y:S02]  /*5050*/  ISETP.GE.AND P3, PT, R212, R114, PT ;  /* 0x00000072d400720c */ /* 0x000fe40003f66270 */
[----:B------:R-:W-:Y:S02]  /*5060*/  CS2R R50, SRZ ;  /* 0x0000000000327805 */ /* 0x000fe4000001ff00 */
[----:B------:R-:W-:-:S13]  /*5070*/  ISETP.GE.OR P3, PT, R16, R123, P3 ;  /* 0x0000007b1000720c */ /* 0x000fda0001f66670 */
[----:B------:R-:W-:Y:S01]  /*5080*/  @!P3 IADD3 R46, P0, P4, R90, R78, R14 ;  /* 0x0000004e5a2eb210 */ /* 0x000fe20007c1e00e */
[----:B------:R-:W0:Y:S03]  /*5090*/  @!P3 LDC.64 R60, c[0x0][0x3e8] ;  /* 0x0000fa00ff3cbb82 */ /* 0x000e260000000a00 */
[----:B------:R-:W-:Y:S02]  /*50a0*/  @!P3 IADD3.X R47, R33, R119, R21, P0, P4 ;  /* 0x00000077212fb210 */ /* 0x000fe400007e8415 */
[----:B------:R-:W-:-:S03]  /*50b0*/  @!P3 IADD3 R44, P0, P4, R84, R76, R8 ;  /* 0x0000004c542cb210 */ /* 0x000fc60007c1e008 */
[----:B------:R-:W1:Y:S01]  /*50c0*/  @!P3 LDC.64 R62, c[0x0][0x400] ;  /* 0x00010000ff3ebb82 */ /* 0x000e620000000a00 */
        /* <DEDUP_REMOVED lines=11> */
[----:B------:R-:W4:Y:S01]  /*5180*/  @!P4 LDC.64 R52, c[0x0][0x3e8] ;  /* 0x0000fa00ff34cb82 */ /* 0x000f220000000a00 */
[----:B------:R-:W-:-:S05]  /*5190*/  @!P4 IADD3 R48, P5, R90, R78, RZ ;  /* 0x0000004e5a30c210 */ /* 0x000fca0007fbe0ff */
[----:B------:R-:W-:Y:S02]  /*51a0*/  @!P4 IMAD.X R49, R119, 0x1, R33, P5 ;  /* 0x000000017731c824 */ /* 0x000fe400028e0621 */
[----:B------:R-:W0:Y:S01]  /*51b0*/  @!P4 LDC.64 R54, c[0x0][0x400] ;  /* 0x00010000ff36cb82 */ /* 0x000e220000000a00 */
[----:B----4-:R-:W-:-:S04]  /*51c0*/  @!P4 LEA R52, P5, R48, R52, 0x1 ;  /* 0x000000343034c211 */ /* 0x010fc800078a08ff */
[----:B------:R-:W-:Y:S02]  /*51d0*/  @!P4 LEA.HI.X R53, R48, R53, R49, 0x1, P5 ;  /* 0x000000353035c211 */ /* 0x000fe400028f0c31 */
[----:B------:R-:W-:-:S05]  /*51e0*/  @!P4 IADD3 R48, P5, R84, R76, RZ ;  /* 0x0000004c5430c210 */ /* 0x000fca0007fbe0ff */
[----:B------:R-:W-:Y:S01]  /*51f0*/  @!P4 IMAD.X R49, R106, 0x1, R100, P5 ;  /* 0x000000016a31c824 */ /* 0x000fe200028e0664 */
[----:B0-----:R-:W-:-:S04]  /*5200*/  @!P4 LEA R54, P5, R48, R54, 0x1 ;  /* 0x000000363036c211 */ /* 0x001fc800078a08ff */
[----:B------:R-:W-:Y:S02]  /*5210*/  @!P4 LEA.HI.X R55, R48, R55, R49, 0x1, P5 ;  /* 0x000000373037c211 */ /* 0x000fe400028f0c31 */
[----:B------:R-:W-:Y:S02]  /*5220*/  CS2R R48, SRZ ;  /* 0x0000000000307805 */ /* 0x000fe4000001ff00 */
[----:B------:R-:W-:-:S04]  /*5230*/  @!P3 LEA R60, P5, R46, R60, 0x1 ;  /* 0x0000003c2e3cb211 */ /* 0x000fc800078a08ff */
[----:B------:R-:W-:Y:S02]  /*5240*/  @!P3 LEA.HI.X R61, R46, R61, R47, 0x1, P5 ;  /* 0x0000003d2e3db211 */ /* 0x000fe400028f0c2f */
[----:B------:R-:W-:Y:S02]  /*5250*/  CS2R R46, SRZ ;  /* 0x00000000002e7805 */ /* 0x000fe4000001ff00 */
[C---:B-1----:R-:W-:Y:S01]  /*5260*/  @!P3 LEA R62, P5, R44.reuse, R62, 0x1 ;  /* 0x0000003e2c3eb211 */ /* 0x042fe200078a08ff */
[----:B------:R0:W5:Y:S03]  /*5270*/  @!P4 LDG.E.128 R48, desc[UR38][R54.64] ;  /* 0x000000263630c981 */ /* 0x000166000c1e1d00 */
[----:B------:R-:W-:Y:S02]  /*5280*/  @!P3 LEA.HI.X R63, R44, R63, R45, 0x1, P5 ;  /* 0x0000003f2c3fb211 */ /* 0x000fe400028f0c2d */
[----:B------:R-:W-:-:S02]  /*5290*/  CS2R R44, SRZ ;  /* 0x00000000002c7805 */ /* 0x000fc4000001ff00 */
[----:B------:R-:W-:Y:S02]  /*52a0*/  CS2R R58, SRZ ;  /* 0x00000000003a7805 */ /* 0x000fe4000001ff00 */
[----:B------:R-:W-:Y:S02]  /*52b0*/  CS2R R56, SRZ ;  /* 0x0000000000387805 */ /* 0x000fe4000001ff00 */
[----:B------:R1:W5:Y:S01]  /*52c0*/  @!P4 LDG.E.128 R44, desc[UR38][R52.64] ;  /* 0x00000026342cc981 */ /* 0x000362000c1e1d00 */
[----:B0-----:R-:W-:-:S03]  /*52d0*/  CS2R R54, SRZ ;  /* 0x0000000000367805 */ /* 0x001fc6000001ff00 */
[----:B------:R0:W5:Y:S01]  /*52e0*/  @!P3 LDG.E.128 R56, desc[UR38][R62.64] ;  /* 0x000000263e38b981 */ /* 0x000162000c1e1d00 */
[----:B-1----:R-:W-:-:S06]  /*52f0*/  CS2R R52, SRZ ;  /* 0x0000000000347805 */ /* 0x002fcc000001ff00 */
[----:B------:R1:W5:Y:S01]  /*5300*/  @!P3 LDG.E.128 R52, desc[UR38][R60.64] ;  /* 0x000000263c34b981 */ /* 0x000362000c1e1d00 */
[----:B--2---:R-:W-:-:S04]  /*5310*/  @!P0 LEA R68, P3, R66, R68, 0x1 ;  /* 0x0000004442448211 */ /* 0x004fc800078608ff */
[----:B------:R-:W-:Y:S02]  /*5320*/  @!P0 LEA.HI.X R69, R66, R69, R67, 0x1, P3 ;  /* 0x0000004542458211 */ /* 0x000fe400018f0c43 */
[C---:B---3--:R-:W-:Y:S02]  /*5330*/  @!P0 LEA R70, P3, R64.reuse, R70, 0x1 ;  /* 0x0000004640468211 */ /* 0x048fe400078608ff */
[----:B0-----:R-:W-:Y:S02]  /*5340*/  CS2R R62, SRZ ;  /* 0x00000000003e7805 */ /* 0x001fe4000001ff00 */
[----:B------:R-:W-:Y:S02]  /*5350*/  CS2R R66, SRZ ;  /* 0x0000000000427805 */ /* 0x000fe4000001ff00 */
[----:B-1----:R-:W-:Y:S02]  /*5360*/  CS2R R60, SRZ ;  /* 0x00000000003c7805 */ /* 0x002fe4000001ff00 */
[----:B------:R-:W-:-:S02]  /*5370*/  @!P0 LEA.HI.X R71, R64, R71, R65, 0x1, P3 ;  /* 0x0000004740478211 */ /* 0x000fc400018f0c41 */
[----:B------:R-:W-:Y:S02]  /*5380*/  CS2R R64, SRZ ;  /* 0x0000000000407805 */ /* 0x000fe4000001ff00 */
[----:B------:R0:W5:Y:S04]  /*5390*/  @!P0 LDG.E.128 R60, desc[UR38][R68.64] ;  /* 0x00000026443c8981 */ /* 0x000168000c1e1d00 */
[----:B------:R1:W5:Y:S01]  /*53a0*/  @!P0 LDG.E.128 R64, desc[UR38][R70.64] ;  /* 0x0000002646408981 */ /* 0x000362000c1e1d00 */
[----:B------:R-:W-:-:S04]  /*53b0*/  ISETP.GE.AND P0, PT, R210, R114, PT ;  /* 0x00000072d200720c */ /* 0x000fc80003f06270 */
[CC--:B------:R-:W-:Y:S01]  /*53c0*/  ISETP.GE.OR P0, PT, R16.reuse, R123.reuse, P0 ;  /* 0x0000007b1000720c */ /* 0x0c0fe20000706670 */
[----:B------:R-:W-:Y:S01]  /*53d0*/  BSSY B1, `(.L_x_1726) ;  /* 0x000001c000017945 */ /* 0x000fe20003800000 */
[----:B------:R-:W-:Y:S02]  /*53e0*/  ISETP.GE.AND P3, PT, R16, R123, PT ;  /* 0x0000007b1000720c */ /* 0x000fe40003f66270 */
[----:B0-----:R-:W-:Y:S02]  /*53f0*/  CS2R R68, SRZ ;  /* 0x0000000000447805 */ /* 0x001fe4000001ff00 */
[----:B------:R-:W-:Y:S02]  /*5400*/  CS2R R74, SRZ ;  /* 0x00000000004a7805 */ /* 0x000fe4000001ff00 */
[----:B-1----:R-:W-:Y:S02]  /*5410*/  CS2R R70, SRZ ;  /* 0x0000000000467805 */ /* 0x002fe4000001ff00 */
[----:B------:R-:W-:-:S03]  /*5420*/  CS2R R72, SRZ ;  /* 0x0000000000487805 */ /* 0x000fc6000001ff00 */
[----:B------:R-:W-:Y:S05]  /*5430*/  @P0 BRA `(.L_x_1727) ;  /* 0x0000000000540947 */ /* 0x000fea0003800000 */
[----:B------:R-:W0:Y:S01]  /*5440*/  LDC.64 R68, c[0x0][0x3f8] ;  /* 0x0000fe00ff447b82 */ /* 0x000e220000000a00 */
[----:B------:R-:W-:Y:S01]  /*5450*/  IMAD.MOV.U32 R72, RZ, RZ, R78 ;  /* 0x000000ffff487224 */ /* 0x000fe200078e004e */
[----:B------:R-:W-:Y:S01]  /*5460*/  ULDC.64 UR4, c[0x0][0x3e8] ;  /* 0x0000fa0000047ab9 */ /* 0x000fe20000000a00 */
[----:B------:R-:W-:Y:S01]  /*5470*/  IMAD.MOV.U32 R73, RZ, RZ, R119 ;  /* 0x000000ffff497224 */ /* 0x000fe200078e0077 */
[----:B------:R-:W-:Y:S01]  /*5480*/  ULDC.64 UR6, c[0x0][0x400] ;  /* 0x0001000000067ab9 */ /* 0x000fe20000000a00 */
[----:B------:R-:W-:-:S03]  /*5490*/  IMAD.MOV.U32 R77, RZ, RZ, R106 ;  /* 0x000000ffff4d7224 */ /* 0x000fc600078e006a */
        /* <DEDUP_REMOVED lines=15> */
.L_x_1727:
[----:B------:R-:W-:Y:S05]  /*5590*/  BSYNC B1 ;  /* 0x0000000000017941 */ /* 0x000fea0003800000 */
.L_x_1726:
[----:B-----5:R-:W-:Y:S01]  /*55a0*/  IMAD.MOV.U32 R76, RZ, RZ, R70 ;  /* 0x000000ffff4c7224 */ /* 0x020fe200078e0046 */
        /* <DEDUP_REMOVED lines=32> */
[----:B------:R-:W-:-:S02]  /*57b0*/  IMAD.MOV.U32 R79, RZ, RZ, R53 ;  /* 0x000000ffff4f7224 */ /* 0x000fc400078e0035 */
        /* <DEDUP_REMOVED lines=8> */
[----:B------:R-:W-:Y:S01]  /*5840*/  PRMT R143, R78, 0x7610, R143 ;  /* 0x000076104e8f7816 */ /* 0x000fe2000000008f */
[----:B------:R-:W-:Y:S01]  /*5850*/  IMAD.MOV.U32 R78, RZ, RZ, R60 ;  /* 0x000000ffff4e7224 */ /* 0x000fe200078e003c */
[----:B------:R-:W-:Y:S01]  /*5860*/  PRMT R145, R145, 0x5410, R79 ;  /* 0x0000541091917816 */ /* 0x000fe2000000004f */
[----:B------:R-:W-:Y:S01]  /*5870*/  IMAD.MOV.U32 R79, RZ, RZ, R61 ;  /* 0x000000ffff4f7224 */ /* 0x000fe200078e003d */
[----:B------:R-:W-:-:S04]  /*5880*/  MOV R77, R63 ;  /* 0x0000003f004d7202 */ /* 0x000fc80000000f00 */
[----:B------:R-:W-:Y:S01]  /*5890*/  PRMT R138, R76, 0x5410, R77 ;  /* 0x000054104c8a7816 */ /* 0x000fe2000000004d */
[----:B------:R-:W-:Y:S01]  /*58a0*/  IMAD.MOV.U32 R76, RZ, RZ, R66 ;  /* 0x000000ffff4c7224 */ /* 0x000fe200078e0042 */
[----:B------:R-:W-:Y:S01]  /*58b0*/  PRMT R139, R78, 0x5410, R79 ;  /* 0x000054104e8b7816 */ /* 0x000fe2000000004f */
[----:B------:R-:W-:Y:S02]  /*58c0*/  IMAD.MOV.U32 R77, RZ, RZ, R67 ;  /* 0x000000ffff4d7224 */ /* 0x000fe400078e0043 */
[----:B------:R-:W-:Y:S02]  /*58d0*/  IMAD.MOV.U32 R78, RZ, RZ, R64 ;  /* 0x000000ffff4e7224 */ /* 0x000fe400078e0040 */
[----:B------:R-:W-:Y:S01]  /*58e0*/  IMAD.MOV.U32 R79, RZ, RZ, R65 ;  /* 0x000000ffff4f7224 */ /* 0x000fe200078e0041 */
[----:B------:R-:W-:-:S04]  /*58f0*/  PRMT R140, R76, 0x5410, R77 ;  /* 0x000054104c8c7816 */ /* 0x000fc8000000004d */
[----:B------:R-:W-:Y:S01]  /*5900*/  PRMT R141, R78, 0x5410, R79 ;  /* 0x000054104e8d7816 */ /* 0x000fe2000000004f */
[----:B------:R-:W-:Y:S06]  /*5910*/  @!P0 BRA `(.L_x_1728) ;  /* 0x0000000000048947 */ /* 0x000fec0003800000 */
[----:B------:R-:W-:Y:S01]  /*5920*/  BPT.TRAP 0x1 ;  /* 0x000000040000795c */ /* 0x000fe20000300000 */
.L_x_1728:
[----:B------:R-:W-:Y:S01]  /*5930*/  IMAD R106, R184, 0x8, R2 ;  /* 0x00000008b86a7824 */ /* 0x000fe200078e0202 */
[----:B------:R-:W-:Y:S01]  /*5940*/  SHF.L.U32 R119, R192, 0x1f, RZ ;  /* 0x0000001fc0777819 */ /* 0x000fe200000006ff */
[----:B------:R-:W0:Y:S01]  /*5950*/  LDC R132, c[0x0][0x2f4] ;  /* 0x0000bd00ff847b82 */ /* 0x000e220000000800 */
[----:B------:R-:W-:Y:S01]  /*5960*/  IMAD.MOV.U32 R121, RZ, RZ, R122 ;  /* 0x000000ffff797224 */ /* 0x000fe200078e007a */
[----:B------:R-:W-:Y:S01]  /*5970*/  BSSY B1, `(.L_x_1729) ;  /* 0x0000005000017945 */ /* 0x000fe20003800000 */
[----:B------:R-:W1:Y:S05]  /*5980*/  SYNCS.PHASECHK.TRANS64.TRYWAIT P4, [R106+URZ+0x28890], R119 ;  /* 0x028890776a0075a7 */ /* 0x000e6a000808017f */
[----:B------:R-:W2:Y:S01]  /*5990*/  LDC.64 R122, c[0x0][0x300] ;  /* 0x0000c000ff7a7b82 */ /* 0x000ea20000000a00 */
[----:B0-----:R-:W-:Y:S01]  /*59a0*/  IMAD.IADD R134, R132, 0x1, -R113 ;  /* 0x0000000184867824 */ /* 0x001fe200078e0a71 */
[----:B-1----:R-:W-:Y:S06]  /*59b0*/  @!P4 BRA `(.L_x_1730) ;  /* 0x000001e80078c947 */ /* 0x002fec0003800000 */
.L_x_2099:
[----:B------:R-:W-:Y:S05]  /*59c0*/  BSYNC B1 ;  /* 0x0000000000017941 */ /* 0x000fea0003800000 */
.L_x_1729:
[----:B------:R-:W-:Y:S01]  /*59d0*/  ISETP.GE.OR P4, PT, R23, R114, P2 ;  /* 0x000000721700720c */ /* 0x000fe20001786670 */
[----:B------:R-:W-:-:S12]  /*59e0*/  BSSY B1, `(.L_x_1731) ;  /* 0x000007c000017945 */ /* 0x000fd80003800000 */
[----:B------:R-:W-:Y:S05]  /*59f0*/  @P4 BRA `(.L_x_1732) ;  /* 0x0000000400e84947 */ /* 0x000fea0003800000 */
[-C--:B--2---:R-:W-:Y:S01]  /*5a00*/  IMAD R76, R215, R122.reuse, RZ ;  /* 0x0000007ad74c7224 */ /* 0x084fe200078e02ff */
[----:B------:R-:W-:Y:S01]  /*5a10*/  ISETP.NE.AND P6, PT, R0, RZ, PT ;  /* 0x000000ff0000720c */ /* 0x000fe20003fc5270 */
[C---:B------:R-:W-:Y:S01]  /*5a20*/  IMAD.WIDE.U32 R124, R23.reuse, R122, R120 ;  /* 0x0000007a177c7225 */ /* 0x040fe200078e0078 */
[----:B------:R-:W-:Y:S03]  /*5a30*/  BSSY B2, `(.L_x_1733) ;  /* 0x000006b000027945 */ /* 0x000fe60003800000 */
[----:B------:R-:W-:Y:S01]  /*5a40*/  IMAD R77, R23, R123, R76 ;  /* 0x0000007b174d7224 */ /* 0x000fe200078e024c */
[----:B------:R-:W-:Y:S02]  /*5a50*/  SEL R76, R113, R134, !P6 ;  /* 0x00000086714c7207 */ /* 0x000fe40007000000 */
[----:B------:R-:W-:Y:S01]  /*5a60*/  IADD3 R146, P4, P5, R96, R124, R37 ;  /* 0x0000007c60927210 */ /* 0x000fe20007d9e025 */
[----:B------:R-:W-:Y:S01]  /*5a70*/  IMAD.IADD R148, R77, 0x1, R125 ;  /* 0x000000014d947824 */ /* 0x000fe200078e027d */
[----:B------:R-:W-:-:S04]  /*5a80*/  SHF.R.S32.HI R77, RZ, 0x1f, R76 ;  /* 0x0000001fff4d7819 */ /* 0x000fc8000001144c */
[----:B------:R-:W-:Y:S02]  /*5a90*/  LEA.HI R76, R77, R76, RZ, 0x4 ;  /* 0x0000004c4d4c7211 */ /* 0x000fe400078f20ff */
[----:B------:R-:W-:Y:S02]  /*5aa0*/  IADD3.X R147, R35, R148, R102, P4, P5 ;  /* 0x0000009423937210 */ /* 0x000fe400027ea466 */
[----:B------:R-:W-:-:S04]  /*5ab0*/  LEA.HI.SX32 R76, R76, R101, 0x1c ;  /* 0x000000654c4c7211 */ /* 0x000fc800078fe2ff */
[----:B------:R-:W-:Y:S01]  /*5ac0*/  SHF.R.S32.HI R77, RZ, 0x1f, R76 ;  /* 0x0000001fff4d7819 */ /* 0x000fe2000001144c */
[----:B------:R-:W-:-:S03]  /*5ad0*/  IMAD.SHL.U32 R149, R76, 0x8, RZ ;  /* 0x000000084c957824 */ /* 0x000fc600078e00ff */
[----:B------:R-:W-:Y:S02]  /*5ae0*/  LEA.HI R77, R77, R76, RZ, 0x3 ;  /* 0x0000004c4d4d7211 */ /* 0x000fe400078f18ff */
[----:B------:R-:W-:-:S03]  /*5af0*/  LOP3.LUT R76, R149, 0x38, RZ, 0xc0, !PT ;  /* 0x00000038954c7812 */ /* 0x000fc600078ec0ff */
[----:B------:R-:W-:Y:S01]  /*5b00*/  IMAD.SHL.U32 R77, R77, 0x400, RZ ;  /* 0x000004004d4d7824 */ /* 0x000fe200078e00ff */
[----:B------:R-:W-:-:S04]  /*5b10*/  LOP3.LUT R76, R76, 0x1c0, R225, 0xf8, !PT ;  /* 0x000001c04c4c7812 */ /* 0x000fc800078ef8e1 */
[----:B------:R-:W-:Y:S02]  /*5b20*/  LOP3.LUT R77, R77, 0x7fffe000, RZ, 0xc0, !PT ;  /* 0x7fffe0004d4d7812 */ /* 0x000fe400078ec0ff */
[----:B------:R-:W-:-:S04]  /*5b30*/  LOP3.LUT R76, R76, R203, RZ, 0x3c, !PT ;  /* 0x000000cb4c4c7212 */ /* 0x000fc800078e3cff */
[----:B------:R-:W-:Y:S01]  /*5b40*/  IADD3 R79, R76, R77, R204 ;  /* 0x0000004d4c4f7210 */ /* 0x000fe20007ffe0cc */
[----:B------:R-:W-:-:S04]  /*5b50*/  IMAD R77, R184, 0x4000, R112 ;  /* 0x00004000b84d7824 */ /* 0x000fc800078e0270 */
[----:B------:R-:W-:Y:S02]  /*5b60*/  IMAD R79, R184, 0x4000, R79 ;  /* 0x00004000b84f7824 */ /* 0x000fe400078e024f */
[--C-:B------:R-:W-:Y:S02]  /*5b70*/  IMAD R77, R77, 0x2, R2.reuse ;  /* 0x000000024d4d7824 */ /* 0x100fe400078e0202 */
[----:B------:R-:W-:-:S04]  /*5b80*/  IMAD R80, R79, 0x2, R2 ;  /* 0x000000024f507824 */ /* 0x000fc800078e0202 */
[----:B------:R-:W1:Y:S04]  /*5b90*/  LDS.128 R76, [R77+0x18400] ;  /* 0x018400004d4c7984 */ /* 0x000e680000000c00 */
[----:B------:R-:W2:Y:S01]  /*5ba0*/  LDS.128 R80, [R80+0x18400] ;  /* 0x0184000050507984 */ /* 0x000ea20000000c00 */
[----:B------:R-:W-:Y:S05]  /*5bb0*/  @P3 BRA `(.L_x_1734) ;  /* 0x0000000400483947 */ /* 0x000fea0003800000 */
[----:B------:R-:W-:Y:S01]  /*5bc0*/  SHF.R.U32.HI R158, RZ, 0x10, R49 ;  /* 0x00000010ff9e7819 */ /* 0x000fe20000011631 */
[--C-:B------:R-:W-:Y:S01]  /*5bd0*/  HADD2.F32 R155, -RZ, R152.reuse.H0_H0 ;  /* 0x20000098ff9b7230 */ /* 0x100fe20000004100 */
[--C-:B------:R-:W-:Y:S01]  /*5be0*/  SHF.R.U64 R44, R44, 0x10, R45.reuse ;  /* 0x000000102c2c7819 */ /* 0x100fe2000000122d */
[----:B------:R-:W-:Y:S01]  /*5bf0*/  HADD2.F32 R152, -RZ, R152.H1_H1 ;  /* 0x30000098ff987230 */ /* 0x000fe20000004100 */
[----:B------:R-:W-:Y:S01]  /*5c00*/  SHF.R.U32.HI R156, RZ, 0x10, R45 ;  /* 0x00000010ff9c7819 */ /* 0x000fe2000001162d */
[----:B------:R-:W-:Y:S01]  /*5c10*/  HADD2.F32 R158, -RZ, R158.H0_H0 ;  /* 0x2000009eff9e7230 */ /* 0x000fe20000004100 */
[----:B------:R-:W-:Y:S02]  /*5c20*/  SHF.R.U64 R48, R48, 0x10, R49 ;  /* 0x0000001030307819 */ /* 0x000fe40000001231 */
[--C-:B------:R-:W-:Y:S01]  /*5c30*/  SHF.R.U64 R45, R46, 0x10, R47.reuse ;  /* 0x000000102e2d7819 */ /* 0x100fe2000000122f */
[----:B------:R-:W-:Y:S01]  /*5c40*/  HADD2.F32 R156, -RZ, R156.H0_H0 ;  /* 0x2000009cff9c7230 */ /* 0x000fe20000004100 */
[----:B------:R-:W-:Y:S01]  /*5c50*/  SHF.R.U32.HI R49, RZ, 0x10, R47 ;  /* 0x00000010ff317819 */ /* 0x000fe2000001162f */
[----:B-1----:R-:W-:Y:S01]  /*5c60*/  HADD2.F32 R47, -RZ, R77.H0_H0 ;  /* 0x2000004dff2f7230 */ /* 0x002fe20000004100 */
[--C-:B------:R-:W-:Y:S01]  /*5c70*/  SHF.R.U64 R46, R50, 0x10, R51.reuse ;  /* 0x00000010322e7819 */ /* 0x100fe20000001233 */
[--C-:B--2---:R-:W-:Y:S01]  /*5c80*/  HADD2.F32 R50, -RZ, R81.reuse.H0_H0 ;  /* 0x20000051ff327230 */ /* 0x104fe20000004100 */
[----:B------:R-:W-:Y:S01]  /*5c90*/  SHF.R.U32.HI R153, RZ, 0x10, R51 ;  /* 0x00000010ff997819 */ /* 0x000fe20000011633 */
[----:B------:R-:W-:-:S02]  /*5ca0*/  HADD2.F32 R51, -RZ, R81.H1_H1 ;  /* 0x30000051ff337230 */ /* 0x000fc40000004100 */
[-C--:B------:R-:W-:Y:S01]  /*5cb0*/  FMUL.FTZ R81, R47, R152.reuse ;  /* 0x000000982f517220 */ /* 0x080fe20000410000 */
[----:B------:R-:W-:Y:S02]  /*5cc0*/  HADD2.F32 R77, -RZ, R77.H1_H1 ;  /* 0x3000004dff4d7230 */ /* 0x000fe40000004100 */
[C---:B------:R-:W-:Y:S01]  /*5cd0*/  FMUL.FTZ R160, R50.reuse, R152 ;  /* 0x0000009832a07220 */ /* 0x040fe20000410000 */
[----:B------:R-:W-:Y:S02]  /*5ce0*/  HADD2.F32 R45, -RZ, R45.H0_H0 ;  /* 0x2000002dff2d7230 */ /* 0x000fe40000004100 */
[-C--:B------:R-:W-:Y:S01]  /*5cf0*/  FMUL.FTZ R152, R51, R158.reuse ;  /* 0x0000009e33987220 */ /* 0x080fe20000410000 */
[-C--:B------:R-:W-:Y:S01]  /*5d00*/  FFMA.FTZ R50, R50, R155.reuse, R81 ;  /* 0x0000009b32327223 */ /* 0x080fe20000010051 */
[C---:B------:R-:W-:Y:S01]  /*5d10*/  FMUL.FTZ R158, R77.reuse, R158 ;  /* 0x0000009e4d9e7220 */ /* 0x040fe20000410000 */
[----:B------:R-:W-:Y:S02]  /*5d20*/  HADD2.F32 R81, -RZ, R83.H0_H0 ;  /* 0x20000053ff517230 */ /* 0x000fe40000004100 */
[-C--:B------:R-:W-:Y:S01]  /*5d30*/  FFMA.FTZ R152, R77, R156.reuse, -R152 ;  /* 0x0000009c4d987223 */ /* 0x080fe20000010898 */
[----:B------:R-:W-:Y:S01]  /*5d40*/  FFMA.FTZ R47, R47, R155, -R160 ;  /* 0x0000009b2f2f7223 */ /* 0x000fe200000108a0 */
[----:B------:R-:W-:Y:S01]  /*5d50*/  FFMA.FTZ R51, R51, R156, R158 ;  /* 0x0000009c33337223 */ /* 0x000fe2000001009e */
[----:B------:R-:W-:-:S02]  /*5d60*/  HADD2.F32 R156, -RZ, R154.H1_H1 ;  /* 0x3000009aff9c7230 */ /* 0x000fc40000004100 */
[----:B------:R-:W-:Y:S01]  /*5d70*/  HADD2.F32 R154, -RZ, R154.H0_H0 ;  /* 0x2000009aff9a7230 */ /* 0x000fe20000004100 */
[----:B------:R-:W-:Y:S01]  /*5d80*/  F2FP.F16.F32.PACK_AB R47, R152, R47 ;  /* 0x0000002f982f723e */ /* 0x000fe200000000ff */
[----:B------:R-:W-:Y:S01]  /*5d90*/  HADD2.F32 R77, -RZ, R79.H0_H0 ;  /* 0x2000004fff4d7230 */ /* 0x000fe20000004100 */
[----:B------:R-:W-:Y:S01]  /*5da0*/  F2FP.F16.F32.PACK_AB R50, R51, R50 ;  /* 0x000000323332723e */ /* 0x000fe200000000ff */
[----:B------:R-:W-:Y:S02]  /*5db0*/  HADD2.F32 R83, -RZ, R83.H1_H1 ;  /* 0x30000053ff537230 */ /* 0x000fe40000004100 */
[-C--:B------:R-:W-:Y:S01]  /*5dc0*/  FMUL.FTZ R162, R81, R154.reuse ;  /* 0x0000009a51a27220 */ /* 0x080fe20000410000 */
[----:B------:R-:W-:Y:S02]  /*5dd0*/  HADD2.F32 R160, -RZ, R153.H0_H0 ;  /* 0x20000099ffa07230 */ /* 0x000fe40000004100 */
[----:B------:R-:W-:Y:S01]  /*5de0*/  FMUL.FTZ R154, R77, R154 ;  /* 0x0000009a4d9a7220 */ /* 0x000fe20000410000 */
[----:B------:R-:W-:-:S02]  /*5df0*/  HADD2.F32 R79, -RZ, R79.H1_H1 ;  /* 0x3000004fff4f7230 */ /* 0x000fc40000004100 */
[----:B------:R-:W-:Y:S02]  /*5e00*/  HADD2.F32 R158, -RZ, R49.H0_H0 ;  /* 0x20000031ff9e7230 */ /* 0x000fe40000004100 */
[----:B------:R-:W-:Y:S01]  /*5e10*/  FMUL.FTZ R164, R83, R160 ;  /* 0x000000a053a47220 */ /* 0x000fe20000410000 */
[-C--:B------:R-:W-:Y:S01]  /*5e20*/  FFMA.FTZ R49, R77, R156.reuse, -R162 ;  /* 0x0000009c4d317223 */ /* 0x080fe200000108a2 */
[----:B------:R-:W-:Y:S01]  /*5e30*/  FFMA.FTZ R77, R81, R156, R154 ;  /* 0x0000009c514d7223 */ /* 0x000fe2000001009a */
[C---:B------:R-:W-:Y:S01]  /*5e40*/  FMUL.FTZ R160, R79.reuse, R160 ;  /* 0x000000a04fa07220 */ /* 0x040fe20000410000 */
[-C--:B------:R-:W-:Y:S01]  /*5e50*/  FFMA.FTZ R154, R79, R158.reuse, -R164 ;  /* 0x0000009e4f9a7223 */ /* 0x080fe200000108a4 */
[--C-:B------:R-:W-:Y:S02]  /*5e60*/  HADD2.F32 R81, -RZ, R151.reuse.H0_H0 ;  /* 0x20000097ff517230 */ /* 0x100fe40000004100 */
[----:B------:R-:W-:Y:S02]  /*5e70*/  HADD2.F32 R153, -RZ, R48.H0_H0 ;  /* 0x20000030ff997230 */ /* 0x000fe40000004100 */
[----:B------:R-:W-:Y:S01]  /*5e80*/  FFMA.FTZ R156, R83, R158, R160 ;  /* 0x0000009e539c7223 */ /* 0x000fe200000100a0 */
[----:B------:R-:W-:-:S02]  /*5e90*/  HADD2.F32 R151, -RZ, R151.H1_H1 ;  /* 0x30000097ff977230 */ /* 0x000fc40000004100 */
[----:B------:R-:W-:Y:S02]  /*5ea0*/  HADD2.F32 R79, -RZ, R80.H0_H0 ;  /* 0x20000050ff4f7230 */ /* 0x000fe40000004100 */
[----:B------:R-:W-:Y:S02]  /*5eb0*/  HADD2.F32 R48, -RZ, R76.H0_H0 ;  /* 0x2000004cff307230 */ /* 0x000fe40000004100 */
[----:B------:R-:W-:Y:S02]  /*5ec0*/  HADD2.F32 R80, -RZ, R80.H1_H1 ;  /* 0x30000050ff507230 */ /* 0x000fe40000004100 */
[CC--:B------:R-:W-:Y:S01]  /*5ed0*/  FMUL.FTZ R155, R79.reuse, R151.reuse ;  /* 0x000000974f9b7220 */ /* 0x0c0fe20000410000 */
[----:B------:R-:W-:Y:S02]  /*5ee0*/  HADD2.F32 R76, -RZ, R76.H1_H1 ;  /* 0x3000004cff4c7230 */ /* 0x000fe40000004100 */
[----:B------:R-:W-:Y:S02]  /*5ef0*/  HADD2.F32 R83, -RZ, R44.H0_H0 ;  /* 0x2000002cff537230 */ /* 0x000fe40000004100 */
[----:B------:R-:W-:Y:S01]  /*5f00*/  FMUL.FTZ R44, R48, R151 ;  /* 0x00000097302c7220 */ /* 0x000fe20000410000 */
[-C--:B------:R-:W-:Y:S01]  /*5f10*/  FMUL.FTZ R151, R80, R153.reuse ;  /* 0x0000009950977220 */ /* 0x080fe20000410000 */
[----:B------:R-:W-:Y:S01]  /*5f20*/  FMUL.FTZ R153, R76, R153 ;  /* 0x000000994c997220 */ /* 0x000fe20000410000 */
[-C--:B------:R-:W-:Y:S01]  /*5f30*/  FFMA.FTZ R155, R48, R81.reuse, -R155 ;  /* 0x00000051309b7223 */ /* 0x080fe2000001089b */
[----:B------:R-:W-:Y:S01]  /*5f40*/  FFMA.FTZ R48, R79, R81, R44 ;  /* 0x000000514f307223 */ /* 0x000fe2000001002c */
[-C--:B------:R-:W-:Y:S01]  /*5f50*/  FFMA.FTZ R76, R76, R83.reuse, -R151 ;  /* 0x000000534c4c7223 */ /* 0x080fe20000010897 */
[----:B------:R-:W-:Y:S01]  /*5f60*/  FFMA.FTZ R153, R80, R83, R153 ;  /* 0x0000005350997223 */ /* 0x000fe20000010099 */
[----:B------:R-:W-:-:S02]  /*5f70*/  HADD2.F32 R83, -RZ, R46.H0_H0 ;  /* 0x2000002eff537230 */ /* 0x000fc40000004100 */
[----:B------:R-:W-:Y:S01]  /*5f80*/  HADD2.F32 R46, -RZ, R82.H0_H0 ;  /* 0x20000052ff2e7230 */ /* 0x000fe20000004100 */
[----:B------:R-:W-:Y:S01]  /*5f90*/  F2FP.F16.F32.PACK_AB R76, R76, R155 ;  /* 0x0000009b4c4c723e */ /* 0x000fe200000000ff */
[----:B------:R-:W-:Y:S01]  /*5fa0*/  HADD2.F32 R81, -RZ, R150.H1_H1 ;  /* 0x30000096ff517230 */ /* 0x000fe20000004100 */
[----:B------:R-:W-:Y:S01]  /*5fb0*/  F2FP.F16.F32.PACK_AB R80, R153, R48 ;  /* 0x000000309950723e */ /* 0x000fe200000000ff */
[----:B------:R-:W-:Y:S02]  /*5fc0*/  HADD2.F32 R44, -RZ, R78.H0_H0 ;  /* 0x2000004eff2c7230 */ /* 0x000fe40000004100 */
[----:B------:R-:W-:Y:S02]  /*5fd0*/  HADD2.F32 R82, -RZ, R82.H1_H1 ;  /* 0x30000052ff527230 */ /* 0x000fe40000004100 */
[-C--:B------:R-:W-:Y:S01]  /*5fe0*/  FMUL.FTZ R151, R46, R81.reuse ;  /* 0x000000512e977220 */ /* 0x080fe20000410000 */
[----:B------:R-:W-:Y:S02]  /*5ff0*/  HADD2.F32 R78, -RZ, R78.H1_H1 ;  /* 0x3000004eff4e7230 */ /* 0x000fe40000004100 */
[----:B------:R-:W-:Y:S01]  /*6000*/  FMUL.FTZ R81, R44, R81 ;  /* 0x000000512c517220 */ /* 0x000fe20000410000 */
[----:B------:R-:W-:-:S02]  /*6010*/  HADD2.F32 R79, -RZ, R150.H0_H0 ;  /* 0x20000096ff4f7230 */ /* 0x000fc40000004100 */
[-C--:B------:R-:W-:Y:S01]  /*6020*/  FMUL.FTZ R157, R82, R83.reuse ;  /* 0x00000053529d7220 */ /* 0x080fe20000410000 */
[----:B------:R-:W-:Y:S02]  /*6030*/  FMUL.FTZ R83, R78, R83 ;  /* 0x000000534e537220 */ /* 0x000fe40000410000 */
[-C--:B------:R-:W-:Y:S01]  /*6040*/  FFMA.FTZ R81, R46, R79.reuse, R81 ;  /* 0x0000004f2e517223 */ /* 0x080fe20000010051 */
[----:B------:R-:W-:Y:S01]  /*6050*/  FFMA.FTZ R151, R44, R79, -R151 ;  /* 0x0000004f2c977223 */ /* 0x000fe20000010897 */
[-C--:B------:R-:W-:Y:S01]  /*6060*/  FFMA.FTZ R82, R82, R45.reuse, R83 ;  /* 0x0000002d52527223 */ /* 0x080fe20000010053 */
[----:B------:R-:W-:Y:S01]  /*6070*/  FFMA.FTZ R78, R78, R45, -R157 ;  /* 0x0000002d4e4e7223 */ /* 0x000fe2000001089d */
[----:B------:R-:W-:Y:S02]  /*6080*/  F2FP.F16.F32.PACK_AB R83, R156, R77 ;  /* 0x0000004d9c53723e */ /* 0x000fe400000000ff */
[----:B------:R-:W-:Y:S02]  /*6090*/  F2FP.F16.F32.PACK_AB R79, R154, R49 ;  /* 0x000000319a4f723e */ /* 0x000fe400000000ff */
[----:B------:R-:W-:Y:S01]  /*60a0*/  F2FP.F16.F32.PACK_AB R82, R82, R81 ;  /* 0x000000515252723e */ /* 0x000fe200000000ff */
[----:B------:R-:W-:Y:S01]  /*60b0*/  IMAD.MOV.U32 R81, RZ, RZ, R50 ;  /* 0x000000ffff517224 */ /* 0x000fe200078e0032 */
[----:B------:R-:W-:-:S02]  /*60c0*/  F2FP.F16.F32.PACK_AB R78, R78, R151 ;  /* 0x000000974e4e723e */ /* 0x000fc400000000ff */
[----:B------:R-:W-:-:S07]  /*60d0*/  MOV R77, R47 ;  /* 0x0000002f004d7202 */ /* 0x000fce0000000f00 */
.L_x_1734:
[----:B------:R-:W-:Y:S05]  /*60e0*/  BSYNC B2 ;  /* 0x0000000000027941 */ /* 0x000fea0003800000 */
.L_x_1733:
[----:B------:R-:W-:Y:S01]  /*60f0*/  ISETP.GE.AND P4, PT, R149, R132, PT ;  /* 0x000000849500720c */ /* 0x000fe20003f86270 */
[----:B------:R-:W-:-:S12]  /*6100*/  ULDC.64 UR4, c[0x0][0x2e8] ;  /* 0x0000ba0000047ab9 */ /* 0x000fd80000000a00 */
[--C-:B------:R-:W-:Y:S02]  /*6110*/  @!P4 SHF.R.S32.HI R44, RZ, 0x1f, R149.reuse ;  /* 0x0000001fff2cc819 */ /* 0x100fe40000011495 */
[----:B------:R-:W-:-:S04]  /*6120*/  @!P4 IADD3 R124, P5, P6, R96, R124, R149 ;  /* 0x0000007c607cc210 */ /* 0x000fc80007ebe095 */
[----:B------:R-:W-:Y:S02]  /*6130*/  @!P4 IADD3.X R47, R35, R148, R44, P5, P6 ;  /* 0x00000094232fc210 */ /* 0x000fe40002fec42c */
[----:B------:R-:W-:-:S04]  /*6140*/  LEA R44, P5, R146, UR4, 0x1 ;  /* 0x00000004922c7c11 */ /* 0x000fc8000f8a08ff */
[----:B------:R-:W-:Y:S02]  /*6150*/  LEA.HI.X R45, R146, UR5, R147, 0x1, P5 ;  /* 0x00000005922d7c11 */ /* 0x000fe4000a8f0c93 */
[----:B------:R-:W-:-:S03]  /*6160*/  @!P4 LEA R46, P5, R124, UR4, 0x1 ;  /* 0x000000047c2ecc11 */ /* 0x000fc6000f8a08ff */
[----:B-1----:R1:W-:Y:S01]  /*6170*/  STG.E.128 desc[UR38][R44.64], R76 ;  /* 0x0000004c2c007986 */ /* 0x0023e2000c101d26 */
[----:B------:R-:W-:-:S05]  /*6180*/  @!P4 LEA.HI.X R47, R124, UR5, R47, 0x1, P5 ;  /* 0x000000057c2fcc11 */ /* 0x000fca000a8f0c2f */
[----:B--2---:R1:W-:Y:S04]  /*6190*/  @!P4 STG.E.128 desc[UR38][R46.64], R80 ;  /* 0x000000502e00c986 */ /* 0x0043e8000c101d26 */
.L_x_1732:
[----:B------:R-:W-:Y:S05]  /*61a0*/  BSYNC B1 ;  /* 0x0000000000017941 */ /* 0x000fea0003800000 */
.L_x_1731:
[----:B------:R-:W-:Y:S01]  /*61b0*/  ISETP.GE.OR P4, PT, R212, R114, P2 ;  /* 0x00000072d400720c */ /* 0x000fe20001786670 */
[----:B------:R-:W-:-:S12]  /*61c0*/  BSSY B1, `(.L_x_1735) ;  /* 0x0000080000017945 */ /* 0x000fd80003800000 */
[----:B------:R-:W-:Y:S05]  /*61d0*/  @P4 BRA `(.L_x_1736) ;  /* 0x0000000400f84947 */ /* 0x000fea0003800000 */
[-C--:B-12---:R-:W-:Y:S01]  /*61e0*/  IMAD R44, R118, R122.reuse, RZ ;  /* 0x0000007a762c7224 */ /* 0x086fe200078e02ff */
        /* <DEDUP_REMOVED lines=14> */
[----:B------:R-:W-:-:S03]  /*62d0*/  LOP3.LUT R45, R199, 0x38, R81, 0xf8, !PT ;  /* 0x00000038c72d7812 */ /* 0x000fc600078ef851 */
[----:B------:R-:W-:Y:S01]  /*62e0*/  IMAD.SHL.U32 R44, R44, 0x400, RZ ;  /* 0x000004002c2c7824 */ /* 0x000fe200078e00ff */
[----:B------:R-:W-:-:S04]  /*62f0*/  LOP3.LUT R45, R45, R228, RZ, 0x3c, !PT ;  /* 0x000000e42d2d7212 */ /* 0x000fc800078e3cff */
[----:B------:R-:W-:-:S04]  /*6300*/  LOP3.LUT R44, R44, 0x7fffe000, RZ, 0xc0, !PT ;  /* 0x7fffe0002c2c7812 */ /* 0x000fc800078ec0ff */
        /* <DEDUP_REMOVED lines=8> */
[----:B------:R-:W-:Y:S02]  /*6390*/  SHF.R.U64 R82, R52, 0x10, R53 ;  /* 0x0000001034527819 */ /* 0x000fe40000001235 */
[----:B------:R-:W-:Y:S01]  /*63a0*/  SHF.R.U64 R52, R54, 0x10, R55 ;  /* 0x0000001036347819 */ /* 0x000fe20000001237 */
[----:B-1----:R-:W-:Y:S01]  /*63b0*/  IMAD.MOV.U32 R54, RZ, RZ, R44 ;  /* 0x000000ffff367224 */ /* 0x002fe200078e002c */
[----:B------:R-:W-:Y:S01]  /*63c0*/  SHF.R.U32.HI R124, RZ, 0x10, R57 ;  /* 0x00000010ff7c7819 */ /* 0x000fe20000011639 */
[----:B--2---:R-:W-:Y:S01]  /*63d0*/  IMAD.MOV.U32 R44, RZ, RZ, R49 ;  /* 0x000000ffff2c7224 */ /* 0x004fe200078e0031 */
[----:B------:R-:W-:Y:S01]  /*63e0*/  SHF.R.U32.HI R83, RZ, 0x10, R53 ;  /* 0x00000010ff537819 */ /* 0x000fe20000011635 */
[----:B------:R-:W-:Y:S01]  /*63f0*/  IMAD.MOV.U32 R49, RZ, RZ, R47 ;  /* 0x000000ffff317224 */ /* 0x000fe200078e002f */
[----:B------:R-:W-:Y:S01]  /*6400*/  SHF.R.U64 R56, R56, 0x10, R57 ;  /* 0x0000001038387819 */ /* 0x000fe20000001239 */
[----:B------:R-:W-:Y:S01]  /*6410*/  IMAD.MOV.U32 R57, RZ, RZ, R51 ;  /* 0x000000ffff397224 */ /* 0x000fe200078e0033 */
[----:B------:R-:W-:Y:S01]  /*6420*/  SHF.R.U32.HI R147, RZ, 0x10, R55 ;  /* 0x00000010ff937819 */ /* 0x000fe20000011637 */
[----:B------:R-:W-:Y:S01]  /*6430*/  IMAD.MOV.U32 R55, RZ, RZ, R48 ;  /* 0x000000ffff377224 */ /* 0x000fe200078e0030 */
[--C-:B------:R-:W-:Y:S01]  /*6440*/  SHF.R.U64 R53, R58, 0x10, R59.reuse ;  /* 0x000000103a357819 */ /* 0x100fe2000000123b */
[----:B------:R-:W-:Y:S01]  /*6450*/  HADD2.F32 R48, -RZ, R44.H0_H0 ;  /* 0x2000002cff307230 */ /* 0x000fe20000004100 */
[----:B------:R-:W-:Y:S01]  /*6460*/  SHF.R.U32.HI R125, RZ, 0x10, R59 ;  /* 0x00000010ff7d7819 */ /* 0x000fe2000001163b */
[----:B------:R-:W-:-:S02]  /*6470*/  HADD2.F32 R59, -RZ, R145.H0_H0 ;  /* 0x20000091ff3b7230 */ /* 0x000fc40000004100 */
[----:B------:R-:W-:Y:S02]  /*6480*/  HADD2.F32 R145, -RZ, R145.H1_H1 ;  /* 0x30000091ff917230 */ /* 0x000fe40000004100 */
[----:B------:R-:W-:Y:S02]  /*6490*/  HADD2.F32 R51, -RZ, R44.H1_H1 ;  /* 0x3000002cff337230 */ /* 0x000fe40000004100 */
[--C-:B------:R-:W-:Y:S02]  /*64a0*/  HADD2.F32 R44, -RZ, R45.reuse.H0_H0 ;  /* 0x2000002dff2c7230 */ /* 0x100fe40000004100 */
[----:B------:R-:W-:Y:S02]  /*64b0*/  HADD2.F32 R124, -RZ, R124.H0_H0 ;  /* 0x2000007cff7c7230 */ /* 0x000fe40000004100 */
[----:B------:R-:W-:Y:S02]  /*64c0*/  HADD2.F32 R47, -RZ, R45.H1_H1 ;  /* 0x3000002dff2f7230 */ /* 0x000fe40000004100 */
[----:B------:R-:W-:Y:S01]  /*64d0*/  FMUL.FTZ R45, R48, R145 ;  /* 0x00000091302d7220 */ /* 0x000fe20000410000 */
[----:B------:R-:W-:-:S02]  /*64e0*/  HADD2.F32 R58, -RZ, R83.H0_H0 ;  /* 0x20000053ff3a7230 */ /* 0x000fc40000004100 */
[C---:B------:R-:W-:Y:S01]  /*64f0*/  FMUL.FTZ R145, R44.reuse, R145 ;  /* 0x000000912c917220 */ /* 0x040fe20000410000 */
[-C--:B------:R-:W-:Y:S01]  /*6500*/  FMUL.FTZ R146, R51, R124.reuse ;  /* 0x0000007c33927220 */ /* 0x080fe20000410000 */
[C---:B------:R-:W-:Y:S01]  /*6510*/  FMUL.FTZ R124, R47.reuse, R124 ;  /* 0x0000007c2f7c7220 */ /* 0x040fe20000410000 */
[-C--:B------:R-:W-:Y:S01]  /*6520*/  FFMA.FTZ R44, R44, R59.reuse, -R45 ;  /* 0x0000003b2c2c7223 */ /* 0x080fe2000001082d */
[----:B------:R-:W-:Y:S01]  /*6530*/  FFMA.FTZ R45, R48, R59, R145 ;  /* 0x0000003b302d7223 */ /* 0x000fe20000010091 */
[-C--:B------:R-:W-:Y:S01]  /*6540*/  FFMA.FTZ R47, R47, R58.reuse, -R146 ;  /* 0x0000003a2f2f7223 */ /* 0x080fe20000010892 */
[----:B------:R-:W-:Y:S01]  /*6550*/  FFMA.FTZ R48, R51, R58, R124 ;  /* 0x0000003a33307223 */ /* 0x000fe2000001007c */
[----:B------:R-:W-:Y:S02]  /*6560*/  HADD2.F32 R83, -RZ, R144.H0_H0 ;  /* 0x20000090ff537230 */ /* 0x000fe40000004100 */
[----:B------:R-:W-:Y:S01]  /*6570*/  HADD2.F32 R58, -RZ, R57.H0_H0 ;  /* 0x20000039ff3a7230 */ /* 0x000fe20000004100 */
[----:B------:R-:W-:Y:S01]  /*6580*/  F2FP.F16.F32.PACK_AB R47, R47, R44 ;  /* 0x0000002c2f2f723e */ /* 0x000fe200000000ff */
[----:B------:R-:W-:-:S02]  /*6590*/  HADD2.F32 R51, -RZ, R49.H0_H0 ;  /* 0x20000031ff337230 */ /* 0x000fc40000004100 */
[----:B------:R-:W-:Y:S02]  /*65a0*/  HADD2.F32 R57, -RZ, R57.H1_H1 ;  /* 0x30000039ff397230 */ /* 0x000fe40000004100 */
[-C--:B------:R-:W-:Y:S01]  /*65b0*/  FMUL.FTZ R148, R58, R83.reuse ;  /* 0x000000533a947220 */ /* 0x080fe20000410000 */
[----:B------:R-:W-:Y:S02]  /*65c0*/  HADD2.F32 R146, -RZ, R125.H0_H0 ;  /* 0x2000007dff927230 */ /* 0x000fe40000004100 */
[----:B------:R-:W-:Y:S01]  /*65d0*/  FMUL.FTZ R83, R51, R83 ;  /* 0x0000005333537220 */ /* 0x000fe20000410000 */
[----:B------:R-:W-:Y:S02]  /*65e0*/  HADD2.F32 R59, -RZ, R142.H1_H1 ;  /* 0x3000008eff3b7230 */ /* 0x000fe40000004100 */
[----:B------:R-:W-:Y:S02]  /*65f0*/  HADD2.F32 R49, -RZ, R49.H1_H1 ;  /* 0x30000031ff317230 */ /* 0x000fe40000004100 */
[----:B------:R-:W-:Y:S01]  /*6600*/  FMUL.FTZ R150, R57, R146 ;  /* 0x0000009239967220 */ /* 0x000fe20000410000 */
[----:B------:R-:W-:-:S02]  /*6610*/  HADD2.F32 R124, -RZ, R147.H0_H0 ;  /* 0x20000093ff7c7230 */ /* 0x000fc40000004100 */
[-C--:B------:R-:W-:Y:S01]  /*6620*/  FFMA.FTZ R148, R51, R59.reuse, -R148 ;  /* 0x0000003b33947223 */ /* 0x080fe20000010894 */
[----:B------:R-:W-:Y:S01]  /*6630*/  FFMA.FTZ R125, R58, R59, R83 ;  /* 0x0000003b3a7d7223 */ /* 0x000fe20000010053 */
[C---:B------:R-:W-:Y:S01]  /*6640*/  FMUL.FTZ R146, R49.reuse, R146 ;  /* 0x0000009231927220 */ /* 0x040fe20000410000 */
[----:B------:R-:W-:Y:S02]  /*6650*/  HADD2.F32 R58, -RZ, R143.H0_H0 ;  /* 0x2000008fff3a7230 */ /* 0x000fe40000004100 */
[-C--:B------:R-:W-:Y:S01]  /*6660*/  FFMA.FTZ R145, R49, R124.reuse, -R150 ;  /* 0x0000007c31917223 */ /* 0x080fe20000010896 */
[----:B------:R-:W-:Y:S02]  /*6670*/  HADD2.F32 R51, -RZ, R55.H0_H0 ;  /* 0x20000037ff337230 */ /* 0x000fe40000004100 */
[----:B------:R-:W-:Y:S01]  /*6680*/  FFMA.FTZ R146, R57, R124, R146 ;  /* 0x0000007c39927223 */ /* 0x000fe20000010092 */
[----:B------:R-:W-:Y:S02]  /*6690*/  HADD2.F32 R56, -RZ, R56.H0_H0 ;  /* 0x20000038ff387230 */ /* 0x000fe40000004100 */
[----:B------:R-:W-:-:S02]  /*66a0*/  HADD2.F32 R49, -RZ, R54.H0_H0 ;  /* 0x20000036ff317230 */ /* 0x000fc40000004100 */
[----:B------:R-:W-:Y:S01]  /*66b0*/  FMUL.FTZ R124, R51, R58 ;  /* 0x0000003a337c7220 */ /* 0x000fe20000410000 */
[----:B------:R-:W-:Y:S01]  /*66c0*/  HADD2.F32 R55, -RZ, R55.H1_H1 ;  /* 0x30000037ff377230 */ /* 0x000fe20000004100 */
[----:B------:R-:W-:Y:S01]  /*66d0*/  F2FP.F16.F32.PACK_AB R145, R145, R148 ;  /* 0x000000949191723e */ /* 0x000fe200000000ff */
[----:B------:R-:W-:Y:S02]  /*66e0*/  HADD2.F32 R54, -RZ, R54.H1_H1 ;  /* 0x30000036ff367230 */ /* 0x000fe40000004100 */
[----:B------:R-:W-:Y:S01]  /*66f0*/  FMUL.FTZ R58, R49, R58 ;  /* 0x0000003a313a7220 */ /* 0x000fe20000410000 */
[----:B------:R-:W-:Y:S02]  /*6700*/  HADD2.F32 R142, -RZ, R142.H0_H0 ;  /* 0x2000008eff8e7230 */ /* 0x000fe40000004100 */
[-C--:B------:R-:W-:Y:S01]  /*6710*/  FMUL.FTZ R57, R55, R56.reuse ;  /* 0x0000003837397220 */ /* 0x080fe20000410000 */
[----:B------:R-:W-:Y:S02]  /*6720*/  HADD2.F32 R82, -RZ, R82.H0_H0 ;  /* 0x20000052ff527230 */ /* 0x000fe40000004100 */
[----:B------:R-:W-:Y:S01]  /*6730*/  FMUL.FTZ R56, R54, R56 ;  /* 0x0000003836387220 */ /* 0x000fe20000410000 */
[----:B------:R-:W-:-:S02]  /*6740*/  HADD2.F32 R144, -RZ, R144.H1_H1 ;  /* 0x30000090ff907230 */ /* 0x000fc40000004100 */
[-C--:B------:R-:W-:Y:S01]  /*6750*/  FFMA.FTZ R58, R51, R142.reuse, R58 ;  /* 0x0000008e333a7223 */ /* 0x080fe2000001003a */
[----:B------:R-:W-:Y:S01]  /*6760*/  FFMA.FTZ R124, R49, R142, -R124 ;  /* 0x0000008e317c7223 */ /* 0x000fe2000001087c */
[-C--:B------:R-:W-:Y:S01]  /*6770*/  FFMA.FTZ R59, R55, R82.reuse, R56 ;  /* 0x00000052373b7223 */ /* 0x080fe20000010038 */
[----:B------:R-:W-:Y:S02]  /*6780*/  HADD2.F32 R51, -RZ, R50.H0_H0 ;  /* 0x20000032ff337230 */ /* 0x000fe40000004100 */
[----:B------:R-:W-:Y:S01]  /*6790*/  FFMA.FTZ R57, R54, R82, -R57 ;  /* 0x0000005236397223 */ /* 0x000fe20000010839 */
[----:B------:R-:W-:Y:S02]  /*67a0*/  HADD2.F32 R55, -RZ, R53.H0_H0 ;  /* 0x20000035ff377230 */ /* 0x000fe40000004100 */
[----:B------:R-:W-:Y:S02]  /*67b0*/  HADD2.F32 R49, -RZ, R46.H0_H0 ;  /* 0x2000002eff317230 */ /* 0x000fe40000004100 */
[----:B------:R-:W-:Y:S01]  /*67c0*/  HADD2.F32 R50, -RZ, R50.H1_H1 ;  /* 0x30000032ff327230 */ /* 0x000fe20000004100 */
[----:B------:R-:W-:Y:S01]  /*67d0*/  F2FP.F16.F32.PACK_AB R44, R57, R124 ;  /* 0x0000007c392c723e */ /* 0x000fe200000000ff */
[----:B------:R-:W-:-:S02]  /*67e0*/  HADD2.F32 R46, -RZ, R46.H1_H1 ;  /* 0x3000002eff2e7230 */ /* 0x000fc40000004100 */
[----:B------:R-:W-:Y:S02]  /*67f0*/  HADD2.F32 R53, -RZ, R52.H0_H0 ;  /* 0x20000034ff357230 */ /* 0x000fe40000004100 */
[-C--:B------:R-:W-:Y:S01]  /*6800*/  FMUL.FTZ R52, R51, R144.reuse ;  /* 0x0000009033347220 */ /* 0x080fe20000410000 */
[----:B------:R-:W-:Y:S02]  /*6810*/  HADD2.F32 R54, -RZ, R143.H1_H1 ;  /* 0x3000008fff367230 */ /* 0x000fe40000004100 */
[-C--:B------:R-:W-:Y:S01]  /*6820*/  FMUL.FTZ R83, R50, R55.reuse ;  /* 0x0000003732537220 */ /* 0x080fe20000410000 */
[C---:B------:R-:W-:Y:S01]  /*6830*/  FMUL.FTZ R144, R49.reuse, R144 ;  /* 0x0000009031907220 */ /* 0x040fe20000410000 */
[C---:B------:R-:W-:Y:S01]  /*6840*/  FMUL.FTZ R55, R46.reuse, R55 ;  /* 0x000000372e377220 */ /* 0x040fe20000410000 */
[-C--:B------:R-:W-:Y:S02]  /*6850*/  FFMA.FTZ R52, R49, R54.reuse, -R52 ;  /* 0x0000003631347223 */ /* 0x080fe40000010834 */
[----:B------:R-:W-:Y:S01]  /*6860*/  FFMA.FTZ R144, R51, R54, R144 ;  /* 0x0000003633907223 */ /* 0x000fe20000010090 */
[-C--:B------:R-:W-:Y:S01]  /*6870*/  FFMA.FTZ R83, R46, R53.reuse, -R83 ;  /* 0x000000352e537223 */ /* 0x080fe20000010853 */
[----:B------:R-:W-:Y:S01]  /*6880*/  FFMA.FTZ R55, R50, R53, R55 ;  /* 0x0000003532377223 */ /* 0x000fe20000010037 */
[----:B------:R-:W-:Y:S01]  /*6890*/  F2FP.F16.F32.PACK_AB R49, R48, R45 ;  /* 0x0000002d3031723e */ /* 0x000fe200000000ff */
[----:B------:R-:W-:Y:S01]  /*68a0*/  IMAD.MOV.U32 R45, RZ, RZ, R47 ;  /* 0x000000ffff2d7224 */ /* 0x000fe200078e002f */
[----:B------:R-:W-:Y:S01]  /*68b0*/  F2FP.F16.F32.PACK_AB R51, R146, R125 ;  /* 0x0000007d9233723e */ /* 0x000fe200000000ff */
[----:B------:R-:W-:Y:S01]  /*68c0*/  IMAD.MOV.U32 R47, RZ, RZ, R145 ;  /* 0x000000ffff2f7224 */ /* 0x000fe200078e0091 */
[----:B------:R-:W-:-:S02]  /*68d0*/  F2FP.F16.F32.PACK_AB R48, R59, R58 ;  /* 0x0000003a3b30723e */ /* 0x000fc400000000ff */
[----:B------:R-:W-:Y:S02]  /*68e0*/  F2FP.F16.F32.PACK_AB R46, R83, R52 ;  /* 0x00000034532e723e */ /* 0x000fe400000000ff */
[----:B------:R-:W-:-:S07]  /*68f0*/  F2FP.F16.F32.PACK_AB R50, R55, R144 ;  /* 0x000000903732723e */ /* 0x000fce00000000ff */
.L_x_1738:
[----:B------:R-:W-:Y:S05]  /*6900*/  BSYNC B2 ;  /* 0x0000000000027941 */ /* 0x000fea0003800000 */
.L_x_1737:
        /* <DEDUP_REMOVED lines=11> */
.L_x_1736:
[----:B------:R-:W-:Y:S05]  /*69c0*/  BSYNC B1 ;  /* 0x0000000000017941 */ /* 0x000fea0003800000 */
.L_x_1735:
[----:B------:R-:W-:Y:S01]  /*69d0*/  ISETP.GE.OR P4, PT, R211, R114, P2 ;  /* 0x00000072d300720c */ /* 0x000fe20001786670 */
[----:B------:R-:W-:-:S12]  /*69e0*/  BSSY B1, `(.L_x_1739) ;  /* 0x000007e000017945 */ /* 0x000fd80003800000 */
[----:B------:R-:W-:Y:S05]  /*69f0*/  @P4 BRA `(.L_x_1740) ;  /* 0x0000000400f04947 */ /* 0x000fea0003800000 */
[-C--:B-123--:R-:W-:Y:S01]  /*6a00*/  IMAD R44, R117, R122.reuse, RZ ;  /* 0x0000007a752c7224 */ /* 0x08efe200078e02ff */
        /* <DEDUP_REMOVED lines=11> */
[----:B------:R-:W-:Y:S02]  /*6ac0*/  SHF.R.S32.HI R45, RZ, 0x1f, R44 ;  /* 0x0000001fff2d7819 */ /* 0x000fe4000001142c */
[----:B------:R-:W-:Y:S02]  /*6ad0*/  SHF.L.U32 R57, R44, 0x3, RZ ;  /* 0x000000032c397819 */ /* 0x000fe400000006ff */
        /* <DEDUP_REMOVED lines=13> */
[--C-:B------:R-:W-:Y:S02]  /*6bb0*/  SHF.R.U64 R83, R64, 0x10, R65.reuse ;  /* 0x0000001040537819 */ /* 0x100fe40000001241 */
[----:B------:R-:W-:Y:S01]  /*6bc0*/  SHF.R.U32.HI R64, RZ, 0x10, R65 ;  /* 0x00000010ff407819 */ /* 0x000fe20000011641 */
[----:B------:R-:W-:Y:S01]  /*6bd0*/  HADD2.F32 R65, -RZ, R141.H1_H1 ;  /* 0x3000008dff417230 */ /* 0x000fe20000004100 */
[--C-:B------:R-:W-:Y:S02]  /*6be0*/  SHF.R.U64 R60, R60, 0x10, R61.reuse ;  /* 0x000000103c3c7819 */ /* 0x100fe4000000123d */
[----:B------:R-:W-:Y:S01]  /*6bf0*/  SHF.R.U32.HI R76, RZ, 0x10, R61 ;  /* 0x00000010ff4c7819 */ /* 0x000fe2000001163d */
[----:B--2---:R-:W-:Y:S01]  /*6c00*/  IMAD.MOV.U32 R61, RZ, RZ, R48 ;  /* 0x000000ffff3d7224 */ /* 0x004fe200078e0030 */
[----:B------:R-:W-:Y:S01]  /*6c10*/  SHF.R.U64 R58, R62, 0x10, R63 ;  /* 0x000000103e3a7819 */ /* 0x000fe2000000123f */
[----:B------:R-:W-:Y:S01]  /*6c20*/  IMAD.MOV.U32 R62, RZ, RZ, R50 ;  /* 0x000000ffff3e7224 */ /* 0x000fe200078e0032 */
[----:B------:R-:W-:Y:S01]  /*6c30*/  SHF.R.U64 R59, R66, 0x10, R67 ;  /* 0x00000010423b7819 */ /* 0x000fe20000001243 */
[----:B-1----:R-:W-:Y:S01]  /*6c40*/  IMAD.MOV.U32 R48, RZ, RZ, R47 ;  /* 0x000000ffff307224 */ /* 0x002fe200078e002f */
[----:B------:R-:W-:Y:S01]  /*6c50*/  SHF.R.U32.HI R79, RZ, 0x10, R63 ;  /* 0x00000010ff4f7819 */ /* 0x000fe2000001163f */
[--C-:B------:R-:W-:Y:S01]  /*6c60*/  HADD2.F32 R50, -RZ, R49.reuse.H0_H0 ;  /* 0x20000031ff327230 */ /* 0x100fe20000004100 */
[----:B------:R-:W-:Y:S01]  /*6c70*/  SHF.R.U32.HI R77, RZ, 0x10, R67 ;  /* 0x00000010ff4d7819 */ /* 0x000fe20000011643 */
[----:B------:R-:W-:-:S02]  /*6c80*/  HADD2.F32 R49, -RZ, R49.H1_H1 ;  /* 0x30000031ff317230 */ /* 0x000fc40000004100 */
[--C-:B------:R-:W-:Y:S02]  /*6c90*/  HADD2.F32 R47, -RZ, R45.reuse.H0_H0 ;  /* 0x2000002dff2f7230 */ /* 0x100fe40000004100 */
[----:B------:R-:W-:Y:S02]  /*6ca0*/  HADD2.F32 R66, -RZ, R64.H0_H0 ;  /* 0x20000040ff427230 */ /* 0x000fe40000004100 */
[----:B------:R-:W-:Y:S02]  /*6cb0*/  HADD2.F32 R45, -RZ, R45.H1_H1 ;  /* 0x3000002dff2d7230 */ /* 0x000fe40000004100 */
[----:B------:R-:W-:Y:S02]  /*6cc0*/  HADD2.F32 R64, -RZ, R76.H0_H0 ;  /* 0x2000004cff407230 */ /* 0x000fe40000004100 */
[-C--:B------:R-:W-:Y:S01]  /*6cd0*/  FMUL.FTZ R78, R49, R66.reuse ;  /* 0x00000042314e7220 */ /* 0x080fe20000410000 */
[----:B------:R-:W-:Y:S02]  /*6ce0*/  HADD2.F32 R63, -RZ, R139.H1_H1 ;  /* 0x3000008bff3f7230 */ /* 0x000fe40000004100 */
[-C--:B------:R-:W-:Y:S01]  /*6cf0*/  FMUL.FTZ R76, R50, R65.reuse ;  /* 0x00000041324c7220 */ /* 0x080fe20000410000 */
[----:B------:R-:W-:Y:S01]  /*6d00*/  FMUL.FTZ R66, R45, R66 ;  /* 0x000000422d427220 */ /* 0x000fe20000410000 */
[----:B------:R-:W-:Y:S01]  /*6d10*/  FMUL.FTZ R65, R47, R65 ;  /* 0x000000412f417220 */ /* 0x000fe20000410000 */
[-C--:B------:R-:W-:Y:S01]  /*6d20*/  FFMA.FTZ R67, R45, R64.reuse, -R78 ;  /* 0x000000402d437223 */ /* 0x080fe2000001084e */
[----:B------:R-:W-:Y:S01]  /*6d30*/  FFMA.FTZ R76, R47, R63, -R76 ;  /* 0x0000003f2f4c7223 */ /* 0x000fe2000001084c */
[----:B------:R-:W-:Y:S01]  /*6d40*/  FFMA.FTZ R78, R49, R64, R66 ;  /* 0x00000040314e7223 */ /* 0x000fe20000010042 */
[----:B------:R-:W-:-:S02]  /*6d50*/  HADD2.F32 R64, -RZ, R140.H1_H1 ;  /* 0x3000008cff407230 */ /* 0x000fc40000004100 */
[----:B------:R-:W-:Y:S01]  /*6d60*/  FFMA.FTZ R65, R50, R63, R65 ;  /* 0x0000003f32417223 */ /* 0x000fe20000010041 */
[--C-:B------:R-:W-:Y:S02]  /*6d70*/  HADD2.F32 R47, -RZ, R51.reuse.H0_H0 ;  /* 0x20000033ff2f7230 */ /* 0x100fe40000004100 */
[--C-:B------:R-:W-:Y:S02]  /*6d80*/  HADD2.F32 R45, -RZ, R48.reuse.H0_H0 ;  /* 0x20000030ff2d7230 */ /* 0x100fe40000004100 */
[----:B------:R-:W-:Y:S02]  /*6d90*/  HADD2.F32 R51, -RZ, R51.H1_H1 ;  /* 0x30000033ff337230 */ /* 0x000fe40000004100 */
[-C--:B------:R-:W-:Y:S01]  /*6da0*/  FMUL.FTZ R66, R47, R64.reuse ;  /* 0x000000402f427220 */ /* 0x080fe20000410000 */
[----:B------:R-:W-:Y:S02]  /*6db0*/  HADD2.F32 R63, -RZ, R77.H0_H0 ;  /* 0x2000004dff3f7230 */ /* 0x000fe40000004100 */
[----:B------:R-:W-:Y:S01]  /*6dc0*/  FMUL.FTZ R64, R45, R64 ;  /* 0x000000402d407220 */ /* 0x000fe20000410000 */
[----:B------:R-:W-:Y:S01]  /*6dd0*/  HADD2.F32 R48, -RZ, R48.H1_H1 ;  /* 0x30000030ff307230 */ /* 0x000fe20000004100 */
[----:B------:R-:W-:Y:S01]  /*6de0*/  F2FP.F16.F32.PACK_AB R65, R78, R65 ;  /* 0x000000414e41723e */ /* 0x000fe200000000ff */
[----:B------:R-:W-:-:S02]  /*6df0*/  HADD2.F32 R50, -RZ, R138.H1_H1 ;  /* 0x3000008aff327230 */ /* 0x000fc40000004100 */
[-C--:B------:R-:W-:Y:S01]  /*6e00*/  FMUL.FTZ R81, R51, R63.reuse ;  /* 0x0000003f33517220 */ /* 0x080fe20000410000 */
[----:B------:R-:W-:Y:S02]  /*6e10*/  HADD2.F32 R49, -RZ, R79.H0_H0 ;  /* 0x2000004fff317230 */ /* 0x000fe40000004100 */
[C---:B------:R-:W-:Y:S01]  /*6e20*/  FMUL.FTZ R82, R48.reuse, R63 ;  /* 0x0000003f30527220 */ /* 0x040fe20000410000 */
[----:B------:R-:W-:Y:S02]  /*6e30*/  HADD2.F32 R60, -RZ, R60.H0_H0 ;  /* 0x2000003cff3c7230 */ /* 0x000fe40000004100 */
[-C--:B------:R-:W-:Y:S01]  /*6e40*/  FFMA.FTZ R77, R45, R50.reuse, -R66 ;  /* 0x000000322d4d7223 */ /* 0x080fe20000010842 */
[----:B------:R-:W-:Y:S01]  /*6e50*/  FFMA.FTZ R79, R47, R50, R64 ;  /* 0x000000322f4f7223 */ /* 0x000fe20000010040 */
[-C--:B------:R-:W-:Y:S01]  /*6e60*/  FFMA.FTZ R80, R48, R49.reuse, -R81 ;  /* 0x0000003130507223 */ /* 0x080fe20000010851 */
[----:B------:R-:W-:Y:S01]  /*6e70*/  FFMA.FTZ R82, R51, R49, R82 ;  /* 0x0000003133527223 */ /* 0x000fe20000010052 */
[----:B------:R-:W-:-:S02]  /*6e80*/  HADD2.F32 R50, -RZ, R141.H0_H0 ;  /* 0x2000008dff327230 */ /* 0x000fc40000004100 */
[----:B------:R-:W-:Y:S02]  /*6e90*/  HADD2.F32 R47, -RZ, R61.H0_H0 ;  /* 0x2000003dff2f7230 */ /* 0x000fe40000004100 */
[----:B------:R-:W-:Y:S01]  /*6ea0*/  HADD2.F32 R49, -RZ, R83.H0_H0 ;  /* 0x20000053ff317230 */ /* 0x000fe20000004100 */
[----:B------:R-:W-:Y:S01]  /*6eb0*/  F2FP.F16.F32.PACK_AB R79, R82, R79 ;  /* 0x0000004f524f723e */ /* 0x000fe200000000ff */
[----:B------:R-:W-:Y:S02]  /*6ec0*/  HADD2.F32 R61, -RZ, R61.H1_H1 ;  /* 0x3000003dff3d7230 */ /* 0x000fe40000004100 */
[----:B------:R-:W-:Y:S01]  /*6ed0*/  FMUL.FTZ R64, R47, R50 ;  /* 0x000000322f407220 */ /* 0x000fe20000410000 */
[----:B------:R-:W-:Y:S02]  /*6ee0*/  HADD2.F32 R48, -RZ, R139.H0_H0 ;  /* 0x2000008bff307230 */ /* 0x000fe40000004100 */
[--C-:B------:R-:W-:Y:S02]  /*6ef0*/  HADD2.F32 R45, -RZ, R44.reuse.H0_H0 ;  /* 0x2000002cff2d7230 */ /* 0x100fe40000004100 */
[----:B------:R-:W-:Y:S01]  /*6f00*/  FMUL.FTZ R51, R61, R49 ;  /* 0x000000313d337220 */ /* 0x000fe20000410000 */
[----:B------:R-:W-:-:S02]  /*6f10*/  HADD2.F32 R44, -RZ, R44.H1_H1 ;  /* 0x3000002cff2c7230 */ /* 0x000fc40000004100 */
[----:B------:R-:W-:Y:S02]  /*6f20*/  HADD2.F32 R140, -RZ, R140.H0_H0 ;  /* 0x2000008cff8c7230 */ /* 0x000fe40000004100 */
[C---:B------:R-:W-:Y:S01]  /*6f30*/  FMUL.FTZ R50, R45.reuse, R50 ;  /* 0x000000322d327220 */ /* 0x040fe20000410000 */
[----:B------:R-:W-:Y:S01]  /*6f40*/  FFMA.FTZ R64, R45, R48, -R64 ;  /* 0x000000302d407223 */ /* 0x000fe20000010840 */
[C---:B------:R-:W-:Y:S01]  /*6f50*/  FMUL.FTZ R66, R44.reuse, R49 ;  /* 0x000000312c427220 */ /* 0x040fe20000410000 */
[----:B------:R-:W-:Y:S01]  /*6f60*/  FFMA.FTZ R51, R44, R60, -R51 ;  /* 0x0000003c2c337223 */ /* 0x000fe20000010833 */
[----:B------:R-:W-:Y:S02]  /*6f70*/  HADD2.F32 R45, -RZ, R62.H0_H0 ;  /* 0x2000003eff2d7230 */ /* 0x000fe40000004100 */
[----:B------:R-:W-:Y:S01]  /*6f80*/  FFMA.FTZ R50, R47, R48, R50 ;  /* 0x000000302f327223 */ /* 0x000fe20000010032 */
[----:B------:R-:W-:Y:S02]  /*6f90*/  HADD2.F32 R59, -RZ, R59.H0_H0 ;  /* 0x2000003bff3b7230 */ /* 0x000fe40000004100 */
[----:B------:R-:W-:Y:S01]  /*6fa0*/  FFMA.FTZ R61, R61, R60, R66 ;  /* 0x0000003c3d3d7223 */ /* 0x000fe20000010042 */
        /* <DEDUP_REMOVED lines=9> */
[----:B------:R-:W-:Y:S01]  /*7040*/  F2FP.F16.F32.PACK_AB R48, R61, R50 ;  /* 0x000000323d30723e */ /* 0x000fe200000000ff */
[-C--:B------:R-:W-:Y:S01]  /*7050*/  FFMA.FTZ R49, R44, R138.reuse, -R49 ;  /* 0x0000008a2c317223 */ /* 0x080fe20000010831 */
[----:B------:R-:W-:Y:S01]  /*7060*/  FFMA.FTZ R140, R45, R138, R140 ;  /* 0x0000008a2d8c7223 */ /* 0x000fe2000001008c */
[-C--:B------:R-:W-:Y:S01]  /*7070*/  FFMA.FTZ R46, R46, R47.reuse, -R63 ;  /* 0x0000002f2e2e7223 */ /* 0x080fe2000001083f */
[----:B------:R-:W-:Y:S01]  /*7080*/  FFMA.FTZ R59, R62, R47, R59 ;  /* 0x0000002f3e3b7223 */ /* 0x000fe2000001003b */
[----:B------:R-:W-:Y:S01]  /*7090*/  F2FP.F16.F32.PACK_AB R44, R51, R64 ;  /* 0x00000040332c723e */ /* 0x000fe200000000ff */
[----:B------:R-:W-:Y:S01]  /*70a0*/  IMAD.MOV.U32 R51, RZ, RZ, R79 ;  /* 0x000000ffff337224 */ /* 0x000fe200078e004f */
[----:B------:R-:W-:-:S02]  /*70b0*/  F2FP.F16.F32.PACK_AB R45, R67, R76 ;  /* 0x0000004c432d723e */ /* 0x000fc400000000ff */
[----:B------:R-:W-:Y:S01]  /*70c0*/  F2FP.F16.F32.PACK_AB R46, R46, R49 ;  /* 0x000000312e2e723e */ /* 0x000fe200000000ff */
[----:B------:R-:W-:Y:S01]  /*70d0*/  IMAD.MOV.U32 R49, RZ, RZ, R65 ;  /* 0x000000ffff317224 */ /* 0x000fe200078e0041 */
[----:B------:R-:W-:Y:S02]  /*70e0*/  F2FP.F16.F32.PACK_AB R47, R80, R77 ;  /* 0x0000004d502f723e */ /* 0x000fe400000000ff */
[----:B------:R-:W-:-:S07]  /*70f0*/  F2FP.F16.F32.PACK_AB R50, R59, R140 ;  /* 0x0000008c3b32723e */ /* 0x000fce00000000ff */
.L_x_1742:
[----:B------:R-:W-:Y:S05]  /*7100*/  BSYNC B2 ;  /* 0x0000000000027941 */ /* 0x000fea0003800000 */
.L_x_1741:
        /* <DEDUP_REMOVED lines=11> */
.L_x_1740:
[----:B------:R-:W-:Y:S05]  /*71c0*/  BSYNC B1 ;  /* 0x0000000000017941 */ /* 0x000fea0003800000 */
.L_x_1739:
[----:B------:R-:W-:Y:S01]  /*71d0*/  ISETP.GE.OR P4, PT, R210, R114, P2 ;  /* 0x00000072d200720c */ /* 0x000fe20001786670 */
[-C--:B-1234-:R-:W-:Y:S02]  /*71e0*/  IMAD R44, R116, R122.reuse, RZ ;  /* 0x0000007a742c7224 */ /* 0x09efe400078e02ff */
[----:B------:R-:W-:-:S04]  /*71f0*/  IMAD.WIDE.U32 R120, R210, R122, R120 ;  /* 0x0000007ad2787225 */ /* 0x000fc800078e0078 */
[----:B------:R-:W-:-:S06]  /*7200*/  IMAD R123, R210, R123, R44 ;  /* 0x0000007bd27b7224 */ /* 0x000fcc00078e022c */
[----:B------:R-:W-:Y:S05]  /*7210*/  @P4 BRA `(.L_x_1719) ;  /* 0x0000000c006c4947 */ /* 0x000fea0003800000 */
[----:B------:R-:W1:Y:S01]  /*7220*/  LDC.64 R52, c[0x0][0x2e8] ;  /* 0x0000ba00ff347b82 */ /* 0x000e620000000a00 */
[----:B------:R-:W-:Y:S01]  /*7230*/  IMAD.IADD R56, R121, 0x1, R123 ;  /* 0x0000000179387824 */ /* 0x000fe200078e027b */
[----:B------:R-:W-:Y:S01]  /*7240*/  IADD3 R44, P4, P5, R96, R120, R37 ;  /* 0x00000078602c7210 */ /* 0x000fe20007d9e025 */
[----:B------:R-:W-:Y:S01]  /*7250*/  BSSY B1, `(.L_x_1743) ;  /* 0x000006e000017945 */ /* 0x000fe20003800000 */
[----:B------:R-:W-:Y:S02]  /*7260*/  ISETP.NE.AND P6, PT, R0, RZ, PT ;  /* 0x000000ff0000720c */ /* 0x000fe40003fc5270 */
[----:B------:R-:W-:Y:S02]  /*7270*/  IADD3.X R45, R35, R56, R102, P4, P5 ;  /* 0x00000038232d7210 */ /* 0x000fe400027ea466 */
[----:B------:R-:W-:Y:S02]  /*7280*/  SEL R134, R113, R134, !P6 ;  /* 0x0000008671867207 */ /* 0x000fe40007000000 */
[----:B-1----:R-:W-:-:S04]  /*7290*/  LEA R54, P4, R44, R52, 0x1 ;  /* 0x000000342c367211 */ /* 0x002fc800078808ff */
[----:B------:R-:W-:Y:S02]  /*72a0*/  LEA.HI.X R55, R44, R53, R45, 0x1, P4 ;  /* 0x000000352c377211 */ /* 0x000fe400020f0c2d */
[----:B------:R-:W-:-:S04]  /*72b0*/  SHF.R.S32.HI R45, RZ, 0x1f, R134 ;  /* 0x0000001fff2d7819 */ /* 0x000fc80000011486 */
[----:B------:R-:W-:-:S04]  /*72c0*/  LEA.HI R134, R45, R134, RZ, 0x4 ;  /* 0x000000862d867211 */ /* 0x000fc800078f20ff */
        /* <DEDUP_REMOVED lines=11> */
[----:B------:R-:W-:-:S03]  /*7380*/  IMAD R45, R45, 0x2, R2 ;  /* 0x000000022d2d7824 */ /* 0x000fc600078e0202 */
[----:B------:R-:W-:-:S03]  /*7390*/  LEA R48, R47, R2, 0x1 ;  /* 0x000000022f307211 */ /* 0x000fc600078e08ff */
[----:B------:R-:W1:Y:S04]  /*73a0*/  LDS.128 R44, [R45+0x18400] ;  /* 0x018400002d2c7984 */ /* 0x000e680000000c00 */
[----:B------:R-:W2:Y:S01]  /*73b0*/  LDS.128 R48, [R48+0x18400] ;  /* 0x0184000030307984 */ /* 0x000ea20000000c00 */
[----:B------:R-:W-:Y:S05]  /*73c0*/  @P3 BRA `(.L_x_1744) ;  /* 0x0000000400583947 */ /* 0x000fea0003800000 */
[----:B------:R-:W-:Y:S01]  /*73d0*/  SHF.R.U32.HI R62, RZ, 0x10, R73 ;  /* 0x00000010ff3e7819 */ /* 0x000fe20000011649 */
[----:B--2---:R-:W-:Y:S01]  /*73e0*/  IMAD.MOV.U32 R58, RZ, RZ, R48 ;  /* 0x000000ffff3a7224 */ /* 0x004fe200078e0030 */
[----:B------:R-:W-:Y:S01]  /*73f0*/  SHF.R.U32.HI R60, RZ, 0x10, R69 ;  /* 0x00000010ff3c7819 */ /* 0x000fe20000011645 */
[----:B------:R-:W-:Y:S01]  /*7400*/  IMAD.MOV.U32 R59, RZ, RZ, R50 ;  /* 0x000000ffff3b7224 */ /* 0x000fe200078e0032 */
[----:B------:R-:W-:Y:S01]  /*7410*/  SHF.R.U64 R72, R72, 0x10, R73 ;  /* 0x0000001048487819 */ /* 0x000fe20000001249 */
[----:B-1----:R-:W-:Y:S01]  /*7420*/  IMAD.MOV.U32 R48, RZ, RZ, R46 ;  /* 0x000000ffff307224 */ /* 0x002fe200078e002e */
[--C-:B------:R-:W-:Y:S01]  /*7430*/  SHF.R.U64 R73, R70, 0x10, R71.reuse ;  /* 0x0000001046497819 */ /* 0x100fe20000001247 */
[--C-:B------:R-:W-:Y:S01]  /*7440*/  HADD2.F32 R50, -RZ, R49.reuse.H0_H0 ;  /* 0x20000031ff327230 */ /* 0x100fe20000004100 */
[----:B------:R-:W-:Y:S01]  /*7450*/  SHF.R.U32.HI R70, RZ, 0x10, R71 ;  /* 0x00000010ff467819 */ /* 0x000fe20000011647 */
[----:B------:R-:W-:Y:S01]  /*7460*/  HADD2.F32 R49, -RZ, R49.H1_H1 ;  /* 0x30000031ff317230 */ /* 0x000fe20000004100 */
[--C-:B------:R-:W-:Y:S01]  /*7470*/  SHF.R.U64 R71, R74, 0x10, R75.reuse ;  /* 0x000000104a477819 */ /* 0x100fe2000000124b */
[--C-:B------:R-:W-:Y:S01]  /*7480*/  HADD2.F32 R46, -RZ, R45.reuse.H0_H0 ;  /* 0x2000002dff2e7230 */ /* 0x100fe20000004100 */
[----:B------:R-:W-:Y:S01]  /*7490*/  SHF.R.U32.HI R74, RZ, 0x10, R75 ;  /* 0x00000010ff4a7819 */ /* 0x000fe2000001164b */
[----:B------:R-:W-:Y:S01]  /*74a0*/  HADD2.F32 R62, -RZ, R62.H0_H0 ;  /* 0x2000003eff3e7230 */ /* 0x000fe20000004100 */
[----:B------:R-:W-:Y:S01]  /*74b0*/  SHF.R.U64 R76, R68, 0x10, R69 ;  /* 0x00000010444c7819 */ /* 0x000fe20000001245 */
[----:B------:R-:W-:-:S02]  /*74c0*/  HADD2.F32 R45, -RZ, R45.H1_H1 ;  /* 0x3000002dff2d7230 */ /* 0x000fc40000004100 */
[----:B------:R-:W-:Y:S02]  /*74d0*/  HADD2.F32 R63, -RZ, R133.H0_H0 ;  /* 0x20000085ff3f7230 */ /* 0x000fe40000004100 */
[-C--:B------:R-:W-:Y:S01]  /*74e0*/  FMUL.FTZ R64, R49, R62.reuse ;  /* 0x0000003e31407220 */ /* 0x080fe20000410000 */
[----:B------:R-:W-:Y:S02]  /*74f0*/  HADD2.F32 R60, -RZ, R60.H0_H0 ;  /* 0x2000003cff3c7230 */ /* 0x000fe40000004100 */
[C---:B------:R-:W-:Y:S01]  /*7500*/  FMUL.FTZ R62, R45.reuse, R62 ;  /* 0x0000003e2d3e7220 */ /* 0x040fe20000410000 */
[----:B------:R-:W-:Y:S02]  /*7510*/  HADD2.F32 R61, -RZ, R136.H0_H0 ;  /* 0x20000088ff3d7230 */ /* 0x000fe40000004100 */
[-C--:B------:R-:W-:Y:S01]  /*7520*/  FMUL.FTZ R65, R50, R63.reuse ;  /* 0x0000003f32417220 */ /* 0x080fe20000410000 */
[C---:B------:R-:W-:Y:S01]  /*7530*/  FMUL.FTZ R63, R46.reuse, R63 ;  /* 0x0000003f2e3f7220 */ /* 0x040fe20000410000 */
[-C--:B------:R-:W-:Y:S01]  /*7540*/  FFMA.FTZ R64, R45, R60.reuse, -R64 ;  /* 0x0000003c2d407223 */ /* 0x080fe20000010840 */
[----:B------:R-:W-:Y:S01]  /*7550*/  FFMA.FTZ R66, R49, R60, R62 ;  /* 0x0000003c31427223 */ /* 0x000fe2000001003e */
[----:B------:R-:W-:Y:S01]  /*7560*/  FFMA.FTZ R65, R46, R61, -R65 ;  /* 0x0000003d2e417223 */ /* 0x000fe20000010841 */
[----:B------:R-:W-:-:S02]  /*7570*/  HADD2.F32 R60, -RZ, R135.H0_H0 ;  /* 0x20000087ff3c7230 */ /* 0x000fc40000004100 */
[----:B------:R-:W-:Y:S01]  /*7580*/  FFMA.FTZ R63, R50, R61, R63 ;  /* 0x0000003d323f7223 */ /* 0x000fe2000001003f */
[----:B------:R-:W-:Y:S02]  /*7590*/  HADD2.F32 R45, -RZ, R47.H0_H0 ;  /* 0x2000002fff2d7230 */ /* 0x000fe40000004100 */
[----:B------:R-:W-:Y:S02]  /*75a0*/  HADD2.F32 R46, -RZ, R51.H0_H0 ;  /* 0x20000033ff2e7230 */ /* 0x000fe40000004100 */
[----:B------:R-:W-:Y:S02]  /*75b0*/  HADD2.F32 R49, -RZ, R137.H0_H0 ;  /* 0x20000089ff317230 */ /* 0x000fe40000004100 */
[-C--:B------:R-:W-:Y:S01]  /*75c0*/  FMUL.FTZ R61, R45, R60.reuse ;  /* 0x0000003c2d3d7220 */ /* 0x080fe20000410000 */
[----:B------:R-:W-:Y:S02]  /*75d0*/  HADD2.F32 R51, -RZ, R51.H1_H1 ;  /* 0x30000033ff337230 */ /* 0x000fe40000004100 */
[----:B------:R-:W-:Y:S01]  /*75e0*/  FMUL.FTZ R68, R46, R60 ;  /* 0x0000003c2e447220 */ /* 0x000fe20000410000 */
[----:B------:R-:W-:-:S02]  /*75f0*/  HADD2.F32 R62, -RZ, R74.H0_H0 ;  /* 0x2000004aff3e7230 */ /* 0x000fc40000004100 */
[-C--:B------:R-:W-:Y:S01]  /*7600*/  FFMA.FTZ R67, R46, R49.reuse, R61 ;  /* 0x000000312e437223 */ /* 0x080fe2000001003d */
[----:B------:R-:W-:Y:S02]  /*7610*/  HADD2.F32 R47, -RZ, R47.H1_H1 ;  /* 0x3000002fff2f7230 */ /* 0x000fe40000004100 */
[----:B------:R-:W-:Y:S01]  /*7620*/  FFMA.FTZ R68, R45, R49, -R68 ;  /* 0x000000312d447223 */ /* 0x000fe20000010844 */
[----:B------:R-:W-:Y:S02]  /*7630*/  HADD2.F32 R50, -RZ, R70.H0_H0 ;  /* 0x20000046ff327230 */ /* 0x000fe40000004100 */
[-C--:B------:R-:W-:Y:S01]  /*7640*/  FMUL.FTZ R60, R51, R62.reuse ;  /* 0x0000003e333c7220 */ /* 0x080fe20000410000 */
[----:B------:R-:W-:Y:S02]  /*7650*/  HADD2.F32 R46, -RZ, R58.H0_H0 ;  /* 0x2000003aff2e7230 */ /* 0x000fe40000004100 */
[----:B------:R-:W-:Y:S01]  /*7660*/  FMUL.FTZ R62, R47, R62 ;  /* 0x0000003e2f3e7220 */ /* 0x000fe20000410000 */
[----:B------:R-:W-:-:S02]  /*7670*/  HADD2.F32 R133, -RZ, R133.H1_H1 ;  /* 0x30000085ff857230 */ /* 0x000fc40000004100 */
[-C--:B------:R-:W-:Y:S01]  /*7680*/  FFMA.FTZ R69, R47, R50.reuse, -R60 ;  /* 0x000000322f457223 */ /* 0x080fe2000001083c */
[----:B------:R-:W-:Y:S02]  /*7690*/  HADD2.F32 R49, -RZ, R72.H0_H0 ;  /* 0x20000048ff317230 */ /* 0x000fe40000004100 */
[----:B------:R-:W-:Y:S01]  /*76a0*/  FFMA.FTZ R70, R51, R50, R62 ;  /* 0x0000003233467223 */ /* 0x000fe2000001003e */
[----:B------:R-:W-:Y:S02]  /*76b0*/  HADD2.F32 R45, -RZ, R44.H0_H0 ;  /* 0x2000002cff2d7230 */ /* 0x000fe40000004100 */
[----:B------:R-:W-:Y:S01]  /*76c0*/  FMUL.FTZ R50, R46, R133 ;  /* 0x000000852e327220 */ /* 0x000fe20000410000 */
[----:B------:R-:W-:Y:S01]  /*76d0*/  HADD2.F32 R58, -RZ, R58.H1_H1 ;  /* 0x3000003aff3a7230 */ /* 0x000fe20000004100 */
[----:B------:R-:W-:Y:S01]  /*76e0*/  F2FP.F16.F32.PACK_AB R63, R66, R63 ;  /* 0x0000003f423f723e */ /* 0x000fe200000000ff */
[----:B------:R-:W-:Y:S02]  /*76f0*/  HADD2.F32 R44, -RZ, R44.H1_H1 ;  /* 0x3000002cff2c7230 */ /* 0x000fe40000004100 */
[----:B------:R-:W-:Y:S01]  /*7700*/  FMUL.FTZ R133, R45, R133 ;  /* 0x000000852d857220 */ /* 0x000fe20000410000 */
[----:B------:R-:W-:-:S02]  /*7710*/  HADD2.F32 R136, -RZ, R136.H1_H1 ;  /* 0x30000088ff887230 */ /* 0x000fc40000004100 */
[-C--:B------:R-:W-:Y:S01]  /*7720*/  FMUL.FTZ R51, R58, R49.reuse ;  /* 0x000000313a337220 */ /* 0x080fe20000410000 */
[----:B------:R-:W-:Y:S02]  /*7730*/  HADD2.F32 R47, -RZ, R76.H0_H0 ;  /* 0x2000004cff2f7230 */ /* 0x000fe40000004100 */
[C---:B------:R-:W-:Y:S01]  /*7740*/  FMUL.FTZ R49, R44.reuse, R49 ;  /* 0x000000312c317220 */ /* 0x040fe20000410000 */
[----:B------:R-:W-:Y:S02]  /*7750*/  HADD2.F32 R135, -RZ, R135.H1_H1 ;  /* 0x30000087ff877230 */ /* 0x000fe40000004100 */
[----:B------:R-:W-:Y:S01]  /*7760*/  FFMA.FTZ R50, R45, R136, -R50 ;  /* 0x000000882d327223 */ /* 0x000fe20000010832 */
[----:B------:R-:W-:Y:S02]  /*7770*/  HADD2.F32 R45, -RZ, R59.H0_H0 ;  /* 0x2000003bff2d7230 */ /* 0x000fe40000004100 */
[-C--:B------:R-:W-:Y:S01]  /*7780*/  FFMA.FTZ R51, R44, R47.reuse, -R51 ;  /* 0x0000002f2c337223 */ /* 0x080fe20000010833 */
[----:B------:R-:W-:Y:S01]  /*7790*/  FFMA.FTZ R58, R58, R47, R49 ;  /* 0x0000002f3a3a7223 */ /* 0x000fe20000010031 */
[----:B------:R-:W-:-:S02]  /*77a0*/  HADD2.F32 R44, -RZ, R48.H0_H0 ;  /* 0x20000030ff2c7230 */ /* 0x000fc40000004100 */
[----:B------:R-:W-:Y:S01]  /*77b0*/  FFMA.FTZ R133, R46, R136, R133 ;  /* 0x000000882e857223 */ /* 0x000fe20000010085 */
[----:B------:R-:W-:Y:S02]  /*77c0*/  HADD2.F32 R47, -RZ, R71.H0_H0 ;  /* 0x20000047ff2f7230 */ /* 0x000fe40000004100 */
[-C--:B------:R-:W-:Y:S01]  /*77d0*/  FMUL.FTZ R49, R45, R135.reuse ;  /* 0x000000872d317220 */ /* 0x080fe20000410000 */
[----:B------:R-:W-:Y:S02]  /*77e0*/  HADD2.F32 R59, -RZ, R59.H1_H1 ;  /* 0x3000003bff3b7230 */ /* 0x000fe40000004100 */
[----:B------:R-:W-:Y:S01]  /*77f0*/  FMUL.FTZ R60, R44, R135 ;  /* 0x000000872c3c7220 */ /* 0x000fe20000410000 */
[----:B------:R-:W-:Y:S01]  /*7800*/  HADD2.F32 R48, -RZ, R48.H1_H1 ;  /* 0x30000030ff307230 */ /* 0x000fe20000004100 */
[----:B------:R-:W-:Y:S01]  /*7810*/  F2FP.F16.F32.PACK_AB R67, R70, R67 ;  /* 0x000000434643723e */ /* 0x000fe200000000ff */
[----:B------:R-:W-:Y:S02]  /*7820*/  HADD2.F32 R137, -RZ, R137.H1_H1 ;  /* 0x30000089ff897230 */ /* 0x000fe40000004100 */
[----:B------:R-:W-:Y:S01]  /*7830*/  FMUL.FTZ R61, R59, R47 ;  /* 0x0000002f3b3d7220 */ /* 0x000fe20000410000 */
[----:B------:R-:W-:-:S02]  /*7840*/  HADD2.F32 R46, -RZ, R73.H0_H0 ;  /* 0x20000049ff2e7230 */ /* 0x000fc40000004100 */
[----:B------:R-:W-:Y:S01]  /*7850*/  FMUL.FTZ R62, R48, R47 ;  /* 0x0000002f303e7220 */ /* 0x000fe20000410000 */
[----:B------:R-:W-:Y:S01]  /*7860*/  F2FP.F16.F32.PACK_AB R47, R69, R68 ;  /* 0x00000044452f723e */ /* 0x000fe200000000ff */
[-C--:B------:R-:W-:Y:S01]  /*7870*/  FFMA.FTZ R49, R44, R137.reuse, -R49 ;  /* 0x000000892c317223 */ /* 0x080fe20000010831 */
[----:B------:R-:W-:Y:S01]  /*7880*/  FFMA.FTZ R60, R45, R137, R60 ;  /* 0x000000892d3c7223 */ /* 0x000fe2000001003c */
[-C--:B------:R-:W-:Y:S01]  /*7890*/  FFMA.FTZ R48, R48, R46.reuse, -R61 ;  /* 0x0000002e30307223 */ /* 0x080fe2000001083d */
[----:B------:R-:W-:Y:S01]  /*78a0*/  FFMA.FTZ R59, R59, R46, R62 ;  /* 0x0000002e3b3b7223 */ /* 0x000fe2000001003e */
[----:B------:R-:W-:Y:S02]  /*78b0*/  F2FP.F16.F32.PACK_AB R62, R58, R133 ;  /* 0x000000853a3e723e */ /* 0x000fe400000000ff */
[----:B------:R-:W-:Y:S01]  /*78c0*/  F2FP.F16.F32.PACK_AB R44, R51, R50 ;  /* 0x00000032332c723e */ /* 0x000fe200000000ff */
[----:B------:R-:W-:Y:S01]  /*78d0*/  IMAD.MOV.U32 R51, RZ, RZ, R67 ;  /* 0x000000ffff337224 */ /* 0x000fe200078e0043 */
[----:B------:R-:W-:Y:S01]  /*78e0*/  F2FP.F16.F32.PACK_AB R46, R48, R49 ;  /* 0x00000031302e723e */ /* 0x000fe200000000ff */
[----:B------:R-:W-:Y:S01]  /*78f0*/  IMAD.MOV.U32 R48, RZ, RZ, R62 ;  /* 0x000000ffff307224 */ /* 0x000fe200078e003e */
[----:B------:R-:W-:Y:S01]  /*7900*/  F2FP.F16.F32.PACK_AB R45, R64, R65 ;  /* 0x00000041402d723e */ /* 0x000fe200000000ff */
[----:B------:R-:W-:Y:S01]  /*7910*/  IMAD.MOV.U32 R49, RZ, RZ, R63 ;  /* 0x000000ffff317224 */ /* 0x000fe200078e003f */
[----:B------:R-:W-:-:S07]  /*7920*/  F2FP.F16.F32.PACK_AB R50, R59, R60 ;  /* 0x0000003c3b32723e */ /* 0x000fce00000000ff */
.L_x_1744:
[----:B------:R-:W-:Y:S05]  /*7930*/  BSYNC B1 ;  /* 0x0000000000017941 */ /* 0x000fea0003800000 */
.L_x_1743:
[----:B-1----:R1:W-:Y:S01]  /*7940*/  STG.E.128 desc[UR38][R54.64], R44 ;  /* 0x0000002c36007986 */ /* 0x0023e2000c101d26 */
[----:B------:R-:W-:-:S13]  /*7950*/  ISETP.GE.AND P3, PT, R57, R132, PT ;  /* 0x000000843900720c */ /* 0x000fda0003f66270 */
[----:B------:R-:W-:Y:S05]  /*7960*/  @P3 BRA `(.L_x_1719) ;  /* 0x0000000400983947 */ /* 0x000fea0003800000 */
[--C-:B-1----:R-:W-:Y:S02]  /*7970*/  SHF.R.S32.HI R44, RZ, 0x1f, R57.reuse ;  /* 0x0000001fff2c7819 */ /* 0x102fe40000011439 */
[----:B------:R-:W-:-:S04]  /*7980*/  IADD3 R57, P3, P4, R96, R120, R57 ;  /* 0x0000007860397210 */ /* 0x000fc80007c7e039 */
[----:B------:R-:W-:Y:S02]  /*7990*/  IADD3.X R56, R35, R56, R44, P3, P4 ;  /* 0x0000003823387210 */ /* 0x000fe40001fe842c */
[----:B------:R-:W-:-:S04]  /*79a0*/  LEA R52, P3, R57, R52, 0x1 ;  /* 0x0000003439347211 */ /* 0x000fc800078608ff */
[----:B------:R-:W-:-:S05]  /*79b0*/  LEA.HI.X R53, R57, R53, R56, 0x1, P3 ;  /* 0x0000003539357211 */ /* 0x000fca00018f0c38 */
[----:B--2---:R1:W-:Y:S01]  /*79c0*/  STG.E.128 desc[UR38][R52.64], R48 ;  /* 0x0000003034007986 */ /* 0x0043e2000c101d26 */
[----:B------:R-:W-:Y:S05]  /*79d0*/  BRA `(.L_x_1719) ;  /* 0x00000004007c7947 */ /* 0x000fea0003800000 */
.L_x_1682:
[----:B------:R-:W-:-:S13]  /*79e0*/  ISETP.NE.AND P0, PT, R191, 0x3, PT ;  /* 0x00000003bf00780c */ /* 0x000fda0003f05270 */
[----:B------:R-:W-:Y:S05]  /*79f0*/  @!P0 BRA `(.L_x_1745) ;  /* 0x0000000000048947 */ /* 0x000fea0003800000 */
[----:B------:R-:W-:Y:S01]  /*7a00*/  BPT.TRAP 0x1 ;  /* 0x000000040000795c */ /* 0x000fe20000300000 */
.L_x_1745:
[----:B------:R-:W-:Y:S01]  /*7a10*/  IMAD R106, R184, 0x8, R2 ;  /* 0x00000008b86a7824 */ /* 0x000fe200078e0202 */
[----:B------:R-:W-:Y:S01]  /*7a20*/  SHF.L.U32 R119, R192, 0x1f, RZ ;  /* 0x0000001fc0777819 */ /* 0x000fe200000006ff */
[----:B------:R-:W-:Y:S01]  /*7a30*/  IMAD R114, R26, -0x80, R24 ;  /* 0xffffff801a727824 */ /* 0x000fe200078e0218 */
[----:B------:R-:W-:Y:S01]  /*7a40*/  BSSY B1, `(.L_x_1746) ;  /* 0x0000006000017945 */ /* 0x000fe20003800000 */
[----:B------:R-:W-:Y:S01]  /*7a50*/  SHF.R.S32.HI R45, RZ, 0x1f, R26 ;  /* 0x0000001fff2d7819 */ /* 0x000fe2000001141a */
[----:B------:R-:W0:Y:S01]  /*7a60*/  SYNCS.PHASECHK.TRANS64.TRYWAIT P3, [R106+URZ+0x28890], R119 ;  /* 0x028890776a0075a7 */ /* 0x000e22000806017f */
[----:B------:R-:W-:Y:S01]  /*7a70*/  IMAD R44, R3, R26, RZ ;  /* 0x0000001a032c7224 */ /* 0x000fe200078e02ff */
[----:B------:R-:W-:Y:S01]  /*7a80*/  VIMNMX R114, R114, 0x80, PT ;  /* 0x0000008072727848 */ /* 0x000fe20003fe0100 */
[----:B0-----:R-:W-:Y:S06]  /*7a90*/  @!P3 BRA `(.L_x_1747) ;  /* 0x000001c80054b947 */ /* 0x001fec0003800000 */
.L_x_2100:
[----:B------:R-:W-:Y:S05]  /*7aa0*/  BSYNC B1 ;  /* 0x0000000000017941 */ /* 0x000fea0003800000 */
.L_x_1746:
[----:B------:R-:W-:Y:S01]  /*7ab0*/  ISETP.GE.AND P3, PT, R23, R114, PT ;  /* 0x000000721700720c */ /* 0x000fe20003f66270 */
[----:B------:R-:W-:Y:S01]  /*7ac0*/  IMAD R45, R45, R128, R44 ;  /* 0x000000802d2d7224 */ /* 0x000fe200078e022c */
[----:B------:R-:W-:Y:S01]  /*7ad0*/  BSSY B1, `(.L_x_1748) ;  /* 0x0000012000017945 */ /* 0x000fe20003800000 */
[----:B------:R-:W-:-:S04]  /*7ae0*/  IMAD.WIDE.U32 R52, R128, R26, RZ ;  /* 0x0000001a80347225 */ /* 0x000fc800078e00ff */
[----:B------:R-:W-:-:S06]  /*7af0*/  IMAD.IADD R61, R45, 0x1, R53 ;  /* 0x000000012d3d7824 */ /* 0x000fcc00078e0235 */
[----:B------:R-:W-:Y:S05]  /*7b00*/  @P3 BRA `(.L_x_1749) ;  /* 0x0000000000383947 */ /* 0x000fea0003800000 */
[----:B------:R-:W1:Y:S01]  /*7b10*/  @!P2 LDC.64 R54, c[0x0][0x2e8] ;  /* 0x0000ba00ff36ab82 */ /* 0x000e620000000a00 */
[----:B------:R-:W2:Y:S01]  /*7b20*/  @!P2 LDS.128 R44, [R111+0x18400] ;  /* 0x018400006f2ca984 */ /* 0x000ea20000000c00 */
[----:B------:R-:W-:-:S03]  /*7b30*/  @!P2 IADD3 R58, P3, R36, R52, RZ ;  /* 0x00000034243aa210 */ /* 0x000fc60007f7e0ff */
[----:B------:R-:W3:Y:S02]  /*7b40*/  @!P1 LDS.128 R48, [R111+0x1c400] ;  /* 0x01c400006f309984 */ /* 0x000ee40000000c00 */
[----:B------:R-:W-:Y:S01]  /*7b50*/  @!P2 IMAD.X R59, R61, 0x1, R39, P3 ;  /* 0x000000013d3ba824 */ /* 0x000fe200018e0627 */
[----:B------:R-:W4:Y:S01]  /*7b60*/  @!P1 LDC.64 R56, c[0x0][0x2e8] ;  /* 0x0000ba00ff389b82 */ /* 0x000f220000000a00 */
[----:B-1----:R-:W-:-:S04]  /*7b70*/  @!P2 LEA R54, P3, R58, R54, 0x1 ;  /* 0x000000363a36a211 */ /* 0x002fc800078608ff */
[----:B------:R-:W-:Y:S02]  /*7b80*/  @!P2 LEA.HI.X R55, R58, R55, R59, 0x1, P3 ;  /* 0x000000373a37a211 */ /* 0x000fe400018f0c3b */
[----:B------:R-:W-:-:S05]  /*7b90*/  @!P1 IADD3 R58, P3, R99, R52, RZ ;  /* 0x00000034633a9210 */ /* 0x000fca0007f7e0ff */
[----:B------:R-:W-:Y:S01]  /*7ba0*/  @!P1 IMAD.X R59, R61, 0x1, R104, P3 ;  /* 0x000000013d3b9824 */ /* 0x000fe200018e0668 */
[----:B----4-:R-:W-:-:S04]  /*7bb0*/  @!P1 LEA R56, P3, R58, R56, 0x1 ;  /* 0x000000383a389211 */ /* 0x010fc800078608ff */
[----:B------:R-:W-:Y:S01]  /*7bc0*/  @!P1 LEA.HI.X R57, R58, R57, R59, 0x1, P3 ;  /* 0x000000393a399211 */ /* 0x000fe200018f0c3b */
[----:B--2---:R1:W-:Y:S04]  /*7bd0*/  @!P2 STG.E.128 desc[UR38][R54.64], R44 ;  /* 0x0000002c3600a986 */ /* 0x0043e8000c101d26 */
[----:B---3--:R1:W-:Y:S04]  /*7be0*/  @!P1 STG.E.128 desc[UR38][R56.64], R48 ;  /* 0x0000003038009986 */ /* 0x0083e8000c101d26 */
.L_x_1749:
[----:B------:R-:W-:Y:S05]  /*7bf0*/  BSYNC B1 ;  /* 0x0000000000017941 */ /* 0x000fea0003800000 */
.L_x_1748:
[----:B------:R-:W-:Y:S01]  /*7c00*/  ISETP.GE.AND P3, PT, R212, R114, PT ;  /* 0x00000072d400720c */ /* 0x000fe20003f66270 */
[----:B------:R-:W-:-:S12]  /*7c10*/  BSSY B1, `(.L_x_1750) ;  /* 0x0000012000017945 */ /* 0x000fd80003800000 */
[----:B------:R-:W-:Y:S05]  /*7c20*/  @P3 BRA `(.L_x_1751) ;  /* 0x0000000000403947 */ /* 0x000fea0003800000 */
[----:B-1----:R-:W1:Y:S01]  /*7c30*/  @!P2 LDC.64 R54, c[0x0][0x2e8] ;  /* 0x0000ba00ff36ab82 */ /* 0x002e620000000a00 */
[----:B------:R-:W2:Y:S01]  /*7c40*/  @!P2 LDS.128 R44, [R111+0x19400] ;  /* 0x019400006f2ca984 */ /* 0x000ea20000000c00 */
[----:B------:R-:W-:-:S03]  /*7c50*/  IADD3 R60, P3, R88, R52, RZ ;  /* 0x00000034583c7210 */ /* 0x000fc60007f7e0ff */
[----:B------:R-:W3:Y:S02]  /*7c60*/  @!P1 LDS.128 R48, [R111+0x1d400] ;  /* 0x01d400006f309984 */ /* 0x000ee40000000c00 */
[----:B------:R-:W-:Y:S01]  /*7c70*/  IMAD.X R62, R61, 0x1, R89, P3 ;  /* 0x000000013d3e7824 */ /* 0x000fe200018e0659 */
[----:B------:R-:W4:Y:S01]  /*7c80*/  @!P1 LDC.64 R56, c[0x0][0x2e8] ;  /* 0x0000ba00ff389b82 */ /* 0x000f220000000a00 */
[----:B------:R-:W-:-:S05]  /*7c90*/  @!P2 IADD3 R58, P3, R60, R36, RZ ;  /* 0x000000243c3aa210 */ /* 0x000fca0007f7e0ff */
[----:B------:R-:W-:Y:S01]  /*7ca0*/  @!P2 IMAD.X R59, R62, 0x1, R39, P3 ;  /* 0x000000013e3ba824 */ /* 0x000fe200018e0627 */
        /* <DEDUP_REMOVED lines=8> */
.L_x_1751:
[----:B------:R-:W-:Y:S05]  /*7d30*/  BSYNC B1 ;  /* 0x0000000000017941 */ /* 0x000fea0003800000 */
.L_x_1750:
[----:B------:R-:W-:Y:S01]  /*7d40*/  ISETP.GE.AND P3, PT, R211, R114, PT ;  /* 0x00000072d300720c */ /* 0x000fe20003f66270 */
[----:B------:R-:W-:-:S12]  /*7d50*/  BSSY B1, `(.L_x_1752) ;  /* 0x0000012000017945 */ /* 0x000fd80003800000 */
[----:B------:R-:W-:Y:S05]  /*7d60*/  @P3 BRA `(.L_x_1753) ;  /* 0x0000000000403947 */ /* 0x000fea0003800000 */
[----:B-12---:R-:W1:Y:S01]  /*7d70*/  @!P2 LDC.64 R54, c[0x0][0x2e8] ;  /* 0x0000ba00ff36ab82 */ /* 0x006e620000000a00 */
[----:B------:R-:W2:Y:S01]  /*7d80*/  @!P2 LDS.128 R44, [R111+0x1a400] ;  /* 0x01a400006f2ca984 */ /* 0x000ea20000000c00 */
[----:B------:R-:W-:-:S03]  /*7d90*/  LEA R60, P3, R98, R52, 0x6 ;  /* 0x00000034623c7211 */ /* 0x000fc600078630ff */
        /* <DEDUP_REMOVED lines=13> */
.L_x_1753:
[----:B------:R-:W-:Y:S05]  /*7e70*/  BSYNC B1 ;  /* 0x0000000000017941 */ /* 0x000fea0003800000 */
.L_x_1752:
[----:B------:R-:W-:-:S13]  /*7e80*/  ISETP.GE.AND P3, PT, R210, R114, PT ;  /* 0x00000072d200720c */ /* 0x000fda0003f66270 */
[----:B------:R-:W-:Y:S05]  /*7e90*/  @P3 BRA `(.L_x_1719) ;  /* 0x00000000004c3947 */ /* 0x000fea0003800000 */
[----:B------:R-:W3:Y:S01]  /*7ea0*/  LDC.64 R58, c[0x0][0x300] ;  /* 0x0000c000ff3a7b82 */ /* 0x000ee20000000a00 */
[----:B-12-4-:R-:W1:Y:S01]  /*7eb0*/  @!P2 LDS.128 R44, [R111+0x1b400] ;  /* 0x01b400006f2ca984 */ /* 0x016e620000000c00 */
[----:B------:R-:W-:-:S03]  /*7ec0*/  MOV R53, R61 ;  /* 0x0000003d00357202 */ /* 0x000fc60000000f00 */
[----:B------:R-:W2:Y:S03]  /*7ed0*/  @!P1 LDS.128 R48, [R111+0x1f400] ;  /* 0x01f400006f309984 */ /* 0x000ea60000000c00 */
[----:B------:R-:W4:Y:S08]  /*7ee0*/  @!P2 LDC.64 R54, c[0x0][0x2e8] ;  /* 0x0000ba00ff36ab82 */ /* 0x000f300000000a00 */
[----:B------:R-:W5:Y:S01]  /*7ef0*/  @!P1 LDC.64 R56, c[0x0][0x2e8] ;  /* 0x0000ba00ff389b82 */ /* 0x000f620000000a00 */
[----:B---3--:R-:W-:-:S04]  /*7f00*/  IMAD.WIDE.U32 R52, R58, 0x60, R52 ;  /* 0x000000603a347825 */ /* 0x008fc800078e0034 */
[----:B------:R-:W-:-:S04]  /*7f10*/  IMAD R59, R59, 0x60, RZ ;  /* 0x000000603b3b7824 */ /* 0x000fc800078e02ff */
[----:B------:R-:W-:Y:S01]  /*7f20*/  IMAD.IADD R59, R53, 0x1, R59 ;  /* 0x00000001353b7824 */ /* 0x000fe200078e023b */
[----:B------:R-:W-:-:S05]  /*7f30*/  @!P2 IADD3 R53, P3, R36, R52, RZ ;  /* 0x000000342435a210 */ /* 0x000fca0007f7e0ff */
[----:B------:R-:W-:Y:S01]  /*7f40*/  @!P2 IMAD.X R58, R59, 0x1, R39, P3 ;  /* 0x000000013b3aa824 */ /* 0x000fe200018e0627 */
[----:B----4-:R-:W-:-:S04]  /*7f50*/  @!P2 LEA R54, P3, R53, R54, 0x1 ;  /* 0x000000363536a211 */ /* 0x010fc800078608ff */
[----:B------:R-:W-:Y:S02]  /*7f60*/  @!P2 LEA.HI.X R55, R53, R55, R58, 0x1, P3 ;  /* 0x000000373537a211 */ /* 0x000fe400018f0c3a */
[----:B------:R-:W-:-:S03]  /*7f70*/  @!P1 IADD3 R52, P3, R99, R52, RZ ;  /* 0x0000003463349210 */ /* 0x000fc60007f7e0ff */
[----:B-1----:R1:W-:Y:S02]  /*7f80*/  @!P2 STG.E.128 desc[UR38][R54.64], R44 ;  /* 0x0000002c3600a986 */ /* 0x0023e4000c101d26 */
[----:B------:R-:W-:Y:S01]  /*7f90*/  @!P1 IMAD.X R53, R59, 0x1, R104, P3 ;  /* 0x000000013b359824 */ /* 0x000fe200018e0668 */
[----:B-----5:R-:W-:-:S04]  /*7fa0*/  @!P1 LEA R56, P3, R52, R56, 0x1 ;  /* 0x0000003834389211 */ /* 0x020fc800078608ff */
[----:B------:R-:W-:-:S05]  /*7fb0*/  @!P1 LEA.HI.X R57, R52, R57, R53, 0x1, P3 ;  /* 0x0000003934399211 */ /* 0x000fca00018f0c35 */
[----:B--2---:R1:W-:Y:S04]  /*7fc0*/  @!P1 STG.E.128 desc[UR38][R56.64], R48 ;  /* 0x0000003038009986 */ /* 0x0043e8000c101d26 */
.L_x_1719:
[----:B------:R-:W-:Y:S05]  /*7fd0*/  BSYNC B0 ;  /* 0x0000000000007941 */ /* 0x000fea0003800000 */
.L_x_1681:
[----:B-1234-:R-:W1:Y:S01]  /*7fe0*/  S2R R44, SR_TID.X ;  /* 0x00000000002c7919 */ /* 0x01ee620000002100 */
        /* <DEDUP_REMOVED lines=8> */
[----:B-1----:R-:W-:Y:S01]  /*8070*/  LOP3.LUT R44, R44, 0x7f, RZ, 0xc0, !PT ;  /* 0x0000007f2c2c7812 */ /* 0x002fe200078ec0ff */
[----:B--2---:R1:W-:Y:S03]  /*8080*/  BAR.SYNC.DEFER_BLOCKING R126, 0x80 ;  /* 0x0002007e0000751d */ /* 0x0043e60000010000 */
[----:B------:R-:W-:-:S13]  /*8090*/  ISETP.NE.AND P3, PT, R44, RZ, PT ;  /* 0x000000ff2c00720c */ /* 0x000fda0003f65270 */
[----:B------:R-:W-:-:S05]  /*80a0*/  @!P3 VIADD R44, R106, 0x288a0 ;  /* 0x000288a06a2cb836 */ /* 0x000fca0000000000 */
[----:B------:R-:W-:-:S04]  /*80b0*/  @!P3 PRMT R44, RZ, 0x654, R44 ;  /* 0x00000654ff2cb816 */ /* 0x000fc8000000002c */
[----:B------:R1:W-:Y:S01]  /*80c0*/  @!P3 SYNCS.ARRIVE.TRANS64.RED.A1T0 RZ, [R44+URZ], RZ ;  /* 0x000000ff2cffb9a7 */ /* 0x0003e2000810043f */
[----:B------:R-:W-:Y:S05]  /*80d0*/  @!P0 BRA `(.L_x_1755) ;  /* 0x0000000000048947 */ /* 0x000fea0003800000 */
[----:B------:R-:W-:Y:S01]  /*80e0*/  BPT.TRAP 0x1 ;  /* 0x000000040000795c */ /* 0x000fe20000300000 */
.L_x_1755:
[----:B------:R-:W-:Y:S05]  /*80f0*/  BSYNC B0 ;  /* 0x0000000000007941 */ /* 0x000fea0003800000 */
.L_x_1754:
[----:B------:R-:W2:Y:S01]  /*8100*/  SYNCS.PHASECHK.TRANS64.TRYWAIT P0, [R106+URZ+0x288b0], R119 ;  /* 0x0288b0776a0075a7 */ /* 0x000ea2000800017f */
[----:B------:R-:W-:Y:S01]  /*8110*/  ULDC UR36, c[0x0][0x2f4] ;  /* 0x0000bd0000247ab9 */ /* 0x000fe20000000800 */
[----:B------:R-:W-:Y:S01]  /*8120*/  ULDC.64 UR40, c[0x0][0x328] ;  /* 0x0000ca0000287ab9 */ /* 0x000fe20000000a00 */
[----:B------:R-:W-:Y:S01]  /*8130*/  ULDC.64 UR42, c[0x0][0x318] ;  /* 0x0000c600002a7ab9 */ /* 0x000fe20000000a00 */
[----:B------:R-:W-:Y:S04]  /*8140*/  BSSY B0, `(.L_x_1756) ;  /* 0x0000002000007945 */ /* 0x000fe80003800000 */
[----:B--2---:R-:W-:Y:S05]  /*8150*/  @!P0 BRA `(.L_x_1757) ;  /* 0x000001c000b88947 */ /* 0x004fea0003800000 */
.L_x_2101:
[----:B------:R-:W-:Y:S05]  /*8160*/  BSYNC B0 ;  /* 0x0000000000007941 */ /* 0x000fea0003800000 */
.L_x_1756:
[----:B------:R-:W-:Y:S01]  /*8170*/  ISETP.GE.AND P0, PT, R23, R114, PT ;  /* 0x000000721700720c */ /* 0x000fe20003f06270 */
[----:B------:R-:W-:Y:S01]  /*8180*/  BSSY B0, `(.L_x_1758) ;  /* 0x0000011000007945 */ /* 0x000fe20003800000 */
[----:B------:R-:W-:-:S11]  /*8190*/  IMAD.WIDE R48, R26, 0x80, R42 ;  /* 0x000000801a307825 */ /* 0x000fd600078e022a */
[----:B------:R-:W-:Y:S05]  /*81a0*/  @P0 BRA `(.L_x_1759) ;  /* 0x0000000000380947 */ /* 0x000fea0003800000 */
[----:B------:R-:W-:Y:S02]  /*81b0*/  IMAD R47, R49, UR40, RZ ;  /* 0x00000028312f7c24 */ /* 0x000fe4000f8e02ff */
[----:B-1----:R-:W-:Y:S02]  /*81c0*/  IMAD.MOV.U32 R44, RZ, RZ, R94 ;  /* 0x000000ffff2c7224 */ /* 0x002fe400078e005e */
[----:B------:R-:W-:Y:S02]  /*81d0*/  IMAD.MOV.U32 R45, RZ, RZ, R105 ;  /* 0x000000ffff2d7224 */ /* 0x000fe400078e0069 */
[C---:B------:R-:W-:Y:S02]  /*81e0*/  IMAD R47, R48.reuse, UR41, R47 ;  /* 0x00000029302f7c24 */ /* 0x040fe4000f8e022f */
[----:B------:R-:W-:-:S04]  /*81f0*/  IMAD.WIDE.U32 R44, R48, UR40, R44 ;  /* 0x00000028302c7c25 */ /* 0x000fc8000f8e002c */
[----:B------:R-:W-:Y:S01]  /*8200*/  IMAD.IADD R45, R45, 0x1, R47 ;  /* 0x000000012d2d7824 */ /* 0x000fe200078e022f */
[----:B------:R-:W-:-:S04]  /*8210*/  LEA R50, P0, R44, UR42, 0x1 ;  /* 0x0000002a2c327c11 */ /* 0x000fc8000f8008ff */
[----:B------:R-:W-:Y:S02]  /*8220*/  LEA.HI.X R51, R44, UR43, R45, 0x1, P0 ;  /* 0x0000002b2c337c11 */ /* 0x000fe400080f0c2d */
[----:B------:R-:W-:-:S13]  /*8230*/  ISETP.GE.AND P0, PT, R16, UR36, PT ;  /* 0x0000002410007c0c */ /* 0x000fda000bf06270 */
[----:B------:R-:W1:Y:S04]  /*8240*/  @!P0 LDS.128 R44, [R111+0x400] ;  /* 0x000400006f2c8984 */ /* 0x000e680000000c00 */
[----:B-1----:R-:W-:Y:S01]  /*8250*/  @!P0 STG.E.128 desc[UR38][R50.64], R44 ;  /* 0x0000002c32008986 */ /* 0x002fe2000c101d26 */
[----:B------:R-:W-:-:S13]  /*8260*/  ISETP.GE.AND P0, PT, R190, UR36, PT ;  /* 0x00000024be007c0c */ /* 0x000fda000bf06270 */
[----:B------:R-:W1:Y:S04]  /*8270*/  @!P0 LDS.128 R44, [R111+0x4400] ;  /* 0x004400006f2c8984 */ /* 0x000e680000000c00 */
[----:B-1----:R3:W-:Y:S02]  /*8280*/  @!P0 STG.E.128 desc[UR38][R50.64+0x80], R44 ;  /* 0x0000802c32008986 */ /* 0x0027e4000c101d26 */
.L_x_1759:
[----:B------:R-:W-:Y:S05]  /*8290*/  BSYNC B0 ;  /* 0x0000000000007941 */ /* 0x000fea0003800000 */
.L_x_1758:
[----:B------:R-:W-:Y:S01]  /*82a0*/  ISETP.GE.AND P0, PT, R212, R114, PT ;  /* 0x00000072d400720c */ /* 0x000fe20003f06270 */
[----:B------:R-:W-:-:S12]  /*82b0*/  BSSY B0, `(.L_x_1760) ;  /* 0x0000012000007945 */ /* 0x000fd80003800000 */
[----:B------:R-:W-:Y:S05]  /*82c0*/  @P0 BRA `(.L_x_1761) ;  /* 0x0000000000400947 */ /* 0x000fea0003800000 */
[----:B---3--:R-:W-:Y:S01]  /*82d0*/  IADD3 R47, P0, R48, 0x20, RZ ;  /* 0x00000020302f7810 */ /* 0x008fe20007f1e0ff */
[----:B------:R-:W-:-:S04]  /*82e0*/  IMAD.MOV.U32 R45, RZ, RZ, R105 ;  /* 0x000000ffff2d7224 */ /* 0x000fc800078e0069 */
[----:B-1----:R-:W-:-:S04]  /*82f0*/  IMAD.X R44, RZ, RZ, R49, P0 ;  /* 0x000000ffff2c7224 */ /* 0x002fc800000e0631 */
[----:B------:R-:W-:Y:S02]  /*8300*/  IMAD R46, R44, UR40, RZ ;  /* 0x000000282c2e7c24 */ /* 0x000fe4000f8e02ff */
[----:B------:R-:W-:-:S04]  /*8310*/  IMAD.MOV.U32 R44, RZ, RZ, R94 ;  /* 0x000000ffff2c7224 */ /* 0x000fc800078e005e */
[----:B------:R-:W-:-:S04]  /*8320*/  IMAD.WIDE.U32 R44, R47, UR40, R44 ;  /* 0x000000282f2c7c25 */ /* 0x000fc8000f8e002c */
[----:B------:R-:W-:Y:S01]  /*8330*/  IMAD R47, R47, UR41, R46 ;  /* 0x000000292f2f7c24 */ /* 0x000fe2000f8e022e */
[----:B------:R-:W-:-:S03]  /*8340*/  LEA R50, P0, R44, UR42, 0x1 ;  /* 0x0000002a2c327c11 */ /* 0x000fc6000f8008ff */
[----:B------:R-:W-:-:S05]  /*8350*/  IMAD.IADD R45, R45, 0x1, R47 ;  /* 0x000000012d2d7824 */ /* 0x000fca00078e022f */
[----:B------:R-:W-:Y:S02]  /*8360*/  LEA.HI.X R51, R44, UR43, R45, 0x1, P0 ;  /* 0x0000002b2c337c11 */ /* 0x000fe400080f0c2d */
[----:B------:R-:W-:-:S13]  /*8370*/  ISETP.GE.AND P0, PT, R16, UR36, PT ;  /* 0x0000002410007c0c */ /* 0x000fda000bf06270 */
[----:B------:R-:W1:Y:S04]  /*8380*/  @!P0 LDS.128 R44, [R111+0x1400] ;  /* 0x001400006f2c8984 */ /* 0x000e680000000c00 */
[----:B-1----:R-:W-:Y:S01]  /*8390*/  @!P0 STG.E.128 desc[UR38][R50.64], R44 ;  /* 0x0000002c32008986 */ /* 0x002fe2000c101d26 */
[----:B------:R-:W-:-:S13]  /*83a0*/  ISETP.GE.AND P0, PT, R190, UR36, PT ;  /* 0x00000024be007c0c */ /* 0x000fda000bf06270 */
[----:B------:R-:W1:Y:S04]  /*83b0*/  @!P0 LDS.128 R44, [R111+0x5400] ;  /* 0x005400006f2c8984 */ /* 0x000e680000000c00 */
[----:B-1----:R4:W-:Y:S02]  /*83c0*/  @!P0 STG.E.128 desc[UR38][R50.64+0x80], R44 ;  /* 0x0000802c32008986 */ /* 0x0029e4000c101d26 */
.L_x_1761:
[----:B------:R-:W-:Y:S05]  /*83d0*/  BSYNC B0 ;  /* 0x0000000000007941 */ /* 0x000fea0003800000 */
.L_x_1760:
[----:B------:R-:W-:Y:S01]  /*83e0*/  ISETP.GE.AND P0, PT, R211, R114, PT ;  /* 0x00000072d300720c */ /* 0x000fe20003f06270 */
[----:B------:R-:W-:-:S12]  /*83f0*/  BSSY B0, `(.L_x_1762) ;  /* 0x0000012000007945 */ /* 0x000fd80003800000 */
[----:B------:R-:W-:Y:S05]  /*8400*/  @P0 BRA `(.L_x_1763) ;  /* 0x0000000000400947 */ /* 0x000fea0003800000 */
[----:B---34-:R-:W-:Y:S01]  /*8410*/  IADD3 R47, P0, R48, 0x40, RZ ;  /* 0x00000040302f7810 */ /* 0x018fe20007f1e0ff */
        /* <DEDUP_REMOVED lines=15> */
.L_x_1763:
[----:B------:R-:W-:Y:S05]  /*8510*/  BSYNC B0 ;  /* 0x0000000000007941 */ /* 0x000fea0003800000 */
.L_x_1762:
[----:B------:R-:W-:Y:S01]  /*8520*/  ISETP.GE.AND P0, PT, R210, R114, PT ;  /* 0x00000072d200720c */ /* 0x000fe20003f06270 */
[----:B------:R-:W-:-:S12]  /*8530*/  BSSY B0, `(.L_x_1764) ;  /* 0x0000012000007945 */ /* 0x000fd80003800000 */
[----:B------:R-:W-:Y:S05]  /*8540*/  @P0 BRA `(.L_x_1765) ;  /* 0x0000000000400947 */ /* 0x000fea0003800000 */
[----:B-1-34-:R-:W-:Y:S01]  /*8550*/  IADD3 R47, P0, R48, 0x60, RZ ;  /* 0x00000060302f7810 */ /* 0x01afe20007f1e0ff */
[----:B------:R-:W-:Y:S01]  /*8560*/  IMAD.MOV.U32 R45, RZ, RZ, R105 ;  /* 0x000000ffff2d7224 */ /* 0x000fe200078e0069 */
[----:B------:R-:W-:-:S03]  /*8570*/  MOV R44, R94 ;  /* 0x0000005e002c7202 */ /* 0x000fc60000000f00 */
        /* <DEDUP_REMOVED lines=13> */
.L_x_1765:
[----:B------:R-:W-:Y:S05]  /*8650*/  BSYNC B0 ;  /* 0x0000000000007941 */ /* 0x000fea0003800000 */
.L_x_1764:
[----:B------:R-:W-:Y:S01]  /*8660*/  @!PT LDS RZ, [RZ] ;  /* 0x00000000fffff984 */ /* 0x000fe20000000800 */
[----:B------:R-:W-:Y:S01]  /*8670*/  @!PT LDS RZ, [RZ] ;  /* 0x00000000fffff984 */ /* 0x000fe20000000800 */
[----:B------:R-:W-:Y:S01]  /*8680*/  @!PT LDS RZ, [RZ] ;  /* 0x00000000fffff984 */ /* 0x000fe20000000800 */
[----:B------:R-:W-:Y:S01]  /*8690*/  @!PT LDS RZ, [RZ] ;  /* 0x00000000fffff984 */ /* 0x000fe20000000800 */
[----:B------:R5:W-:Y:S06]  /*86a0*/  MEMBAR.ALL.CTA ;  /* 0x0000000000007992 */ /* 0x000bec0000008000 */
[----:B-----5:R-:W5:Y:S02]  /*86b0*/  FENCE.VIEW.ASYNC.S ;  /* 0x00000000000073c6 */ /* 0x020f640000000000 */
[----:B-----5:R1:W-:Y:S01]  /*86c0*/  BAR.SYNC.DEFER_BLOCKING R126, 0x80 ;  /* 0x0002007e0000751d */ /* 0x0203e20000010000 */
[----:B------:R-:W-:Y:S01]  /*86d0*/  ISETP.NE.AND P4, PT, R107, RZ, PT ;  /* 0x000000ff6b00720c */ /* 0x000fe20003f85270 */
[----:B------:R-:W-:-:S02]  /*86e0*/  VIADD R184, R184, 0x1 ;  /* 0x00000001b8b87836 */ /* 0x000fc40000000000 */
[----:B0-2---:R-:W-:-:S03]  /*86f0*/  @!P3 VIADD R106, R106, 0x288c0 ;  /* 0x000288c06a6ab836 */ /* 0x005fc60000000000 */
[C---:B------:R-:W-:Y:S02]  /*8700*/  ISETP.NE.AND P0, PT, R184.reuse, 0x2, PT ;  /* 0x00000002b800780c */ /* 0x040fe40003f05270 */
[----:B------:R-:W-:Y:S02]  /*8710*/  @!P3 PRMT R106, RZ, 0x654, R106 ;  /* 0x00000654ff6ab816 */ /* 0x000fe4000000006a */
[----:B-1-34-:R-:W-:Y:S02]  /*8720*/  SEL R45, RZ, 0x1, P0 ;  /* 0x00000001ff2d7807 */ /* 0x01afe40000000000 */
[----:B------:R-:W-:Y:S02]  /*8730*/  SEL R184, R184, RZ, P0 ;  /* 0x000000ffb8b87207 */ /* 0x000fe40000000000 */
[----:B------:R-:W-:Y:S01]  /*8740*/  LOP3.LUT R192, R192, R45, RZ, 0x3c, !PT ;  /* 0x0000002dc0c07212 */ /* 0x000fe200078e3cff */
[----:B------:R0:W-:Y:S01]  /*8750*/  @!P3 SYNCS.ARRIVE.TRANS64.RED.A1T0 RZ, [R106+URZ], RZ ;  /* 0x000000ff6affb9a7 */ /* 0x0001e2000810043f */
[----:B------:R-:W-:Y:S05]  /*8760*/  @P4 BRA `(.L_x_1766) ;  /* 0xffffff9c00e84947 */ /* 0x000fea000383ffff */
[----:B------:R-:W1:Y:S01]  /*8770*/  S2R R44, SR_TID.X ;  /* 0x00000000002c7919 */ /* 0x000e620000002100 */
[----:B------:R-:W-:Y:S02]  /*8780*/  PLOP3.LUT P0, PT, PT, PT, PT, 0x8, 0x0 ;  /* 0x000000000000781c */ /* 0x000fe40003f0e170 */
[----:B-1----:R-:W-:-:S04]  /*8790*/  SHF.R.U32.HI R44, RZ, 0x7, R44 ;  /* 0x00000007ff2c7819 */ /* 0x002fc8000001162c */
[----:B------:R-:W-:-:S13]  /*87a0*/  ISETP.NE.AND P4, PT, R44, 0x1, PT ;  /* 0x000000012c00780c */ /* 0x000fda0003f85270 */
[----:B------:R-:W-:Y:S06]  /*87b0*/  @!P4 BAR.ARV 0x9, 0x100 ;  /* 0x024400000000cb1d */ /* 0x000fec0000002000 */
.L_x_1676:
[----:B------:R-:W1:Y:S01]  /*87c0*/  LDC R0, c[0x0][0x448] ;  /* 0x00011200ff007b82 */ /* 0x000e620000000800 */
[----:B------:R-:W-:-:S07]  /*87d0*/  IADD3 R5, R188, 0x1, -R187 ;  /* 0x00000001bc057810 */ /* 0x000fce0007ffe8bb */
[----:B------:R-:W2:Y:S01]  /*87e0*/  LDC.64 R6, c[0x0][0x9e0] ;  /* 0x00027800ff067b82 */ /* 0x000ea20000000a00 */
[----:B-1----:R-:W-:Y:S01]  /*87f0*/  ISETP.NE.AND P1, PT, R0, 0x1, PT ;  /* 0x000000010000780c */ /* 0x002fe20003f25270 */
[----:B------:R-:W-:Y:S01]  /*8800*/  VIADD R0, R193, 0x7f ;  /* 0x0000007fc1007836 */ /* 0x000fe20000000000 */
[----:B--2---:R-:W-:-:S11]  /*8810*/  ISETP.GE.AND P2, PT, R7, 0x1, PT ;  /* 0x000000010700780c */ /* 0x004fd60003f46270 */
[----:B------:R-:W1:Y:S08]  /*8820*/  @P1 LDC R3, c[0x0][0x44c] ;  /* 0x00011300ff031b82 */ /* 0x000e700000000800 */
[----:B------:R-:W2:Y:S01]  /*8830*/  @P1 LDC R4, c[0x0][0x450] ;  /* 0x00011400ff041b82 */ /* 0x000ea20000000800 */
[----:B-1----:R-:W-:-:S05]  /*8840*/  @P1 IMAD.HI.U32 R3, R0, R3, RZ ;  /* 0x0000000300031227 */ /* 0x002fca00078e00ff */
[----:B--2---:R-:W-:-:S05]  /*8850*/  @P1 SHF.R.U32.HI R0, RZ, R4, R3 ;  /* 0x00000004ff001219 */ /* 0x004fca0000011603 */
[----:B------:R-:W-:Y:S01]  /*8860*/  IMAD.IADD R5, R5, 0x1, R0 ;  /* 0x0000000105057824 */ /* 0x000fe200078e0200 */
[----:B------:R-:W-:Y:S06]  /*8870*/  @P0 BRA `(.L_x_1767) ;  /* 0x00000000000c0947 */ /* 0x000fec0003800000 */
[----:B------:R-:W1:Y:S01]  /*8880*/  FENCE.VIEW.ASYNC.G ;  /* 0x00000000000073c6 */ /* 0x000e620000000100 */
[----:B------:R-:W-:Y:S05]  /*8890*/  WARPSYNC.ALL ;  /* 0x0000000000007948 */ /* 0x000fea0003800000 */
[----:B-1----:R-:W-:Y:S06]  /*88a0*/  BAR.ARV 0xc, 0x180 ;  /* 0x0306000000007b1d */ /* 0x002fec0000002000 */
.L_x_1767:
[----:B------:R-:W-:Y:S01]  /*88b0*/  IMAD.IADD R0, R5, 0x1, R6 ;  /* 0x0000000105007824 */ /* 0x000fe200078e0206 */
[----:B------:R-:W-:Y:S06]  /*88c0*/  @!P2 BRA `(.L_x_1768) ;  /* 0x000000000048a947 */ /* 0x000fec0003800000 */
[C---:B------:R-:W-:Y:S01]  /*88d0*/  ISETP.GT.AND P0, PT, R5.reuse, RZ, PT ;  /* 0x000000ff0500720c */ /* 0x040fe20003f04270 */
[----:B------:R-:W-:Y:S01]  /*88e0*/  BSSY B0, `(.L_x_1769) ;  /* 0x000000e000007945 */ /* 0x000fe20003800000 */
[----:B------:R-:W-:-:S11]  /*88f0*/  VIADD R3, R5, 0xffffffff ;  /* 0xffffffff05037836 */ /* 0x000fd60000000000 */
[----:B------:R-:W-:Y:S05]  /*8900*/  @P0 BRA `(.L_x_1770) ;  /* 0x00000000001c0947 */ /* 0x000fea0003800000 */
[----:B------:R-:W-:Y:S01]  /*8910*/  ISETP.NE.AND P0, PT, R7, 0x1, PT ;  /* 0x000000010700780c */ /* 0x000fe20003f05270 */
[----:B------:R-:W-:-:S12]  /*8920*/  IMAD.MOV R3, RZ, RZ, -R5 ;  /* 0x000000ffff037224 */ /* 0x000fd800078e0a05 */
[----:B------:R-:W1:Y:S02]  /*8930*/  @P0 LDC.64 R8, c[0x0][0x9e8] ;  /* 0x00027a00ff080b82 */ /* 0x000e640000000a00 */
[----:B-1----:R-:W-:-:S05]  /*8940*/  @P0 IMAD.HI.U32 R4, R3, R8, RZ ;  /* 0x0000000803040227 */ /* 0x002fca00078e00ff */
[----:B------:R-:W-:-:S04]  /*8950*/  @P0 SHF.R.U32.HI R3, RZ, R9, R4 ;  /* 0x00000009ff030219 */ /* 0x000fc80000011604 */
[----:B------:R-:W-:Y:S01]  /*8960*/  LOP3.LUT R3, RZ, R3, RZ, 0x33, !PT ;  /* 0x00000003ff037212 */ /* 0x000fe200078e33ff */
[----:B------:R-:W-:Y:S06]  /*8970*/  BRA `(.L_x_1771) ;  /* 0x0000000000107947 */ /* 0x000fec0003800000 */
.L_x_1770:
[----:B------:R-:W-:-:S13]  /*8980*/  ISETP.NE.AND P0, PT, R7, 0x1, PT ;  /* 0x000000010700780c */ /* 0x000fda0003f05270 */
[----:B------:R-:W1:Y:S02]  /*8990*/  @P0 LDC.64 R4, c[0x0][0x9e8] ;  /* 0x00027a00ff040b82 */ /* 0x000e640000000a00 */
[----:B-1----:R-:W-:-:S05]  /*89a0*/  @P0 IMAD.HI.U32 R4, R3, R4, RZ ;  /* 0x0000000403040227 */ /* 0x002fca00078e00ff */
[----:B------:R-:W-:-:S07]  /*89b0*/  @P0 SHF.R.U32.HI R3, RZ, R5, R4 ;  /* 0x00000005ff030219 */ /* 0x000fce0000011604 */
.L_x_1771:
[----:B------:R-:W-:Y:S05]  /*89c0*/  BSYNC B0 ;  /* 0x0000000000007941 */ /* 0x000fea0003800000 */
.L_x_1769:
[----:B------:R-:W-:-:S05]  /*89d0*/  IMAD R3, R3, R7, R7 ;  /* 0x0000000703037224 */ /* 0x000fca00078e0207 */
[----:B------:R-:W-:-:S07]  /*89e0*/  VIMNMX R0, R0, R3, PT ;  /* 0x0000000300007248 */ /* 0x000fce0003fe0100 */
.L_x_1768:
[----:B------:R-:W1:Y:S01]  /*89f0*/  @P1 LDC R4, c[0x0][0x44c] ;  /* 0x00011300ff041b82 */ /* 0x000e620000000800 */
[----:B------:R-:W-:Y:S01]  /*8a00*/  VIADD R0, R0, 0x7f ;  /* 0x0000007f00007836 */ /* 0x000fe20000000000 */
[----:B------:R-:W-:-:S04]  /*8a10*/  ULDC UR4, c[0x0][0x9dc] ;  /* 0x0002770000047ab9 */ /* 0x000fc80000000800 */
[----:B------:R-:W-:Y:S02]  /*8a20*/  SHF.R.S32.HI R3, RZ, 0x1f, R0 ;  /* 0x0000001fff037819 */ /* 0x000fe40000011400 */
[----:B------:R-:W2:Y:S02]  /*8a30*/  @P1 LDC R6, c[0x0][0x450] ;  /* 0x00011400ff061b82 */ /* 0x000ea40000000800 */
[----:B------:R-:W-:-:S04]  /*8a40*/  LEA.HI R3, R3, R0, RZ, 0x7 ;  /* 0x0000000003037211 */ /* 0x000fc800078f38ff */
[----:B------:R-:W-:-:S04]  /*8a50*/  SHF.R.S32.HI R0, RZ, 0x7, R3 ;  /* 0x00000007ff007819 */ /* 0x000fc80000011403 */
[----:B------:R-:W-:Y:S01]  /*8a60*/  VIMNMX R129, R129, R0, PT ;  /* 0x0000000081817248 */ /* 0x000fe20003fe0100 */
[----:B-1----:R-:W-:-:S04]  /*8a70*/  @P1 IMAD.HI.U32 R5, R193, R4, RZ ;  /* 0x00000004c1051227 */ /* 0x002fc800078e00ff */
[----:B------:R-:W-:Y:S01]  /*8a80*/  IMAD.MOV.U32 R4, RZ, RZ, R193 ;  /* 0x000000ffff047224 */ /* 0x000fe200078e00c1 */
[----:B--2---:R-:W-:-:S05]  /*8a90*/  @P1 SHF.R.U32.HI R4, RZ, R6, R5 ;  /* 0x00000006ff041219 */ /* 0x004fca0000011605 */
[----:B------:R-:W-:-:S04]  /*8aa0*/  IMAD.IADD R3, R127, 0x1, R4 ;  /* 0x000000017f037824 */ /* 0x000fc800078e0204 */
[----:B------:R-:W-:Y:S01]  /*8ab0*/  VIADD R0, R3, -UR4 ;  /* 0x8000000403007c36 */ /* 0x000fe20008000000 */
[----:B------:R-:W-:Y:S06]  /*8ac0*/  @!P2 BRA `(.L_x_1772) ;  /* 0x000000000044a947 */ /* 0x000fec0003800000 */
[----:B------:R-:W-:Y:S01]  /*8ad0*/  ISETP.GT.AND P0, PT, R3, -0x1, PT ;  /* 0xffffffff0300780c */ /* 0x000fe20003f04270 */
[----:B------:R-:W-:-:S12]  /*8ae0*/  BSSY B0, `(.L_x_1773) ;  /* 0x000000d000007945 */ /* 0x000fd80003800000 */
[----:B------:R-:W-:Y:S05]  /*8af0*/  @P0 BRA `(.L_x_1774) ;  /* 0x00000000001c0947 */ /* 0x000fea0003800000 */
[----:B------:R-:W-:Y:S02]  /*8b00*/  ISETP.NE.AND P0, PT, R7, 0x1, PT ;  /* 0x000000010700780c */ /* 0x000fe40003f05270 */
[----:B------:R-:W-:-:S11]  /*8b10*/  LOP3.LUT R3, RZ, R3, RZ, 0x33, !PT ;  /* 0x00000003ff037212 */ /* 0x000fd600078e33ff */
[----:B------:R-:W1:Y:S02]  /*8b20*/  @P0 LDC.64 R4, c[0x0][0x9e8] ;  /* 0x00027a00ff040b82 */ /* 0x000e640000000a00 */
[----:B-1----:R-:W-:-:S05]  /*8b30*/  @P0 IMAD.HI.U32 R4, R3, R4, RZ ;  /* 0x0000000403040227 */ /* 0x002fca00078e00ff */
[----:B------:R-:W-:-:S04]  /*8b40*/  @P0 SHF.R.U32.HI R3, RZ, R5, R4 ;  /* 0x00000005ff030219 */ /* 0x000fc80000011604 */
[----:B------:R-:W-:Y:S01]  /*8b50*/  LOP3.LUT R3, RZ, R3, RZ, 0x33, !PT ;  /* 0x00000003ff037212 */ /* 0x000fe200078e33ff */
[----:B------:R-:W-:Y:S06]  /*8b60*/  BRA `(.L_x_1775) ;  /* 0x0000000000107947 */ /* 0x000fec0003800000 */
.L_x_1774:
[----:B------:R-:W-:-:S13]  /*8b70*/  ISETP.NE.AND P0, PT, R7, 0x1, PT ;  /* 0x000000010700780c */ /* 0x000fda0003f05270 */
[----:B------:R-:W1:Y:S02]  /*8b80*/  @P0 LDC.64 R4, c[0x0][0x9e8] ;  /* 0x00027a00ff040b82 */ /* 0x000e640000000a00 */
[----:B-1----:R-:W-:-:S05]  /*8b90*/  @P0 IMAD.HI.U32 R4, R3, R4, RZ ;  /* 0x0000000403040227 */ /* 0x002fca00078e00ff */
[----:B------:R-:W-:-:S07]  /*8ba0*/  @P0 SHF.R.U32.HI R3, RZ, R5, R4 ;  /* 0x00000005ff030219 */ /* 0x000fce0000011604 */
.L_x_1775:
[----:B------:R-:W-:Y:S05]  /*8bb0*/  BSYNC B0 ;  /* 0x0000000000007941 */ /* 0x000fea0003800000 */
.L_x_1773:
[----:B------:R-:W-:-:S05]  /*8bc0*/  IMAD R3, R3, R7, RZ ;  /* 0x0000000703037224 */ /* 0x000fca00078e02ff */
[----:B------:R-:W-:-:S07]  /*8bd0*/  VIMNMX R0, R0, R3, !PT ;  /* 0x0000000300007248 */ /* 0x000fce0007fe0100 */
.L_x_1772:
[----:B------:R-:W-:Y:S01]  /*8be0*/  SHF.R.S32.HI R5, RZ, 0x1f, R0 ;  /* 0x0000001fff057819 */ /* 0x000fe20000011400 */
[----:B------:R-:W-:Y:S01]  /*8bf0*/  IMAD.MOV.U32 R3, RZ, RZ, RZ ;  /* 0x000000ffff037224 */ /* 0x000fe200078e00ff */
[----:B------:R-:W-:Y:S02]  /*8c00*/  PLOP3.LUT P0, PT, PT, PT, PT, 0x80, 0x0 ;  /* 0x000000000000781c */ /* 0x000fe40003f0f070 */
[----:B------:R-:W-:Y:S02]  /*8c10*/  CS2R R20, SRZ ;  /* 0x0000000000147805 */ /* 0x000fe4000001ff00 */
[----:B------:R-:W-:Y:S02]  /*8c20*/  LEA.HI R5, R5, R0, RZ, 0x7 ;  /* 0x0000000005057211 */ /* 0x000fe400078f38ff */
[----:B------:R-:W-:Y:S02]  /*8c30*/  CS2R R150, SRZ ;  /* 0x0000000000967805 */ /* 0x000fe4000001ff00 */
[----:B------:R-:W-:-:S02]  /*8c40*/  CS2R R148, SRZ ;  /* 0x0000000000947805 */ /* 0x000fc4000001ff00 */
[----:B------:R-:W-:Y:S02]  /*8c50*/  CS2R R146, SRZ ;  /* 0x0000000000927805 */ /* 0x000fe4000001ff00 */
[----:B------:R-:W-:Y:S02]  /*8c60*/  SHF.R.S32.HI R5, RZ, 0x7, R5 ;  /* 0x00000007ff057819 */ /* 0x000fe40000011405 */
[----:B------:R-:W-:Y:S02]  /*8c70*/  CS2R R144, SRZ ;  /* 0x0000000000907805 */ /* 0x000fe4000001ff00 */
[----:B------:R-:W-:Y:S01]  /*8c80*/  CS2R R38, SRZ ;  /* 0x0000000000267805 */ /* 0x000fe2000001ff00 */
[----:B------:R-:W-:Y:S01]  /*8c90*/  IMAD.MOV.U32 R142, RZ, RZ, RZ ;  /* 0x000000ffff8e7224 */ /* 0x000fe200078e00ff */
[----:B------:R-:W-:Y:S01]  /*8ca0*/  VIMNMX R196, RZ, R5, !PT ;  /* 0x00000005ffc47248 */ /* 0x000fe20007fe0100 */
[----:B------:R-:W-:Y:S01]  /*8cb0*/  IMAD.MOV.U32 R141, RZ, RZ, RZ ;  /* 0x000000ffff8d7224 */ /* 0x000fe200078e00ff */
[----:B------:R-:W-:-:S02]  /*8cc0*/  CS2R R36, SRZ ;  /* 0x0000000000247805 */ /* 0x000fc4000001ff00 */
[----:B------:R-:W-:Y:S01]  /*8cd0*/  MOV R138, RZ ;  /* 0x000000ff008a7202 */ /* 0x000fe20000000f00 */
[----:B------:R-:W-:Y:S01]  /*8ce0*/  IMAD.MOV.U32 R137, RZ, RZ, RZ ;  /* 0x000000ffff897224 */ /* 0x000fe200078e00ff */
[----:B------:R-:W-:Y:S02]  /*8cf0*/  ISETP.GT.AND P1, PT, R129, R196, PT ;  /* 0x000000c48100720c */ /* 0x000fe40003f24270 */
[----:B------:R-:W-:Y:S01]  /*8d00*/  CS2R R34, SRZ ;  /* 0x0000000000227805 */ /* 0x000fe2000001ff00 */
[----:B------:R-:W-:Y:S01]  /*8d10*/  IMAD.MOV.U32 R134, RZ, RZ, RZ ;  /* 0x000000ffff867224 */ /* 0x000fe200078e00ff */
        /* <DEDUP_REMOVED lines=8> */
[----:B------:R-:W-:-:S02]  /*8da0*/  CS2R R118, SRZ ;  /* 0x0000000000767805 */ /* 0x000fc4000001ff00 */
[----:B------:R-:W-:Y:S02]  /*8db0*/  CS2R R116, SRZ ;  /* 0x0000000000747805 */ /* 0x000fe4000001ff00 */
[----:B------:R-:W-:Y:S02]  /*8dc0*/  CS2R R42, SRZ ;  /* 0x00000000002a7805 */ /* 0x000fe4000001ff00 */
[----:B------:R-:W-:Y:S02]  /*8dd0*/  CS2R R112, SRZ ;  /* 0x0000000000707805 */ /* 0x000fe4000001ff00 */
[----:B------:R-:W-:Y:S02]  /*8de0*/  CS2R R110, SRZ ;  /* 0x00000000006e7805 */ /* 0x000fe4000001ff00 */
[----:B------:R-:W-:Y:S02]  /*8df0*/  CS2R R108, SRZ ;  /* 0x00000000006c7805 */ /* 0x000fe4000001ff00 */
[----:B0-----:R-:W-:-:S02]  /*8e00*/  CS2R R106, SRZ ;  /* 0x00000000006a7805 */ /* 0x001fc4000001ff00 */
[----:B------:R-:W-:Y:S02]  /*8e10*/  CS2R R104, SRZ ;  /* 0x0000000000687805 */ /* 0x000fe4000001ff00 */
[----:B------:R-:W-:Y:S02]  /*8e20*/  CS2R R102, SRZ ;  /* 0x0000000000667805 */ /* 0x000fe4000001ff00 */
[----:B------:R-:W-:Y:S02]  /*8e30*/  CS2R R100, SRZ ;  /* 0x0000000000647805 */ /* 0x000fe4000001ff00 */
[----:B------:R-:W-:Y:S02]  /*8e40*/  CS2R R98, SRZ ;  /* 0x0000000000627805 */ /* 0x000fe4000001ff00 */
[----:B------:R-:W-:Y:S02]  /*8e50*/  CS2R R96, SRZ ;  /* 0x0000000000607805 */ /* 0x000fe4000001ff00 */
[----:B------:R-:W-:Y:S01]  /*8e60*/  CS2R R6, SRZ ;  /* 0x0000000000067805 */ /* 0x000fe2000001ff00 */
[----:B------:R-:W-:Y:S01]  /*8e70*/  IMAD.MOV.U32 R94, RZ, RZ, RZ ;  /* 0x000000ffff5e7224 */ /* 0x000fe200078e00ff */
[----:B------:R-:W-:Y:S01]  /*8e80*/  CS2R R90, SRZ ;  /* 0x00000000005a7805 */ /* 0x000fe2000001ff00 */
[----:B------:R-:W-:Y:S01]  /*8e90*/  IMAD.MOV.U32 R93, RZ, RZ, RZ ;  /* 0x000000ffff5d7224 */ /* 0x000fe200078e00ff */
[----:B------:R-:W-:Y:S01]  /*8ea0*/  CS2R R88, SRZ ;  /* 0x0000000000587805 */ /* 0x000fe2000001ff00 */
[----:B------:R-:W-:Y:S06]  /*8eb0*/  @!P1 BRA `(.L_x_1776) ;  /* 0x0000011800309947 */ /* 0x000fec0003800000 */
[----:B------:R-:W-:-:S03]  /*8ec0*/  UMOV UR4, 0xffffffff ;  /* 0xffffffff00047882 */ /* 0x000fc60000000000 */
[----:B------:R-:W-:Y:S05]  /*8ed0*/  BRA.DIV UR4, `(.L_x_1777) ;  /* 0x000001b6046c7947 */ /* 0x000fea000b800000 */
[----:B------:R0:W1:Y:S02]  /*8ee0*/  SHFL.IDX PT, R194, R222, RZ, 0x1f ;  /* 0x00001fffdec27589 */ /* 0x00006400000e0000 */
.L_x_2104:
[----:B-1----:R-:W-:Y:S02]  /*8ef0*/  LEA.HI R0, R194, R194, RZ, 0x1 ;  /* 0x000000c2c2007211 */ /* 0x002fe400078f08ff */
[----:B------:R-:W-:Y:S02]  /*8f00*/  LOP3.LUT P0, RZ, R217, 0x3ff, RZ, 0xc0, !PT ;  /* 0x000003ffd9ff7812 */ /* 0x000fe4000780c0ff */
[----:B------:R-:W-:Y:S02]  /*8f10*/  LOP3.LUT R3, R0, 0x1e, RZ, 0xc0, !PT ;  /* 0x0000001e00037812 */ /* 0x000fe400078ec0ff */
[----:B------:R-:W-:-:S03]  /*8f20*/  P2R R24, PR, RZ, 0x1 ;  /* 0x00000001ff187803 */ /* 0x000fc60000000000 */
[----:B------:R-:W-:-:S04]  /*8f30*/  IMAD.IADD R0, R194, 0x1, -R3 ;  /* 0x00000001c2007824 */ /* 0x000fc800078e0a03 */
        /* <DEDUP_REMOVED lines=8> */
[----:B------:R1:W2:Y:S01]  /*8fc0*/  LDC.64 R14, c[0x4][R0] ;  /* 0x01000000000e7b82 */ /* 0x0002a20000000a00 */
[----:B------:R-:W-:Y:S01]  /*8fd0*/  IMAD.U32 R5, RZ, RZ, UR5 ;  /* 0x00000005ff057e24 */ /* 0x000fe2000f8e00ff */
[----:B------:R-:W-:Y:S01]  /*8fe0*/  ULDC.64 UR4, c[0x4][0x20] ;  /* 0x0100080000047ab9 */ /* 0x000fe20000000a00 */
[----:B------:R-:W-:Y:S01]  /*8ff0*/  IMAD.U32 R6, RZ, RZ, UR6 ;  /* 0x00000006ff067e24 */ /* 0x000fe2000f8e00ff */
[----:B------:R-:W-:Y:S01]  /*9000*/  MOV R8, 0x70 ;  /* 0x0000007000087802 */ /* 0x000fe20000000f00 */
[----:B------:R-:W-:Y:S02]  /*9010*/  IMAD.U32 R7, RZ, RZ, UR7 ;  /* 0x00000007ff077e24 */ /* 0x000fe4000f8e00ff */
[----:B------:R-:W-:-:S02]  /*9020*/  IMAD.U32 R10, RZ, RZ, UR4 ;  /* 0x00000004ff0a7e24 */ /* 0x000fc4000f8e00ff */
[----:B------:R-:W-:Y:S02]  /*9030*/  IMAD.U32 R11, RZ, RZ, UR5 ;  /* 0x00000005ff0b7e24 */ /* 0x000fe4000f8e00ff */
[----:B------:R-:W-:Y:S02]  /*9040*/  IMAD.MOV.U32 R12, RZ, RZ, 0x1 ;  /* 0x00000001ff0c7424 */ /* 0x000fe400078e00ff */
[----:B-1----:R-:W-:-:S07]  /*9050*/  IMAD.MOV.U32 R13, RZ, RZ, RZ ;  /* 0x000000ffff0d7224 */ /* 0x002fce00078e00ff */
[----:B------:R-:W-:-:S07]  /*9060*/  LEPC R20, `(.L_x_1778) ;  /* 0x000000001014794e */ /* 0x000fce0000000000 */
[----:B0-2--5:R-:W-:Y:S05]  /*9070*/  CALL.ABS.NOINC R14 ;  /* 0x000000000e007343 */ /* 0x025fea0003c00000 */
.L_x_1778:
[----:B------:R-:W-:Y:S02]  /*9080*/  ULDC UR4, c[0x0][0x3f4] ;  /* 0x0000fd0000047ab9 */ /* 0x000fe40000000800 */
[----:B------:R-:W-:-:S13]  /*9090*/  ISETP.LT.AND P0, PT, RZ, UR4, PT ;  /* 0x00000004ff007c0c */ /* 0x000fda000bf01270 */
[----:B------:R-:W-:Y:S05]  /*90a0*/  @P0 BRA `(.L_x_1779) ;  /* 0x00000000003c0947 */ /* 0x000fea0003800000 */
[----:B------:R-:W-:-:S04]  /*90b0*/  LEA.HI R0, R213, R213, RZ, 0x1 ;  /* 0x000000d5d5007211 */ /* 0x000fc800078f08ff */
        /* <DEDUP_REMOVED lines=8> */
.L_x_1782:
[----:B--2---:R2:W3:Y:S02]  /*9140*/  SYNCS.PHASECHK.TRANS64.TRYWAIT P0, [R2+URZ+0x28800], R3 ;  /* 0x02880003020075a7 */ /* 0x0044e4000800017f */
[----:B---3--:R-:W-:Y:S05]  /*9150*/  @!P0 NANOSLEEP.SYNCS 0x989680 ;  /* 0x009896800000895d */ /* 0x008fea0003900000 */
[----:B------:R-:W3:Y:S02]  /*9160*/  @!P0 SYNCS.PHASECHK.TRANS64 P0, [R2+URZ+0x28800], R3 ;  /* 0x02880003020085a7 */ /* 0x000ee4000800007f */
[----:B---3--:R-:W-:Y:S05]  /*9170*/  @!P0 BRA `(.L_x_1782) ;  /* 0xfffffffc00f08947 */ /* 0x008fea000383ffff */
.L_x_1781:
[----:B------:R-:W-:Y:S05]  /*9180*/  BSYNC B0 ;  /* 0x0000000000007941 */ /* 0x000fea0003800000 */
.L_x_1780:
[----:B------:R-:W-:Y:S05]  /*9190*/  BRA `(.L_x_1783) ;  /* 0x0000004c00907947 */ /* 0x000fea0003800000 */
.L_x_1779:
[----:B------:R-:W-:Y:S01]  /*91a0*/  ISETP.NE.AND P0, PT, R24, RZ, PT ;  /* 0x000000ff1800720c */ /* 0x000fe20003f05270 */
[----:B------:R-:W-:Y:S01]  /*91b0*/  ULDC.64 UR4, c[0x0][0x3f8] ;  /* 0x0000fe0000047ab9 */ /* 0x000fe20000000a00 */
[----:B-----5:R-:W-:Y:S01]  /*91c0*/  SHF.R.S32.HI R0, RZ, 0x1f, R115 ;  /* 0x0000001fff007819 */ /* 0x020fe20000011473 */
[----:B------:R-:W-:Y:S01]  /*91d0*/  ULDC.64 UR6, c[0x0][0x408] ;  /* 0x0001020000067ab9 */ /* 0x000fe20000000a00 */
[----:B------:R-:W-:-:S04]  /*91e0*/  IMAD.WIDE.U32 R24, R115, UR4, RZ ;  /* 0x0000000473187c25 */ /* 0x000fc8000f8e00ff */
[C---:B------:R-:W-:Y:S02]  /*91f0*/  IMAD R4, R0.reuse, UR4, RZ ;  /* 0x0000000400047c24 */ /* 0x040fe4000f8e02ff */
[----:B------:R-:W-:Y:S02]  /*9200*/  IMAD R0, R0, UR6, RZ ;  /* 0x0000000600007c24 */ /* 0x000fe4000f8e02ff */
[C---:B------:R-:W-:Y:S02]  /*9210*/  IMAD R29, R115.reuse, UR5, R4 ;  /* 0x00000005731d7c24 */ /* 0x040fe4000f8e0204 */
[C---:B------:R-:W-:Y:S02]  /*9220*/  IMAD R31, R115.reuse, UR7, R0 ;  /* 0x00000007731f7c24 */ /* 0x040fe4000f8e0200 */
[----:B------:R-:W-:-:S04]  /*9230*/  IMAD.WIDE.U32 R26, R115, UR6, RZ ;  /* 0x00000006731a7c25 */ /* 0x000fc8000f8e00ff */
[----:B------:R-:W-:Y:S02]  /*9240*/  IMAD.IADD R29, R29, 0x1, R25 ;  /* 0x000000011d1d7824 */ /* 0x000fe400078e0219 */
[----:B------:R-:W-:Y:S01]  /*9250*/  IMAD.IADD R31, R31, 0x1, R27 ;  /* 0x000000011f1f7824 */ /* 0x000fe200078e021b */
        /* <DEDUP_REMOVED lines=14> */
[----:B-1----:R-:W-:-:S07]  /*9340*/  IMAD.MOV.U32 R13, RZ, RZ, RZ ;  /* 0x000000ffff0d7224 */ /* 0x002fce00078e00ff */
[----:B------:R-:W-:-:S07]  /*9350*/  LEPC R20, `(.L_x_1784) ;  /* 0x000000001014794e */ /* 0x000fce0000000000 */
[----:B0-2---:R-:W-:Y:S05]  /*9360*/  CALL.ABS.NOINC R14 ;  /* 0x000000000e007343 */ /* 0x005fea0003c00000 */
.L_x_1784:
[----:B------:R-:W-:Y:S01]  /*9370*/  ULDC.U8 UR4, c[0x0][0x410] ;  /* 0x0001040000047ab9 */ /* 0x000fe20000000000 */
[----:B------:R-:W-:Y:S01]  /*9380*/  IMAD.IADD R55, R23, 0x1, R193 ;  /* 0x0000000117377824 */ /* 0x000fe200078e02c1 */
[----:B------:R-:W-:Y:S01]  /*9390*/  ISETP.NE.AND P0, PT, RZ, UR4, PT ;  /* 0x00000004ff007c0c */ /* 0x000fe2000bf05270 */
[----:B------:R-:W-:Y:S02]  /*93a0*/  BSSY B0, `(.L_x_1785) ;  /* 0x00004bb000007945 */ /* 0x000fe40003800000 */
[----:B------:R-:W-:-:S10]  /*93b0*/  IMAD R3, R207, 0x20, R55 ;  /* 0x00000020cf037824 */ /* 0x000fd400078e0237 */
[----:B------:R-:W-:Y:S05]  /*93c0*/  @!P0 BRA `(.L_x_1786) ;  /* 0x0000002400b48947 */ /* 0x000fea0003800000 */
[----:B------:R-:W1:Y:S01]  /*93d0*/  LDC R64, c[0x0][0x448] ;  /* 0x00011200ff407b82 */ /* 0x000e620000000800 */
[----:B------:R-:W-:Y:S01]  /*93e0*/  ULDC.64 UR4, c[0x0][0x3f8] ;  /* 0x0000fe0000047ab9 */ /* 0x000fe20000000a00 */
[----:B------:R-:W-:Y:S01]  /*93f0*/  MOV R6, R24 ;  /* 0x0000001800067202 */ /* 0x000fe20000000f00 */
[----:B------:R-:W-:Y:S01]  /*9400*/  ULDC.64 UR6, c[0x0][0x408] ;  /* 0x0001020000067ab9 */ /* 0x000fe20000000a00 */
[----:B------:R-:W-:Y:S02]  /*9410*/  IMAD.MOV.U32 R7, RZ, RZ, R29 ;  /* 0x000000ffff077224 */ /* 0x000fe400078e001d */
[----:B------:R-:W-:Y:S02]  /*9420*/  IMAD.MOV.U32 R8, RZ, RZ, R26 ;  /* 0x000000ffff087224 */ /* 0x000fe400078e001a */
[----:B------:R-:W-:Y:S01]  /*9430*/  IMAD.MOV.U32 R9, RZ, RZ, R31 ;  /* 0x000000ffff097224 */ /* 0x000fe200078e001f */
[----:B-1----:R-:W-:-:S13]  /*9440*/  ISETP.NE.AND P0, PT, R64, 0x1, PT ;  /* 0x000000014000780c */ /* 0x002fda0003f05270 */
[----:B------:R-:W1:Y:S08]  /*9450*/  @P0 LDC R0, c[0x0][0x44c] ;  /* 0x00011300ff000b82 */ /* 0x000e700000000800 */
[----:B------:R-:W2:Y:S01]  /*9460*/  @P0 LDC R5, c[0x0][0x450] ;  /* 0x00011400ff050b82 */ /* 0x000ea20000000800 */
[----:B-1----:R-:W-:-:S05]  /*9470*/  @P0 IMAD.HI.U32 R0, R3, R0, RZ ;  /* 0x0000000003000227 */ /* 0x002fca00078e00ff */
[----:B--2---:R-:W-:-:S04]  /*9480*/  @P0 SHF.R.U32.HI R3, RZ, R5, R0 ;  /* 0x00000005ff030219 */ /* 0x004fc80000011600 */
[----:B------:R-:W-:Y:S01]  /*9490*/  SHF.R.S32.HI R0, RZ, 0x1f, R3 ;  /* 0x0000001fff007819 */ /* 0x000fe20000011403 */
[----:B------:R-:W-:-:S04]  /*94a0*/  IMAD.WIDE.U32 R6, R3, UR4, R6 ;  /* 0x0000000403067c25 */ /* 0x000fc8000f8e0006 */
[C---:B------:R-:W-:Y:S02]  /*94b0*/  IMAD R4, R0.reuse, UR4, RZ ;  /* 0x0000000400047c24 */ /* 0x040fe4000f8e02ff */
[----:B------:R-:W-:Y:S02]  /*94c0*/  IMAD R0, R0, UR6, RZ ;  /* 0x0000000600007c24 */ /* 0x000fe4000f8e02ff */
[C---:B------:R-:W-:Y:S01]  /*94d0*/  IMAD R11, R3.reuse, UR5, R4 ;  /* 0x00000005030b7c24 */ /* 0x040fe2000f8e0204 */
[----:B------:R-:W-:Y:S01]  /*94e0*/  ULDC.64 UR4, c[0x0][0x3e8] ;  /* 0x0000fa0000047ab9 */ /* 0x000fe20000000a00 */
[C---:B------:R-:W-:Y:S01]  /*94f0*/  IMAD.WIDE.U32 R8, R3.reuse, UR6, R8 ;  /* 0x0000000603087c25 */ /* 0x040fe2000f8e0008 */
[----:B------:R-:W-:Y:S01]  /*9500*/  LEA R5, P0, R6, UR4, 0x1 ;  /* 0x0000000406057c11 */ /* 0x000fe2000f8008ff */
[----:B------:R-:W-:Y:S02]  /*9510*/  UMOV UR4, 0xffffffff ;  /* 0xffffffff00047882 */ /* 0x000fe40000000000 */
[----:B------:R-:W-:Y:S01]  /*9520*/  IMAD R3, R3, UR7, R0 ;  /* 0x0000000703037c24 */ /* 0x000fe2000f8e0200 */
[----:B------:R-:W-:Y:S01]  /*9530*/  ULDC.64 UR6, c[0x0][0x400] ;  /* 0x0001000000067ab9 */ /* 0x000fe20000000a00 */
[----:B------:R-:W-:Y:S01]  /*9540*/  IMAD.IADD R11, R7, 0x1, R11 ;  /* 0x00000001070b7824 */ /* 0x000fe200078e020b */
[----:B------:R-:W-:Y:S01]  /*9550*/  LEA R7, P1, R8, UR6, 0x1 ;  /* 0x0000000608077c11 */ /* 0x000fe2000f8208ff */
[----:B------:R-:W-:-:S03]  /*9560*/  IMAD.IADD R3, R9, 0x1, R3 ;  /* 0x0000000109037824 */ /* 0x000fc600078e0203 */
[----:B------:R-:W-:Y:S02]  /*9570*/  LEA.HI.X R6, R6, UR5, R11, 0x1, P0 ;  /* 0x0000000506067c11 */ /* 0x000fe400080f0c0b */
[----:B------:R-:W-:Y:S01]  /*9580*/  LEA.HI.X R8, R8, UR7, R3, 0x1, P1 ;  /* 0x0000000708087c11 */ /* 0x000fe200088f0c03 */
[----:B------:R-:W-:Y:S06]  /*9590*/  BRA.DIV UR4, `(.L_x_1787) ;  /* 0x000001ae04e87947 */ /* 0x000fec000b800000 */
[----:B------:R1:W2:Y:S04]  /*95a0*/  SHFL.IDX PT, R0, R6, RZ, 0x181f ;  /* 0x00181fff06007589 */ /* 0x0002a800000e0000 */
[----:B------:R1:W3:Y:S04]  /*95b0*/  SHFL.IDX PT, R3, R5, RZ, 0x181f ;  /* 0x00181fff05037589 */ /* 0x0002e800000e0000 */
[----:B------:R1:W4:Y:S04]  /*95c0*/  SHFL.IDX PT, R4, R8, RZ, 0x181f ;  /* 0x00181fff08047589 */ /* 0x00032800000e0000 */
[----:B------:R1:W0:Y:S02]  /*95d0*/  SHFL.IDX PT, R14, R7, RZ, 0x181f ;  /* 0x00181fff070e7589 */ /* 0x00022400000e0000 */
.L_x_2110:
[----:B------:R-:W-:Y:S01]  /*95e0*/  IMAD R64, R187, R64, RZ ;  /* 0x00000040bb407224 */ /* 0x000fe200078e02ff */
[----:B------:R-:W-:Y:S01]  /*95f0*/  BSSY B1, `(.L_x_1788) ;  /* 0x000001e000017945 */ /* 0x000fe20003800000 */
[----:B------:R-:W-:Y:S02]  /*9600*/  CS2R R48, SRZ ;  /* 0x0000000000307805 */ /* 0x000fe4000001ff00 */
[----:B------:R-:W-:Y:S02]  /*9610*/  CS2R R44, SRZ ;  /* 0x00000000002c7805 */ /* 0x000fe4000001ff00 */
[----:B------:R-:W-:Y:S02]  /*9620*/  CS2R R46, SRZ ;  /* 0x00000000002e7805 */ /* 0x000fe4000001ff00 */
[----:B------:R-:W-:Y:S02]  /*9630*/  ISETP.GE.AND P0, PT, R55, R64, PT ;  /* 0x000000403700720c */ /* 0x000fe40003f06270 */
[----:B------:R-:W-:-:S11]  /*9640*/  CS2R R40, SRZ ;  /* 0x0000000000287805 */ /* 0x000fd6000001ff00 */
[----:B------:R-:W-:Y:S05]  /*9650*/  @P0 BRA `(.L_x_1789) ;  /* 0x00000000005c0947 */ /* 0x000fea0003800000 */
[----:B------:R-:W-:Y:S01]  /*9660*/  ULDC UR4, c[0x0][0x3f4] ;  /* 0x0000fd0000047ab9 */ /* 0x000fe20000000800 */
[----:B------:R-:W-:Y:S02]  /*9670*/  CS2R R40, SRZ ;  /* 0x0000000000287805 */ /* 0x000fe4000001ff00 */
[----:B------:R-:W-:Y:S02]  /*9680*/  ISETP.GE.AND P4, PT, R18, UR4, PT ;  /* 0x0000000412007c0c */ /* 0x000fe4000bf86270 */
[----:B------:R-:W-:Y:S02]  /*9690*/  CS2R R44, SRZ ;  /* 0x00000000002c7805 */ /* 0x000fe4000001ff00 */
[----:B------:R-:W-:-:S09]  /*96a0*/  ISETP.GE.AND P5, PT, R185, UR4, PT ;  /* 0x00000004b9007c0c */ /* 0x000fd2000bfa6270 */
[C---:B------:R-:W-:Y:S01]  /*96b0*/  @!P4 IMAD.SHL.U32 R12, R18.reuse, 0x2, RZ ;  /* 0x00000002120cc824 */ /* 0x040fe200078e00ff */
[----:B------:R-:W-:-:S03]  /*96c0*/  @!P4 SHF.L.U64.HI R13, R18, 0x1, R19 ;  /* 0x00000001120dc819 */ /* 0x000fc60000010213 */
[C---:B------:R-:W-:Y:S01]  /*96d0*/  @!P5 IMAD.SHL.U32 R15, R185.reuse, 0x2, RZ ;  /* 0x00000002b90fd824 */ /* 0x040fe200078e00ff */
[----:B------:R-:W-:Y:S02]  /*96e0*/  @!P5 SHF.L.U64.HI R9, R185, 0x1, R216 ;  /* 0x00000001b909d819 */ /* 0x000fe400000102d8 */
[CC--:B---3--:R-:W-:Y:S02]  /*96f0*/  @!P4 IADD3 R10, P0, R3.reuse, R12.reuse, RZ ;  /* 0x0000000c030ac210 */ /* 0x0c8fe40007f1e0ff */
[----:B0-----:R-:W-:Y:S02]  /*9700*/  @!P4 IADD3 R12, P1, R14, R12, RZ ;  /* 0x0000000c0e0cc210 */ /* 0x001fe40007f3e0ff */
[-C--:B------:R-:W-:Y:S01]  /*9710*/  @!P5 IADD3 R20, P2, R3, R15.reuse, RZ ;  /* 0x0000000f0314d210 */ /* 0x080fe20007f5e0ff */
[----:B--2---:R-:W-:Y:S01]  /*9720*/  @!P4 IMAD.X R11, R0, 0x1, R13, P0 ;  /* 0x00000001000bc824 */ /* 0x004fe200000e060d */
[----:B------:R-:W-:Y:S02]  /*9730*/  @!P5 IADD3 R14, P3, R14, R15, RZ ;  /* 0x0000000f0e0ed210 */ /* 0x000fe40007f7e0ff */
[----:B------:R-:W-:-:S02]  /*9740*/  CS2R R46, SRZ ;  /* 0x00000000002e7805 */ /* 0x000fc4000001ff00 */
[----:B------:R-:W-:Y:S01]  /*9750*/  CS2R R48, SRZ ;  /* 0x0000000000307805 */ /* 0x000fe2000001ff00 */
[----:B------:R-:W-:Y:S02]  /*9760*/  @!P5 IMAD.X R21, R0, 0x1, R9, P2 ;  /* 0x000000010015d824 */ /* 0x000fe400010e0609 */
[C---:B----4-:R-:W-:Y:S02]  /*9770*/  @!P4 IMAD.X R13, R4.reuse, 0x1, R13, P1 ;  /* 0x00000001040dc824 */ /* 0x050fe400008e060d */
[----:B------:R-:W-:Y:S01]  /*9780*/  @!P5 IMAD.X R15, R4, 0x1, R9, P3 ;  /* 0x00000001040fd824 */ /* 0x000fe200018e0609 */
[----:B------:R0:W5:Y:S04]  /*9790*/  @!P5 LD.E.64 R40, desc[UR38][R20.64] ;  /* 0x000000261428d980 */ /* 0x000168000c101b00 */
[----:B------:R0:W5:Y:S04]  /*97a0*/  @!P5 LD.E.64 R44, desc[UR38][R14.64] ;  /* 0x000000260e2cd980 */ /* 0x000168000c101b00 */
[----:B------:R0:W5:Y:S04]  /*97b0*/  @!P4 LD.E.64 R46, desc[UR38][R10.64] ;  /* 0x000000260a2ec980 */ /* 0x000168000c101b00 */
[----:B------:R0:W5:Y:S02]  /*97c0*/  @!P4 LD.E.64 R48, desc[UR38][R12.64] ;  /* 0x000000260c30c980 */ /* 0x000164000c101b00 */
.L_x_1789:
[----:B------:R-:W-:Y:S05]  /*97d0*/  BSYNC B1 ;  /* 0x0000000000017941 */ /* 0x000fea0003800000 */
.L_x_1788:
[----:B--2--5:R-:W-:Y:S01]  /*97e0*/  IMAD.MOV.U32 R0, RZ, RZ, R48 ;  /* 0x000000ffff007224 */ /* 0x024fe200078e0030 */
[----:B------:R-:W-:Y:S01]  /*97f0*/  UMOV UR4, 0xffffffff ;  /* 0xffffffff00047882 */ /* 0x000fe20000000000 */
[----:B----4-:R-:W-:Y:S01]  /*9800*/  IMAD.MOV.U32 R4, RZ, RZ, R44 ;  /* 0x000000ffff047224 */ /* 0x010fe200078e002c */
[----:B------:R-:W-:Y:S01]  /*9810*/  CS2R R38, SRZ ;  /* 0x0000000000267805 */ /* 0x000fe2000001ff00 */
[----:B------:R-:W-:Y:S01]  /*9820*/  IMAD.MOV.U32 R9, RZ, RZ, R45 ;  /* 0x000000ffff097224 */ /* 0x000fe200078e002d */
[----:B------:R-:W-:Y:S01]  /*9830*/  PRMT R65, R0, 0x7610, R65 ;  /* 0x0000761000417816 */ /* 0x000fe20000000041 */
[----:B---3--:R-:W-:Y:S01]  /*9840*/  IMAD.MOV.U32 R3, RZ, RZ, R49 ;  /* 0x000000ffff037224 */ /* 0x008fe200078e0031 */
[----:B------:R-:W-:Y:S01]  /*9850*/  PRMT R59, R4, 0x7610, R59 ;  /* 0x00007610043b7816 */ /* 0x000fe2000000003b */
[----:B------:R-:W-:Y:S01]  /*9860*/  IMAD.MOV.U32 R0, RZ, RZ, R46 ;  /* 0x000000ffff007224 */ /* 0x000fe200078e002e */
[----:B------:R-:W-:Y:S01]  /*9870*/  PRMT R58, R58, 0x5410, R9 ;  /* 0x000054103a3a7816 */ /* 0x000fe20000000009 */
[----:B------:R-:W-:Y:S01]  /*9880*/  IMAD.MOV.U32 R4, RZ, RZ, R40 ;  /* 0x000000ffff047224 */ /* 0x000fe200078e0028 */
[----:B------:R-:W-:Y:S01]  /*9890*/  PRMT R70, R3, 0x7610, R70 ;  /* 0x0000761003467816 */ /* 0x000fe20000000046 */
[----:B------:R-:W-:Y:S01]  /*98a0*/  IMAD.MOV.U32 R9, RZ, RZ, R41 ;  /* 0x000000ffff097224 */ /* 0x000fe200078e0029 */
[----:B------:R-:W-:-:S02]  /*98b0*/  MOV R3, R47 ;  /* 0x0000002f00037202 */ /* 0x000fc40000000f00 */
[----:B------:R-:W-:Y:S02]  /*98c0*/  PRMT R65, R65, 0x5410, R0 ;  /* 0x0000541041417816 */ /* 0x000fe40000000000 */
[----:B------:R-:W-:Y:S02]  /*98d0*/  PRMT R70, R70, 0x5410, R3 ;  /* 0x0000541046467816 */ /* 0x000fe40000000003 */
[----:B------:R-:W-:Y:S02]  /*98e0*/  PRMT R59, R59, 0x5410, R4 ;  /* 0x000054103b3b7816 */ /* 0x000fe40000000004 */
[----:B------:R-:W-:Y:S01]  /*98f0*/  PRMT R58, R9, 0x7610, R58 ;  /* 0x00007610093a7816 */ /* 0x000fe2000000003a */
[----:B------:R-:W-:Y:S06]  /*9900*/  BRA.DIV UR4, `(.L_x_1790) ;  /* 0x000001ae047c7947 */ /* 0x000fec000b800000 */
[----:B------:R2:W3:Y:S04]  /*9910*/  SHFL.IDX PT, R0, R6, 0x1, 0x181f ;  /* 0x00381f0006007f89 */ /* 0x0004e800000e0000 */
[----:B------:R2:W4:Y:S04]  /*9920*/  SHFL.IDX PT, R3, R5, 0x1, 0x181f ;  /* 0x00381f0005037f89 */ /* 0x00052800000e0000 */
[----:B------:R2:W1:Y:S04]  /*9930*/  SHFL.IDX PT, R4, R8, 0x1, 0x181f ;  /* 0x00381f0008047f89 */ /* 0x00046800000e0000 */
[----:B0-----:R2:W0:Y:S02]  /*9940*/  SHFL.IDX PT, R14, R7, 0x1, 0x181f ;  /* 0x00381f00070e7f89 */ /* 0x00142400000e0000 */
.L_x_2116:
[----:B------:R-:W-:Y:S01]  /*9950*/  VIADD R9, R55, 0x20 ;  /* 0x0000002037097836 */ /* 0x000fe20000000000 */
[----:B------:R-:W-:Y:S01]  /*9960*/  BSSY B1, `(.L_x_1791) ;  /* 0x000001d000017945 */ /* 0x000fe20003800000 */
[----:B------:R-:W-:Y:S02]  /*9970*/  CS2R R34, SRZ ;  /* 0x0000000000227805 */ /* 0x000fe4000001ff00 */
[----:B------:R-:W-:Y:S02]  /*9980*/  CS2R R36, SRZ ;  /* 0x0000000000247805 */ /* 0x000fe4000001ff00 */
[----:B------:R-:W-:Y:S02]  /*9990*/  CS2R R32, SRZ ;  /* 0x0000000000207805 */ /* 0x000fe4000001ff00 */
[----:B------:R-:W-:-:S13]  /*99a0*/  ISETP.GE.AND P0, PT, R9, R64, PT ;  /* 0x000000400900720c */ /* 0x000fda0003f06270 */
        /* <DEDUP_REMOVED lines=10> */
[CC--:B----4-:R-:W-:Y:S02]  /*9a50*/  @!P4 IADD3 R10, P0, R3.reuse, R12.reuse, RZ ;  /* 0x0000000c030ac210 */ /* 0x0d0fe40007f1e0ff */
[-C--:B------:R-:W-:Y:S02]  /*9a60*/  @!P5 IADD3 R20, P2, R3, R11.reuse, RZ ;  /* 0x0000000b0314d210 */ /* 0x080fe40007f5e0ff */
[C---:B0-----:R-:W-:Y:S02]  /*9a70*/  @!P4 IADD3 R12, P1, R14.reuse, R12, RZ ;  /* 0x0000000c0e0cc210 */ /* 0x041fe40007f3e0ff */
[----:B------:R-:W-:Y:S01]  /*9a80*/  @!P5 IADD3 R14, P3, R14, R11, RZ ;  /* 0x0000000b0e0ed210 */ /* 0x000fe20007f7e0ff */
[----:B---3--:R-:W-:Y:S01]  /*9a90*/  @!P5 IMAD.X R21, R0, 0x1, R15, P2 ;  /* 0x000000010015d824 */ /* 0x008fe200010e060f */
[----:B------:R-:W-:-:S02]  /*9aa0*/  CS2R R36, SRZ ;  /* 0x0000000000247805 */ /* 0x000fc4000001ff00 */
[----:B------:R-:W-:Y:S01]  /*9ab0*/  CS2R R38, SRZ ;  /* 0x0000000000267805 */ /* 0x000fe2000001ff00 */
[--C-:B------:R-:W-:Y:S02]  /*9ac0*/  @!P4 IMAD.X R11, R0, 0x1, R9.reuse, P0 ;  /* 0x00000001000bc824 */ /* 0x100fe400000e0609 */
[C---:B-1----:R-:W-:Y:S01]  /*9ad0*/  @!P4 IMAD.X R13, R4.reuse, 0x1, R9, P1 ;  /* 0x00000001040dc824 */ /* 0x042fe200008e0609 */
[----:B------:R0:W5:Y:S01]  /*9ae0*/  @!P5 LD.E.64 R32, desc[UR38][R20.64] ;  /* 0x000000261420d980 */ /* 0x000162000c101b00 */
[----:B------:R-:W-:-:S03]  /*9af0*/  @!P5 IMAD.X R15, R4, 0x1, R15, P3 ;  /* 0x00000001040fd824 */ /* 0x000fc600018e060f */
[----:B------:R0:W5:Y:S04]  /*9b00*/  @!P4 LD.E.64 R36, desc[UR38][R10.64] ;  /* 0x000000260a24c980 */ /* 0x000168000c101b00 */
[----:B------:R0:W5:Y:S04]  /*9b10*/  @!P5 LD.E.64 R34, desc[UR38][R14.64] ;  /* 0x000000260e22d980 */ /* 0x000168000c101b00 */
[----:B------:R0:W5:Y:S02]  /*9b20*/  @!P4 LD.E.64 R38, desc[UR38][R12.64] ;  /* 0x000000260c26c980 */ /* 0x000164000c101b00 */
.L_x_1792:
[----:B------:R-:W-:Y:S05]  /*9b30*/  BSYNC B1 ;  /* 0x0000000000017941 */ /* 0x000fea0003800000 */
.L_x_1791:
[----:B---3-5:R-:W-:Y:S01]  /*9b40*/  IMAD.MOV.U32 R0, RZ, RZ, R38 ;  /* 0x000000ffff007224 */ /* 0x028fe200078e0026 */
[----:B------:R-:W-:Y:S01]  /*9b50*/  UMOV UR4, 0xffffffff ;  /* 0xffffffff00047882 */ /* 0x000fe20000000000 */
[----:B----4-:R-:W-:Y:S02]  /*9b60*/  IMAD.MOV.U32 R3, RZ, RZ, R39 ;  /* 0x000000ffff037224 */ /* 0x010fe400078e0027 */
[----:B-1----:R-:W-:Y:S01]  /*9b70*/  IMAD.MOV.U32 R4, RZ, RZ, R34 ;  /* 0x000000ffff047224 */ /* 0x002fe200078e0022 */
        /* <DEDUP_REMOVED lines=16> */
.L_x_2122:
[----:B------:R-:W-:Y:S01]  /*9c80*/  VIADD R9, R55, 0x40 ;  /* 0x0000004037097836 */ /* 0x000fe20000000000 */
        /* <DEDUP_REMOVED lines=30> */
.L_x_1795:
[----:B------:R-:W-:Y:S05]  /*9e70*/  BSYNC B1 ;  /* 0x0000000000017941 */ /* 0x000fea0003800000 */
.L_x_1794:
[----:B---3-5:R-:W-:Y:S01]  /*9e80*/  IMAD.MOV.U32 R0, RZ, RZ, R30 ;  /* 0x000000ffff007224 */ /* 0x028fe200078e001e */
[----:B------:R-:W-:Y:S01]  /*9e90*/  UMOV UR4, 0xffffffff ;  /* 0xffffffff00047882 */ /* 0x000fe20000000000 */
[----:B----4-:R-:W-:Y:S01]  /*9ea0*/  IMAD.MOV.U32 R3, RZ, RZ, R31 ;  /* 0x000000ffff037224 */ /* 0x010fe200078e001f */
[----:B0-----:R-:W-:Y:S01]  /*9eb0*/  CS2R R26, SRZ ;  /* 0x00000000001a7805 */ /* 0x001fe2000001ff00 */
[----:B-1----:R-:W-:Y:S02]  /*9ec0*/  IMAD.MOV.U32 R4, RZ, RZ, R20 ;  /* 0x000000ffff047224 */ /* 0x002fe400078e0014 */
[----:B------:R-:W-:Y:S01]  /*9ed0*/  IMAD.MOV.U32 R9, RZ, RZ, R21 ;  /* 0x000000ffff097224 */ /* 0x000fe200078e0015 */
[----:B------:R-:W-:Y:S01]  /*9ee0*/  PRMT R53, R0, 0x5410, R3 ;  /* 0x0000541000357816 */ /* 0x000fe20000000003 */
[----:B------:R-:W-:Y:S02]  /*9ef0*/  IMAD.MOV.U32 R0, RZ, RZ, R28 ;  /* 0x000000ffff007224 */ /* 0x000fe400078e001c */
[----:B------:R-:W-:Y:S01]  /*9f00*/  IMAD.MOV.U32 R3, RZ, RZ, R29 ;  /* 0x000000ffff037224 */ /* 0x000fe200078e001d */
[----:B------:R-:W-:Y:S01]  /*9f10*/  PRMT R43, R4, 0x5410, R9 ;  /* 0x00005410042b7816 */ /* 0x000fe20000000009 */
[----:B------:R-:W-:-:S02]  /*9f20*/  IMAD.MOV.U32 R4, RZ, RZ, R24 ;  /* 0x000000ffff047224 */ /* 0x000fc400078e0018 */
[----:B------:R-:W-:Y:S01]  /*9f30*/  IMAD.MOV.U32 R9, RZ, RZ, R25 ;  /* 0x000000ffff097224 */ /* 0x000fe200078e0019 */
[----:B------:R-:W-:-:S04]  /*9f40*/  PRMT R54, R0, 0x5410, R3 ;  /* 0x0000541000367816 */ /* 0x000fc80000000003 */
[----:B------:R-:W-:Y:S01]  /*9f50*/  PRMT R50, R4, 0x5410, R9 ;  /* 0x0000541004327816 */ /* 0x000fe20000000009 */
[----:B------:R-:W-:Y:S06]  /*9f60*/  BRA.DIV UR4, `(.L_x_1796) ;  /* 0x000001aa04c47947 */ /* 0x000fec000b800000 */
[----:B------:R0:W1:Y:S04]  /*9f70*/  SHFL.IDX PT, R0, R6, 0x3, 0x181f ;  /* 0x00781f0006007f89 */ /* 0x00006800000e0000 */
[----:B------:R0:W3:Y:S04]  /*9f80*/  SHFL.IDX PT, R3, R5, 0x3, 0x181f ;  /* 0x00781f0005037f89 */ /* 0x0000e800000e0000 */
[----:B------:R0:W4:Y:S04]  /*9f90*/  SHFL.IDX PT, R4, R8, 0x3, 0x181f ;  /* 0x00781f0008047f89 */ /* 0x00012800000e0000 */
[----:B------:R0:W0:Y:S02]  /*9fa0*/  SHFL.IDX PT, R14, R7, 0x3, 0x181f ;  /* 0x00781f00070e7f89 */ /* 0x00002400000e0000 */
.L_x_2128:
[----:B------:R-:W-:Y:S01]  /*9fb0*/  VIADD R55, R55, 0x60 ;  /* 0x0000006037377836 */ /* 0x000fe20000000000 */
[----:B0-2---:R-:W-:Y:S01]  /*9fc0*/  LEA.HI R5, R213, R213, RZ, 0x1 ;  /* 0x000000d5d5057211 */ /* 0x005fe200078f08ff */
[----:B------:R-:W-:Y:S01]  /*9fd0*/  BSSY B1, `(.L_x_1797) ;  /* 0x0000020000017945 */ /* 0x000fe20003800000 */
[----:B------:R-:W-:Y:S02]  /*9fe0*/  CS2R R10, SRZ ;  /* 0x00000000000a7805 */ /* 0x000fe4000001ff00 */
[----:B------:R-:W-:Y:S02]  /*9ff0*/  CS2R R12, SRZ ;  /* 0x00000000000c7805 */ /* 0x000fe4000001ff00 */
[----:B------:R-:W-:Y:S02]  /*a000*/  ISETP.GE.AND P0, PT, R55, R64, PT ;  /* 0x000000403700720c */ /* 0x000fe40003f06270 */
[----:B------:R-:W-:Y:S02]  /*a010*/  CS2R R8, SRZ ;  /* 0x0000000000087805 */ /* 0x000fe4000001ff00 */
[----:B------:R-:W-:-:S04]  /*a020*/  LOP3.LUT R6, R5, 0xfffffffe, RZ, 0xc0, !PT ;  /* 0xfffffffe05067812 */ /* 0x000fc800078ec0ff */
[----:B------:R-:W-:-:S04]  /*a030*/  IADD3 R5, R213, -R6, RZ ;  /* 0x80000006d5057210 */ /* 0x000fc80007ffe0ff */
[----:B------:R-:W-:Y:S01]  /*a040*/  SHF.L.U32 R5, R5, 0x1f, RZ ;  /* 0x0000001f05057819 */ /* 0x000fe200000006ff */
[----:B------:R-:W-:Y:S06]  /*a050*/  @P0 BRA `(.L_x_1798) ;  /* 0x00000000005c0947 */ /* 0x000fec0003800000 */
[----:B------:R-:W-:Y:S01]  /*a060*/  ULDC UR4, c[0x0][0x3f4] ;  /* 0x0000fd0000047ab9 */ /* 0x000fe20000000800 */
[----:B------:R-:W-:Y:S02]  /*a070*/  CS2R R8, SRZ ;  /* 0x0000000000087805 */ /* 0x000fe4000001ff00 */
[----:B------:R-:W-:Y:S02]  /*a080*/  ISETP.GE.AND P4, PT, R18, UR4, PT ;  /* 0x0000000412007c0c */ /* 0x000fe4000bf86270 */
[----:B------:R-:W-:-:S11]  /*a090*/  ISETP.GE.AND P5, PT, R185, UR4, PT ;  /* 0x00000004b9007c0c */ /* 0x000fd6000bfa6270 */
[C---:B------:R-:W-:Y:S01]  /*a0a0*/  @!P4 IMAD.SHL.U32 R60, R18.reuse, 0x2, RZ ;  /* 0x00000002123cc824 */ /* 0x040fe200078e00ff */
[----:B------:R-:W-:Y:S01]  /*a0b0*/  @!P4 SHF.L.U64.HI R11, R18, 0x1, R19 ;  /* 0x00000001120bc819 */ /* 0x000fe20000010213 */
[C---:B------:R-:W-:Y:S01]  /*a0c0*/  @!P5 IMAD.SHL.U32 R15, R185.reuse, 0x2, RZ ;  /* 0x00000002b90fd824 */ /* 0x040fe200078e00ff */
[----:B------:R-:W-:Y:S02]  /*a0d0*/  @!P5 SHF.L.U64.HI R13, R185, 0x1, R216 ;  /* 0x00000001b90dd819 */ /* 0x000fe400000102d8 */
[CC--:B---3--:R-:W-:Y:S02]  /*a0e0*/  @!P4 IADD3 R6, P0, R3.reuse, R60.reuse, RZ ;  /* 0x0000003c0306c210 */ /* 0x0c8fe40007f1e0ff */
[----:B------:R-:W-:Y:S02]  /*a0f0*/  @!P4 IADD3 R60, P1, R14, R60, RZ ;  /* 0x0000003c0e3cc210 */ /* 0x000fe40007f3e0ff */
[-C--:B------:R-:W-:Y:S01]  /*a100*/  @!P5 IADD3 R62, P2, R3, R15.reuse, RZ ;  /* 0x0000000f033ed210 */ /* 0x080fe20007f5e0ff */
[--C-:B-1----:R-:W-:Y:S01]  /*a110*/  @!P4 IMAD.X R7, R0, 0x1, R11.reuse, P0 ;  /* 0x000000010007c824 */ /* 0x102fe200000e060b */
[----:B------:R-:W-:Y:S01]  /*a120*/  @!P5 IADD3 R14, P3, R14, R15, RZ ;  /* 0x0000000f0e0ed210 */ /* 0x000fe20007f7e0ff */
[----:B----4-:R-:W-:Y:S01]  /*a130*/  @!P4 IMAD.X R61, R4, 0x1, R11, P1 ;  /* 0x00000001043dc824 */ /* 0x010fe200008e060b */
[----:B------:R-:W-:Y:S01]  /*a140*/  CS2R R10, SRZ ;  /* 0x00000000000a7805 */ /* 0x000fe2000001ff00 */
[--C-:B------:R-:W-:Y:S01]  /*a150*/  @!P5 IMAD.X R63, R0, 0x1, R13.reuse, P2 ;  /* 0x00000001003fd824 */ /* 0x100fe200010e060d */
[----:B------:R-:W-:Y:S01]  /*a160*/  CS2R R26, SRZ ;  /* 0x00000000001a7805 */ /* 0x000fe2000001ff00 */
[----:B------:R-:W-:Y:S01]  /*a170*/  @!P5 IMAD.X R15, R4, 0x1, R13, P3 ;  /* 0x00000001040fd824 */ /* 0x000fe200018e060d */
[----:B------:R-:W-:-:S02]  /*a180*/  CS2R R12, SRZ ;  /* 0x00000000000c7805 */ /* 0x000fc4000001ff00 */
[----:B------:R0:W5:Y:S04]  /*a190*/  @!P5 LD.E.64 R8, desc[UR38][R62.64] ;  /* 0x000000263e08d980 */ /* 0x000168000c101b00 */
[----:B------:R0:W5:Y:S04]  /*a1a0*/  @!P5 LD.E.64 R10, desc[UR38][R14.64] ;  /* 0x000000260e0ad980 */ /* 0x000168000c101b00 */
[----:B------:R0:W5:Y:S04]  /*a1b0*/  @!P4 LD.E.64 R12, desc[UR38][R6.64] ;  /* 0x00000026060cc980 */ /* 0x000168000c101b00 */
[----:B------:R0:W5:Y:S02]  /*a1c0*/  @!P4 LD.E.64 R26, desc[UR38][R60.64] ;  /* 0x000000263c1ac980 */ /* 0x000164000c101b00 */
.L_x_1798:
[----:B------:R-:W-:Y:S05]  /*a1d0*/  BSYNC B1 ;  /* 0x0000000000017941 */ /* 0x000fea0003800000 */
.L_x_1797:
[----:B------:R-:W2:Y:S01]  /*a1e0*/  SYNCS.PHASECHK.TRANS64.TRYWAIT P0, [R2+URZ+0x28800], R5 ;  /* 0x02880005020075a7 */ /* 0x000ea2000800017f */
[----:B---3-5:R-:W-:Y:S01]  /*a1f0*/  IMAD.MOV.U32 R3, RZ, RZ, R26 ;  /* 0x000000ffff037224 */ /* 0x028fe200078e001a */
[----:B-1----:R-:W-:Y:S01]  /*a200*/  VIADDMNMX R0, R64, -R193, 0x80, PT ;  /* 0x0000008040007446 */ /* 0x002fe200038009c1 */
[----:B----4-:R-:W-:Y:S01]  /*a210*/  IMAD.MOV.U32 R4, RZ, RZ, R27 ;  /* 0x000000ffff047224 */ /* 0x010fe200078e001b */
[----:B------:R-:W-:Y:S01]  /*a220*/  BSSY B1, `(.L_x_1799) ;  /* 0x000000c000017945 */ /* 0x000fe20003800000 */
[----:B0-----:R-:W-:Y:S01]  /*a230*/  IMAD.MOV.U32 R6, RZ, RZ, R12 ;  /* 0x000000ffff067224 */ /* 0x001fe200078e000c */
[----:B------:R-:W-:Y:S01]  /*a240*/  ISETP.GE.AND P1, PT, R23, R0, PT ;  /* 0x000000001700720c */ /* 0x000fe20003f26270 */
[----:B------:R-:W-:Y:S01]  /*a250*/  IMAD.MOV.U32 R7, RZ, RZ, R13 ;  /* 0x000000ffff077224 */ /* 0x000fe200078e000d */
[----:B------:R-:W-:Y:S01]  /*a260*/  PRMT R15, R3, 0x5410, R4 ;  /* 0x00005410030f7816 */ /* 0x000fe20000000004 */
[----:B------:R-:W-:Y:S02]  /*a270*/  IMAD.MOV.U32 R3, RZ, RZ, R10 ;  /* 0x000000ffff037224 */ /* 0x000fe400078e000a */
[----:B------:R-:W-:Y:S01]  /*a280*/  IMAD.MOV.U32 R4, RZ, RZ, R11 ;  /* 0x000000ffff047224 */ /* 0x000fe200078e000b */
[----:B------:R-:W-:Y:S01]  /*a290*/  PRMT R55, R6, 0x5410, R7 ;  /* 0x0000541006377816 */ /* 0x000fe20000000007 */
[----:B------:R-:W-:-:S03]  /*a2a0*/  IMAD.MOV.U32 R6, RZ, RZ, R9 ;  /* 0x000000ffff067224 */ /* 0x000fc600078e0009 */
[----:B------:R-:W-:Y:S01]  /*a2b0*/  PRMT R3, R3, 0x5410, R4 ;  /* 0x0000541003037816 */ /* 0x000fe20000000004 */
[----:B------:R-:W-:Y:S01]  /*a2c0*/  IMAD.MOV.U32 R4, RZ, RZ, R8 ;  /* 0x000000ffff047224 */ /* 0x000fe200078e0008 */
[----:B--2---:R-:W-:Y:S06]  /*a2d0*/  @!P0 BRA `(.L_x_1800) ;  /* 0x000001a800588947 */ /* 0x004fec0003800000 */
.L_x_2129:
[----:B------:R-:W-:Y:S05]  /*a2e0*/  BSYNC B1 ;  /* 0x0000000000017941 */ /* 0x000fea0003800000 */
.L_x_1799:
[----:B------:R-:W-:Y:S01]  /*a2f0*/  BSSY B1, `(.L_x_1801) ;  /* 0x000005e000017945 */ /* 0x000fe20003800000 */
[----:B------:R-:W-:-:S03]  /*a300*/  PRMT R14, R4, 0x5410, R6 ;  /* 0x00005410040e7816 */ /* 0x000fc60000000006 */
[----:B------:R-:W-:Y:S05]  /*a310*/  @P1 BRA `(.L_x_1802) ;  /* 0x00000004006c1947 */ /* 0x000fea0003800000 */
[----:B------:R-:W1:Y:S01]  /*a320*/  LDC R4, c[0x0][0x3f4] ;  /* 0x0000fd00ff047b82 */ /* 0x000e620000000800 */
[----:B------:R-:W-:Y:S01]  /*a330*/  BSSY B2, `(.L_x_1803) ;  /* 0x000002e000027945 */ /* 0x000fe20003800000 */
[-C--:B-1----:R-:W-:Y:S02]  /*a340*/  ISETP.GE.AND P0, PT, R18, R4.reuse, PT ;  /* 0x000000041200720c */ /* 0x082fe40003f06270 */
[----:B------:R-:W-:-:S11]  /*a350*/  ISETP.GE.AND P1, PT, R185, R4, PT ;  /* 0x00000004b900720c */ /* 0x000fd60003f26270 */
[----:B------:R-:W-:Y:S05]  /*a360*/  @P0 BRA `(.L_x_1804) ;  /* 0x0000000000a80947 */ /* 0x000fea0003800000 */
[----:B0-----:R-:W0:Y:S01]  /*a370*/  LDS.128 R4, [R205] ;  /* 0x00000000cd047984 */ /* 0x001e220000000c00 */
[----:B------:R-:W-:Y:S01]  /*a380*/  SHF.R.U32.HI R61, RZ, 0x10, R47 ;  /* 0x00000010ff3d7819 */ /* 0x000fe2000001162f */
[--C-:B------:R-:W-:Y:S01]  /*a390*/  HADD2.F32 R62, -RZ, R65.reuse.H0_H0 ;  /* 0x20000041ff3e7230 */ /* 0x100fe20000004100 */
[--C-:B------:R-:W-:Y:S01]  /*a3a0*/  SHF.R.U32.HI R63, RZ, 0x10, R49.reuse ;  /* 0x00000010ff3f7819 */ /* 0x100fe20000011631 */
[----:B------:R-:W-:Y:S01]  /*a3b0*/  HADD2.F32 R60, -RZ, R65.H1_H1 ;  /* 0x30000041ff3c7230 */ /* 0x000fe20000004100 */
[----:B------:R-:W-:Y:S01]  /*a3c0*/  SHF.R.U64 R67, R48, 0x10, R49 ;  /* 0x0000001030437819 */ /* 0x000fe20000001231 */
[----:B------:R-:W-:Y:S01]  /*a3d0*/  HADD2.F32 R61, -RZ, R61.H0_H0 ;  /* 0x2000003dff3d7230 */ /* 0x000fe20000004100 */
[----:B------:R-:W-:Y:S01]  /*a3e0*/  SHF.R.U64 R69, R46, 0x10, R47 ;  /* 0x000000102e457819 */ /* 0x000fe2000000122f */
[----:B------:R-:W-:Y:S02]  /*a3f0*/  HADD2.F32 R63, -RZ, R63.H0_H0 ;  /* 0x2000003fff3f7230 */ /* 0x000fe40000004100 */
[----:B0-----:R-:W-:-:S02]  /*a400*/  HADD2.F32 R48, -RZ, R7.H0_H0 ;  /* 0x20000007ff307230 */ /* 0x001fc40000004100 */
[----:B------:R-:W-:Y:S02]  /*a410*/  HADD2.F32 R49, -RZ, R7.H1_H1 ;  /* 0x30000007ff317230 */ /* 0x000fe40000004100 */
[--C-:B------:R-:W-:Y:S02]  /*a420*/  HADD2.F32 R7, -RZ, R4.reuse.H0_H0 ;  /* 0x20000004ff077230 */ /* 0x100fe40000004100 */
[----:B------:R-:W-:Y:S02]  /*a430*/  HADD2.F32 R4, -RZ, R4.H1_H1 ;  /* 0x30000004ff047230 */ /* 0x000fe40000004100 */
[C---:B------:R-:W-:Y:S01]  /*a440*/  FMUL.FTZ R66, R49.reuse, R61 ;  /* 0x0000003d31427220 */ /* 0x040fe20000410000 */
[-C--:B------:R-:W-:Y:S01]  /*a450*/  FMUL.FTZ R65, R49, R63.reuse ;  /* 0x0000003f31417220 */ /* 0x080fe20000410000 */
[--C-:B------:R-:W-:Y:S02]  /*a460*/  HADD2.F32 R46, -RZ, R6.reuse.H0_H0 ;  /* 0x20000006ff2e7230 */ /* 0x100fe40000004100 */
[----:B------:R-:W-:Y:S01]  /*a470*/  FMUL.FTZ R64, R4, R62 ;  /* 0x0000003e04407220 */ /* 0x000fe20000410000 */
[----:B------:R-:W-:Y:S01]  /*a480*/  FFMA.FTZ R68, R48, R63, R66 ;  /* 0x0000003f30447223 */ /* 0x000fe20000010042 */
[----:B------:R-:W-:-:S02]  /*a490*/  HADD2.F32 R47, -RZ, R6.H1_H1 ;  /* 0x30000006ff2f7230 */ /* 0x000fc40000004100 */
[-C--:B------:R-:W-:Y:S01]  /*a4a0*/  FMUL.FTZ R66, R4, R60.reuse ;  /* 0x0000003c04427220 */ /* 0x080fe20000410000 */
[C---:B------:R-:W-:Y:S01]  /*a4b0*/  FFMA.FTZ R64, R7.reuse, R60, -R64 ;  /* 0x0000003c07407223 */ /* 0x040fe20000010840 */
[--C-:B------:R-:W-:Y:S02]  /*a4c0*/  HADD2.F32 R6, -RZ, R5.reuse.H0_H0 ;  /* 0x20000005ff067230 */ /* 0x100fe40000004100 */
[----:B------:R-:W-:Y:S01]  /*a4d0*/  FFMA.FTZ R65, R48, R61, -R65 ;  /* 0x0000003d30417223 */ /* 0x000fe20000010841 */
[--C-:B------:R-:W-:Y:S02]  /*a4e0*/  HADD2.F32 R60, -RZ, R70.reuse.H0_H0 ;  /* 0x20000046ff3c7230 */ /* 0x100fe40000004100 */
[----:B------:R-:W-:Y:S01]  /*a4f0*/  FFMA.FTZ R61, R7, R62, R66 ;  /* 0x0000003e073d7223 */ /* 0x000fe20000010042 */
[----:B------:R-:W-:Y:S02]  /*a500*/  HADD2.F32 R5, -RZ, R5.H1_H1 ;  /* 0x30000005ff057230 */ /* 0x000fe40000004100 */
[----:B------:R-:W-:-:S02]  /*a510*/  HADD2.F32 R48, -RZ, R70.H1_H1 ;  /* 0x30000046ff307230 */ /* 0x000fc40000004100 */
[C---:B------:R-:W-:Y:S01]  /*a520*/  FMUL.FTZ R63, R47.reuse, R60 ;  /* 0x0000003c2f3f7220 */ /* 0x040fe20000410000 */
[----:B------:R-:W-:Y:S02]  /*a530*/  HADD2.F32 R49, -RZ, R67.H0_H0 ;  /* 0x20000043ff317230 */ /* 0x000fe40000004100 */
[----:B------:R-:W-:Y:S02]  /*a540*/  HADD2.F32 R4, -RZ, R69.H0_H0 ;  /* 0x20000045ff047230 */ /* 0x000fe40000004100 */
[-C--:B------:R-:W-:Y:S01]  /*a550*/  FMUL.FTZ R47, R47, R48.reuse ;  /* 0x000000302f2f7220 */ /* 0x080fe20000410000 */
[C---:B------:R-:W-:Y:S01]  /*a560*/  FFMA.FTZ R63, R46.reuse, R48, -R63 ;  /* 0x000000302e3f7223 */ /* 0x040fe2000001083f */
[C---:B------:R-:W-:Y:S01]  /*a570*/  FMUL.FTZ R7, R5.reuse, R49 ;  /* 0x0000003105077220 */ /* 0x040fe20000410000 */
[----:B------:R-:W-:Y:S01]  /*a580*/  FMUL.FTZ R62, R5, R4 ;  /* 0x00000004053e7220 */ /* 0x000fe20000410000 */
[----:B------:R-:W-:Y:S02]  /*a590*/  FFMA.FTZ R46, R46, R60, R47 ;  /* 0x0000003c2e2e7223 */ /* 0x000fe4000001002f */
[----:B------:R-:W-:Y:S01]  /*a5a0*/  FFMA.FTZ R5, R6, R4, -R7 ;  /* 0x0000000406057223 */ /* 0x000fe20000010807 */
[----:B------:R-:W-:Y:S01]  /*a5b0*/  F2FP.F16.F32.PACK_AB R7, R68, R65 ;  /* 0x000000414407723e */ /* 0x000fe200000000ff */
[----:B------:R-:W-:Y:S01]  /*a5c0*/  FFMA.FTZ R62, R6, R49, R62 ;  /* 0x00000031063e7223 */ /* 0x000fe2000001003e */
[----:B------:R-:W-:-:S02]  /*a5d0*/  F2FP.F16.F32.PACK_AB R4, R61, R64 ;  /* 0x000000403d04723e */ /* 0x000fc400000000ff */
[----:B------:R-:W-:Y:S02]  /*a5e0*/  F2FP.F16.F32.PACK_AB R6, R46, R63 ;  /* 0x0000003f2e06723e */ /* 0x000fe400000000ff */
[----:B------:R-:W-:-:S05]  /*a5f0*/  F2FP.F16.F32.PACK_AB R5, R62, R5 ;  /* 0x000000053e05723e */ /* 0x000fca00000000ff */
[----:B------:R1:W-:Y:S02]  /*a600*/  STS.128 [R205], R4 ;  /* 0x00000004cd007388 */ /* 0x0003e40000000c00 */
.L_x_1804:
[----:B------:R-:W-:Y:S05]  /*a610*/  BSYNC B2 ;  /* 0x0000000000027941 */ /* 0x000fea0003800000 */
.L_x_1803:
[----:B------:R-:W-:Y:S05]  /*a620*/  @P1 BRA `(.L_x_1802) ;  /* 0x0000000000a81947 */ /* 0x000fea0003800000 */
[----:B01----:R-:W0:Y:S01]  /*a630*/  LDS.128 R4, [R205+0x4000] ;  /* 0x00400000cd047984 */ /* 0x003e220000000c00 */
[----:B------:R-:W-:Y:S01]  /*a640*/  SHF.R.U32.HI R48, RZ, 0x10, R45 ;  /* 0x00000010ff307819 */ /* 0x000fe2000001162d */
[--C-:B------:R-:W-:Y:S01]  /*a650*/  HADD2.F32 R46, -RZ, R59.reuse.H1_H1 ;  /* 0x3000003bff2e7230 */ /* 0x100fe20000004100 */
[----:B------:R-:W-:Y:S01]  /*a660*/  SHF.R.U32.HI R47, RZ, 0x10, R41 ;  /* 0x00000010ff2f7819 */ /* 0x000fe20000011629 */
[----:B------:R-:W-:Y:S01]  /*a670*/  HADD2.F32 R59, -RZ, R59.H0_H0 ;  /* 0x2000003bff3b7230 */ /* 0x000fe20000004100 */
[----:B------:R-:W-:Y:S01]  /*a680*/  SHF.R.U64 R61, R44, 0x10, R45 ;  /* 0x000000102c3d7819 */ /* 0x000fe2000000122d */
[----:B------:R-:W-:Y:S01]  /*a690*/  HADD2.F32 R48, -RZ, R48.H0_H0 ;  /* 0x20000030ff307230 */ /* 0x000fe20000004100 */
[----:B------:R-:W-:Y:S01]  /*a6a0*/  SHF.R.U64 R63, R40, 0x10, R41 ;  /* 0x00000010283f7819 */ /* 0x000fe20000001229 */
[----:B------:R-:W-:Y:S02]  /*a6b0*/  HADD2.F32 R47, -RZ, R47.H0_H0 ;  /* 0x2000002fff2f7230 */ /* 0x000fe40000004100 */
[----:B0-----:R-:W-:-:S02]  /*a6c0*/  HADD2.F32 R45, -RZ, R7.H1_H1 ;  /* 0x30000007ff2d7230 */ /* 0x001fc40000004100 */
[----:B------:R-:W-:Y:S02]  /*a6d0*/  HADD2.F32 R44, -RZ, R7.H0_H0 ;  /* 0x20000007ff2c7230 */ /* 0x000fe40000004100 */
[--C-:B------:R-:W-:Y:S02]  /*a6e0*/  HADD2.F32 R7, -RZ, R4.reuse.H0_H0 ;  /* 0x20000004ff077230 */ /* 0x100fe40000004100 */
[CC--:B------:R-:W-:Y:S01]  /*a6f0*/  FMUL.FTZ R49, R45.reuse, R48.reuse ;  /* 0x000000302d317220 */ /* 0x0c0fe20000410000 */
[----:B------:R-:W-:Y:S01]  /*a700*/  FMUL.FTZ R45, R45, R47 ;  /* 0x0000002f2d2d7220 */ /* 0x000fe20000410000 */
[----:B------:R-:W-:Y:S02]  /*a710*/  HADD2.F32 R4, -RZ, R4.H1_H1 ;  /* 0x30000004ff047230 */ /* 0x000fe40000004100 */
[--C-:B------:R-:W-:Y:S02]  /*a720*/  HADD2.F32 R40, -RZ, R6.reuse.H0_H0 ;  /* 0x20000006ff287230 */ /* 0x100fe40000004100 */
[----:B------:R-:W-:Y:S01]  /*a730*/  FFMA.FTZ R62, R44, R48, R45 ;  /* 0x000000302c3e7223 */ /* 0x000fe2000001002d */
[----:B------:R-:W-:-:S02]  /*a740*/  HADD2.F32 R41, -RZ, R6.H1_H1 ;  /* 0x30000006ff297230 */ /* 0x000fc40000004100 */
[----:B------:R-:W-:Y:S01]  /*a750*/  FMUL.FTZ R60, R4, R59 ;  /* 0x0000003b043c7220 */ /* 0x000fe20000410000 */
[--C-:B------:R-:W-:Y:S02]  /*a760*/  HADD2.F32 R45, -RZ, R58.reuse.H1_H1 ;  /* 0x3000003aff2d7230 */ /* 0x100fe40000004100 */
[----:B------:R-:W-:Y:S01]  /*a770*/  FFMA.FTZ R49, R44, R47, -R49 ;  /* 0x0000002f2c317223 */ /* 0x000fe20000010831 */
[--C-:B------:R-:W-:Y:S02]  /*a780*/  HADD2.F32 R6, -RZ, R5.reuse.H0_H0 ;  /* 0x20000005ff067230 */ /* 0x100fe40000004100 */
[-C--:B------:R-:W-:Y:S01]  /*a790*/  FMUL.FTZ R48, R4, R46.reuse ;  /* 0x0000002e04307220 */ /* 0x080fe20000410000 */
[----:B------:R-:W-:Y:S02]  /*a7a0*/  HADD2.F32 R58, -RZ, R58.H0_H0 ;  /* 0x2000003aff3a7230 */ /* 0x000fe40000004100 */
[----:B------:R-:W-:Y:S01]  /*a7b0*/  FFMA.FTZ R60, R7, R46, -R60 ;  /* 0x0000002e073c7223 */ /* 0x000fe2000001083c */
[----:B------:R-:W-:-:S02]  /*a7c0*/  HADD2.F32 R5, -RZ, R5.H1_H1 ;  /* 0x30000005ff057230 */ /* 0x000fc40000004100 */
[----:B------:R-:W-:Y:S01]  /*a7d0*/  FFMA.FTZ R59, R7, R59, R48 ;  /* 0x0000003b073b7223 */ /* 0x000fe20000010030 */
[----:B------:R-:W-:Y:S02]  /*a7e0*/  HADD2.F32 R44, -RZ, R61.H0_H0 ;  /* 0x2000003dff2c7230 */ /* 0x000fe40000004100 */
[CC--:B------:R-:W-:Y:S01]  /*a7f0*/  FMUL.FTZ R47, R41.reuse, R45.reuse ;  /* 0x0000002d292f7220 */ /* 0x0c0fe20000410000 */
[----:B------:R-:W-:Y:S02]  /*a800*/  HADD2.F32 R4, -RZ, R63.H0_H0 ;  /* 0x2000003fff047230 */ /* 0x000fe40000004100 */
[----:B------:R-:W-:Y:S01]  /*a810*/  FMUL.FTZ R46, R41, R58 ;  /* 0x0000003a292e7220 */ /* 0x000fe20000410000 */
[C---:B------:R-:W-:Y:S01]  /*a820*/  FMUL.FTZ R7, R5.reuse, R44 ;  /* 0x0000002c05077220 */ /* 0x040fe20000410000 */
[C---:B------:R-:W-:Y:S01]  /*a830*/  FFMA.FTZ R47, R40.reuse, R58, -R47 ;  /* 0x0000003a282f7223 */ /* 0x040fe2000001082f */
[-C--:B------:R-:W-:Y:S01]  /*a840*/  FMUL.FTZ R41, R5, R4.reuse ;  /* 0x0000000405297220 */ /* 0x080fe20000410000 */
[----:B------:R-:W-:Y:S01]  /*a850*/  FFMA.FTZ R46, R40, R45, R46 ;  /* 0x0000002d282e7223 */ /* 0x000fe2000001002e */
[----:B------:R-:W-:Y:S01]  /*a860*/  FFMA.FTZ R5, R6, R4, -R7 ;  /* 0x0000000406057223 */ /* 0x000fe20000010807 */
[----:B------:R-:W-:Y:S01]  /*a870*/  F2FP.F16.F32.PACK_AB R7, R62, R49 ;  /* 0x000000313e07723e */ /* 0x000fe200000000ff */
[----:B------:R-:W-:Y:S01]  /*a880*/  FFMA.FTZ R44, R6, R44, R41 ;  /* 0x0000002c062c7223 */ /* 0x000fe20000010029 */
[----:B------:R-:W-:-:S02]  /*a890*/  F2FP.F16.F32.PACK_AB R4, R59, R60 ;  /* 0x0000003c3b04723e */ /* 0x000fc400000000ff */
[----:B------:R-:W-:Y:S02]  /*a8a0*/  F2FP.F16.F32.PACK_AB R6, R46, R47 ;  /* 0x0000002f2e06723e */ /* 0x000fe400000000ff */
[----:B------:R-:W-:-:S05]  /*a8b0*/  F2FP.F16.F32.PACK_AB R5, R44, R5 ;  /* 0x000000052c05723e */ /* 0x000fca00000000ff */
[----:B------:R2:W-:Y:S02]  /*a8c0*/  STS.128 [R205+0x4000], R4 ;  /* 0x00400004cd007388 */ /* 0x0005e40000000c00 */
.L_x_1802:
[----:B------:R-:W-:Y:S05]  /*a8d0*/  BSYNC B1 ;  /* 0x0000000000017941 */ /* 0x000fea0003800000 */
.L_x_1801:
[----:B------:R-:W-:Y:S01]  /*a8e0*/  ISETP.GE.AND P0, PT, R212, R0, PT ;  /* 0x00000000d400720c */ /* 0x000fe20003f06270 */
[----:B------:R-:W-:-:S12]  /*a8f0*/  BSSY B1, `(.L_x_1805) ;  /* 0x000005d000017945 */ /* 0x000fd80003800000 */
[----:B------:R-:W-:Y:S05]  /*a900*/  @P0 BRA `(.L_x_1806) ;  /* 0x00000004006c0947 */ /* 0x000fea0003800000 */
[----:B-12---:R-:W1:Y:S01]  /*a910*/  LDC R4, c[0x0][0x3f4] ;  /* 0x0000fd00ff047b82 */ /* 0x006e620000000800 */
[----:B------:R-:W-:Y:S01]  /*a920*/  BSSY B2, `(.L_x_1807) ;  /* 0x000002e000027945 */ /* 0x000fe20003800000 */
[-C--:B-1----:R-:W-:Y:S02]  /*a930*/  ISETP.GE.AND P0, PT, R18, R4.reuse, PT ;  /* 0x000000041200720c */ /* 0x082fe40003f06270 */
[----:B------:R-:W-:-:S11]  /*a940*/  ISETP.GE.AND P1, PT, R185, R4, PT ;  /* 0x00000004b900720c */ /* 0x000fd60003f26270 */
[----:B------:R-:W-:Y:S05]  /*a950*/  @P0 BRA `(.L_x_1808) ;  /* 0x0000000000a80947 */ /* 0x000fea0003800000 */
[----:B0-----:R-:W0:Y:S01]  /*a960*/  LDS.128 R4, [R205+0x1000] ;  /* 0x00100000cd047984 */ /* 0x001e220000000c00 */
        /* <DEDUP_REMOVED lines=41> */
.L_x_1808:
[----:B------:R-:W-:Y:S05]  /*ac00*/  BSYNC B2 ;  /* 0x0000000000027941 */ /* 0x000fea0003800000 */
.L_x_1807:
[----:B------:R-:W-:Y:S05]  /*ac10*/  @P1 BRA `(.L_x_1806) ;  /* 0x0000000000a81947 */ /* 0x000fea0003800000 */
[----:B01----:R-:W0:Y:S01]  /*ac20*/  LDS.128 R4, [R205+0x5000] ;  /* 0x00500000cd047984 */ /* 0x003e220000000c00 */
[----:B------:R-:W-:Y:S01]  /*ac30*/  SHF.R.U32.HI R37, RZ, 0x10, R33 ;  /* 0x00000010ff257819 */ /* 0x000fe20000011621 */
[----:B------:R-:W-:Y:S01]  /*ac40*/  HADD2.F32 R36, -RZ, R52.H0_H0 ;  /* 0x20000034ff247230 */ /* 0x000fe20000004100 */
[--C-:B------:R-:W-:Y:S01]  /*ac50*/  SHF.R.U32.HI R39, RZ, 0x10, R35.reuse ;  /* 0x00000010ff277819 */ /* 0x100fe20000011623 */
[----:B------:R-:W-:Y:S01]  /*ac60*/  HADD2.F32 R38, -RZ, R51.H0_H0 ;  /* 0x20000033ff267230 */ /* 0x000fe20000004100 */
[----:B------:R-:W-:Y:S01]  /*ac70*/  SHF.R.U64 R45, R34, 0x10, R35 ;  /* 0x00000010222d7819 */ /* 0x000fe20000001223 */
[----:B------:R-:W-:Y:S01]  /*ac80*/  HADD2.F32 R37, -RZ, R37.H0_H0 ;  /* 0x20000025ff257230 */ /* 0x000fe20000004100 */
[----:B------:R-:W-:Y:S01]  /*ac90*/  SHF.R.U64 R47, R32, 0x10, R33 ;  /* 0x00000010202f7819 */ /* 0x000fe20000001221 */
[----:B------:R-:W-:Y:S02]  /*aca0*/  HADD2.F32 R39, -RZ, R39.H0_H0 ;  /* 0x20000027ff277230 */ /* 0x000fe40000004100 */
[----:B------:R-:W-:-:S02]  /*acb0*/  HADD2.F32 R51, -RZ, R51.H1_H1 ;  /* 0x30000033ff337230 */ /* 0x000fc40000004100 */
[----:B------:R-:W-:Y:S02]  /*acc0*/  HADD2.F32 R52, -RZ, R52.H1_H1 ;  /* 0x30000034ff347230 */ /* 0x000fe40000004100 */
[--C-:B0-----:R-:W-:Y:S02]  /*acd0*/  HADD2.F32 R35, -RZ, R7.reuse.H1_H1 ;  /* 0x30000007ff237230 */ /* 0x101fe40000004100 */
[----:B------:R-:W-:Y:S02]  /*ace0*/  HADD2.F32 R34, -RZ, R7.H0_H0 ;  /* 0x20000007ff227230 */ /* 0x000fe40000004100 */
[--C-:B------:R-:W-:Y:S02]  /*acf0*/  HADD2.F32 R7, -RZ, R4.reuse.H0_H0 ;  /* 0x20000004ff077230 */ /* 0x100fe40000004100 */
[C---:B------:R-:W-:Y:S01]  /*ad00*/  FMUL.FTZ R44, R35.reuse, R37 ;  /* 0x00000025232c7220 */ /* 0x040fe20000410000 */
[----:B------:R-:W-:Y:S02]  /*ad10*/  HADD2.F32 R4, -RZ, R4.H1_H1 ;  /* 0x30000004ff047230 */ /* 0x000fe40000004100 */
[----:B------:R-:W-:Y:S01]  /*ad20*/  FMUL.FTZ R41, R35, R39 ;  /* 0x0000002723297220 */ /* 0x000fe20000410000 */
[----:B------:R-:W-:-:S02]  /*ad30*/  HADD2.F32 R32, -RZ, R6.H0_H0 ;  /* 0x20000006ff207230 */ /* 0x000fc40000004100 */
[----:B------:R-:W-:Y:S01]  /*ad40*/  FFMA.FTZ R46, R34, R39, R44 ;  /* 0x00000027222e7223 */ /* 0x000fe2000001002c */
[----:B------:R-:W-:Y:S02]  /*ad50*/  HADD2.F32 R33, -RZ, R6.H1_H1 ;  /* 0x30000006ff217230 */ /* 0x000fe40000004100 */
[----:B------:R-:W-:Y:S01]  /*ad60*/  FMUL.FTZ R40, R4, R38 ;  /* 0x0000002604287220 */ /* 0x000fe20000410000 */
[--C-:B------:R-:W-:Y:S02]  /*ad70*/  HADD2.F32 R6, -RZ, R5.reuse.H0_H0 ;  /* 0x20000005ff067230 */ /* 0x100fe40000004100 */
[----:B------:R-:W-:Y:S01]  /*ad80*/  FFMA.FTZ R41, R34, R37, -R41 ;  /* 0x0000002522297223 */ /* 0x000fe20000010829 */
[-C--:B------:R-:W-:Y:S01]  /*ad90*/  FMUL.FTZ R44, R4, R36.reuse ;  /* 0x00000024042c7220 */ /* 0x080fe20000410000 */
[----:B------:R-:W-:Y:S02]  /*ada0*/  HADD2.F32 R5, -RZ, R5.H1_H1 ;  /* 0x30000005ff057230 */ /* 0x000fe40000004100 */
[----:B------:R-:W-:Y:S01]  /*adb0*/  FFMA.FTZ R40, R7, R36, -R40 ;  /* 0x0000002407287223 */ /* 0x000fe20000010828 */
[----:B------:R-:W-:-:S02]  /*adc0*/  HADD2.F32 R34, -RZ, R45.H0_H0 ;  /* 0x2000002dff227230 */ /* 0x000fc40000004100 */
[----:B------:R-:W-:Y:S01]  /*add0*/  FFMA.FTZ R35, R7, R38, R44 ;  /* 0x0000002607237223 */ /* 0x000fe2000001002c */
[----:B------:R-:W-:Y:S02]  /*ade0*/  HADD2.F32 R4, -RZ, R47.H0_H0 ;  /* 0x2000002fff047230 */ /* 0x000fe40000004100 */
[CC--:B------:R-:W-:Y:S01]  /*adf0*/  FMUL.FTZ R37, R33.reuse, R51.reuse ;  /* 0x0000003321257220 */ /* 0x0c0fe20000410000 */
[----:B------:R-:W-:Y:S01]  /*ae00*/  FMUL.FTZ R36, R33, R52 ;  /* 0x0000003421247220 */ /* 0x000fe20000410000 */
[C---:B------:R-:W-:Y:S01]  /*ae10*/  FMUL.FTZ R7, R5.reuse, R34 ;  /* 0x0000002205077220 */ /* 0x040fe20000410000 */
[----:B------:R-:W-:Y:S01]  /*ae20*/  FMUL.FTZ R33, R5, R4 ;  /* 0x0000000405217220 */ /* 0x000fe20000410000 */
[C---:B------:R-:W-:Y:S01]  /*ae30*/  FFMA.FTZ R37, R32.reuse, R52, -R37 ;  /* 0x0000003420257223 */ /* 0x040fe20000010825 */
[----:B------:R-:W-:Y:S01]  /*ae40*/  FFMA.FTZ R36, R32, R51, R36 ;  /* 0x0000003320247223 */ /* 0x000fe20000010024 */
[C---:B------:R-:W-:Y:S01]  /*ae50*/  FFMA.FTZ R5, R6.reuse, R4, -R7 ;  /* 0x0000000406057223 */ /* 0x040fe20000010807 */
[----:B------:R-:W-:Y:S01]  /*ae60*/  FFMA.FTZ R34, R6, R34, R33 ;  /* 0x0000002206227223 */ /* 0x000fe20000010021 */
[----:B------:R-:W-:-:S02]  /*ae70*/  F2FP.F16.F32.PACK_AB R7, R46, R41 ;  /* 0x000000292e07723e */ /* 0x000fc400000000ff */
[----:B------:R-:W-:Y:S02]  /*ae80*/  F2FP.F16.F32.PACK_AB R6, R36, R37 ;  /* 0x000000252406723e */ /* 0x000fe400000000ff */
[----:B------:R-:W-:Y:S02]  /*ae90*/  F2FP.F16.F32.PACK_AB R4, R35, R40 ;  /* 0x000000282304723e */ /* 0x000fe400000000ff */
[----:B------:R-:W-:-:S05]  /*aea0*/  F2FP.F16.F32.PACK_AB R5, R34, R5 ;  /* 0x000000052205723e */ /* 0x000fca00000000ff */
[----:B------:R3:W-:Y:S02]  /*aeb0*/  STS.128 [R205+0x5000], R4 ;  /* 0x00500004cd007388 */ /* 0x0007e40000000c00 */
.L_x_1806:
[----:B------:R-:W-:Y:S05]  /*aec0*/  BSYNC B1 ;  /* 0x0000000000017941 */ /* 0x000fea0003800000 */
.L_x_1805:
[----:B------:R-:W-:Y:S01]  /*aed0*/  ISETP.GE.AND P0, PT, R211, R0, PT ;  /* 0x00000000d300720c */ /* 0x000fe20003f06270 */
[----:B------:R-:W-:-:S12]  /*aee0*/  BSSY B1, `(.L_x_1809) ;  /* 0x000005d000017945 */ /* 0x000fd80003800000 */
[----:B------:R-:W-:Y:S05]  /*aef0*/  @P0 BRA `(.L_x_1810) ;  /* 0x00000004006c0947 */ /* 0x000fea0003800000 */
[----:B-123--:R-:W1:Y:S01]  /*af00*/  LDC R4, c[0x0][0x3f4] ;  /* 0x0000fd00ff047b82 */ /* 0x00ee620000000800 */
[----:B------:R-:W-:Y:S01]  /*af10*/  BSSY B2, `(.L_x_1811) ;  /* 0x000002e000027945 */ /* 0x000fe20003800000 */
[-C--:B-1----:R-:W-:Y:S02]  /*af20*/  ISETP.GE.AND P0, PT, R18, R4.reuse, PT ;  /* 0x000000041200720c */ /* 0x082fe40003f06270 */
[----:B------:R-:W-:-:S11]  /*af30*/  ISETP.GE.AND P1, PT, R185, R4, PT ;  /* 0x00000004b900720c */ /* 0x000fd60003f26270 */
[----:B------:R-:W-:Y:S05]  /*af40*/  @P0 BRA `(.L_x_1812) ;  /* 0x0000000000a80947 */ /* 0x000fea0003800000 */
[----:B0-----:R-:W0:Y:S01]  /*af50*/  LDS.128 R4, [R205+0x2000] ;  /* 0x00200000cd047984 */ /* 0x001e220000000c00 */
        /* <DEDUP_REMOVED lines=41> */
.L_x_1812:
[----:B------:R-:W-:Y:S05]  /*b1f0*/  BSYNC B2 ;  /* 0x0000000000027941 */ /* 0x000fea0003800000 */
.L_x_1811:
[----:B------:R-:W-:Y:S05]  /*b200*/  @P1 BRA `(.L_x_1810) ;  /* 0x0000000000a81947 */ /* 0x000fea0003800000 */
[----:B01----:R-:W0:Y:S01]  /*b210*/  LDS.128 R4, [R205+0x6000] ;  /* 0x00600000cd047984 */ /* 0x003e220000000c00 */
[----:B------:R-:W-:Y:S01]  /*b220*/  SHF.R.U32.HI R29, RZ, 0x10, R25 ;  /* 0x00000010ff1d7819 */ /* 0x000fe20000011619 */
[----:B------:R-:W-:Y:S01]  /*b230*/  HADD2.F32 R28, -RZ, R50.H0_H0 ;  /* 0x20000032ff1c7230 */ /* 0x000fe20000004100 */
[----:B------:R-:W-:Y:S01]  /*b240*/  SHF.R.U32.HI R31, RZ, 0x10, R21 ;  /* 0x00000010ff1f7819 */ /* 0x000fe20000011615 */
        /* <DEDUP_REMOVED lines=38> */
.L_x_1810:
[----:B------:R-:W-:Y:S05]  /*b4b0*/  BSYNC B1 ;  /* 0x0000000000017941 */ /* 0x000fea0003800000 */
.L_x_1809:
[----:B------:R-:W-:-:S13]  /*b4c0*/  ISETP.GE.AND P0, PT, R210, R0, PT ;  /* 0x00000000d200720c */ /* 0x000fda0003f06270 */
[----:B------:R-:W-:Y:S05]  /*b4d0*/  @P0 BRA `(.L_x_1813) ;  /* 0x00000028009c0947 */ /* 0x000fea0003800000 */
[----:B------:R-:W5:Y:S01]  /*b4e0*/  LDC R0, c[0x0][0x3f4] ;  /* 0x0000fd00ff007b82 */ /* 0x000f620000000800 */
[----:B------:R-:W-:Y:S01]  /*b4f0*/  BSSY B1, `(.L_x_1814) ;  /* 0x000002e000017945 */ /* 0x000fe20003800000 */
[-C--:B-----5:R-:W-:Y:S02]  /*b500*/  ISETP.GE.AND P0, PT, R18, R0.reuse, PT ;  /* 0x000000001200720c */ /* 0x0a0fe40003f06270 */
[----:B------:R-:W-:-:S11]  /*b510*/  ISETP.GE.AND P1, PT, R185, R0, PT ;  /* 0x00000000b900720c */ /* 0x000fd60003f26270 */
[----:B------:R-:W-:Y:S05]  /*b520*/  @P0 BRA `(.L_x_1815) ;  /* 0x0000000000a80947 */ /* 0x000fea0003800000 */
[----:B01234-:R-:W0:Y:S01]  /*b530*/  LDS.128 R4, [R205+0x3000] ;  /* 0x00300000cd047984 */ /* 0x01fe220000000c00 */
[----:B------:R-:W-:Y:S01]  /*b540*/  SHF.R.U32.HI R24, RZ, 0x10, R13 ;  /* 0x00000010ff187819 */ /* 0x000fe2000001160d */
[----:B------:R-:W-:Y:S01]  /*b550*/  HADD2.F32 R21, -RZ, R55.H0_H0 ;  /* 0x20000037ff157230 */ /* 0x000fe20000004100 */
[--C-:B------:R-:W-:Y:S01]  /*b560*/  SHF.R.U64 R30, R26, 0x10, R27.reuse ;  /* 0x000000101a1e7819 */ /* 0x100fe2000000121b */
[--C-:B------:R-:W-:Y:S01]  /*b570*/  HADD2.F32 R25, -RZ, R15.reuse.H0_H0 ;  /* 0x2000000fff197230 */ /* 0x100fe20000004100 */
[----:B------:R-:W-:Y:S01]  /*b580*/  SHF.R.U32.HI R26, RZ, 0x10, R27 ;  /* 0x00000010ff1a7819 */ /* 0x000fe2000001161b */
[----:B------:R-:W-:Y:S01]  /*b590*/  HADD2.F32 R24, -RZ, R24.H0_H0 ;  /* 0x20000018ff187230 */ /* 0x000fe20000004100 */
[----:B------:R-:W-:Y:S01]  /*b5a0*/  SHF.R.U64 R32, R12, 0x10, R13 ;  /* 0x000000100c207819 */ /* 0x000fe2000000120d */
[----:B------:R-:W-:Y:S02]  /*b5b0*/  HADD2.F32 R15, -RZ, R15.H1_H1 ;  /* 0x3000000fff0f7230 */ /* 0x000fe40000004100 */
[----:B------:R-:W-:-:S02]  /*b5c0*/  HADD2.F32 R26, -RZ, R26.H0_H0 ;  /* 0x2000001aff1a7230 */ /* 0x000fc40000004100 */
        /* <DEDUP_REMOVED lines=8> */
[C---:B------:R-:W-:Y:S01]  /*b650*/  FFMA.FTZ R31, R13.reuse, R26, R29 ;  /* 0x0000001a0d1f7223 */ /* 0x040fe2000001001d */
[----:B------:R-:W-:Y:S02]  /*b660*/  HADD2.F32 R12, -RZ, R6.H1_H1 ;  /* 0x30000006ff0c7230 */ /* 0x000fe40000004100 */
[C---:B------:R-:W-:Y:S01]  /*b670*/  FMUL.FTZ R27, R4.reuse, R25 ;  /* 0x00000019041b7220 */ /* 0x040fe20000410000 */
[--C-:B------:R-:W-:Y:S02]  /*b680*/  HADD2.F32 R6, -RZ, R5.reuse.H0_H0 ;  /* 0x20000005ff067230 */ /* 0x100fe40000004100 */
[----:B------:R-:W-:Y:S01]  /*b690*/  FFMA.FTZ R28, R13, R24, -R28 ;  /* 0x000000180d1c7223 */ /* 0x000fe2000001081c */
[-C--:B------:R-:W-:Y:S01]  /*b6a0*/  FMUL.FTZ R29, R4, R21.reuse ;  /* 0x00000015041d7220 */ /* 0x080fe20000410000 */
[----:B------:R-:W-:Y:S02]  /*b6b0*/  HADD2.F32 R5, -RZ, R5.H1_H1 ;  /* 0x30000005ff057230 */ /* 0x000fe40000004100 */
[----:B------:R-:W-:Y:S01]  /*b6c0*/  FFMA.FTZ R27, R0, R21, -R27 ;  /* 0x00000015001b7223 */ /* 0x000fe2000001081b */
[----:B------:R-:W-:-:S02]  /*b6d0*/  HADD2.F32 R13, -RZ, R30.H0_H0 ;  /* 0x2000001eff0d7230 */ /* 0x000fc40000004100 */
[C---:B------:R-:W-:Y:S01]  /*b6e0*/  FMUL.FTZ R20, R12.reuse, R15 ;  /* 0x0000000f0c147220 */ /* 0x040fe20000410000 */
[----:B------:R-:W-:Y:S02]  /*b6f0*/  HADD2.F32 R4, -RZ, R32.H0_H0 ;  /* 0x20000020ff047230 */ /* 0x000fe40000004100 */
[----:B------:R-:W-:Y:S01]  /*b700*/  FMUL.FTZ R24, R12, R55 ;  /* 0x000000370c187220 */ /* 0x000fe20000410000 */
[----:B------:R-:W-:Y:S01]  /*b710*/  FFMA.FTZ R0, R0, R25, R29 ;  /* 0x0000001900007223 */ /* 0x000fe2000001001d */
[----:B------:R-:W-:Y:S01]  /*b720*/  FMUL.FTZ R21, R5, R13 ;  /* 0x0000000d05157220 */ /* 0x000fe20000410000 */
[----:B------:R-:W-:Y:S01]  /*b730*/  FFMA.FTZ R20, R7, R55, -R20 ;  /* 0x0000003707147223 */ /* 0x000fe20000010814 */
[-C--:B------:R-:W-:Y:S01]  /*b740*/  FMUL.FTZ R12, R5, R4.reuse ;  /* 0x00000004050c7220 */ /* 0x080fe20000410000 */
[----:B------:R-:W-:Y:S01]  /*b750*/  FFMA.FTZ R15, R7, R15, R24 ;  /* 0x0000000f070f7223 */ /* 0x000fe20000010018 */
[C---:B------:R-:W-:Y:S01]  /*b760*/  FFMA.FTZ R5, R6.reuse, R4, -R21 ;  /* 0x0000000406057223 */ /* 0x040fe20000010815 */
[----:B------:R-:W-:Y:S01]  /*b770*/  F2FP.F16.F32.PACK_AB R7, R31, R28 ;  /* 0x0000001c1f07723e */ /* 0x000fe200000000ff */
[----:B------:R-:W-:Y:S01]  /*b780*/  FFMA.FTZ R12, R6, R13, R12 ;  /* 0x0000000d060c7223 */ /* 0x000fe2000001000c */
[----:B------:R-:W-:-:S02]  /*b790*/  F2FP.F16.F32.PACK_AB R4, R0, R27 ;  /* 0x0000001b0004723e */ /* 0x000fc400000000ff */
[----:B------:R-:W-:Y:S02]  /*b7a0*/  F2FP.F16.F32.PACK_AB R6, R15, R20 ;  /* 0x000000140f06723e */ /* 0x000fe400000000ff */
[----:B------:R-:W-:-:S05]  /*b7b0*/  F2FP.F16.F32.PACK_AB R5, R12, R5 ;  /* 0x000000050c05723e */ /* 0x000fca00000000ff */
[----:B------:R0:W-:Y:S02]  /*b7c0*/  STS.128 [R205+0x3000], R4 ;  /* 0x00300004cd007388 */ /* 0x0001e40000000c00 */
.L_x_1815:
[----:B------:R-:W-:Y:S05]  /*b7d0*/  BSYNC B1 ;  /* 0x0000000000017941 */ /* 0x000fea0003800000 */
.L_x_1814:
[----:B------:R-:W-:Y:S05]  /*b7e0*/  @P1 BRA `(.L_x_1813) ;  /* 0x0000002400d81947 */ /* 0x000fea0003800000 */
[----:B01234-:R-:W0:Y:S01]  /*b7f0*/  LDS.128 R4, [R205+0x7000] ;  /* 0x00700000cd047984 */ /* 0x01fe220000000c00 */
[----:B------:R-:W-:Y:S01]  /*b800*/  SHF.R.U32.HI R15, RZ, 0x10, R11 ;  /* 0x00000010ff0f7819 */ /* 0x000fe2000001160b */
[----:B------:R-:W-:Y:S01]  /*b810*/  HADD2.F32 R13, -RZ, R3.H0_H0 ;  /* 0x20000003ff0d7230 */ /* 0x000fe20000004100 */
[----:B------:R-:W-:Y:S02]  /*b820*/  SHF.R.U32.HI R12, RZ, 0x10, R9 ;  /* 0x00000010ff0c7819 */ /* 0x000fe40000011609 */
[----:B------:R-:W-:Y:S01]  /*b830*/  SHF.R.U64 R24, R10, 0x10, R11 ;  /* 0x000000100a187819 */ /* 0x000fe2000000120b */
[----:B------:R-:W-:Y:S01]  /*b840*/  HADD2.F32 R15, -RZ, R15.H0_H0 ;  /* 0x2000000fff0f7230 */ /* 0x000fe20000004100 */
[----:B------:R-:W-:Y:S01]  /*b850*/  SHF.R.U64 R26, R8, 0x10, R9 ;  /* 0x00000010081a7819 */ /* 0x000fe20000001209 */
[----:B------:R-:W-:Y:S02]  /*b860*/  HADD2.F32 R12, -RZ, R12.H0_H0 ;  /* 0x2000000cff0c7230 */ /* 0x000fe40000004100 */
[----:B------:R-:W-:-:S02]  /*b870*/  HADD2.F32 R11, -RZ, R14.H0_H0 ;  /* 0x2000000eff0b7230 */ /* 0x000fc40000004100 */
[----:B------:R-:W-:Y:S02]  /*b880*/  HADD2.F32 R14, -RZ, R14.H1_H1 ;  /* 0x3000000eff0e7230 */ /* 0x000fe40000004100 */
[--C-:B0-----:R-:W-:Y:S02]  /*b890*/  HADD2.F32 R10, -RZ, R7.reuse.H1_H1 ;  /* 0x30000007ff0a7230 */ /* 0x101fe40000004100 */
[----:B------:R-:W-:Y:S02]  /*b8a0*/  HADD2.F32 R9, -RZ, R7.H0_H0 ;  /* 0x20000007ff097230 */ /* 0x000fe40000004100 */
[--C-:B------:R-:W-:Y:S02]  /*b8b0*/  HADD2.F32 R0, -RZ, R4.reuse.H0_H0 ;  /* 0x20000004ff007230 */ /* 0x100fe40000004100 */
[C---:B------:R-:W-:Y:S01]  /*b8c0*/  FMUL.FTZ R20, R10.reuse, R15 ;  /* 0x0000000f0a147220 */ /* 0x040fe20000410000 */
[----:B------:R-:W-:Y:S01]  /*b8d0*/  FMUL.FTZ R10, R10, R12 ;  /* 0x0000000c0a0a7220 */ /* 0x000fe20000410000 */
[----:B------:R-:W-:-:S02]  /*b8e0*/  HADD2.F32 R4, -RZ, R4.H1_H1 ;  /* 0x30000004ff047230 */ /* 0x000fc40000004100 */
[C---:B------:R-:W-:Y:S01]  /*b8f0*/  FFMA.FTZ R20, R9.reuse, R12, -R20 ;  /* 0x0000000c09147223 */ /* 0x040fe20000010814 */
[----:B------:R-:W-:Y:S01]  /*b900*/  FFMA.FTZ R25, R9, R15, R10 ;  /* 0x0000000f09197223 */ /* 0x000fe2000001000a */
[--C-:B------:R-:W-:Y:S02]  /*b910*/  HADD2.F32 R7, -RZ, R6.reuse.H0_H0 ;  /* 0x20000006ff077230 */ /* 0x100fe40000004100 */
[C---:B------:R-:W-:Y:S01]  /*b920*/  FMUL.FTZ R21, R4.reuse, R13 ;  /* 0x0000000d04157220 */ /* 0x040fe20000410000 */
[----:B------:R-:W-:Y:S02]  /*b930*/  HADD2.F32 R8, -RZ, R6.H1_H1 ;  /* 0x30000006ff087230 */ /* 0x000fe40000004100 */
[-C--:B------:R-:W-:Y:S01]  /*b940*/  FMUL.FTZ R15, R4, R11.reuse ;  /* 0x0000000b040f7220 */ /* 0x080fe20000410000 */
[----:B------:R-:W-:Y:S02]  /*b950*/  HADD2.F32 R9, -RZ, R3.H1_H1 ;  /* 0x30000003ff097230 */ /* 0x000fe40000004100 */
[----:B------:R-:W-:Y:S01]  /*b960*/  FFMA.FTZ R21, R0, R11, -R21 ;  /* 0x0000000b00157223 */ /* 0x000fe20000010815 */
[----:B------:R-:W-:-:S02]  /*b970*/  HADD2.F32 R6, -RZ, R5.H0_H0 ;  /* 0x20000005ff067230 */ /* 0x000fc40000004100 */
[----:B------:R-:W-:Y:S01]  /*b980*/  FFMA.FTZ R0, R0, R13, R15 ;  /* 0x0000000d00007223 */ /* 0x000fe2000001000f */
[----:B------:R-:W-:Y:S02]  /*b990*/  HADD2.F32 R5, -RZ, R5.H1_H1 ;  /* 0x30000005ff057230 */ /* 0x000fe40000004100 */
[CC--:B------:R-:W-:Y:S01]  /*b9a0*/  FMUL.FTZ R10, R8.reuse, R9.reuse ;  /* 0x00000009080a7220 */ /* 0x0c0fe20000410000 */
[----:B------:R-:W-:Y:S02]  /*b9b0*/  HADD2.F32 R4, -RZ, R24.H0_H0 ;  /* 0x20000018ff047230 */ /* 0x000fe40000004100 */
[-C--:B------:R-:W-:Y:S01]  /*b9c0*/  FMUL.FTZ R8, R8, R14.reuse ;  /* 0x0000000e08087220 */ /* 0x080fe20000410000 */
[----:B------:R-:W-:Y:S02]  /*b9d0*/  HADD2.F32 R3, -RZ, R26.H0_H0 ;  /* 0x2000001aff037230 */ /* 0x000fe40000004100 */
[----:B------:R-:W-:Y:S01]  /*b9e0*/  FFMA.FTZ R10, R7, R14, -R10 ;  /* 0x0000000e070a7223 */ /* 0x000fe2000001080a */
[----:B------:R-:W-:Y:S01]  /*b9f0*/  FMUL.FTZ R11, R5, R4 ;  /* 0x00000004050b7220 */ /* 0x000fe20000410000 */
[----:B------:R-:W-:Y:S01]  /*ba00*/  FFMA.FTZ R9, R7, R9, R8 ;  /* 0x0000000907097223 */ /* 0x000fe20000010008 */
[-C--:B------:R-:W-:Y:S01]  /*ba10*/  FMUL.FTZ R13, R5, R3.reuse ;  /* 0x00000003050d7220 */ /* 0x080fe20000410000 */
[----:B------:R-:W-:Y:S01]  /*ba20*/  F2FP.F16.F32.PACK_AB R7, R25, R20 ;  /* 0x000000141907723e */ /* 0x000fe200000000ff */
[----:B------:R-:W-:-:S02]  /*ba30*/  FFMA.FTZ R5, R6, R3, -R11 ;  /* 0x0000000306057223 */ /* 0x000fc4000001080b */
[----:B------:R-:W-:Y:S01]  /*ba40*/  FFMA.FTZ R8, R6, R4, R13 ;  /* 0x0000000406087223 */ /* 0x000fe2000001000d */
[----:B------:R-:W-:Y:S02]  /*ba50*/  F2FP.F16.F32.PACK_AB R6, R9, R10 ;  /* 0x0000000a0906723e */ /* 0x000fe400000000ff */
[----:B------:R-:W-:Y:S02]  /*ba60*/  F2FP.F16.F32.PACK_AB R4, R0, R21 ;  /* 0x000000150004723e */ /* 0x000fe400000000ff */
[----:B------:R-:W-:-:S05]  /*ba70*/  F2FP.F16.F32.PACK_AB R5, R8, R5 ;  /* 0x000000050805723e */ /* 0x000fca00000000ff */
[----:B------:R0:W-:Y:S01]  /*ba80*/  STS.128 [R205+0x7000], R4 ;  /* 0x00700004cd007388 */ /* 0x0001e20000000c00 */
[----:B------:R-:W-:Y:S05]  /*ba90*/  BRA `(.L_x_1813) ;  /* 0x00000024002c7947 */ /* 0x000fea0003800000 */
.L_x_1786:
[----:B------:R-:W1:Y:S01]  /*baa0*/  LDC R0, c[0x0][0x448] ;  /* 0x00011200ff007b82 */ /* 0x000e620000000800 */
[----:B------:R-:W-:Y:S01]  /*bab0*/  ULDC.64 UR4, c[0x0][0x3f8] ;  /* 0x0000fe0000047ab9 */ /* 0x000fe20000000a00 */
[----:B------:R-:W-:Y:S01]  /*bac0*/  ULDC.64 UR6, c[0x0][0x408] ;  /* 0x0001020000067ab9 */ /* 0x000fe20000000a00 */
        /* <DEDUP_REMOVED lines=13> */
[----:B------:R-:W-:Y:S01]  /*bba0*/  IMAD.WIDE.U32 R26, R3, UR6, R26 ;  /* 0x00000006031a7c25 */ /* 0x000fe2000f8e001a */
[----:B------:R-:W-:Y:S01]  /*bbb0*/  LEA R32, P0, R24, UR4, 0x1 ;  /* 0x0000000418207c11 */ /* 0x000fe2000f8008ff */
[----:B------:R-:W-:Y:S01]  /*bbc0*/  UMOV UR4, 0xffffffff ;  /* 0xffffffff00047882 */ /* 0x000fe20000000000 */
[----:B------:R-:W-:Y:S01]  /*bbd0*/  IADD3 R5, R25, R5, RZ ;  /* 0x0000000519057210 */ /* 0x000fe20007ffe0ff */
[----:B------:R-:W-:Y:S01]  /*bbe0*/  IMAD R3, R3, UR7, R4 ;  /* 0x0000000703037c24 */ /* 0x000fe2000f8e0204 */
[----:B------:R-:W-:-:S02]  /*bbf0*/  ULDC.64 UR6, c[0x0][0x400] ;  /* 0x0001000000067ab9 */ /* 0x000fc40000000a00 */
[----:B------:R-:W-:Y:S01]  /*bc00*/  LEA R34, P1, R26, UR6, 0x1 ;  /* 0x000000061a227c11 */ /* 0x000fe2000f8208ff */
[----:B------:R-:W-:Y:S01]  /*bc10*/  IMAD.IADD R3, R27, 0x1, R3 ;  /* 0x000000011b037824 */ /* 0x000fe200078e0203 */
[----:B------:R-:W-:-:S04]  /*bc20*/  LEA.HI.X R35, R24, UR5, R5, 0x1, P0 ;  /* 0x0000000518237c11 */ /* 0x000fc800080f0c05 */
[----:B------:R-:W-:Y:S01]  /*bc30*/  LEA.HI.X R33, R26, UR7, R3, 0x1, P1 ;  /* 0x000000071a217c11 */ /* 0x000fe200088f0c03 */
[----:B------:R-:W-:Y:S06]  /*bc40*/  BRA.DIV UR4, `(.L_x_1816) ;  /* 0x0000019204107947 */ /* 0x000fec000b800000 */
[----:B------:R-:W1:Y:S01]  /*bc50*/  LDC R54, c[0x0][0x3f4] ;  /* 0x0000fd00ff367b82 */ /* 0x000e620000000800 */
[----:B------:R-:W2:Y:S01]  /*bc60*/  SHFL.IDX PT, R4, R32, RZ, 0x181f ;  /* 0x00181fff20047589 */ /* 0x000ea200000e0000 */
[----:B------:R-:W-:-:S03]  /*bc70*/  IMAD R0, R187, R0, RZ ;  /* 0x00000000bb007224 */ /* 0x000fc600078e02ff */
[----:B------:R-:W3:Y:S04]  /*bc80*/  SHFL.IDX PT, R3, R35, RZ, 0x181f ;  /* 0x00181fff23037589 */ /* 0x000ee800000e0000 */
[----:B------:R-:W4:Y:S04]  /*bc90*/  SHFL.IDX PT, R14, R34, RZ, 0x181f ;  /* 0x00181fff220e7589 */ /* 0x000f2800000e0000 */
[----:B------:R-:W5:Y:S01]  /*bca0*/  SHFL.IDX PT, R5, R33, RZ, 0x181f ;  /* 0x00181fff21057589 */ /* 0x000f6200000e0000 */
[----:B-1----:R-:W-:-:S04]  /*bcb0*/  ISETP.GE.AND P0, PT, R16, R54, PT ;  /* 0x000000361000720c */ /* 0x002fc80003f06270 */
[----:B------:R-:W-:-:S13]  /*bcc0*/  ISETP.GE.OR P1, PT, R55, R0, P0 ;  /* 0x000000003700720c */ /* 0x000fda0000726670 */
[C---:B------:R-:W-:Y:S01]  /*bcd0*/  @!P1 IMAD.SHL.U32 R7, R16.reuse, 0x2, RZ ;  /* 0x0000000210079824 */ /* 0x040fe200078e00ff */
[----:B------:R-:W-:-:S04]  /*bce0*/  @!P1 SHF.L.U64.HI R6, R16, 0x1, R17 ;  /* 0x0000000110069819 */ /* 0x000fc80000010211 */
[----:B--2---:R-:W-:-:S05]  /*bcf0*/  @!P1 IADD3 R4, P2, R4, R7, RZ ;  /* 0x0000000704049210 */ /* 0x004fca0007f5e0ff */
[----:B---3--:R-:W-:Y:S02]  /*bd00*/  @!P1 IMAD.X R3, R3, 0x1, R6, P2 ;  /* 0x0000000103039824 */ /* 0x008fe400010e0606 */
[----:B------:R-:W-:Y:S02]  /*bd10*/  @!P1 IMAD.MOV.U32 R24, RZ, RZ, R4 ;  /* 0x000000ffff189224 */ /* 0x000fe400078e0004 */
[----:B------:R-:W-:-:S06]  /*bd20*/  @!P1 IMAD.MOV.U32 R25, RZ, RZ, R3 ;  /* 0x000000ffff199224 */ /* 0x000fcc00078e0003 */
[----:B------:R-:W2:Y:S01]  /*bd30*/  @!P1 LD.E.128 R24, desc[UR38][R24.64] ;  /* 0x0000002618189980 */ /* 0x000ea2000c101d00 */
[----:B----4-:R-:W-:-:S05]  /*bd40*/  @!P1 IADD3 R14, P2, R14, R7, RZ ;  /* 0x000000070e0e9210 */ /* 0x010fca0007f5e0ff */
[----:B-----5:R-:W-:Y:S02]  /*bd50*/  @!P1 IMAD.X R5, R5, 0x1, R6, P2 ;  /* 0x0000000105059824 */ /* 0x020fe400010e0606 */
[----:B------:R-:W-:-:S06]  /*bd60*/  @!P1 IMAD.MOV.U32 R4, RZ, RZ, R14 ;  /* 0x000000ffff049224 */ /* 0x000fcc00078e000e */
[----:B------:R-:W3:Y:S01]  /*bd70*/  @!P1 LD.E.128 R4, desc[UR38][R4.64] ;  /* 0x0000002604049980 */ /* 0x000ee2000c101d00 */
[----:B------:R-:W-:Y:S02]  /*bd80*/  CS2R R46, SRZ ;  /* 0x00000000002e7805 */ /* 0x000fe4000001ff00 */
[----:B------:R-:W-:Y:S02]  /*bd90*/  CS2R R20, SRZ ;  /* 0x0000000000147805 */ /* 0x000fe4000001ff00 */
[----:B------:R-:W-:Y:S01]  /*bda0*/  CS2R R48, SRZ ;  /* 0x0000000000307805 */ /* 0x000fe2000001ff00 */
[----:B------:R1:W4:Y:S01]  /*bdb0*/  SHFL.IDX PT, R9, R33, 0x1, 0x181f ;  /* 0x00381f0021097f89 */ /* 0x00032200000e0000 */
[----:B------:R-:W-:-:S03]  /*bdc0*/  CS2R R36, SRZ ;  /* 0x0000000000247805 */ /* 0x000fc6000001ff00 */
[----:B------:R1:W0:Y:S01]  /*bdd0*/  SHFL.IDX PT, R14, R34, 0x1, 0x181f ;  /* 0x00381f00220e7f89 */ /* 0x00022200000e0000 */
[----:B--2---:R-:W-:Y:S02]  /*bde0*/  @!P1 IMAD.MOV.U32 R46, RZ, RZ, R24 ;  /* 0x000000ffff2e9224 */ /* 0x004fe400078e0018 */
[----:B------:R-:W-:Y:S01]  /*bdf0*/  @!P1 IMAD.MOV.U32 R47, RZ, RZ, R25 ;  /* 0x000000ffff2f9224 */ /* 0x000fe200078e0019 */
[----:B------:R-:W-:Y:S01]  /*be00*/  CS2R R24, SRZ ;  /* 0x0000000000187805 */ /* 0x000fe2000001ff00 */
[----:B------:R-:W-:Y:S02]  /*be10*/  IMAD.MOV.U32 R3, RZ, RZ, R46 ;  /* 0x000000ffff037224 */ /* 0x000fe400078e002e */
[----:B------:R-:W-:Y:S02]  /*be20*/  IMAD.MOV.U32 R8, RZ, RZ, R47 ;  /* 0x000000ffff087224 */ /* 0x000fe400078e002f */
[----:B------:R-:W-:Y:S01]  /*be30*/  @!P1 IMAD.MOV.U32 R48, RZ, RZ, R26 ;  /* 0x000000ffff309224 */ /* 0x000fe200078e001a */
[----:B------:R-:W-:Y:S01]  /*be40*/  PRMT R64, R3, 0x7610, R64 ;  /* 0x0000761003407816 */ /* 0x000fe20000000040 */
[----:B------:R-:W-:Y:S01]  /*be50*/  @!P1 IMAD.MOV.U32 R49, RZ, RZ, R27 ;  /* 0x000000ffff319224 */ /* 0x000fe200078e001b */
[----:B------:R-:W-:Y:S01]  /*be60*/  PRMT R66, R8, 0x7610, R66 ;  /* 0x0000761008427816 */ /* 0x000fe20000000042 */
[----:B------:R1:W2:Y:S01]  /*be70*/  SHFL.IDX PT, R3, R35, 0x1, 0x181f ;  /* 0x00381f0023037f89 */ /* 0x0002a200000e0000 */
[----:B------:R-:W-:Y:S01]  /*be80*/  IMAD.MOV.U32 R10, RZ, RZ, R48 ;  /* 0x000000ffff0a7224 */ /* 0x000fe200078e0030 */
[----:B---3--:R-:W-:Y:S01]  /*be90*/  @!P1 MOV R21, R5 ;  /* 0x0000000500159202 */ /* 0x008fe20000000f00 */
[----:B------:R-:W-:Y:S01]  /*bea0*/  @!P1 IMAD.MOV.U32 R20, RZ, RZ, R4 ;  /* 0x000000ffff149224 */ /* 0x000fe200078e0004 */
[----:B------:R1:W3:Y:S01]  /*beb0*/  SHFL.IDX PT, R8, R32, 0x1, 0x181f ;  /* 0x00381f0020087f89 */ /* 0x0002e200000e0000 */
[----:B------:R-:W-:-:S02]  /*bec0*/  @!P1 IMAD.MOV.U32 R36, RZ, RZ, R6 ;  /* 0x000000ffff249224 */ /* 0x000fc400078e0006 */
[----:B------:R-:W-:Y:S02]  /*bed0*/  @!P1 IMAD.MOV.U32 R37, RZ, RZ, R7 ;  /* 0x000000ffff259224 */ /* 0x000fe400078e0007 */
[----:B------:R-:W-:Y:S02]  /*bee0*/  IMAD.MOV.U32 R11, RZ, RZ, R49 ;  /* 0x000000ffff0b7224 */ /* 0x000fe400078e0031 */
[----:B------:R-:W-:Y:S02]  /*bef0*/  IMAD.MOV.U32 R4, RZ, RZ, R20 ;  /* 0x000000ffff047224 */ /* 0x000fe400078e0014 */
[----:B------:R-:W-:Y:S01]  /*bf00*/  IMAD.MOV.U32 R5, RZ, RZ, R21 ;  /* 0x000000ffff057224 */ /* 0x000fe200078e0015 */
[----:B------:R-:W-:Y:S01]  /*bf10*/  PRMT R43, R10, 0x5410, R11 ;  /* 0x000054100a2b7816 */ /* 0x000fe2000000000b */
[----:B------:R-:W-:Y:S02]  /*bf20*/  IMAD.MOV.U32 R6, RZ, RZ, R36 ;  /* 0x000000ffff067224 */ /* 0x000fe400078e0024 */
[----:B------:R-:W-:Y:S01]  /*bf30*/  IMAD.MOV.U32 R7, RZ, RZ, R37 ;  /* 0x000000ffff077224 */ /* 0x000fe200078e0025 */
[----:B------:R-:W-:-:S02]  /*bf40*/  PRMT R68, R5, 0x7610, R68 ;  /* 0x0000761005447816 */ /* 0x000fc40000000044 */
[----:B------:R-:W-:Y:S02]  /*bf50*/  PRMT R65, R6, 0x5410, R4 ;  /* 0x0000541006417816 */ /* 0x000fe40000000004 */
[----:B01--4-:R-:W-:-:S07]  /*bf60*/  PRMT R64, R64, 0x5410, R7 ;  /* 0x0000541040407816 */ /* 0x013fce0000000007 */
.L_x_2139:
[----:B------:R-:W-:Y:S01]  /*bf70*/  VIADD R5, R55, 0x20 ;  /* 0x0000002037057836 */ /* 0x000fe20000000000 */
[----:B------:R-:W-:Y:S01]  /*bf80*/  BSSY B1, `(.L_x_1817) ;  /* 0x0000012000017945 */ /* 0x000fe20003800000 */
[----:B------:R-:W-:Y:S02]  /*bf90*/  CS2R R26, SRZ ;  /* 0x00000000001a7805 */ /* 0x000fe4000001ff00 */
[----:B------:R-:W-:Y:S02]  /*bfa0*/  CS2R R6, SRZ ;  /* 0x0000000000067805 */ /* 0x000fe4000001ff00 */
[----:B------:R-:W-:Y:S02]  /*bfb0*/  ISETP.GE.AND P1, PT, R5, R0, PT ;  /* 0x000000000500720c */ /* 0x000fe40003f26270 */
[----:B------:R-:W-:-:S11]  /*bfc0*/  CS2R R4, SRZ ;  /* 0x0000000000047805 */ /* 0x000fd6000001ff00 */
[----:B------:R-:W-:Y:S05]  /*bfd0*/  @P1 BRA `(.L_x_1818) ;  /* 0x0000000000301947 */ /* 0x000fea0003800000 */
[----:B------:R-:W-:Y:S02]  /*bfe0*/  CS2R R26, SRZ ;  /* 0x00000000001a7805 */ /* 0x000fe4000001ff00 */
[----:B------:R-:W-:Y:S02]  /*bff0*/  CS2R R4, SRZ ;  /* 0x0000000000047805 */ /* 0x000fe4000001ff00 */
[----:B------:R-:W-:Y:S01]  /*c000*/  CS2R R6, SRZ ;  /* 0x0000000000067805 */ /* 0x000fe2000001ff00 */
[----:B------:R-:W-:Y:S06]  /*c010*/  @P0 BRA `(.L_x_1818) ;  /* 0x0000000000200947 */ /* 0x000fec0003800000 */
[C---:B------:R-:W-:Y:S01]  /*c020*/  IMAD.SHL.U32 R15, R16.reuse, 0x2, RZ ;  /* 0x00000002100f7824 */ /* 0x040fe200078e00ff */
[----:B------:R-:W-:-:S04]  /*c030*/  SHF.L.U64.HI R6, R16, 0x1, R17 ;  /* 0x0000000110067819 */ /* 0x000fc80000010211 */
[-C--:B---3--:R-:W-:Y:S02]  /*c040*/  IADD3 R4, P1, R8, R15.reuse, RZ ;  /* 0x0000000f08047210 */ /* 0x088fe40007f3e0ff */
[----:B------:R-:W-:-:S03]  /*c050*/  IADD3 R14, P2, R14, R15, RZ ;  /* 0x0000000f0e0e7210 */ /* 0x000fc60007f5e0ff */
[--C-:B--2---:R-:W-:Y:S02]  /*c060*/  IMAD.X R5, R3, 0x1, R6.reuse, P1 ;  /* 0x0000000103057824 */ /* 0x104fe400008e0606 */
[----:B------:R-:W-:-:S04]  /*c070*/  IMAD.X R15, R9, 0x1, R6, P2 ;  /* 0x00000001090f7824 */ /* 0x000fc800010e0606 */
[----:B------:R-:W5:Y:S04]  /*c080*/  LD.E.128 R4, desc[UR38][R4.64] ;  /* 0x0000002604047980 */ /* 0x000f68000c101d00 */
[----:B------:R0:W5:Y:S02]  /*c090*/  LD.E.128 R24, desc[UR38][R14.64] ;  /* 0x000000260e187980 */ /* 0x000164000c101d00 */
.L_x_1818:
[----:B------:R-:W-:Y:S05]  /*c0a0*/  BSYNC B1 ;  /* 0x0000000000017941 */ /* 0x000fea0003800000 */
.L_x_1817:
[----:B--2--5:R-:W-:Y:S01]  /*c0b0*/  IMAD.MOV.U32 R3, RZ, RZ, R24 ;  /* 0x000000ffff037224 */ /* 0x024fe200078e0018 */
[----:B------:R-:W-:Y:S01]  /*c0c0*/  UMOV UR4, 0xffffffff ;  /* 0xffffffff00047882 */ /* 0x000fe20000000000 */
[----:B---3--:R-:W-:Y:S02]  /*c0d0*/  IMAD.MOV.U32 R8, RZ, RZ, R25 ;  /* 0x000000ffff087224 */ /* 0x008fe400078e0019 */
        /* <DEDUP_REMOVED lines=9> */
[----:B------:R-:W-:Y:S01]  /*c170*/  PRMT R58, R9, 0x5410, R10 ;  /* 0x00005410093a7816 */ /* 0x000fe2000000000a */
[----:B------:R-:W-:Y:S06]  /*c180*/  BRA.DIV UR4, `(.L_x_1819) ;  /* 0x0000019204287947 */ /* 0x000fec000b800000 */
[----:B------:R-:W1:Y:S01]  /*c190*/  SHFL.IDX PT, R8, R32, 0x2, 0x181f ;  /* 0x00581f0020087f89 */ /* 0x000e6200000e0000 */
[----:B------:R-:W-:-:S03]  /*c1a0*/  VIADD R9, R55, 0x40 ;  /* 0x0000004037097836 */ /* 0x000fc60000000000 */
[----:B------:R-:W2:Y:S02]  /*c1b0*/  SHFL.IDX PT, R3, R35, 0x2, 0x181f ;  /* 0x00581f0023037f89 */ /* 0x000ea400000e0000 */
[----:B------:R-:W-:Y:S02]  /*c1c0*/  ISETP.GE.OR P1, PT, R9, R0, P0 ;  /* 0x000000000900720c */ /* 0x000fe40000726670 */
[----:B0-----:R-:W0:Y:S04]  /*c1d0*/  SHFL.IDX PT, R14, R34, 0x2, 0x181f ;  /* 0x00581f00220e7f89 */ /* 0x001e2800000e0000 */
[----:B------:R-:W3:Y:S07]  /*c1e0*/  SHFL.IDX PT, R28, R33, 0x2, 0x181f ;  /* 0x00581f00211c7f89 */ /* 0x000eee00000e0000 */
[C---:B------:R-:W-:Y:S01]  /*c1f0*/  @!P1 IMAD.SHL.U32 R31, R16.reuse, 0x2, RZ ;  /* 0x00000002101f9824 */ /* 0x040fe200078e00ff */
[----:B------:R-:W-:-:S04]  /*c200*/  @!P1 SHF.L.U64.HI R29, R16, 0x1, R17 ;  /* 0x00000001101d9819 */ /* 0x000fc80000010211 */
[----:B-1----:R-:W-:-:S05]  /*c210*/  @!P1 IADD3 R8, P2, R8, R31, RZ ;  /* 0x0000001f08089210 */ /* 0x002fca0007f5e0ff */
[----:B--2---:R-:W-:-:S06]  /*c220*/  @!P1 IMAD.X R9, R3, 0x1, R29, P2 ;  /* 0x0000000103099824 */ /* 0x004fcc00010e061d */
[----:B------:R-:W2:Y:S01]  /*c230*/  @!P1 LD.E.128 R8, desc[UR38][R8.64] ;  /* 0x0000002608089980 */ /* 0x000ea2000c101d00 */
[----:B0-----:R-:W-:-:S05]  /*c240*/  @!P1 IADD3 R14, P2, R14, R31, RZ ;  /* 0x0000001f0e0e9210 */ /* 0x001fca0007f5e0ff */
[----:B---3--:R-:W-:-:S04]  /*c250*/  @!P1 IMAD.X R3, R28, 0x1, R29, P2 ;  /* 0x000000011c039824 */ /* 0x008fc800010e061d */
[----:B------:R-:W-:-:S05]  /*c260*/  @!P1 IMAD.MOV.U32 R15, RZ, RZ, R3 ;  /* 0x000000ffff0f9224 */ /* 0x000fca00078e0003 */
[----:B------:R-:W3:Y:S01]  /*c270*/  @!P1 LD.E.128 R28, desc[UR38][R14.64] ;  /* 0x000000260e1c9980 */ /* 0x000ee2000c101d00 */
[----:B------:R-:W-:Y:S02]  /*c280*/  CS2R R50, SRZ ;  /* 0x0000000000327805 */ /* 0x000fe4000001ff00 */
[----:B------:R-:W-:Y:S02]  /*c290*/  CS2R R52, SRZ ;  /* 0x0000000000347805 */ /* 0x000fe4000001ff00 */
[----:B------:R-:W-:Y:S01]  /*c2a0*/  CS2R R38, SRZ ;  /* 0x0000000000267805 */ /* 0x000fe2000001ff00 */
[----:B------:R-:W0:Y:S01]  /*c2b0*/  SHFL.IDX PT, R32, R32, 0x3, 0x181f ;  /* 0x00781f0020207f89 */ /* 0x000e2200000e0000 */
[----:B------:R-:W-:-:S03]  /*c2c0*/  CS2R R40, SRZ ;  /* 0x0000000000287805 */ /* 0x000fc6000001ff00 */
[----:B------:R-:W1:Y:S04]  /*c2d0*/  SHFL.IDX PT, R34, R34, 0x3, 0x181f ;  /* 0x00781f0022227f89 */ /* 0x000e6800000e0000 */
[----:B------:R-:W4:Y:S01]  /*c2e0*/  SHFL.IDX PT, R33, R33, 0x3, 0x181f ;  /* 0x00781f0021217f89 */ /* 0x000f2200000e0000 */
[----:B--2---:R-:W-:Y:S02]  /*c2f0*/  @!P1 IMAD.MOV.U32 R50, RZ, RZ, R8 ;  /* 0x000000ffff329224 */ /* 0x004fe400078e0008 */
[----:B------:R-:W-:Y:S02]  /*c300*/  @!P1 IMAD.MOV.U32 R51, RZ, RZ, R9 ;  /* 0x000000ffff339224 */ /* 0x000fe400078e0009 */
[----:B------:R-:W-:Y:S02]  /*c310*/  IMAD.MOV.U32 R3, RZ, RZ, R50 ;  /* 0x000000ffff037224 */ /* 0x000fe400078e0032 */
[----:B------:R-:W-:-:S02]  /*c320*/  IMAD.MOV.U32 R12, RZ, RZ, R51 ;  /* 0x000000ffff0c7224 */ /* 0x000fc400078e0033 */
[----:B------:R-:W-:Y:S02]  /*c330*/  @!P1 IMAD.MOV.U32 R52, RZ, RZ, R10 ;  /* 0x000000ffff349224 */ /* 0x000fe400078e000a */
[----:B------:R-:W-:Y:S01]  /*c340*/  @!P1 IMAD.MOV.U32 R53, RZ, RZ, R11 ;  /* 0x000000ffff359224 */ /* 0x000fe200078e000b */
[----:B------:R-:W-:Y:S01]  /*c350*/  PRMT R59, R3, 0x5410, R12 ;  /* 0x00005410033b7816 */ /* 0x000fe2000000000c */
[----:B------:R-:W-:Y:S01]  /*c360*/  IMAD.MOV.U32 R8, RZ, RZ, R52 ;  /* 0x000000ffff087224 */ /* 0x000fe200078e0034 */
[----:B------:R2:W0:Y:S01]  /*c370*/  SHFL.IDX PT, R3, R35, 0x3, 0x181f ;  /* 0x00781f0023037f89 */ /* 0x00042200000e0000 */
[----:B------:R-:W-:Y:S01]  /*c380*/  IMAD.MOV.U32 R9, RZ, RZ, R53 ;  /* 0x000000ffff097224 */ /* 0x000fe200078e0035 */
[----:B---3--:R-:W-:Y:S01]  /*c390*/  @!P1 MOV R40, R30 ;  /* 0x0000001e00289202 */ /* 0x008fe20000000f00 */
[----:B------:R-:W-:Y:S02]  /*c3a0*/  @!P1 IMAD.MOV.U32 R38, RZ, RZ, R28 ;  /* 0x000000ffff269224 */ /* 0x000fe400078e001c */
[----:B------:R-:W-:Y:S01]  /*c3b0*/  @!P1 IMAD.MOV.U32 R39, RZ, RZ, R29 ;  /* 0x000000ffff279224 */ /* 0x000fe200078e001d */
[----:B------:R-:W-:Y:S01]  /*c3c0*/  PRMT R44, R8, 0x5410, R9 ;  /* 0x00005410082c7816 */ /* 0x000fe20000000009 */
[----:B------:R-:W-:-:S02]  /*c3d0*/  @!P1 IMAD.MOV.U32 R41, RZ, RZ, R31 ;  /* 0x000000ffff299224 */ /* 0x000fc400078e001f */
[----:B------:R-:W-:Y:S02]  /*c3e0*/  IMAD.MOV.U32 R8, RZ, RZ, R38 ;  /* 0x000000ffff087224 */ /* 0x000fe400078e0026 */
[----:B------:R-:W-:Y:S02]  /*c3f0*/  IMAD.MOV.U32 R9, RZ, RZ, R39 ;  /* 0x000000ffff097224 */ /* 0x000fe400078e0027 */
[----:B------:R-:W-:Y:S02]  /*c400*/  IMAD.MOV.U32 R10, RZ, RZ, R40 ;  /* 0x000000ffff0a7224 */ /* 0x000fe400078e0028 */
[----:B------:R-:W-:Y:S01]  /*c410*/  IMAD.MOV.U32 R11, RZ, RZ, R41 ;  /* 0x000000ffff0b7224 */ /* 0x000fe200078e0029 */
[----:B------:R-:W-:Y:S02]  /*c420*/  PRMT R62, R8, 0x5410, R9 ;  /* 0x00005410083e7816 */ /* 0x000fe40000000009 */
[----:B------:R-:W-:Y:S02]  /*c430*/  CS2R R8, SRZ ;  /* 0x0000000000087805 */ /* 0x000fe4000001ff00 */
[----:B-12-4-:R-:W-:-:S07]  /*c440*/  PRMT R63, R10, 0x5410, R11 ;  /* 0x000054100a3f7816 */ /* 0x016fce000000000b */
.L_x_2149:
[----:B------:R-:W-:Y:S01]  /*c450*/  VIADD R55, R55, 0x60 ;  /* 0x0000006037377836 */ /* 0x000fe20000000000 */
[----:B------:R-:W-:Y:S01]  /*c460*/  LEA.HI R10, R213, R213, RZ, 0x1 ;  /* 0x000000d5d50a7211 */ /* 0x000fe200078f08ff */
[----:B------:R-:W-:Y:S01]  /*c470*/  BSSY B1, `(.L_x_1820) ;  /* 0x0000015000017945 */ /* 0x000fe20003800000 */
[----:B------:R-:W-:Y:S02]  /*c480*/  CS2R R12, SRZ ;  /* 0x00000000000c7805 */ /* 0x000fe4000001ff00 */
[----:B------:R-:W-:Y:S02]  /*c490*/  CS2R R14, SRZ ;  /* 0x00000000000e7805 */ /* 0x000fe4000001ff00 */
[----:B------:R-:W-:Y:S02]  /*c4a0*/  ISETP.GE.AND P1, PT, R55, R0, PT ;  /* 0x000000003700720c */ /* 0x000fe40003f26270 */
[----:B------:R-:W-:-:S05]  /*c4b0*/  LOP3.LUT R10, R10, 0xfffffffe, RZ, 0xc0, !PT ;  /* 0xfffffffe0a0a7812 */ /* 0x000fca00078ec0ff */
[----:B------:R-:W-:Y:S01]  /*c4c0*/  IMAD.IADD R29, R213, 0x1, -R10 ;  /* 0x00000001d51d7824 */ /* 0x000fe200078e0a0a */
[----:B------:R-:W-:-:S04]  /*c4d0*/  CS2R R10, SRZ ;  /* 0x00000000000a7805 */ /* 0x000fc8000001ff00 */
[----:B------:R-:W-:Y:S01]  /*c4e0*/  SHF.L.U32 R29, R29, 0x1f, RZ ;  /* 0x0000001f1d1d7819 */ /* 0x000fe200000006ff */
[----:B------:R-:W-:Y:S06]  /*c4f0*/  @P1 BRA `(.L_x_1821) ;  /* 0x0000000000301947 */ /* 0x000fec0003800000 */
[----:B------:R-:W-:Y:S02]  /*c500*/  CS2R R10, SRZ ;  /* 0x00000000000a7805 */ /* 0x000fe4000001ff00 */
[----:B------:R-:W-:Y:S02]  /*c510*/  CS2R R12, SRZ ;  /* 0x00000000000c7805 */ /* 0x000fe4000001ff00 */
[----:B------:R-:W-:Y:S01]  /*c520*/  CS2R R14, SRZ ;  /* 0x00000000000e7805 */ /* 0x000fe2000001ff00 */
[----:B------:R-:W-:Y:S06]  /*c530*/  @P0 BRA `(.L_x_1821) ;  /* 0x0000000000200947 */ /* 0x000fec0003800000 */
[C---:B------:R-:W-:Y:S01]  /*c540*/  IMAD.SHL.U32 R9, R16.reuse, 0x2, RZ ;  /* 0x0000000210097824 */ /* 0x040fe200078e00ff */
[----:B------:R-:W-:-:S04]  /*c550*/  SHF.L.U64.HI R10, R16, 0x1, R17 ;  /* 0x00000001100a7819 */ /* 0x000fc80000010211 */
[-C--:B0-----:R-:W-:Y:S02]  /*c560*/  IADD3 R12, P1, R32, R9.reuse, RZ ;  /* 0x00000009200c7210 */ /* 0x081fe40007f3e0ff */
[----:B------:R-:W-:-:S03]  /*c570*/  IADD3 R8, P2, R34, R9, RZ ;  /* 0x0000000922087210 */ /* 0x000fc60007f5e0ff */
[--C-:B------:R-:W-:Y:S02]  /*c580*/  IMAD.X R13, R3, 0x1, R10.reuse, P1 ;  /* 0x00000001030d7824 */ /* 0x100fe400008e060a */
[----:B------:R-:W-:-:S04]  /*c590*/  IMAD.X R9, R33, 0x1, R10, P2 ;  /* 0x0000000121097824 */ /* 0x000fc800010e060a */
[----:B------:R-:W5:Y:S04]  /*c5a0*/  LD.E.128 R12, desc[UR38][R12.64] ;  /* 0x000000260c0c7980 */ /* 0x000f68000c101d00 */
[----:B------:R-:W5:Y:S02]  /*c5b0*/  LD.E.128 R8, desc[UR38][R8.64] ;  /* 0x0000002608087980 */ /* 0x000f64000c101d00 */
.L_x_1821:
[----:B------:R-:W-:Y:S05]  /*c5c0*/  BSYNC B1 ;  /* 0x0000000000017941 */ /* 0x000fea0003800000 */
.L_x_1820:
[----:B------:R-:W1:Y:S01]  /*c5d0*/  SYNCS.PHASECHK.TRANS64.TRYWAIT P4, [R2+URZ+0x28800], R29 ;  /* 0x0288001d020075a7 */ /* 0x000e62000808017f */
[----:B------:R-:W-:Y:S01]  /*c5e0*/  VIADDMNMX R0, R0, -R193, 0x80, PT ;  /* 0x0000008000007446 */ /* 0x000fe200038009c1 */
[----:B0----5:R-:W-:Y:S01]  /*c5f0*/  IMAD.MOV.U32 R3, RZ, RZ, R8 ;  /* 0x000000ffff037224 */ /* 0x021fe200078e0008 */
[----:B------:R-:W-:Y:S01]  /*c600*/  BSSY B1, `(.L_x_1822) ;  /* 0x0000010000017945 */ /* 0x000fe20003800000 */
[----:B------:R-:W-:Y:S01]  /*c610*/  IMAD.MOV.U32 R28, RZ, RZ, R9 ;  /* 0x000000ffff1c7224 */ /* 0x000fe200078e0009 */
[-C--:B------:R-:W-:Y:S01]  /*c620*/  ISETP.GE.OR P3, PT, R23, R0.reuse, P0 ;  /* 0x000000001700720c */ /* 0x080fe20000766670 */
[----:B------:R-:W-:Y:S01]  /*c630*/  IMAD.MOV.U32 R30, RZ, RZ, R13 ;  /* 0x000000ffff1e7224 */ /* 0x000fe200078e000d */
[-C--:B------:R-:W-:Y:S02]  /*c640*/  ISETP.GE.OR P2, PT, R212, R0.reuse, P0 ;  /* 0x00000000d400720c */ /* 0x080fe40000746670 */
[-C--:B------:R-:W-:Y:S02]  /*c650*/  ISETP.GE.OR P1, PT, R211, R0.reuse, P0 ;  /* 0x00000000d300720c */ /* 0x080fe40000726670 */
[----:B------:R-:W-:Y:S01]  /*c660*/  ISETP.GE.OR P0, PT, R210, R0, P0 ;  /* 0x00000000d200720c */ /* 0x000fe20000706670 */
[----:B------:R-:W-:Y:S01]  /*c670*/  IMAD.MOV.U32 R0, RZ, RZ, R10 ;  /* 0x000000ffff007224 */ /* 0x000fe200078e000a */
[----:B------:R-:W-:Y:S01]  /*c680*/  PRMT R55, R3, 0x5410, R28 ;  /* 0x0000541003377816 */ /* 0x000fe2000000001c */
[----:B------:R-:W-:-:S02]  /*c690*/  IMAD.MOV.U32 R3, RZ, RZ, R11 ;  /* 0x000000ffff037224 */ /* 0x000fc400078e000b */
[----:B------:R-:W-:-:S03]  /*c6a0*/  IMAD.MOV.U32 R28, RZ, RZ, R12 ;  /* 0x000000ffff1c7224 */ /* 0x000fc600078e000c */
[----:B------:R-:W-:Y:S01]  /*c6b0*/  PRMT R60, R0, 0x5410, R3 ;  /* 0x00005410003c7816 */ /* 0x000fe20000000003 */
[----:B------:R-:W-:Y:S01]  /*c6c0*/  IMAD.MOV.U32 R3, RZ, RZ, R15 ;  /* 0x000000ffff037224 */ /* 0x000fe200078e000f */
[----:B------:R-:W-:Y:S02]  /*c6d0*/  PRMT R61, R28, 0x5410, R30 ;  /* 0x000054101c3d7816 */ /* 0x000fe4000000001e */
[----:B------:R-:W-:Y:S01]  /*c6e0*/  MOV R0, R14 ;  /* 0x0000000e00007202 */ /* 0x000fe20000000f00 */
[----:B-1----:R-:W-:Y:S06]  /*c6f0*/  @!P4 BRA `(.L_x_1823) ;  /* 0x000001900028c947 */ /* 0x002fec0003800000 */
.L_x_2150:
[----:B------:R-:W-:Y:S05]  /*c700*/  BSYNC B1 ;  /* 0x0000000000017941 */ /* 0x000fea0003800000 */
.L_x_1822:
[----:B------:R-:W-:Y:S04]  /*c710*/  BSSY B1, `(.L_x_1824) ;  /* 0x0000061000017945 */ /* 0x000fe80003800000 */
[----:B------:R-:W-:Y:S05]  /*c720*/  @P3 BRA `(.L_x_1825) ;  /* 0x00000004007c3947 */ /* 0x000fea0003800000 */
[----:B------:R-:W-:Y:S01]  /*c730*/  LEA.HI R28, R54, R207, RZ, 0x1d ;  /* 0x000000cf361c7211 */ /* 0x000fe200078fe8ff */
[----:B------:R-:W-:Y:S01]  /*c740*/  HADD2.F32 R68, -RZ, R68.H0_H0 ;  /* 0x20000044ff447230 */ /* 0x000fe20000004100 */
[----:B------:R-:W-:Y:S01]  /*c750*/  SHF.R.U64 R80, R46, 0x10, R47 ;  /* 0x000000102e507819 */ /* 0x000fe2000000122f */
[----:B------:R-:W-:Y:S01]  /*c760*/  HADD2.F32 R66, -RZ, R66.H0_H0 ;  /* 0x20000042ff427230 */ /* 0x000fe20000004100 */
[----:B------:R-:W-:Y:S01]  /*c770*/  SHF.R.S32.HI R31, RZ, 0x1f, R28 ;  /* 0x0000001fff1f7819 */ /* 0x000fe2000001141c */
[----:B0-----:R-:W-:Y:S01]  /*c780*/  IMAD.SHL.U32 R29, R28, 0x8, RZ ;  /* 0x000000081c1d7824 */ /* 0x001fe200078e00ff */
[----:B------:R-:W-:Y:S02]  /*c790*/  SHF.R.U64 R77, R20, 0x10, R21 ;  /* 0x00000010144d7819 */ /* 0x000fe40000001215 */
[----:B------:R-:W-:Y:S02]  /*c7a0*/  LEA.HI R31, R31, R28, RZ, 0x3 ;  /* 0x0000001c1f1f7211 */ /* 0x000fe400078f18ff */
[----:B------:R-:W-:-:S02]  /*c7b0*/  LOP3.LUT R30, R29, 0x38, RZ, 0xc0, !PT ;  /* 0x000000381d1e7812 */ /* 0x000fc400078ec0ff */
[----:B------:R-:W-:Y:S01]  /*c7c0*/  SHF.R.U32.HI R70, RZ, 0x10, R21 ;  /* 0x00000010ff467819 */ /* 0x000fe20000011615 */
[----:B------:R-:W-:Y:S01]  /*c7d0*/  IMAD.SHL.U32 R31, R31, 0x400, RZ ;  /* 0x000004001f1f7824 */ /* 0x000fe200078e00ff */
[----:B------:R-:W-:Y:S02]  /*c7e0*/  LOP3.LUT R30, R30, 0x1c0, R225, 0xf8, !PT ;  /* 0x000001c01e1e7812 */ /* 0x000fe400078ef8e1 */
[----:B------:R-:W-:Y:S01]  /*c7f0*/  SHF.R.U32.HI R69, RZ, 0x10, R47 ;  /* 0x00000010ff457819 */ /* 0x000fe2000001162f */
[----:B------:R-:W-:Y:S01]  /*c800*/  HADD2.F32 R70, -RZ, R70.H0_H0 ;  /* 0x20000046ff467230 */ /* 0x000fe20000004100 */
[----:B------:R-:W-:Y:S02]  /*c810*/  LOP3.LUT R32, R30, R203, RZ, 0x3c, !PT ;  /* 0x000000cb1e207212 */ /* 0x000fe400078e3cff */
[----:B------:R-:W-:Y:S02]  /*c820*/  LOP3.LUT R33, R31, 0x7fffe000, RZ, 0xc0, !PT ;  /* 0x7fffe0001f217812 */ /* 0x000fe400078ec0ff */
[----:B------:R-:W0:Y:S01]  /*c830*/  LDS.128 R28, [R205] ;  /* 0x00000000cd1c7984 */ /* 0x000e220000000c00 */
[----:B------:R-:W-:-:S02]  /*c840*/  SHF.R.U64 R79, R48, 0x10, R49 ;  /* 0x00000010304f7819 */ /* 0x000fc40000001231 */
[----:B------:R-:W-:Y:S02]  /*c850*/  IADD3 R33, R32, R33, R204 ;  /* 0x0000002120217210 */ /* 0x000fe40007ffe0cc */
[----:B------:R-:W-:Y:S02]  /*c860*/  SHF.R.U32.HI R78, RZ, 0x10, R49 ;  /* 0x00000010ff4e7819 */ /* 0x000fe40000011631 */
[--C-:B------:R-:W-:Y:S01]  /*c870*/  SHF.R.U32.HI R73, RZ, 0x10, R37.reuse ;  /* 0x00000010ff497819 */ /* 0x100fe20000011625 */
[----:B------:R-:W-:Y:S01]  /*c880*/  IMAD R67, R33, 0x2, R2 ;  /* 0x0000000221437824 */ /* 0x000fe200078e0202 */
[----:B------:R-:W-:-:S04]  /*c890*/  SHF.R.U64 R75, R36, 0x10, R37 ;  /* 0x00000010244b7819 */ /* 0x000fc80000001225 */
[----:B------:R-:W1:Y:S01]  /*c8a0*/  LDS.128 R32, [R67+0x10400] ;  /* 0x0104000043207984 */ /* 0x000e620000000c00 */
[--C-:B0-----:R-:W-:Y:S02]  /*c8b0*/  HADD2.F32 R21, -RZ, R29.reuse.H0_H0 ;  /* 0x2000001dff157230 */ /* 0x101fe40000004100 */
[----:B------:R-:W-:Y:S02]  /*c8c0*/  HADD2.F32 R20, -RZ, R28.H0_H0 ;  /* 0x2000001cff147230 */ /* 0x000fe40000004100 */
[----:B------:R-:W-:Y:S02]  /*c8d0*/  HADD2.F32 R29, -RZ, R29.H1_H1 ;  /* 0x3000001dff1d7230 */ /* 0x000fe40000004100 */
[----:B------:R-:W-:Y:S02]  /*c8e0*/  HADD2.F32 R36, -RZ, R30.H0_H0 ;  /* 0x2000001eff247230 */ /* 0x000fe40000004100 */
[--C-:B------:R-:W-:Y:S02]  /*c8f0*/  HADD2.F32 R37, -RZ, R31.reuse.H0_H0 ;  /* 0x2000001fff257230 */ /* 0x100fe40000004100 */
[----:B------:R-:W-:-:S02]  /*c900*/  HADD2.F32 R31, -RZ, R31.H1_H1 ;  /* 0x3000001fff1f7230 */ /* 0x000fc40000004100 */
[----:B------:R-:W-:Y:S02]  /*c910*/  HADD2.F32 R28, -RZ, R28.H1_H1 ;  /* 0x3000001cff1c7230 */ /* 0x000fe40000004100 */
[--C-:B-1----:R-:W-:Y:S02]  /*c920*/  HADD2.F32 R46, -RZ, R33.reuse.H0_H0 ;  /* 0x20000021ff2e7230 */ /* 0x102fe40000004100 */
[----:B------:R-:W-:Y:S02]  /*c930*/  HADD2.F32 R47, -RZ, R33.H1_H1 ;  /* 0x30000021ff2f7230 */ /* 0x000fe40000004100 */
[----:B------:R-:W-:Y:S02]  /*c940*/  HADD2.F32 R33, -RZ, R32.H0_H0 ;  /* 0x20000020ff217230 */ /* 0x000fe40000004100 */
[C---:B------:R-:W-:Y:S01]  /*c950*/  FMUL.FTZ R72, R46.reuse, R68 ;  /* 0x000000442e487220 */ /* 0x040fe20000410000 */
[----:B------:R-:W-:Y:S01]  /*c960*/  FMUL.FTZ R74, R46, R66 ;  /* 0x000000422e4a7220 */ /* 0x000fe20000410000 */
[----:B------:R-:W-:-:S02]  /*c970*/  HADD2.F32 R46, -RZ, R69.H0_H0 ;  /* 0x20000045ff2e7230 */ /* 0x000fc40000004100 */
[----:B------:R-:W-:Y:S01]  /*c980*/  FMUL.FTZ R76, R47, R70 ;  /* 0x000000462f4c7220 */ /* 0x000fe20000410000 */
[C---:B------:R-:W-:Y:S01]  /*c990*/  FFMA.FTZ R72, R21.reuse, R66, -R72 ;  /* 0x0000004215487223 */ /* 0x040fe20000010848 */
[--C-:B------:R-:W-:Y:S02]  /*c9a0*/  HADD2.F32 R66, -RZ, R65.reuse.H1_H1 ;  /* 0x30000041ff427230 */ /* 0x100fe40000004100 */
[----:B------:R-:W-:Y:S01]  /*c9b0*/  FFMA.FTZ R74, R21, R68, R74 ;  /* 0x00000044154a7223 */ /* 0x000fe2000001004a */
[----:B------:R-:W-:Y:S02]  /*c9c0*/  HADD2.F32 R21, -RZ, R64.H0_H0 ;  /* 0x20000040ff157230 */ /* 0x000fe40000004100 */
[----:B------:R-:W-:Y:S01]  /*c9d0*/  FMUL.FTZ R68, R47, R46 ;  /* 0x0000002e2f447220 */ /* 0x000fe20000410000 */
[----:B------:R-:W-:Y:S02]  /*c9e0*/  HADD2.F32 R48, -RZ, R34.H0_H0 ;  /* 0x20000022ff307230 */ /* 0x000fe40000004100 */
[----:B------:R-:W-:Y:S01]  /*c9f0*/  FMUL.FTZ R47, R33, R66 ;  /* 0x00000042212f7220 */ /* 0x000fe20000410000 */
[----:B------:R-:W-:-:S02]  /*ca00*/  HADD2.F32 R65, -RZ, R65.H0_H0 ;  /* 0x20000041ff417230 */ /* 0x000fc40000004100 */
[-C--:B------:R-:W-:Y:S01]  /*ca10*/  FMUL.FTZ R33, R33, R21.reuse ;  /* 0x0000001521217220 */ /* 0x080fe20000410000 */
[----:B------:R-:W-:Y:S02]  /*ca20*/  HADD2.F32 R49, -RZ, R35.H0_H0 ;  /* 0x20000023ff317230 */ /* 0x000fe40000004100 */
[C---:B------:R-:W-:Y:S01]  /*ca30*/  FFMA.FTZ R47, R20.reuse, R21, -R47 ;  /* 0x00000015142f7223 */ /* 0x040fe2000001082f */
[--C-:B------:R-:W-:Y:S02]  /*ca40*/  HADD2.F32 R21, -RZ, R43.reuse.H0_H0 ;  /* 0x2000002bff157230 */ /* 0x100fe40000004100 */
[C---:B------:R-:W-:Y:S01]  /*ca50*/  FFMA.FTZ R69, R29.reuse, R46, -R76 ;  /* 0x0000002e1d457223 */ /* 0x040fe2000001084c */
[----:B------:R-:W-:Y:S02]  /*ca60*/  HADD2.F32 R64, -RZ, R64.H1_H1 ;  /* 0x30000040ff407230 */ /* 0x000fe40000004100 */
[----:B------:R-:W-:Y:S01]  /*ca70*/  FFMA.FTZ R71, R29, R70, R68 ;  /* 0x000000461d477223 */ /* 0x000fe20000010044 */
[----:B------:R-:W-:Y:S01]  /*ca80*/  FFMA.FTZ R66, R20, R66, R33 ;  /* 0x0000004214427223 */ /* 0x000fe20000010021 */
[----:B------:R-:W-:Y:S01]  /*ca90*/  FMUL.FTZ R29, R48, R65 ;  /* 0x00000041301d7220 */ /* 0x000fe20000410000 */
[----:B------:R-:W-:-:S02]  /*caa0*/  HADD2.F32 R20, -RZ, R43.H1_H1 ;  /* 0x3000002bff147230 */ /* 0x000fc40000004100 */
[-C--:B------:R-:W-:Y:S01]  /*cab0*/  FMUL.FTZ R33, R48, R21.reuse ;  /* 0x0000001530217220 */ /* 0x080fe20000410000 */
[----:B------:R-:W-:Y:S02]  /*cac0*/  HADD2.F32 R35, -RZ, R35.H1_H1 ;  /* 0x30000023ff237230 */ /* 0x000fe40000004100 */
[C---:B------:R-:W-:Y:S01]  /*cad0*/  FMUL.FTZ R68, R49.reuse, R64 ;  /* 0x0000004031447220 */ /* 0x040fe20000410000 */
[----:B------:R-:W-:Y:S02]  /*cae0*/  HADD2.F32 R48, -RZ, R73.H0_H0 ;  /* 0x20000049ff307230 */ /* 0x000fe40000004100 */
[C---:B------:R-:W-:Y:S01]  /*caf0*/  FFMA.FTZ R43, R36.reuse, R21, -R29 ;  /* 0x00000015242b7223 */ /* 0x040fe2000001081d */
[----:B------:R-:W-:Y:S02]  /*cb00*/  HADD2.F32 R46, -RZ, R78.H0_H0 ;  /* 0x2000004eff2e7230 */ /* 0x000fe40000004100 */
[-C--:B------:R-:W-:Y:S01]  /*cb10*/  FMUL.FTZ R49, R49, R20.reuse ;  /* 0x0000001431317220 */ /* 0x080fe20000410000 */
[----:B------:R-:W-:Y:S01]  /*cb20*/  FFMA.FTZ R68, R37, R20, -R68 ;  /* 0x0000001425447223 */ /* 0x000fe20000010844 */
[----:B------:R-:W-:Y:S01]  /*cb30*/  FFMA.FTZ R36, R36, R65, R33 ;  /* 0x0000004124247223 */ /* 0x000fe20000010021 */
[C---:B------:R-:W-:Y:S01]  /*cb40*/  FMUL.FTZ R70, R35.reuse, R48 ;  /* 0x0000003023467220 */ /* 0x040fe20000410000 */
[----:B------:R-:W-:Y:S01]  /*cb50*/  FMUL.FTZ R20, R35, R46 ;  /* 0x0000002e23147220 */ /* 0x000fe20000410000 */
[----:B------:R-:W-:-:S02]  /*cb60*/  HADD2.F32 R32, -RZ, R32.H1_H1 ;  /* 0x30000020ff207230 */ /* 0x000fc40000004100 */
[----:B------:R-:W-:Y:S01]  /*cb70*/  FFMA.FTZ R49, R37, R64, R49 ;  /* 0x0000004025317223 */ /* 0x000fe20000010031 */
[----:B------:R-:W-:Y:S02]  /*cb80*/  HADD2.F32 R34, -RZ, R34.H1_H1 ;  /* 0x30000022ff227230 */ /* 0x000fe40000004100 */
[C---:B------:R-:W-:Y:S01]  /*cb90*/  FFMA.FTZ R65, R31.reuse, R46, -R70 ;  /* 0x0000002e1f417223 */ /* 0x040fe20000010846 */
[----:B------:R-:W-:Y:S02]  /*cba0*/  HADD2.F32 R33, -RZ, R77.H0_H0 ;  /* 0x2000004dff217230 */ /* 0x000fe40000004100 */
[----:B------:R-:W-:Y:S01]  /*cbb0*/  FFMA.FTZ R48, R31, R48, R20 ;  /* 0x000000301f307223 */ /* 0x000fe20000010014 */
[----:B------:R-:W-:Y:S02]  /*cbc0*/  HADD2.F32 R35, -RZ, R75.H0_H0 ;  /* 0x2000004bff237230 */ /* 0x000fe40000004100 */
[----:B------:R-:W-:Y:S02]  /*cbd0*/  HADD2.F32 R21, -RZ, R80.H0_H0 ;  /* 0x20000050ff157230 */ /* 0x000fe40000004100 */
[----:B------:R-:W-:Y:S01]  /*cbe0*/  FMUL.FTZ R31, R32, R33 ;  /* 0x00000021201f7220 */ /* 0x000fe20000410000 */
[----:B------:R-:W-:-:S02]  /*cbf0*/  HADD2.F32 R29, -RZ, R79.H0_H0 ;  /* 0x2000004fff1d7230 */ /* 0x000fc40000004100 */
[----:B------:R-:W-:Y:S01]  /*cc00*/  FMUL.FTZ R37, R34, R35 ;  /* 0x0000002322257220 */ /* 0x000fe20000410000 */
[----:B------:R-:W-:Y:S02]  /*cc10*/  HADD2.F32 R30, -RZ, R30.H1_H1 ;  /* 0x3000001eff1e7230 */ /* 0x000fe40000004100 */
[-C--:B------:R-:W-:Y:S01]  /*cc20*/  FMUL.FTZ R32, R32, R21.reuse ;  /* 0x0000001520207220 */ /* 0x080fe20000410000 */
[----:B------:R-:W-:Y:S01]  /*cc30*/  FFMA.FTZ R20, R28, R21, -R31 ;  /* 0x000000151c147223 */ /* 0x000fe2000001081f */
[-C--:B------:R-:W-:Y:S01]  /*cc40*/  FMUL.FTZ R46, R34, R29.reuse ;  /* 0x0000001d222e7220 */ /* 0x080fe20000410000 */
[----:B------:R-:W-:Y:S01]  /*cc50*/  F2FP.F16.F32.PACK_AB R31, R65, R68 ;  /* 0x00000044411f723e */ /* 0x000fe200000000ff */
[----:B------:R-:W-:Y:S01]  /*cc60*/  FFMA.FTZ R34, R30, R29, -R37 ;  /* 0x0000001d1e227223 */ /* 0x000fe20000010825 */
[----:B------:R-:W-:Y:S01]  /*cc70*/  FFMA.FTZ R21, R28, R33, R32 ;  /* 0x000000211c157223 */ /* 0x000fe20000010020 */
[----:B------:R-:W-:Y:S01]  /*cc80*/  FFMA.FTZ R37, R30, R35, R46 ;  /* 0x000000231e257223 */ /* 0x000fe2000001002e */
[----:B------:R-:W-:-:S02]  /*cc90*/  F2FP.F16.F32.PACK_AB R29, R69, R72 ;  /* 0x00000048451d723e */ /* 0x000fc400000000ff */
[----:B------:R-:W-:Y:S02]  /*cca0*/  F2FP.F16.F32.PACK_AB R28, R20, R47 ;  /* 0x0000002f141c723e */ /* 0x000fe400000000ff */
[----:B------:R-:W-:Y:S02]  /*ccb0*/  F2FP.F16.F32.PACK_AB R30, R34, R43 ;  /* 0x0000002b221e723e */ /* 0x000fe400000000ff */
[----:B------:R-:W-:Y:S02]  /*ccc0*/  F2FP.F16.F32.PACK_AB R35, R48, R49 ;  /* 0x000000313023723e */ /* 0x000fe400000000ff */
[----:B------:R-:W-:Y:S01]  /*ccd0*/  F2FP.F16.F32.PACK_AB R33, R71, R74 ;  /* 0x0000004a4721723e */ /* 0x000fe200000000ff */
[----:B------:R1:W-:Y:S01]  /*cce0*/  STS.128 [R205], R28 ;  /* 0x0000001ccd007388 */ /* 0x0003e20000000c00 */
[----:B------:R-:W-:Y:S02]  /*ccf0*/  F2FP.F16.F32.PACK_AB R32, R21, R66 ;  /* 0x000000421520723e */ /* 0x000fe400000000ff */
[----:B------:R-:W-:-:S05]  /*cd00*/  F2FP.F16.F32.PACK_AB R34, R37, R36 ;  /* 0x000000242522723e */ /* 0x000fca00000000ff */
[----:B------:R1:W-:Y:S02]  /*cd10*/  STS.128 [R67+0x10400], R32 ;  /* 0x0104002043007388 */ /* 0x0003e40000000c00 */
.L_x_1825:
[----:B------:R-:W-:Y:S05]  /*cd20*/  BSYNC B1 ;  /* 0x0000000000017941 */ /* 0x000fea0003800000 */
.L_x_1824:
[----:B------:R-:W-:Y:S04]  /*cd30*/  BSSY B1, `(.L_x_1826) ;  /* 0x0000060000017945 */ /* 0x000fe80003800000 */
[----:B------:R-:W-:Y:S05]  /*cd40*/  @P2 BRA `(.L_x_1827) ;  /* 0x0000000400782947 */ /* 0x000fea0003800000 */
[----:B------:R-:W-:Y:S01]  /*cd50*/  LEA.HI R20, R54, R207, RZ, 0x1d ;  /* 0x000000cf36147211 */ /* 0x000fe200078fe8ff */
[--C-:B------:R-:W-:Y:S01]  /*cd60*/  HADD2.F32 R36, -RZ, R45.reuse.H1_H1 ;  /* 0x3000002dff247230 */ /* 0x100fe20000004100 */
[--C-:B------:R-:W-:Y:S01]  /*cd70*/  SHF.R.U32.HI R46, RZ, 0x10, R25.reuse ;  /* 0x00000010ff2e7819 */ /* 0x100fe20000011619 */
[----:B------:R-:W-:Y:S01]  /*cd80*/  HADD2.F32 R45, -RZ, R45.H0_H0 ;  /* 0x2000002dff2d7230 */ /* 0x000fe20000004100 */
[----:B------:R-:W-:Y:S01]  /*cd90*/  SHF.R.S32.HI R21, RZ, 0x1f, R20 ;  /* 0x0000001fff157819 */ /* 0x000fe20000011414 */
[----:B-1----:R-:W-:Y:S01]  /*cda0*/  IMAD.SHL.U32 R28, R20, 0x8, RZ ;  /* 0x00000008141c7824 */ /* 0x002fe200078e00ff */
[----:B------:R-:W-:Y:S01]  /*cdb0*/  SHF.R.U64 R49, R24, 0x10, R25 ;  /* 0x0000001018317819 */ /* 0x000fe20000001219 */
[----:B------:R-:W-:Y:S01]  /*cdc0*/  HADD2.F32 R46, -RZ, R46.H0_H0 ;  /* 0x2000002eff2e7230 */ /* 0x000fe20000004100 */
[----:B------:R-:W-:Y:S02]  /*cdd0*/  LEA.HI R20, R21, R20, RZ, 0x3 ;  /* 0x0000001415147211 */ /* 0x000fe400078f18ff */
[----:B------:R-:W-:-:S02]  /*cde0*/  LOP3.LUT R21, R199, 0x38, R28, 0xf8, !PT ;  /* 0x00000038c7157812 */ /* 0x000fc400078ef81c */
[----:B0-----:R-:W0:Y:S01]  /*cdf0*/  LDS.128 R28, [R221] ;  /* 0x00000000dd1c7984 */ /* 0x001e220000000c00 */
[----:B------:R-:W-:Y:S01]  /*ce00*/  IMAD.SHL.U32 R20, R20, 0x400, RZ ;  /* 0x0000040014147824 */ /* 0x000fe200078e00ff */
[----:B------:R-:W-:Y:S02]  /*ce10*/  LOP3.LUT R21, R21, R228, RZ, 0x3c, !PT ;  /* 0x000000e415157212 */ /* 0x000fe400078e3cff */
[--C-:B------:R-:W-:Y:S02]  /*ce20*/  SHF.R.U64 R47, R26, 0x10, R27.reuse ;  /* 0x000000101a2f7819 */ /* 0x100fe4000000121b */
[----:B------:R-:W-:Y:S02]  /*ce30*/  LOP3.LUT R20, R20, 0x7fffe000, RZ, 0xc0, !PT ;  /* 0x7fffe00014147812 */ /* 0x000fe400078ec0ff */
[----:B------:R-:W-:Y:S01]  /*ce40*/  SHF.R.U32.HI R43, RZ, 0x10, R27 ;  /* 0x00000010ff2b7819 */ /* 0x000fe2000001161b */
[--C-:B------:R-:W-:Y:S01]  /*ce50*/  HADD2.F32 R27, -RZ, R57.reuse.H1_H1 ;  /* 0x30000039ff1b7230 */ /* 0x100fe20000004100 */
[----:B------:R-:W-:Y:S01]  /*ce60*/  IADD3 R21, R21, R20, R202 ;  /* 0x0000001415157210 */ /* 0x000fe20007ffe0ca */
[----:B------:R-:W-:Y:S01]  /*ce70*/  HADD2.F32 R57, -RZ, R57.H0_H0 ;  /* 0x20000039ff397230 */ /* 0x000fe20000004100 */
[----:B------:R-:W-:-:S02]  /*ce80*/  SHF.R.U32.HI R37, RZ, 0x10, R5 ;  /* 0x00000010ff257819 */ /* 0x000fc40000011605 */
[----:B------:R-:W-:Y:S01]  /*ce90*/  SHF.R.U64 R68, R4, 0x10, R5 ;  /* 0x0000001004447819 */ /* 0x000fe20000001205 */
[----:B------:R-:W-:Y:S01]  /*cea0*/  IMAD R21, R21, 0x2, R2 ;  /* 0x0000000215157824 */ /* 0x000fe200078e0202 */
[--C-:B------:R-:W-:Y:S02]  /*ceb0*/  SHF.R.U64 R67, R6, 0x10, R7.reuse ;  /* 0x0000001006437819 */ /* 0x100fe40000001207 */
[----:B------:R-:W-:Y:S02]  /*cec0*/  SHF.R.U32.HI R65, RZ, 0x10, R7 ;  /* 0x00000010ff417819 */ /* 0x000fe40000011607 */
[----:B------:R-:W1:Y:S01]  /*ced0*/  LDS.128 R32, [R21+0x10400] ;  /* 0x0104000015207984 */ /* 0x000e620000000c00 */
[--C-:B0-----:R-:W-:Y:S02]  /*cee0*/  HADD2.F32 R5, -RZ, R29.reuse.H0_H0 ;  /* 0x2000001dff057230 */ /* 0x101fe40000004100 */
[----:B------:R-:W-:Y:S02]  /*cef0*/  HADD2.F32 R29, -RZ, R29.H1_H1 ;  /* 0x3000001dff1d7230 */ /* 0x000fe40000004100 */
[----:B------:R-:W-:-:S02]  /*cf00*/  HADD2.F32 R4, -RZ, R28.H0_H0 ;  /* 0x2000001cff047230 */ /* 0x000fc40000004100 */
[----:B------:R-:W-:Y:S02]  /*cf10*/  HADD2.F32 R6, -RZ, R30.H0_H0 ;  /* 0x2000001eff067230 */ /* 0x000fe40000004100 */
[--C-:B------:R-:W-:Y:S02]  /*cf20*/  HADD2.F32 R7, -RZ, R31.reuse.H0_H0 ;  /* 0x2000001fff077230 */ /* 0x100fe40000004100 */
[----:B------:R-:W-:Y:S02]  /*cf30*/  HADD2.F32 R31, -RZ, R31.H1_H1 ;  /* 0x3000001fff1f7230 */ /* 0x000fe40000004100 */
[----:B------:R-:W-:Y:S02]  /*cf40*/  HADD2.F32 R28, -RZ, R28.H1_H1 ;  /* 0x3000001cff1c7230 */ /* 0x000fe40000004100 */
[----:B------:R-:W-:Y:S02]  /*cf50*/  HADD2.F32 R30, -RZ, R30.H1_H1 ;  /* 0x3000001eff1e7230 */ /* 0x000fe40000004100 */
[----:B-1----:R-:W-:-:S02]  /*cf60*/  HADD2.F32 R24, -RZ, R33.H0_H0 ;  /* 0x20000021ff187230 */ /* 0x002fc40000004100 */
[----:B------:R-:W-:Y:S02]  /*cf70*/  HADD2.F32 R33, -RZ, R33.H1_H1 ;  /* 0x30000021ff217230 */ /* 0x000fe40000004100 */
[----:B------:R-:W-:Y:S02]  /*cf80*/  HADD2.F32 R20, -RZ, R32.H0_H0 ;  /* 0x20000020ff147230 */ /* 0x000fe40000004100 */
[C---:B------:R-:W-:Y:S01]  /*cf90*/  FMUL.FTZ R48, R24.reuse, R36 ;  /* 0x0000002418307220 */ /* 0x040fe20000410000 */
[-C--:B------:R-:W-:Y:S01]  /*cfa0*/  FMUL.FTZ R64, R24, R27.reuse ;  /* 0x0000001b18407220 */ /* 0x080fe20000410000 */
[----:B------:R-:W-:Y:S02]  /*cfb0*/  HADD2.F32 R24, -RZ, R37.H0_H0 ;  /* 0x20000025ff187230 */ /* 0x000fe40000004100 */
[----:B------:R-:W-:Y:S01]  /*cfc0*/  FMUL.FTZ R66, R33, R46 ;  /* 0x0000002e21427220 */ /* 0x000fe20000410000 */
[C---:B------:R-:W-:Y:S01]  /*cfd0*/  FFMA.FTZ R48, R5.reuse, R27, -R48 ;  /* 0x0000001b05307223 */ /* 0x040fe20000010830 */
[----:B------:R-:W-:Y:S01]  /*cfe0*/  FFMA.FTZ R64, R5, R36, R64 ;  /* 0x0000002405407223 */ /* 0x000fe20000010040 */
[----:B------:R-:W-:Y:S01]  /*cff0*/  FMUL.FTZ R5, R20, R45 ;  /* 0x0000002d14057220 */ /* 0x000fe20000410000 */
[-C--:B------:R-:W-:Y:S01]  /*d000*/  FMUL.FTZ R36, R33, R24.reuse ;  /* 0x0000001821247220 */ /* 0x080fe20000410000 */
[----:B------:R-:W-:Y:S01]  /*d010*/  FFMA.FTZ R33, R29, R24, -R66 ;  /* 0x000000181d217223 */ /* 0x000fe20000010842 */
[----:B------:R-:W-:-:S02]  /*d020*/  HADD2.F32 R25, -RZ, R34.H0_H0 ;  /* 0x20000022ff197230 */ /* 0x000fc40000004100 */
[-C--:B------:R-:W-:Y:S01]  /*d030*/  FMUL.FTZ R20, R20, R57.reuse ;  /* 0x0000003914147220 */ /* 0x080fe20000410000 */
[----:B------:R-:W-:Y:S02]  /*d040*/  HADD2.F32 R24, -RZ, R56.H0_H0 ;  /* 0x20000038ff187230 */ /* 0x000fe40000004100 */
[----:B------:R-:W-:Y:S01]  /*d050*/  FFMA.FTZ R57, R4, R57, -R5 ;  /* 0x0000003904397223 */ /* 0x000fe20000010805 */
[--C-:B------:R-:W-:Y:S02]  /*d060*/  HADD2.F32 R5, -RZ, R58.reuse.H0_H0 ;  /* 0x2000003aff057230 */ /* 0x100fe40000004100 */
[----:B------:R-:W-:Y:S01]  /*d070*/  FFMA.FTZ R37, R29, R46, R36 ;  /* 0x0000002e1d257223 */ /* 0x000fe20000010024 */
[----:B------:R-:W-:Y:S02]  /*d080*/  HADD2.F32 R26, -RZ, R35.H0_H0 ;  /* 0x20000023ff1a7230 */ /* 0x000fe40000004100 */
[----:B------:R-:W-:Y:S01]  /*d090*/  FMUL.FTZ R27, R25, R24 ;  /* 0x00000018191b7220 */ /* 0x000fe20000410000 */
[----:B------:R-:W-:-:S02]  /*d0a0*/  HADD2.F32 R58, -RZ, R58.H1_H1 ;  /* 0x3000003aff3a7230 */ /* 0x000fc40000004100 */
[----:B------:R-:W-:Y:S01]  /*d0b0*/  FFMA.FTZ R45, R4, R45, R20 ;  /* 0x0000002d042d7223 */ /* 0x000fe20000010014 */
[----:B------:R-:W-:Y:S02]  /*d0c0*/  HADD2.F32 R56, -RZ, R56.H1_H1 ;  /* 0x30000038ff387230 */ /* 0x000fe40000004100 */
[-C--:B------:R-:W-:Y:S01]  /*d0d0*/  FMUL.FTZ R25, R25, R5.reuse ;  /* 0x0000000519197220 */ /* 0x080fe20000410000 */
[----:B------:R-:W-:Y:S02]  /*d0e0*/  HADD2.F32 R35, -RZ, R35.H1_H1 ;  /* 0x30000023ff237230 */ /* 0x000fe40000004100 */
[----:B------:R-:W-:Y:S01]  /*d0f0*/  FFMA.FTZ R36, R6, R5, -R27 ;  /* 0x0000000506247223 */ /* 0x000fe2000001081b */
[----:B------:R-:W-:Y:S02]  /*d100*/  HADD2.F32 R20, -RZ, R43.H0_H0 ;  /* 0x2000002bff147230 */ /* 0x000fe40000004100 */
[----:B------:R-:W-:Y:S01]  /*d110*/  FMUL.FTZ R46, R26, R56 ;  /* 0x000000381a2e7220 */ /* 0x000fe20000410000 */
[----:B------:R-:W-:-:S02]  /*d120*/  HADD2.F32 R4, -RZ, R65.H0_H0 ;  /* 0x20000041ff047230 */ /* 0x000fc40000004100 */
[----:B------:R-:W-:Y:S01]  /*d130*/  FMUL.FTZ R5, R26, R58 ;  /* 0x0000003a1a057220 */ /* 0x000fe20000410000 */
[----:B------:R-:W-:Y:S01]  /*d140*/  FFMA.FTZ R26, R6, R24, R25 ;  /* 0x00000018061a7223 */ /* 0x000fe20000010019 */
[----:B------:R-:W-:Y:S02]  /*d150*/  HADD2.F32 R32, -RZ, R32.H1_H1 ;  /* 0x30000020ff207230 */ /* 0x000fe40000004100 */
[----:B------:R-:W-:Y:S01]  /*d160*/  FMUL.FTZ R6, R35, R20 ;  /* 0x0000001423067220 */ /* 0x000fe20000410000 */
[----:B------:R-:W-:Y:S02]  /*d170*/  HADD2.F32 R34, -RZ, R34.H1_H1 ;  /* 0x30000022ff227230 */ /* 0x000fe40000004100 */
[C---:B------:R-:W-:Y:S01]  /*d180*/  FFMA.FTZ R46, R7.reuse, R58, -R46 ;  /* 0x0000003a072e7223 */ /* 0x040fe2000001082e */
[----:B------:R-:W-:Y:S01]  /*d190*/  FFMA.FTZ R56, R7, R56, R5 ;  /* 0x0000003807387223 */ /* 0x000fe20000010005 */
[----:B------:R-:W-:Y:S01]  /*d1a0*/  FMUL.FTZ R24, R35, R4 ;  /* 0x0000000423187220 */ /* 0x000fe20000410000 */
[----:B------:R-:W-:-:S02]  /*d1b0*/  HADD2.F32 R25, -RZ, R49.H0_H0 ;  /* 0x20000031ff197230 */ /* 0x000fc40000004100 */
[C---:B------:R-:W-:Y:S01]  /*d1c0*/  FFMA.FTZ R35, R31.reuse, R4, -R6 ;  /* 0x000000041f237223 */ /* 0x040fe20000010806 */
[----:B------:R-:W-:Y:S02]  /*d1d0*/  HADD2.F32 R27, -RZ, R47.H0_H0 ;  /* 0x2000002fff1b7230 */ /* 0x000fe40000004100 */
[----:B------:R-:W-:Y:S01]  /*d1e0*/  FFMA.FTZ R43, R31, R20, R24 ;  /* 0x000000141f2b7223 */ /* 0x000fe20000010018 */
[----:B------:R-:W-:Y:S02]  /*d1f0*/  HADD2.F32 R5, -RZ, R68.H0_H0 ;  /* 0x20000044ff057230 */ /* 0x000fe40000004100 */
[----:B------:R-:W-:Y:S01]  /*d200*/  FMUL.FTZ R29, R32, R25 ;  /* 0x00000019201d7220 */ /* 0x000fe20000410000 */
[----:B------:R-:W-:Y:S02]  /*d210*/  HADD2.F32 R7, -RZ, R67.H0_H0 ;  /* 0x20000043ff077230 */ /* 0x000fe40000004100 */
[----:B------:R-:W-:Y:S01]  /*d220*/  FMUL.FTZ R31, R34, R27 ;  /* 0x0000001b221f7220 */ /* 0x000fe20000410000 */
[-C--:B------:R-:W-:Y:S01]  /*d230*/  FMUL.FTZ R32, R32, R5.reuse ;  /* 0x0000000520207220 */ /* 0x080fe20000410000 */
[----:B------:R-:W-:Y:S01]  /*d240*/  FFMA.FTZ R4, R28, R5, -R29 ;  /* 0x000000051c047223 */ /* 0x000fe2000001081d */
[-C--:B------:R-:W-:Y:S01]  /*d250*/  FMUL.FTZ R34, R34, R7.reuse ;  /* 0x0000000722227220 */ /* 0x080fe20000410000 */
[----:B------:R-:W-:Y:S01]  /*d260*/  FFMA.FTZ R31, R30, R7, -R31 ;  /* 0x000000071e1f7223 */ /* 0x000fe2000001081f */
[----:B------:R-:W-:Y:S01]  /*d270*/  FFMA.FTZ R24, R28, R25, R32 ;  /* 0x000000191c187223 */ /* 0x000fe20000010020 */
[----:B------:R-:W-:Y:S01]  /*d280*/  F2FP.F16.F32.PACK_AB R7, R35, R46 ;  /* 0x0000002e2307723e */ /* 0x000fe200000000ff */
        /* <DEDUP_REMOVED lines=10> */
.L_x_1827:
[----:B------:R-:W-:Y:S05]  /*d330*/  BSYNC B1 ;  /* 0x0000000000017941 */ /* 0x000fea0003800000 */
.L_x_1826:
[----:B------:R-:W-:Y:S04]  /*d340*/  BSSY B1, `(.L_x_1828) ;  /* 0x0000060000017945 */ /* 0x000fe80003800000 */
[----:B------:R-:W-:Y:S05]  /*d350*/  @P1 BRA `(.L_x_1829) ;  /* 0x0000000400781947 */ /* 0x000fea0003800000 */
[----:B--2---:R-:W-:Y:S01]  /*d360*/  LEA.HI R4, R54, R207, RZ, 0x1d ;  /* 0x000000cf36047211 */ /* 0x004fe200078fe8ff */
[----:B-1----:R-:W-:Y:S01]  /*d370*/  HADD2.F32 R35, -RZ, R59.H1_H1 ;  /* 0x3000003bff237230 */ /* 0x002fe20000004100 */
[--C-:B------:R-:W-:Y:S01]  /*d380*/  SHF.R.U64 R56, R50, 0x10, R51.reuse ;  /* 0x0000001032387819 */ /* 0x100fe20000001233 */
[--C-:B------:R-:W-:Y:S01]  /*d390*/  HADD2.F32 R36, -RZ, R62.reuse.H1_H1 ;  /* 0x3000003eff247230 */ /* 0x100fe20000004100 */
[----:B------:R-:W-:Y:S01]  /*d3a0*/  SHF.R.S32.HI R7, RZ, 0x1f, R4 ;  /* 0x0000001fff077819 */ /* 0x000fe20000011404 */
[----:B------:R-:W-:Y:S01]  /*d3b0*/  IMAD.SHL.U32 R5, R4, 0x8, RZ ;  /* 0x0000000804057824 */ /* 0x000fe200078e00ff */
[----:B------:R-:W-:Y:S01]  /*d3c0*/  SHF.R.U32.HI R50, RZ, 0x10, R51 ;  /* 0x00000010ff327819 */ /* 0x000fe20000011633 */
[----:B------:R-:W-:Y:S01]  /*d3d0*/  HADD2.F32 R62, -RZ, R62.H0_H0 ;  /* 0x2000003eff3e7230 */ /* 0x000fe20000004100 */
[----:B------:R-:W-:Y:S02]  /*d3e0*/  LEA.HI R7, R7, R4, RZ, 0x3 ;  /* 0x0000000407077211 */ /* 0x000fe400078f18ff */
[----:B------:R-:W-:-:S02]  /*d3f0*/  LOP3.LUT R4, R198, 0x38, R5, 0xf8, !PT ;  /* 0x00000038c6047812 */ /* 0x000fc400078ef805 */
[--C-:B------:R-:W-:Y:S01]  /*d400*/  SHF.R.U64 R48, R38, 0x10, R39.reuse ;  /* 0x0000001026307819 */ /* 0x100fe20000001227 */
[----:B------:R-:W-:Y:S01]  /*d410*/  IMAD.SHL.U32 R7, R7, 0x400, RZ ;  /* 0x0000040007077824 */ /* 0x000fe200078e00ff */
[----:B------:R-:W-:Y:S02]  /*d420*/  LOP3.LUT R20, R4, R227, RZ, 0x3c, !PT ;  /* 0x000000e304147212 */ /* 0x000fe400078e3cff */
[----:B------:R-:W-:Y:S02]  /*d430*/  SHF.R.U32.HI R37, RZ, 0x10, R39 ;  /* 0x00000010ff257819 */ /* 0x000fe40000011627 */
[----:B------:R-:W-:Y:S02]  /*d440*/  LOP3.LUT R21, R7, 0x7fffe000, RZ, 0xc0, !PT ;  /* 0x7fffe00007157812 */ /* 0x000fe400078ec0ff */
[----:B------:R-:W1:Y:S01]  /*d450*/  LDS.128 R4, [R220] ;  /* 0x00000000dc047984 */ /* 0x000e620000000c00 */
[----:B------:R-:W-:Y:S01]  /*d460*/  SHF.R.U64 R47, R40, 0x10, R41 ;  /* 0x00000010282f7819 */ /* 0x000fe20000001229 */
[----:B------:R-:W-:Y:S01]  /*d470*/  HADD2.F32 R37, -RZ, R37.H0_H0 ;  /* 0x20000025ff257230 */ /* 0x000fe20000004100 */
[----:B------:R-:W-:-:S02]  /*d480*/  IADD3 R21, R20, R21, R201 ;  /* 0x0000001514157210 */ /* 0x000fc40007ffe0c9 */
[----:B------:R-:W-:Y:S02]  /*d490*/  SHF.R.U32.HI R45, RZ, 0x10, R41 ;  /* 0x00000010ff2d7819 */ /* 0x000fe40000011629 */
[--C-:B------:R-:W-:Y:S01]  /*d4a0*/  SHF.R.U64 R49, R52, 0x10, R53.reuse ;  /* 0x0000001034317819 */ /* 0x100fe20000001235 */
[----:B------:R-:W-:Y:S01]  /*d4b0*/  IMAD R21, R21, 0x2, R2 ;  /* 0x0000000215157824 */ /* 0x000fe200078e0202 */
[----:B------:R-:W-:-:S04]  /*d4c0*/  SHF.R.U32.HI R52, RZ, 0x10, R53 ;  /* 0x00000010ff347819 */ /* 0x000fc80000011635 */
[----:B------:R-:W2:Y:S01]  /*d4d0*/  LDS.128 R24, [R21+0x10400] ;  /* 0x0104000015187984 */ /* 0x000ea20000000c00 */
[--C-:B-1----:R-:W-:Y:S02]  /*d4e0*/  HADD2.F32 R20, -RZ, R5.reuse.H0_H0 ;  /* 0x20000005ff147230 */ /* 0x102fe40000004100 */
[----:B------:R-:W-:Y:S02]  /*d4f0*/  HADD2.F32 R28, -RZ, R5.H1_H1 ;  /* 0x30000005ff1c7230 */ /* 0x000fe40000004100 */
[----:B------:R-:W-:Y:S02]  /*d500*/  HADD2.F32 R5, -RZ, R4.H0_H0 ;  /* 0x20000004ff057230 */ /* 0x000fe40000004100 */
[----:B0-----:R-:W-:Y:S02]  /*d510*/  HADD2.F32 R29, -RZ, R6.H0_H0 ;  /* 0x20000006ff1d7230 */ /* 0x001fe40000004100 */
[--C-:B------:R-:W-:Y:S02]  /*d520*/  HADD2.F32 R30, -RZ, R7.reuse.H0_H0 ;  /* 0x20000007ff1e7230 */ /* 0x100fe40000004100 */
[----:B------:R-:W-:-:S02]  /*d530*/  HADD2.F32 R7, -RZ, R7.H1_H1 ;  /* 0x30000007ff077230 */ /* 0x000fc40000004100 */
[----:B------:R-:W-:Y:S02]  /*d540*/  HADD2.F32 R4, -RZ, R4.H1_H1 ;  /* 0x30000004ff047230 */ /* 0x000fe40000004100 */
[--C-:B--2---:R-:W-:Y:S02]  /*d550*/  HADD2.F32 R31, -RZ, R25.reuse.H0_H0 ;  /* 0x20000019ff1f7230 */ /* 0x104fe40000004100 */
[----:B------:R-:W-:Y:S02]  /*d560*/  HADD2.F32 R32, -RZ, R25.H1_H1 ;  /* 0x30000019ff207230 */ /* 0x000fe40000004100 */
[----:B------:R-:W-:Y:S02]  /*d570*/  HADD2.F32 R25, -RZ, R24.H0_H0 ;  /* 0x20000018ff197230 */ /* 0x000fe40000004100 */
[C---:B------:R-:W-:Y:S01]  /*d580*/  FMUL.FTZ R39, R31.reuse, R36 ;  /* 0x000000241f277220 */ /* 0x040fe20000410000 */
[----:B------:R-:W-:Y:S01]  /*d590*/  FMUL.FTZ R41, R31, R35 ;  /* 0x000000231f297220 */ /* 0x000fe20000410000 */
[----:B------:R-:W-:-:S02]  /*d5a0*/  HADD2.F32 R31, -RZ, R50.H0_H0 ;  /* 0x20000032ff1f7230 */ /* 0x000fc40000004100 */
[C---:B------:R-:W-:Y:S01]  /*d5b0*/  FFMA.FTZ R39, R20.reuse, R35, -R39 ;  /* 0x0000002314277223 */ /* 0x040fe20000010827 */
[----:B------:R-:W-:Y:S01]  /*d5c0*/  FFMA.FTZ R41, R20, R36, R41 ;  /* 0x0000002414297223 */ /* 0x000fe20000010029 */
[----:B------:R-:W-:Y:S02]  /*d5d0*/  HADD2.F32 R20, -RZ, R59.H0_H0 ;  /* 0x2000003bff147230 */ /* 0x000fe40000004100 */
[C---:B------:R-:W-:Y:S01]  /*d5e0*/  FMUL.FTZ R35, R32.reuse, R37 ;  /* 0x0000002520237220 */ /* 0x040fe20000410000 */
[----:B------:R-:W-:Y:S01]  /*d5f0*/  FMUL.FTZ R43, R32, R31 ;  /* 0x0000001f202b7220 */ /* 0x000fe20000410000 */
[C---:B------:R-:W-:Y:S01]  /*d600*/  FMUL.FTZ R36, R25.reuse, R62 ;  /* 0x0000003e19247220 */ /* 0x040fe20000410000 */
[----:B------:R-:W-:Y:S02]  /*d610*/  HADD2.F32 R33, -RZ, R26.H0_H0 ;  /* 0x2000001aff217230 */ /* 0x000fe40000004100 */
[----:B------:R-:W-:Y:S01]  /*d620*/  FMUL.FTZ R25, R25, R20 ;  /* 0x0000001419197220 */ /* 0x000fe20000410000 */
[----:B------:R-:W-:-:S02]  /*d630*/  HADD2.F32 R32, -RZ, R63.H0_H0 ;  /* 0x2000003fff207230 */ /* 0x000fc40000004100 */
[C---:B------:R-:W-:Y:S01]  /*d640*/  FFMA.FTZ R36, R5.reuse, R20, -R36 ;  /* 0x0000001405247223 */ /* 0x040fe20000010824 */
[----:B------:R-:W-:Y:S02]  /*d650*/  HADD2.F32 R34, -RZ, R27.H0_H0 ;  /* 0x2000001bff227230 */ /* 0x000fe40000004100 */
[C---:B------:R-:W-:Y:S01]  /*d660*/  FFMA.FTZ R38, R28.reuse, R31, -R35 ;  /* 0x0000001f1c267223 */ /* 0x040fe20000010823 */
[----:B------:R-:W-:Y:S01]  /*d670*/  FFMA.FTZ R40, R28, R37, R43 ;  /* 0x000000251c287223 */ /* 0x000fe2000001002b */
[--C-:B------:R-:W-:Y:S02]  /*d680*/  HADD2.F32 R20, -RZ, R44.reuse.H0_H0 ;  /* 0x2000002cff147230 */ /* 0x100fe40000004100 */
[----:B------:R-:W-:Y:S01]  /*d690*/  FFMA.FTZ R62, R5, R62, R25 ;  /* 0x0000003e053e7223 */ /* 0x000fe20000010019 */
[----:B------:R-:W-:Y:S02]  /*d6a0*/  HADD2.F32 R63, -RZ, R63.H1_H1 ;  /* 0x3000003fff3f7230 */ /* 0x000fe40000004100 */
[----:B------:R-:W-:Y:S01]  /*d6b0*/  FMUL.FTZ R28, R33, R32 ;  /* 0x00000020211c7220 */ /* 0x000fe20000410000 */
[----:B------:R-:W-:-:S02]  /*d6c0*/  HADD2.F32 R5, -RZ, R44.H1_H1 ;  /* 0x3000002cff057230 */ /* 0x000fc40000004100 */
[-C--:B------:R-:W-:Y:S01]  /*d6d0*/  FMUL.FTZ R44, R33, R20.reuse ;  /* 0x00000014212c7220 */ /* 0x080fe20000410000 */
[----:B------:R-:W-:Y:S02]  /*d6e0*/  HADD2.F32 R27, -RZ, R27.H1_H1 ;  /* 0x3000001bff1b7230 */ /* 0x000fe40000004100 */
[C---:B------:R-:W-:Y:S01]  /*d6f0*/  FFMA.FTZ R35, R29.reuse, R20, -R28 ;  /* 0x000000141d237223 */ /* 0x040fe2000001081c */
[C---:B------:R-:W-:Y:S01]  /*d700*/  FMUL.FTZ R25, R34.reuse, R63 ;  /* 0x0000003f22197220 */ /* 0x040fe20000410000 */
[----:B------:R-:W-:Y:S02]  /*d710*/  HADD2.F32 R28, -RZ, R45.H0_H0 ;  /* 0x2000002dff1c7230 */ /* 0x000fe40000004100 */
[-C--:B------:R-:W-:Y:S01]  /*d720*/  FMUL.FTZ R34, R34, R5.reuse ;  /* 0x0000000522227220 */ /* 0x080fe20000410000 */
[----:B------:R-:W-:Y:S02]  /*d730*/  HADD2.F32 R20, -RZ, R52.H0_H0 ;  /* 0x20000034ff147230 */ /* 0x000fe40000004100 */
[----:B------:R-:W-:Y:S01]  /*d740*/  FFMA.FTZ R44, R29, R32, R44 ;  /* 0x000000201d2c7223 */ /* 0x000fe2000001002c */
[C---:B------:R-:W-:Y:S01]  /*d750*/  FFMA.FTZ R32, R30.reuse, R5, -R25 ;  /* 0x000000051e207223 */ /* 0x040fe20000010819 */
[----:B------:R-:W-:Y:S01]  /*d760*/  FFMA.FTZ R34, R30, R63, R34 ;  /* 0x0000003f1e227223 */ /* 0x000fe20000010022 */
[C---:B------:R-:W-:Y:S01]  /*d770*/  FMUL.FTZ R46, R27.reuse, R28 ;  /* 0x0000001c1b2e7220 */ /* 0x040fe20000410000 */
[----:B------:R-:W-:Y:S01]  /*d780*/  FMUL.FTZ R30, R27, R20 ;  /* 0x000000141b1e7220 */ /* 0x000fe20000410000 */
[----:B------:R-:W-:-:S02]  /*d790*/  HADD2.F32 R24, -RZ, R24.H1_H1 ;  /* 0x30000018ff187230 */ /* 0x000fc40000004100 */
        /* <DEDUP_REMOVED lines=26> */
.L_x_1829:
[----:B------:R-:W-:Y:S05]  /*d940*/  BSYNC B1 ;  /* 0x0000000000017941 */ /* 0x000fea0003800000 */
.L_x_1828:
[----:B-1----:R-:W-:Y:S01]  /*d950*/  PRMT R32, R0, 0x5410, R3 ;  /* 0x0000541000207816 */ /* 0x002fe20000000003 */
[----:B------:R-:W-:Y:S06]  /*d960*/  @P0 BRA `(.L_x_1813) ;  /* 0x0000000400780947 */ /* 0x000fec0003800000 */
[----:B------:R-:W-:Y:S01]  /*d970*/  LEA.HI R54, R54, R207, RZ, 0x1d ;  /* 0x000000cf36367211 */ /* 0x000fe200078fe8ff */
[----:B--23--:R-:W1:Y:S01]  /*d980*/  LDS.128 R4, [R219] ;  /* 0x00000000db047984 */ /* 0x00ce620000000c00 */
[----:B------:R-:W-:Y:S01]  /*d990*/  SHF.R.U32.HI R20, RZ, 0x10, R9 ;  /* 0x00000010ff147819 */ /* 0x000fe20000011609 */
[--C-:B------:R-:W-:Y:S01]  /*d9a0*/  HADD2.F32 R21, -RZ, R55.reuse.H1_H1 ;  /* 0x30000037ff157230 */ /* 0x100fe20000004100 */
[----:B------:R-:W-:Y:S01]  /*d9b0*/  SHF.R.S32.HI R3, RZ, 0x1f, R54 ;  /* 0x0000001fff037819 */ /* 0x000fe20000011436 */
[----:B------:R-:W-:Y:S01]  /*d9c0*/  IMAD.SHL.U32 R0, R54, 0x8, RZ ;  /* 0x0000000836007824 */ /* 0x000fe200078e00ff */
[----:B------:R-:W-:Y:S01]  /*d9d0*/  SHF.R.U64 R38, R12, 0x10, R13 ;  /* 0x000000100c267819 */ /* 0x000fe2000000120d */
[----:B------:R-:W-:Y:S01]  /*d9e0*/  HADD2.F32 R20, -RZ, R20.H0_H0 ;  /* 0x20000014ff147230 */ /* 0x000fe20000004100 */
[----:B------:R-:W-:Y:S01]  /*d9f0*/  LEA.HI R54, R3, R54, RZ, 0x3 ;  /* 0x0000003603367211 */ /* 0x000fe200078f18ff */
[----:B------:R-:W-:Y:S01]  /*da00*/  HADD2.F32 R55, -RZ, R55.H0_H0 ;  /* 0x20000037ff377230 */ /* 0x000fe20000004100 */
[----:B------:R-:W-:-:S02]  /*da10*/  LOP3.LUT R3, R197, 0x38, R0, 0xf8, !PT ;  /* 0x00000038c5037812 */ /* 0x000fc400078ef800 */
[--C-:B------:R-:W-:Y:S01]  /*da20*/  SHF.R.U64 R37, R14, 0x10, R15.reuse ;  /* 0x000000100e257819 */ /* 0x100fe2000000120f */
[----:B------:R-:W-:Y:S01]  /*da30*/  IMAD.SHL.U32 R54, R54, 0x400, RZ ;  /* 0x0000040036367824 */ /* 0x000fe200078e00ff */
[----:B------:R-:W-:Y:S02]  /*da40*/  LOP3.LUT R3, R3, R226, RZ, 0x3c, !PT ;  /* 0x000000e203037212 */ /* 0x000fe400078e3cff */
[----:B------:R-:W-:Y:S01]  /*da50*/  SHF.R.U32.HI R34, RZ, 0x10, R15 ;  /* 0x00000010ff227819 */ /* 0x000fe2000001160f */
[--C-:B------:R-:W-:Y:S01]  /*da60*/  HADD2.F32 R15, -RZ, R61.reuse.H1_H1 ;  /* 0x3000003dff0f7230 */ /* 0x100fe20000004100 */
[----:B------:R-:W-:Y:S01]  /*da70*/  LOP3.LUT R54, R54, 0x7fffe000, RZ, 0xc0, !PT ;  /* 0x7fffe00036367812 */ /* 0x000fe200078ec0ff */
[----:B------:R-:W-:Y:S01]  /*da80*/  HADD2.F32 R61, -RZ, R61.H0_H0 ;  /* 0x2000003dff3d7230 */ /* 0x000fe20000004100 */
[----:B------:R-:W-:Y:S02]  /*da90*/  SHF.R.U32.HI R28, RZ, 0x10, R13 ;  /* 0x00000010ff1c7819 */ /* 0x000fe4000001160d */
[----:B------:R-:W-:-:S02]  /*daa0*/  IADD3 R3, R3, R54, R200 ;  /* 0x0000003603037210 */ /* 0x000fc40007ffe0c8 */
[----:B------:R-:W-:Y:S02]  /*dab0*/  SHF.R.U64 R36, R8, 0x10, R9 ;  /* 0x0000001008247819 */ /* 0x000fe40000001209 */
[--C-:B------:R-:W-:Y:S01]  /*dac0*/  SHF.R.U64 R35, R10, 0x10, R11.reuse ;  /* 0x000000100a237819 */ /* 0x100fe2000000120b */
[----:B------:R-:W-:Y:S01]  /*dad0*/  IMAD R3, R3, 0x2, R2 ;  /* 0x0000000203037824 */ /* 0x000fe200078e0202 */
[----:B------:R-:W-:-:S04]  /*dae0*/  SHF.R.U32.HI R33, RZ, 0x10, R11 ;  /* 0x00000010ff217819 */ /* 0x000fc8000001160b */
[----:B------:R-:W2:Y:S01]  /*daf0*/  LDS.128 R24, [R3+0x10400] ;  /* 0x0104000003187984 */ /* 0x000ea20000000c00 */
[--C-:B-1----:R-:W-:Y:S02]  /*db00*/  HADD2.F32 R8, -RZ, R5.reuse.H0_H0 ;  /* 0x20000005ff087230 */ /* 0x102fe40000004100 */
[----:B------:R-:W-:Y:S02]  /*db10*/  HADD2.F32 R5, -RZ, R5.H1_H1 ;  /* 0x30000005ff057230 */ /* 0x000fe40000004100 */
[----:B------:R-:W-:Y:S02]  /*db20*/  HADD2.F32 R0, -RZ, R4.H0_H0 ;  /* 0x20000004ff007230 */ /* 0x000fe40000004100 */
[----:B------:R-:W-:Y:S02]  /*db30*/  HADD2.F32 R9, -RZ, R6.H0_H0 ;  /* 0x20000006ff097230 */ /* 0x000fe40000004100 */
[--C-:B------:R-:W-:Y:S02]  /*db40*/  HADD2.F32 R10, -RZ, R7.reuse.H0_H0 ;  /* 0x20000007ff0a7230 */ /* 0x100fe40000004100 */
[----:B------:R-:W-:-:S02]  /*db50*/  HADD2.F32 R7, -RZ, R7.H1_H1 ;  /* 0x30000007ff077230 */ /* 0x000fc40000004100 */
[----:B------:R-:W-:Y:S02]  /*db60*/  HADD2.F32 R4, -RZ, R4.H1_H1 ;  /* 0x30000004ff047230 */ /* 0x000fe40000004100 */
[----:B------:R-:W-:Y:S02]  /*db70*/  HADD2.F32 R6, -RZ, R6.H1_H1 ;  /* 0x30000006ff067230 */ /* 0x000fe40000004100 */
[--C-:B--2---:R-:W-:Y:S02]  /*db80*/  HADD2.F32 R12, -RZ, R25.reuse.H0_H0 ;  /* 0x20000019ff0c7230 */ /* 0x104fe40000004100 */
[----:B------:R-:W-:Y:S02]  /*db90*/  HADD2.F32 R25, -RZ, R25.H1_H1 ;  /* 0x30000019ff197230 */ /* 0x000fe40000004100 */
[----:B------:R-:W-:Y:S02]  /*dba0*/  HADD2.F32 R11, -RZ, R24.H0_H0 ;  /* 0x20000018ff0b7230 */ /* 0x000fe40000004100 */
[C---:B0-----:R-:W-:Y:S01]  /*dbb0*/  FMUL.FTZ R29, R12.reuse, R21 ;  /* 0x000000150c1d7220 */ /* 0x041fe20000410000 */
[----:B------:R-:W-:Y:S01]  /*dbc0*/  FMUL.FTZ R31, R12, R15 ;  /* 0x0000000f0c1f7220 */ /* 0x000fe20000410000 */
[----:B------:R-:W-:-:S02]  /*dbd0*/  HADD2.F32 R12, -RZ, R28.H0_H0 ;  /* 0x2000001cff0c7230 */ /* 0x000fc40000004100 */
[C---:B------:R-:W-:Y:S01]  /*dbe0*/  FMUL.FTZ R28, R25.reuse, R20 ;  /* 0x00000014191c7220 */ /* 0x040fe20000410000 */
[C---:B------:R-:W-:Y:S01]  /*dbf0*/  FFMA.FTZ R29, R8.reuse, R15, -R29 ;  /* 0x0000000f081d7223 */ /* 0x040fe2000001081d */
[----:B------:R-:W-:Y:S01]  /*dc00*/  FFMA.FTZ R31, R8, R21, R31 ;  /* 0x00000015081f7223 */ /* 0x000fe2000001001f */
[----:B------:R-:W-:Y:S02]  /*dc10*/  HADD2.F32 R13, -RZ, R26.H0_H0 ;  /* 0x2000001aff0d7230 */ /* 0x000fe40000004100 */
[-C--:B------:R-:W-:Y:S01]  /*dc20*/  FMUL.FTZ R8, R25, R12.reuse ;  /* 0x0000000c19087220 */ /* 0x080fe20000410000 */
[----:B------:R-:W-:Y:S01]  /*dc30*/  FFMA.FTZ R30, R5, R12, -R28 ;  /* 0x0000000c051e7223 */ /* 0x000fe2000001081c */
[C---:B------:R-:W-:Y:S01]  /*dc40*/  FMUL.FTZ R15, R11.reuse, R55 ;  /* 0x000000370b0f7220 */ /* 0x040fe20000410000 */
[----:B------:R-:W-:Y:S02]  /*dc50*/  HADD2.F32 R12, -RZ, R60.H0_H0 ;  /* 0x2000003cff0c7230 */ /* 0x000fe40000004100 */
[----:B------:R-:W-:Y:S01]  /*dc60*/  FMUL.FTZ R28, R11, R61 ;  /* 0x0000003d0b1c7220 */ /* 0x000fe20000410000 */
[----:B------:R-:W-:Y:S01]  /*dc70*/  FFMA.FTZ R20, R5, R20, R8 ;  /* 0x0000001405147223 */ /* 0x000fe20000010008 */
[----:B------:R-:W-:-:S02]  /*dc80*/  HADD2.F32 R8, -RZ, R32.H0_H0 ;  /* 0x20000020ff087230 */ /* 0x000fc40000004100 */
[C---:B------:R-:W-:Y:S01]  /*dc90*/  FFMA.FTZ R15, R0.reuse, R61, -R15 ;  /* 0x0000003d000f7223 */ /* 0x040fe2000001080f */
[--C-:B------:R-:W-:Y:S02]  /*dca0*/  HADD2.F32 R14, -RZ, R27.reuse.H0_H0 ;  /* 0x2000001bff0e7230 */ /* 0x100fe40000004100 */
[----:B------:R-:W-:Y:S01]  /*dcb0*/  FFMA.FTZ R28, R0, R55, R28 ;  /* 0x00000037001c7223 */ /* 0x000fe2000001001c */
[----:B------:R-:W-:Y:S02]  /*dcc0*/  HADD2.F32 R11, -RZ, R60.H1_H1 ;  /* 0x3000003cff0b7230 */ /* 0x000fe40000004100 */
[C---:B------:R-:W-:Y:S01]  /*dcd0*/  FMUL.FTZ R0, R13.reuse, R12 ;  /* 0x0000000c0d007220 */ /* 0x040fe20000410000 */
[----:B------:R-:W-:Y:S02]  /*dce0*/  HADD2.F32 R5, -RZ, R32.H1_H1 ;  /* 0x30000020ff057230 */ /* 0x000fe40000004100 */
[----:B------:R-:W-:Y:S01]  /*dcf0*/  FMUL.FTZ R32, R13, R8 ;  /* 0x000000080d207220 */ /* 0x000fe20000410000 */
[----:B------:R-:W-:-:S02]  /*dd00*/  HADD2.F32 R27, -RZ, R27.H1_H1 ;  /* 0x3000001bff1b7230 */ /* 0x000fc40000004100 */
        /* <DEDUP_REMOVED lines=8> */
[----:B------:R-:W-:-:S02]  /*dd90*/  HADD2.F32 R24, -RZ, R24.H1_H1 ;  /* 0x30000018ff187230 */ /* 0x000fc40000004100 */
[C---:B------:R-:W-:Y:S01]  /*dda0*/  FMUL.FTZ R34, R27.reuse, R8 ;  /* 0x000000081b227220 */ /* 0x040fe20000410000 */
[----:B------:R-:W-:Y:S02]  /*ddb0*/  HADD2.F32 R26, -RZ, R26.H1_H1 ;  /* 0x3000001aff1a7230 */ /* 0x000fe40000004100 */
[-C--:B------:R-:W-:Y:S01]  /*ddc0*/  FMUL.FTZ R10, R27, R0.reuse ;  /* 0x000000001b0a7220 */ /* 0x080fe20000410000 */
[----:B------:R-:W-:Y:S02]  /*ddd0*/  HADD2.F32 R11, -RZ, R36.H0_H0 ;  /* 0x20000024ff0b7230 */ /* 0x000fe40000004100 */
[C---:B------:R-:W-:Y:S01]  /*dde0*/  FFMA.FTZ R33, R7.reuse, R0, -R34 ;  /* 0x0000000007217223 */ /* 0x040fe20000010822 */
[----:B------:R-:W-:Y:S02]  /*ddf0*/  HADD2.F32 R13, -RZ, R35.H0_H0 ;  /* 0x20000023ff0d7230 */ /* 0x000fe40000004100 */
[----:B------:R-:W-:Y:S01]  /*de00*/  FFMA.FTZ R35, R7, R8, R10 ;  /* 0x0000000807237223 */ /* 0x000fe2000001000a */
[----:B------:R-:W-:-:S02]  /*de10*/  HADD2.F32 R5, -RZ, R38.H0_H0 ;  /* 0x20000026ff057230 */ /* 0x000fc40000004100 */
        /* <DEDUP_REMOVED lines=19> */
.L_x_1813:
[----:B------:R-:W-:Y:S05]  /*df50*/  BSYNC B0 ;  /* 0x0000000000007941 */ /* 0x000fea0003800000 */
.L_x_1785:
        /* <DEDUP_REMOVED lines=8> */
.L_x_1783:
[----:B------:R-:W-:-:S13]  /*dfe0*/  ISETP.NE.AND P0, PT, R191, 0x3, PT ;  /* 0x00000003bf00780c */ /* 0x000fda0003f05270 */
[----:B------:R-:W-:Y:S05]  /*dff0*/  @!P0 BRA `(.L_x_1830) ;  /* 0x0000000000048947 */ /* 0x000fea0003800000 */
[----:B------:R-:W-:Y:S01]  /*e000*/  BPT.TRAP 0x1 ;  /* 0x000000040000795c */ /* 0x000fe20000300000 */
.L_x_1830:
[----:B-1----:R-:W-:Y:S01]  /*e010*/  IMAD R11, R22, 0x8, R2 ;  /* 0x00000008160b7824 */ /* 0x002fe200078e0202 */
[----:B------:R-:W-:-:S04]  /*e020*/  SHF.L.U32 R0, R186, 0x1f, RZ ;  /* 0x0000001fba007819 */ /* 0x000fc800000006ff */
[----:B------:R1:W0:Y:S01]  /*e030*/  SYNCS.PHASECHK.TRANS64.TRYWAIT P2, [R11+URZ+0x28830], R0 ;  /* 0x028830000b0075a7 */ /* 0x000222000804017f */
[----:B------:R-:W-:Y:S05]  /*e040*/  @!P0 BRA `(.L_x_1831) ;  /* 0x0000000000048947 */ /* 0x000fea0003800000 */
[----:B------:R-:W-:Y:S01]  /*e050*/  BPT.TRAP 0x1 ;  /* 0x000000040000795c */ /* 0x000fe20000300000 */
.L_x_1831:
[----:B--2---:R-:W2:Y:S02]  /*e060*/  S2R R3, SR_TID.X ;  /* 0x0000000000037919 */ /* 0x004ea40000002100 */
[----:B--2---:R-:W-:-:S04]  /*e070*/  LOP3.LUT R3, R3, 0x7f, RZ, 0xc0, !PT ;  /* 0x0000007f03037812 */ /* 0x004fc800078ec0ff */
[----:B------:R-:W-:Y:S01]  /*e080*/  ISETP.NE.AND P1, PT, R3, RZ, PT ;  /* 0x000000ff0300720c */ /* 0x000fe20003f25270 */
[----:B0-----:R-:W-:-:S12]  /*e090*/  @P2 BRA `(.L_x_1832) ;  /* 0x0000000000082947 */ /* 0x001fd80003800000 */
[----:B------:R-:W0:Y:S02]  /*e0a0*/  SYNCS.PHASECHK.TRANS64.TRYWAIT P2, [R11+URZ+0x28830], R0 ;  /* 0x028830000b0075a7 */ /* 0x000e24000804017f */
[----:B0-----:R-:W-:Y:S05]  /*e0b0*/  @!P2 BRA `(.L_x_1833) ;  /* 0x0000017400cca947 */ /* 0x001fea0003800000 */
.L_x_1832:
[----:B------:R-:W-:Y:S05]  /*e0c0*/  WARPSYNC.ALL ;  /* 0x0000000000007948 */ /* 0x000fea0003800000 */
[----:B01----:R-:W-:Y:S01]  /*e0d0*/  VIADD R0, R2, 0x18400 ;  /* 0x0001840002007836 */ /* 0x003fe20000000000 */
[----:B------:R-:W-:Y:S01]  /*e0e0*/  R2UR UR44, R42 ;  /* 0x000000002a2c72ca */ /* 0x000fe200000e0000 */
[----:B------:R-:W-:Y:S01]  /*e0f0*/  UMOV UR45, 0x40000040 ;  /* 0x40000040002d7882 */ /* 0x000fe20000000000 */
[----:B---34-:R-:W-:Y:S01]  /*e100*/  MOV R5, 0x40000040 ;  /* 0x4000004000057802 */ /* 0x018fe20000000f00 */
[----:B------:R-:W-:Y:S01]  /*e110*/  WARPGROUP.ARRIVE ;  /* 0x00000000000079c5 */ /* 0x000fe20000000000 */
[----:B------:R-:W-:Y:S01]  /*e120*/  SHF.R.U32.HI R0, RZ, 0x4, R0 ;  /* 0x00000004ff007819 */ /* 0x000fe20000011600 */
[----:B------:R-:W-:Y:S01]  /*e130*/  IMAD.MOV.U32 R9, RZ, RZ, 0x40000040 ;  /* 0x40000040ff097424 */ /* 0x000fe200078e00ff */
[----:B------:R-:W-:Y:S01]  /*e140*/  R2UR UR47, R5 ;  /* 0x00000000052f72ca */ /* 0x000fe200000e0000 */
[----:B------:R-:W-:Y:S01]  /*e150*/  UMOV UR9, 0x40000040 ;  /* 0x4000004000097882 */ /* 0x000fe20000000000 */
[----:B------:R-:W-:Y:S01]  /*e160*/  LOP3.LUT R0, R0, 0x3fff, RZ, 0xc0, !PT ;  /* 0x00003fff00007812 */ /* 0x000fe200078ec0ff */
[----:B------:R-:W-:Y:S01]  /*e170*/  UMOV UR13, 0x40000040 ;  /* 0x40000040000d7882 */ /* 0x000fe20000000000 */
[----:B------:R-:W-:Y:S01]  /*e180*/  R2UR UR11, R9 ;  /* 0x00000000090b72ca */ /* 0x000fe200000e0000 */
[----:B------:R-:W-:Y:S01]  /*e190*/  IMAD.MOV.U32 R9, RZ, RZ, 0x40000040 ;  /* 0x40000040ff097424 */ /* 0x000fe200078e00ff */
[----:B------:R-:W-:Y:S01]  /*e1a0*/  LOP3.LUT R7, R0, 0x10000, RZ, 0xfc, !PT ;  /* 0x0001000000077812 */ /* 0x000fe200078efcff */
[----:B------:R-:W-:Y:S01]  /*e1b0*/  ULOP3.LUT UR44, UR44, 0x10000, URZ, 0xfc, !UPT ;  /* 0x000100002c2c7892 */ /* 0x000fe2000f8efc3f */
[----:B------:R-:W-:Y:S01]  /*e1c0*/  IMAD.MOV.U32 R5, RZ, RZ, 0x40000040 ;  /* 0x40000040ff057424 */ /* 0x000fe200078e00ff */
[----:B------:R-:W-:Y:S01]  /*e1d0*/  UMOV UR17, 0x40000040 ;  /* 0x4000004000117882 */ /* 0x000fe20000000000 */
[----:B------:R-:W-:Y:S01]  /*e1e0*/  R2UR UR15, R9 ;  /* 0x00000000090f72ca */ /* 0x000fe200000e0000 */
[----:B------:R-:W-:Y:S01]  /*e1f0*/  IMAD R4, R22, 0x800, R7 ;  /* 0x0000080016047824 */ /* 0x000fe200078e0207 */
[----:B------:R-:W-:Y:S01]  /*e200*/  UIADD3 UR8, UR44, 0x2, URZ ;  /* 0x000000022c087890 */ /* 0x000fe2000fffe03f */
[----:B------:R-:W-:Y:S01]  /*e210*/  IMAD.MOV.U32 R9, RZ, RZ, 0x40000040 ;  /* 0x40000040ff097424 */ /* 0x000fe200078e00ff */
[----:B------:R-:W-:Y:S01]  /*e220*/  UIADD3 UR12, UR44, 0x4, URZ ;  /* 0x000000042c0c7890 */ /* 0x000fe2000fffe03f */
[C---:B------:R-:W-:Y:S01]  /*e230*/  VIADD R8, R4.reuse, 0x2 ;  /* 0x0000000204087836 */ /* 0x040fe20000000000 */
[----:B------:R-:W-:Y:S01]  /*e240*/  R2UR UR46, R4 ;  /* 0x00000000042e72ca */ /* 0x000fe200000e0000 */
[----:B------:R-:W-:Y:S01]  /*e250*/  UIADD3 UR16, UR44, 0x6, URZ ;  /* 0x000000062c107890 */ /* 0x000fe2000fffe03f */
[----:B------:R-:W-:Y:S01]  /*e260*/  R2UR UR19, R9 ;  /* 0x00000000091372ca */ /* 0x000fe200000e0000 */
[----:B------:R-:W-:Y:S01]  /*e270*/  IMAD.MOV.U32 R9, RZ, RZ, 0x40000040 ;  /* 0x40000040ff097424 */ /* 0x000fe200078e00ff */
[----:B------:R-:W-:Y:S01]  /*e280*/  R2UR UR10, R8 ;  /* 0x00000000080a72ca */ /* 0x000fe200000e0000 */
[----:B------:R-:W-:Y:S01]  /*e290*/  VIADD R8, R4, 0x4 ;  /* 0x0000000404087836 */ /* 0x000fe20000000000 */
[----:B------:R-:W-:Y:S01]  /*e2a0*/  UIADD3 UR20, UR44, 0x400, URZ ;  /* 0x000004002c147890 */ /* 0x000fe2000fffe03f */
[----:B------:R-:W-:Y:S01]  /*e2b0*/  R2UR UR35, R5 ;  /* 0x00000000052372ca */ /* 0x000fe200000e0000 */
[----:B------:R-:W-:Y:S01]  /*e2c0*/  UMOV UR21, 0x40000040 ;  /* 0x4000004000157882 */ /* 0x000fe20000000000 */
[----:B------:R-:W-:Y:S01]  /*e2d0*/  R2UR UR23, R9 ;  /* 0x00000000091772ca */ /* 0x000fe200000e0000 */
[----:B------:R-:W-:Y:S01]  /*e2e0*/  IMAD.MOV.U32 R9, RZ, RZ, 0x40000040 ;  /* 0x40000040ff097424 */ /* 0x000fe200078e00ff */
[----:B------:R-:W-:Y:S01]  /*e2f0*/  R2UR UR14, R8 ;  /* 0x00000000080e72ca */ /* 0x000fe200000e0000 */
[----:B------:R-:W-:Y:S01]  /*e300*/  VIADD R8, R4, 0x6 ;  /* 0x0000000604087836 */ /* 0x000fe20000000000 */
[----:B------:R-:W-:Y:S01]  /*e310*/  HGMMA.64x128x16.F32 R24, gdesc[UR44], RZ, !UPT, gsb0 ;  /* 0x01e000002c1879f0 */ /* 0x000fe2000c0008ff */
[----:B------:R-:W-:Y:S01]  /*e320*/  UIADD3 UR24, UR44, 0x402, URZ ;  /* 0x000004022c187890 */ /* 0x000fe2000fffe03f */
[----:B------:R-:W-:Y:S01]  /*e330*/  R2UR UR27, R9 ;  /* 0x00000000091b72ca */ /* 0x000fe200000e0000 */
[----:B------:R-:W-:Y:S01]  /*e340*/  UMOV UR25, 0x40000040 ;  /* 0x4000004000197882 */ /* 0x000fe20000000000 */
[----:B------:R-:W-:Y:S01]  /*e350*/  R2UR UR18, R8 ;  /* 0x00000000081272ca */ /* 0x000fe200000e0000 */
[----:B------:R-:W-:Y:S01]  /*e360*/  VIADD R8, R4, 0x400 ;  /* 0x0000040004087836 */ /* 0x000fe20000000000 */
[----:B------:R-:W-:Y:S01]  /*e370*/  UIADD3 UR28, UR44, 0x404, URZ ;  /* 0x000004042c1c7890 */ /* 0x000fe2000fffe03f */
[----:B------:R-:W-:Y:S01]  /*e380*/  IMAD.MOV.U32 R9, RZ, RZ, 0x40000040 ;  /* 0x40000040ff097424 */ /* 0x000fe200078e00ff */
[----:B------:R-:W-:Y:S01]  /*e390*/  UMOV UR29, 0x40000040 ;  /* 0x40000040001d7882 */ /* 0x000fe20000000000 */
[----:B------:R-:W-:Y:S01]  /*e3a0*/  UIADD3 UR32, UR44, 0x406, URZ ;  /* 0x000004062c207890 */ /* 0x000fe2000fffe03f */
[----:B------:R-:W-:Y:S01]  /*e3b0*/  R2UR UR22, R8 ;  /* 0x00000000081672ca */ /* 0x000fe200000e0000 */
[----:B------:R-:W-:Y:S01]  /*e3c0*/  VIADD R8, R4, 0x402 ;  /* 0x0000040204087836 */ /* 0x000fe20000000000 */
[----:B------:R-:W-:Y:S01]  /*e3d0*/  R2UR UR31, R9 ;  /* 0x00000000091f72ca */ /* 0x000fe200000e0000 */
[----:B------:R-:W-:Y:S01]  /*e3e0*/  UMOV UR33, 0x40000040 ;  /* 0x4000004000217882 */ /* 0x000fe20000000000 */
[----:B------:R-:W0:Y:S01]  /*e3f0*/  LDC R0, c[0x0][0x448] ;  /* 0x00011200ff007b82 */ /* 0x000e220000000800 */
[----:B------:R-:W-:Y:S01]  /*e400*/  ULDC UR4, c[0x0][0x9dc] ;  /* 0x0002770000047ab9 */ /* 0x000fe20000000800 */
[----:B------:R-:W-:Y:S01]  /*e410*/  R2UR UR26, R8 ;  /* 0x00000000081a72ca */ /* 0x000fe200000e0000 */
[----:B------:R-:W-:-:S02]  /*e420*/  VIADD R8, R4, 0x404 ;  /* 0x0000040404087836 */ /* 0x000fc40000000000 */
[----:B------:R-:W-:Y:S02]  /*e430*/  VIADD R4, R4, 0x406 ;  /* 0x0000040604047836 */ /* 0x000fe40000000000 */
[----:B------:R-:W-:Y:S01]  /*e440*/  IMAD.U32 R6, RZ, RZ, UR4 ;  /* 0x00000004ff067e24 */ /* 0x000fe2000f8e00ff */
[----:B------:R-:W-:Y:S01]  /*e450*/  R2UR UR30, R8 ;  /* 0x00000000081e72ca */ /* 0x000fe200000e0000 */
[----:B------:R-:W1:Y:S01]  /*e460*/  LDC.64 R12, c[0x0][0x9e0] ;  /* 0x00027800ff0c7b82 */ /* 0x000e620000000a00 */
[----:B------:R-:W-:Y:S02]  /*e470*/  R2UR UR34, R4 ;  /* 0x00000000042272ca */ /* 0x000fe400000e0000 */
[----:B------:R-:W-:Y:S02]  /*e480*/  LOP3.LUT R8, RZ, R6, RZ, 0x33, !PT ;  /* 0x00000006ff087212 */ /* 0x000fe400078e33ff */
[----:B0-----:R-:W-:Y:S01]  /*e490*/  ISETP.NE.AND P2, PT, R0, 0x1, PT ;  /* 0x000000010000780c */ /* 0x001fe20003f45270 */
[----:B------:R-:W-:-:S04]  /*e4a0*/  IMAD.IADD R0, R195, 0x1, R193 ;  /* 0x00000001c3007824 */ /* 0x000fc800078e02c1 */
[----:B------:R-:W-:Y:S01]  /*e4b0*/  IMAD.MOV.U32 R9, RZ, RZ, R0 ;  /* 0x000000ffff097224 */ /* 0x000fe200078e0000 */
[----:B-1----:R-:W-:-:S07]  /*e4c0*/  ISETP.GE.AND P3, PT, R13, 0x1, PT ;  /* 0x000000010d00780c */ /* 0x002fce0003f66270 */
[----:B------:R-:W0:Y:S08]  /*e4d0*/  @P2 LDC R3, c[0x0][0x44c] ;  /* 0x00011300ff032b82 */ /* 0x000e300000000800 */
[----:B------:R-:W1:Y:S01]  /*e4e0*/  @P2 LDC R4, c[0x0][0x450] ;  /* 0x00011400ff042b82 */ /* 0x000e620000000800 */
[----:B0-----:R-:W-:-:S04]  /*e4f0*/  @P2 IMAD.HI.U32 R3, R0, R3, RZ ;  /* 0x0000000300032227 */ /* 0x001fc800078e00ff */
[----:B------:R-:W-:Y:S01]  /*e500*/  @!P1 VIADD R0, R11, 0x28840 ;  /* 0x000288400b009836 */ /* 0x000fe20000000000 */
[C---:B------:R-:W-:Y:S02]  /*e510*/  LEA R11, R129.reuse, 0xffffff80, 0x7 ;  /* 0xffffff80810b7811 */ /* 0x040fe400078e38ff */
[----:B-1----:R-:W-:Y:S02]  /*e520*/  @P2 SHF.R.U32.HI R9, RZ, R4, R3 ;  /* 0x00000004ff092219 */ /* 0x002fe40000011603 */
[----:B------:R-:W-:Y:S02]  /*e530*/  MOV R4, 0xffffff80 ;  /* 0xffffff8000047802 */ /* 0x000fe40000000f00 */
[----:B------:R-:W-:Y:S01]  /*e540*/  @!P1 PRMT R0, RZ, 0x654, R0 ;  /* 0x00000654ff009816 */ /* 0x000fe20000000000 */
[----:B------:R-:W0:Y:S02]  /*e550*/  SHFL.IDX PT, R10, R9, RZ, 0x1c1f ;  /* 0x001c1fff090a7589 */ /* 0x000e2400000e0000 */
[----:B------:R-:W-:-:S04]  /*e560*/  IMAD R15, R129, R4, 0x80 ;  /* 0x00000080810f7424 */ /* 0x000fc800078e0204 */
[----:B------:R-:W-:-:S04]  /*e570*/  VIADD R4, R15, 0x1 ;  /* 0x000000010f047836 */ /* 0x000fc80000000000 */
[----:B------:R-:W-:-:S05]  /*e580*/  IMAD R4, R189, -0x2, R4 ;  /* 0xfffffffebd047824 */ /* 0x000fca00078e0204 */
[----:B------:R-:W-:-:S05]  /*e590*/  IADD3 R3, -R187, R4, R188 ;  /* 0x00000004bb037210 */ /* 0x000fca0007ffe1bc */
[C---:B------:R-:W-:Y:S02]  /*e5a0*/  IMAD.IADD R21, R3.reuse, 0x1, R12 ;  /* 0x0000000103157824 */ /* 0x040fe400078e020c */
[----:B------:R-:W-:-:S04]  /*e5b0*/  IMAD.IADD R89, R3, 0x1, R8 ;  /* 0x0000000103597824 */ /* 0x000fc800078e0208 */
[----:B0-----:R-:W-:Y:S01]  /*e5c0*/  IMAD.IADD R3, R89, 0x1, R10 ;  /* 0x0000000159037824 */ /* 0x001fe200078e020a */
[----:B------:R-:W-:Y:S02]  /*e5d0*/  WARPGROUP.DEPBAR.LE gsb0, 0x0 ;  /* 0x00008000000079c5 */ /* 0x000fe40000010000 */
[----:B------:R-:W-:-:S06]  /*e5e0*/  WARPGROUP.ARRIVE ;  /* 0x00000000000079c5 */ /* 0x000fcc0000000000 */
        /* <DEDUP_REMOVED lines=21> */
[----:B0-----:R-:W-:-:S04]  /*e740*/  IMAD.IADD R0, R188, 0x1, R15 ;  /* 0x00000001bc007824 */ /* 0x001fc800078e020f */
[----:B------:R-:W-:-:S05]  /*e750*/  IMAD R120, R189, -0x2, R0 ;  /* 0xfffffffebd787824 */ /* 0x000fca00078e0200 */
[----:B------:R-:W-:Y:S01]  /*e760*/  VIADDMNMX R0, R10, R21, R120, PT ;  /* 0x000000150a007246 */ /* 0x000fe20003800178 */
[----:B------:R-:W-:Y:S06]  /*e770*/  @!P3 BRA `(.L_x_1834) ;  /* 0x000000000050b947 */ /* 0x000fec0003800000 */
[----:B------:R-:W-:Y:S01]  /*e780*/  IADD3 R4, -R187, R188, R10 ;  /* 0x000000bcbb047210 */ /* 0x000fe20007ffe10a */
[----:B------:R-:W-:Y:S03]  /*e790*/  BSSY B0, `(.L_x_1835) ;  /* 0x000000e000007945 */ /* 0x000fe60003800000 */
        /* <DEDUP_REMOVED lines=9> */
.L_x_1836:
[----:B------:R-:W-:-:S13]  /*e830*/  ISETP.NE.AND P4, PT, R13, 0x1, PT ;  /* 0x000000010d00780c */ /* 0x000fda0003f85270 */
[----:B------:R-:W0:Y:S02]  /*e840*/  @P4 LDC.64 R90, c[0x0][0x9e8] ;  /* 0x00027a00ff5a4b82 */ /* 0x000e240000000a00 */
[----:B0-----:R-:W-:-:S05]  /*e850*/  @P4 IMAD.HI.U32 R8, R4, R90, RZ ;  /* 0x0000005a04084227 */ /* 0x001fca00078e00ff */
[----:B------:R-:W-:-:S07]  /*e860*/  @P4 SHF.R.U32.HI R4, RZ, R91, R8 ;  /* 0x0000005bff044219 */ /* 0x000fce0000011608 */
.L_x_1837:
[----:B------:R-:W-:Y:S05]  /*e870*/  BSYNC B0 ;  /* 0x0000000000007941 */ /* 0x000fea0003800000 */
.L_x_1835:
[----:B------:R-:W-:-:S04]  /*e880*/  IMAD R4, R4, R13, -R11 ;  /* 0x0000000d04047224 */ /* 0x000fc800078e0a0b */
[----:B------:R-:W-:-:S05]  /*e890*/  IMAD R4, R189, -0x2, R4 ;  /* 0xfffffffebd047824 */ /* 0x000fca00078e0204 */
[----:B------:R-:W-:Y:S02]  /*e8a0*/  VIMNMX R3, R3, R4, !PT ;  /* 0x0000000403037248 */ /* 0x000fe40007fe0100 */
[----:B------:R-:W-:-:S07]  /*e8b0*/  VIADDMNMX R0, R4, R13, R0, PT ;  /* 0x0000000d04007246 */ /* 0x000fce0003800100 */
.L_x_1834:
[C---:B------:R-:W-:Y:S02]  /*e8c0*/  ISETP.GE.AND P4, PT, R15.reuse, 0x2, PT ;  /* 0x000000020f00780c */ /* 0x040fe40003f86270 */
[----:B------:R-:W-:Y:S02]  /*e8d0*/  ISETP.GE.AND P6, PT, R15, 0x9, PT ;  /* 0x000000090f00780c */ /* 0x000fe40003fc6270 */
[----:B------:R-:W-:Y:S02]  /*e8e0*/  ISETP.GT.AND P5, PT, R3, 0x1, !P4 ;  /* 0x000000010300780c */ /* 0x000fe400067a4270 */
[----:B------:R-:W-:Y:S02]  /*e8f0*/  P2R R92, PR, RZ, 0x40 ;  /* 0x00000040ff5c7803 */ /* 0x000fe40000000000 */
[----:B------:R-:W-:-:S04]  /*e900*/  ISETP.LT.OR P5, PT, R0, 0x2, P5 ;  /* 0x000000020000780c */ /* 0x000fc80002fa1670 */
[----:B------:R-:W-:Y:S02]  /*e910*/  FSEL R134, R25, -INF , !P5 ;  /* 0xff80000019867808 */ /* 0x000fe40006800000 */
[----:B------:R-:W-:Y:S02]  /*e920*/  ISETP.GT.AND P5, PT, R3, 0x8, !P6 ;  /* 0x000000080300780c */ /* 0x000fe400077a4270 */
[----:B------:R-:W-:Y:S02]  /*e930*/  ISETP.GE.AND P6, PT, R15, 0xa, PT ;  /* 0x0000000a0f00780c */ /* 0x000fe40003fc6270 */
[----:B------:R-:W-:Y:S02]  /*e940*/  ISETP.LT.OR P5, PT, R0, 0x9, P5 ;  /* 0x000000090000780c */ /* 0x000fe40002fa1670 */
[----:B------:R-:W-:Y:S02]  /*e950*/  P2R R93, PR, RZ, 0x40 ;  /* 0x00000040ff5d7803 */ /* 0x000fe40000000000 */
[----:B------:R-:W-:-:S02]  /*e960*/  FSEL R136, R28, -INF , !P5 ;  /* 0xff8000001c887808 */ /* 0x000fc40006800000 */
[----:B------:R-:W-:Y:S02]  /*e970*/  ISETP.GT.AND P5, PT, R3, 0x9, !P6 ;  /* 0x000000090300780c */ /* 0x000fe400077a4270 */
[----:B------:R-:W-:Y:S02]  /*e980*/  ISETP.GE.AND P6, PT, R15, 0x11, PT ;  /* 0x000000110f00780c */ /* 0x000fe40003fc6270 */
[----:B------:R-:W-:Y:S02]  /*e990*/  ISETP.LT.OR P5, PT, R0, 0xa, P5 ;  /* 0x0000000a0000780c */ /* 0x000fe40002fa1670 */
[----:B------:R-:W-:Y:S02]  /*e9a0*/  P2R R94, PR, RZ, 0x40 ;  /* 0x00000040ff5e7803 */ /* 0x000fe40000000000 */
[----:B------:R-:W-:Y:S02]  /*e9b0*/  FSEL R138, R29, -INF , !P5 ;  /* 0xff8000001d8a7808 */ /* 0x000fe40006800000 */
[----:B------:R-:W-:-:S02]  /*e9c0*/  ISETP.GT.AND P5, PT, R3, 0x10, !P6 ;  /* 0x000000100300780c */ /* 0x000fc400077a4270 */
[----:B------:R-:W-:Y:S02]  /*e9d0*/  ISETP.GE.AND P6, PT, R15, 0x12, PT ;  /* 0x000000120f00780c */ /* 0x000fe40003fc6270 */
[----:B------:R-:W-:Y:S02]  /*e9e0*/  ISETP.LT.OR P5, PT, R0, 0x11, P5 ;  /* 0x000000110000780c */ /* 0x000fe40002fa1670 */
[----:B------:R-:W-:Y:S02]  /*e9f0*/  P2R R95, PR, RZ, 0x40 ;  /* 0x00000040ff5f7803 */ /* 0x000fe40000000000 */
[----:B------:R-:W-:Y:S02]  /*ea00*/  FSEL R132, R32, -INF , !P5 ;  /* 0xff80000020847808 */ /* 0x000fe40006800000 */
[----:B------:R-:W-:Y:S02]  /*ea10*/  ISETP.GT.AND P5, PT, R3, 0x11, !P6 ;  /* 0x000000110300780c */ /* 0x000fe400077a4270 */
[----:B------:R-:W-:-:S02]  /*ea20*/  ISETP.GE.AND P6, PT, R15, 0x19, PT ;  /* 0x000000190f00780c */ /* 0x000fc40003fc6270 */
[----:B------:R-:W-:-:S04]  /*ea30*/  ISETP.LT.OR P5, PT, R0, 0x12, P5 ;  /* 0x000000120000780c */ /* 0x000fc80002fa1670 */
        /* <DEDUP_REMOVED lines=18> */
[C---:B------:R-:W-:Y:S02]  /*eb60*/  ISETP.LT.OR P5, PT, R0.reuse, 0x22, P5 ;  /* 0x000000220000780c */ /* 0x040fe40002fa1670 */
        /* <DEDUP_REMOVED lines=116> */
[----:B0-----:R-:W-:Y:S01]  /*f2b0*/  VIADDMNMX R120, R0, R21, R120, PT ;  /* 0x0000001500787246 */ /* 0x001fe20003800178 */
[----:B------:R-:W-:Y:S01]  /*f2c0*/  IMAD.IADD R3, R89, 0x1, R0 ;  /* 0x0000000159037824 */ /* 0x000fe200078e0200 */
        /* <DEDUP_REMOVED lines=12> */
.L_x_1840:
[----:B------:R-:W-:-:S13]  /*f390*/  ISETP.NE.AND P6, PT, R13, 0x1, PT ;  /* 0x000000010d00780c */ /* 0x000fda0003fc5270 */
[----:B------:R-:W0:Y:S02]  /*f3a0*/  @P6 LDC.64 R90, c[0x0][0x9e8] ;  /* 0x00027a00ff5a6b82 */ /* 0x000e240000000a00 */
[----:B0-----:R-:W-:-:S05]  /*f3b0*/  @P6 IMAD.HI.U32 R90, R0, R90, RZ ;  /* 0x0000005a005a6227 */ /* 0x001fca00078e00ff */
[----:B------:R-:W-:-:S07]  /*f3c0*/  @P6 SHF.R.U32.HI R0, RZ, R91, R90 ;  /* 0x0000005bff006219 */ /* 0x000fce000001165a */
.L_x_1841:
[----:B------:R-:W-:Y:S05]  /*f3d0*/  BSYNC B0 ;  /* 0x0000000000007941 */ /* 0x000fea0003800000 */
.L_x_1839:
[----:B------:R-:W-:-:S04]  /*f3e0*/  IMAD R0, R0, R13, -R11 ;  /* 0x0000000d00007224 */ /* 0x000fc800078e0a0b */
[----:B------:R-:W-:-:S05]  /*f3f0*/  IMAD R0, R189, -0x2, R0 ;  /* 0xfffffffebd007824 */ /* 0x000fca00078e0200 */
[----:B------:R-:W-:Y:S02]  /*f400*/  VIMNMX R3, R3, R0, !PT ;  /* 0x0000000003037248 */ /* 0x000fe40007fe0100 */
[----:B------:R-:W-:-:S07]  /*f410*/  VIADDMNMX R120, R0, R13, R120, PT ;  /* 0x0000000d00787246 */ /* 0x000fce0003800178 */
.L_x_1838:
[----:B------:R-:W-:Y:S01]  /*f420*/  ISETP.GT.AND P4, PT, R3, 0x1, !P4 ;  /* 0x000000010300780c */ /* 0x000fe20006784270 */
[----:B------:R-:W-:Y:S01]  /*f430*/  ULDC UR4, c[0x0][0x988] ;  /* 0x0002620000047ab9 */ /* 0x000fe20000000800 */
[----:B------:R-:W-:Y:S01]  /*f440*/  ISETP.NE.AND P6, PT, R96, RZ, PT ;  /* 0x000000ff6000720c */ /* 0x000fe20003fc5270 */
[----:B------:R-:W-:Y:S01]  /*f450*/  IMAD.U32 R11, RZ, RZ, UR4 ;  /* 0x00000004ff0b7e24 */ /* 0x000fe2000f8e00ff */
        /* <DEDUP_REMOVED lines=38> */
[----:B------:R-:W-:Y:S02]  /*f6c0*/  ISETP.GT.AND P4, PT, R3, 0x19, !P6 ;  /* 0x000000190300780c */ /* 0x000fe40007784270 */
[----:B------:R-:W-:-:S02]  /*f6d0*/  ISETP.NE.AND P6, PT, R57, RZ, PT ;  /* 0x000000ff3900720c */ /* 0x000fc40003fc5270 */
        /* <DEDUP_REMOVED lines=36> */
[----:B------:R-:W-:Y:S01]  /*f920*/  ISETP.GT.AND P5, PT, R3, 0x78, !P5 ;  /* 0x000000780300780c */ /* 0x000fe20006fa4270 */
[----:B------:R-:W0:Y:S01]  /*f930*/  SHFL.BFLY PT, R0, R9, 0x2, 0x1f ;  /* 0x0c401f0009007f89 */ /* 0x000e2200000e0000 */
[----:B------:R-:W-:Y:S02]  /*f940*/  FSEL R50, R50, -INF , !P4 ;  /* 0xff80000032327808 */ /* 0x000fe40006000000 */
[----:B------:R-:W-:Y:S02]  /*f950*/  ISETP.NE.AND P4, PT, R99, RZ, PT ;  /* 0x000000ff6300720c */ /* 0x000fe40003f85270 */
[----:B------:R-:W-:Y:S02]  /*f960*/  ISETP.LT.OR P5, PT, R120, 0x79, P5 ;  /* 0x000000797800780c */ /* 0x000fe40002fa1670 */
[----:B------:R-:W-:Y:S02]  /*f970*/  ISETP.GT.AND P4, PT, R3, 0x31, !P4 ;  /* 0x000000310300780c */ /* 0x000fe40006784270 */
[----:B------:R-:W-:-:S02]  /*f980*/  FSEL R86, R86, -INF , !P5 ;  /* 0xff80000056567808 */ /* 0x000fc40006800000 */
[----:B------:R-:W-:-:S04]  /*f990*/  ISETP.LT.OR P4, PT, R120, 0x32, P4 ;  /* 0x000000327800780c */ /* 0x000fc80002781670 */
[----:B------:R-:W-:Y:S02]  /*f9a0*/  FSEL R96, R51, -INF , !P4 ;  /* 0xff80000033607808 */ /* 0x000fe40006000000 */
[----:B------:R-:W-:-:S04]  /*f9b0*/  ISETP.NE.AND P4, PT, R49, RZ, PT ;  /* 0x000000ff3100720c */ /* 0x000fc80003f85270 */
[----:B------:R-:W-:Y:S02]  /*f9c0*/  ISETP.GT.AND P4, PT, R3, 0x38, !P4 ;  /* 0x000000380300780c */ /* 0x000fe40006784270 */
[----:B0-----:R-:W-:Y:S02]  /*f9d0*/  FMNMX.FTZ R15, R9, R0, !PT ;  /* 0x00000000090f7209 */ /* 0x001fe40007810000 */
[----:B------:R-:W-:-:S03]  /*f9e0*/  ISETP.LT.OR P4, PT, R120, 0x39, P4 ;  /* 0x000000397800780c */ /* 0x000fc60002781670 */
[----:B------:R-:W0:Y:S01]  /*f9f0*/  SHFL.BFLY PT, R0, R15, 0x1, 0x1f ;  /* 0x0c201f000f007f89 */ /* 0x000e2200000e0000 */
[----:B------:R-:W-:Y:S02]  /*fa00*/  FSEL R54, R54, -INF , !P4 ;  /* 0xff80000036367808 */ /* 0x000fe40006000000 */
[----:B------:R-:W-:-:S04]  /*fa10*/  ISETP.NE.AND P4, PT, R101, RZ, PT ;  /* 0x000000ff6500720c */ /* 0x000fc80003f85270 */
[----:B------:R-:W-:-:S04]  /*fa20*/  ISETP.GT.AND P4, PT, R3, 0x39, !P4 ;  /* 0x000000390300780c */ /* 0x000fc80006784270 */
[----:B------:R-:W-:-:S04]  /*fa30*/  ISETP.LT.OR P4, PT, R120, 0x3a, P4 ;  /* 0x0000003a7800780c */ /* 0x000fc80002781670 */
[----:B------:R-:W-:Y:S02]  /*fa40*/  FSEL R94, R55, -INF , !P4 ;  /* 0xff800000375e7808 */ /* 0x000fe40006000000 */
[----:B------:R-:W-:Y:S02]  /*fa50*/  ISETP.NE.AND P4, PT, R53, RZ, PT ;  /* 0x000000ff3500720c */ /* 0x000fe40003f85270 */
[----:B------:R-:W1:Y:S02]  /*fa60*/  @P2 LDC R53, c[0x0][0x450] ;  /* 0x00011400ff352b82 */ /* 0x000e640000000800 */
[----:B------:R-:W-:Y:S02]  /*fa70*/  ISETP.GT.AND P4, PT, R3, 0x40, !P4 ;  /* 0x000000400300780c */ /* 0x000fe40006784270 */
[----:B0-----:R-:W-:Y:S02]  /*fa80*/  FMNMX.FTZ R0, R15, R0, !PT ;  /* 0x000000000f007209 */ /* 0x001fe40007810000 */
[----:B------:R-:W-:-:S03]  /*fa90*/  ISETP.LT.OR P4, PT, R120, 0x41, P4 ;  /* 0x000000417800780c */ /* 0x000fc60002781670 */
[----:B------:R-:W-:Y:S01]  /*faa0*/  FMUL.FTZ R21, R0, R11 ;  /* 0x0000000b00157220 */ /* 0x000fe20000410000 */
[----:B------:R-:W-:Y:S02]  /*fab0*/  FSEL R92, R58, -INF , !P4 ;  /* 0xff8000003a5c7808 */ /* 0x000fe40006000000 */
[----:B------:R-:W-:-:S04]  /*fac0*/  ISETP.NE.AND P4, PT, R103, RZ, PT ;  /* 0x000000ff6700720c */ /* 0x000fc80003f85270 */
[----:B------:R-:W-:-:S04]  /*fad0*/  ISETP.GT.AND P4, PT, R3, 0x41, !P4 ;  /* 0x000000410300780c */ /* 0x000fc80006784270 */
[----:B------:R-:W-:-:S04]  /*fae0*/  ISETP.LT.OR P4, PT, R120, 0x42, P4 ;  /* 0x000000427800780c */ /* 0x000fc80002781670 */
        /* <DEDUP_REMOVED lines=49> */
[----:B------:R-:W-:-:S04]  /*fe00*/  FSETP.NEU.FTZ.AND P4, PT, R0, -INF , PT ;  /* 0xff8000000000780b */ /* 0x000fc80003f9d000 */
[----:B------:R-:W-:Y:S02]  /*fe10*/  FSEL R49, R21, RZ, P4 ;  /* 0x000000ff15317208 */ /* 0x000fe40002000000 */
[----:B------:R-:W-:Y:S02]  /*fe20*/  ISETP.GT.AND P4, PT, R3, RZ, !P6 ;  /* 0x000000ff0300720c */ /* 0x000fe40007784270 */
[----:B------:R-:W-:Y:S01]  /*fe30*/  ISETP.NE.AND P6, PT, R25, RZ, PT ;  /* 0x000000ff1900720c */ /* 0x000fe20003fc5270 */
[-CC-:B------:R-:W-:Y:S01]  /*fe40*/  FFMA.FTZ R32, R32, R11.reuse, -R49.reuse ;  /* 0x0000000b20207223 */ /* 0x180fe20000010831 */
[----:B------:R-:W-:Y:S01]  /*fe50*/  ISETP.LT.OR P4, PT, R120, 0x1, P4 ;  /* 0x000000017800780c */ /* 0x000fe20002781670 */
[-CC-:B------:R-:W-:Y:S01]  /*fe60*/  FFMA.FTZ R180, R5, R11.reuse, -R49.reuse ;  /* 0x0000000b05b47223 */ /* 0x180fe20000010831 */
[-CC-:B------:R-:W-:Y:S01]  /*fe70*/  FFMA.FTZ R5, R134, R11.reuse, -R49.reuse ;  /* 0x0000000b86057223 */ /* 0x180fe20000010831 */
[-CC-:B------:R-:W-:Y:S01]  /*fe80*/  FFMA.FTZ R182, R136, R11.reuse, -R49.reuse ;  /* 0x0000000b88b67223 */ /* 0x180fe20000010831 */
[----:B------:R-:W-:Y:S01]  /*fe90*/  FSEL R47, R26, -INF , !P4 ;  /* 0xff8000001a2f7808 */ /* 0x000fe20006000000 */
[-CC-:B------:R-:W-:Y:S01]  /*fea0*/  FFMA.FTZ R43, R8, R11.reuse, -R49.reuse ;  /* 0x0000000b082b7223 */ /* 0x180fe20000010831 */
[----:B------:R-:W-:Y:S01]  /*feb0*/  ISETP.GT.AND P4, PT, R3, 0x79, !P6 ;  /* 0x000000790300780c */ /* 0x000fe20007784270 */
[----:B------:R-:W-:Y:S01]  /*fec0*/  MUFU.EX2 R180, R180 ;  /* 0x000000b400b47308 */ /* 0x000fe20000000800 */
[----:B------:R-:W-:Y:S01]  /*fed0*/  FMNMX.FTZ R15, R47, R108, !PT ;  /* 0x0000006c2f0f7209 */ /* 0x000fe20007810000 */
[-CC-:B------:R-:W-:Y:S01]  /*fee0*/  FFMA.FTZ R9, R138, R11.reuse, -R49.reuse ;  /* 0x0000000b8a097223 */ /* 0x180fe20000010831 */
[----:B------:R-:W-:Y:S01]  /*fef0*/  ISETP.LT.OR P4, PT, R120, 0x7a, P4 ;  /* 0x0000007a7800780c */ /* 0x000fe20002781670 */
[--C-:B------:R-:W-:Y:S01]  /*ff00*/  FFMA.FTZ R176, R132, R11, -R49.reuse ;  /* 0x0000000b84b07223 */ /* 0x100fe20000010831 */
[----:B------:R-:W-:Y:S01]  /*ff10*/  FMNMX.FTZ R15, R30, R15, !PT ;  /* 0x0000000f1e0f7209 */ /* 0x000fe20007810000 */
[--C-:B------:R-:W-:Y:S01]  /*ff20*/  FFMA.FTZ R130, R130, R11, -R49.reuse ;  /* 0x0000000b82827223 */ /* 0x100fe20000010831 */
[----:B------:R-:W-:Y:S01]  /*ff30*/  FSEL R26, R87, -INF , !P4 ;  /* 0xff800000571a7808 */ /* 0x000fe20006000000 */
        /* <DEDUP_REMOVED lines=8> */
[----:B------:R-:W2:Y:S01]  /*ffc0*/  MUFU.EX2 R182, R182 ;  /* 0x000000b600b67308 */ /* 0x000ea20000000800 */
[----:B------:R-:W-:Y:S01]  /*ffd0*/  FMNMX.FTZ R21, R104, R21, !PT ;  /* 0x0000001568157209 */ /* 0x000fe20007810000 */
[-CC-:B------:R-:W-:Y:S01]  /*ffe0*/  FFMA.FTZ R44, R44, R11.reuse, -R49.reuse ;  /* 0x0000000b2c2c7223 */ /* 0x180fe20000010831 */
[-CC-:B------:R-:W-:Y:S01]  /*fff0*/  FFMA.FTZ R168, R48, R11.reuse, -R49.reuse ;  /* 0x0000000b30a87223 */ /* 0x180fe20000010831 */
[--C-:B------:R-:W-:Y:S01]  /*10000*/  FFMA.FTZ R36, R36, R11, -R49.reuse ;  /* 0x0000000b24247223 */ /* 0x100fe20000010831 */
[----:B------:R-:W-:Y:S01]  /*10010*/  FMNMX.FTZ R21, R38, R21, !PT ;  /* 0x0000001526157209 */ /* 0x000fe20007810000 */
[-CC-:B------:R-:W-:Y:S01]  /*10020*/  FFMA.FTZ R170, R52, R11.reuse, -R49.reuse ;  /* 0x0000000b34aa7223 */ /* 0x180fe20000010831 */
[--C-:B------:R-:W-:Y:S01]  /*10030*/  FFMA.FTZ R164, R56, R11, -R49.reuse ;  /* 0x0000000b38a47223 */ /* 0x100fe20000010831 */
[----:B------:R-:W3:Y:S01]  /*10040*/  MUFU.EX2 R9, R9 ;  /* 0x0000000900097308 */ /* 0x000ee20000000800 */
[----:B------:R-:W-:Y:S01]  /*10050*/  FMNMX.FTZ R21, R102, R21, !PT ;  /* 0x0000001566157209 */ /* 0x000fe20007810000 */
[-CC-:B------:R-:W-:Y:S01]  /*10060*/  FFMA.FTZ R3, R40, R11.reuse, -R49.reuse ;  /* 0x0000000b28037223 */ /* 0x180fe20000010831 */
[-CC-:B------:R-:W-:Y:S01]  /*10070*/  FFMA.FTZ R166, R60, R11.reuse, -R49.reuse ;  /* 0x0000000b3ca67223 */ /* 0x180fe20000010831 */
[--C-:B------:R-:W-:Y:S01]  /*10080*/  FFMA.FTZ R160, R64, R11, -R49.reuse ;  /* 0x0000000b40a07223 */ /* 0x100fe20000010831 */
        /* <DEDUP_REMOVED lines=10> */
[----:B------:R-:W-:Y:S01]  /*10130*/  FFMA.FTZ R154, R84, R11, -R49 ;  /* 0x0000000b549a7223 */ /* 0x000fe20000010831 */
[----:B------:R-:W4:Y:S01]  /*10140*/  MUFU.EX2 R176, R176 ;  /* 0x000000b000b07308 */ /* 0x000f220000000800 */
[----:B------:R-:W-:Y:S01]  /*10150*/  FMNMX.FTZ R25, R98, R25, !PT ;  /* 0x0000001962197209 */ /* 0x000fe20007810000 */
[----:B------:R-:W1:Y:S03]  /*10160*/  @P2 LDC R40, c[0x0][0x44c] ;  /* 0x00011300ff282b82 */ /* 0x000e660000000800 */
[----:B------:R-:W-:-:S03]  /*10170*/  FMNMX.FTZ R27, R50, R25, !PT ;  /* 0x00000019321b7209 */ /* 0x000fc60007810000 */
[----:B------:R-:W4:Y:S01]  /*10180*/  MUFU.EX2 R15, R130 ;  /* 0x00000082000f7308 */ /* 0x000f220000000800 */
[----:B------:R-:W-:-:S04]  /*10190*/  FMNMX.FTZ R27, R96, R27, !PT ;  /* 0x0000001b601b7209 */ /* 0x000fc80007810000 */
[----:B------:R-:W-:-:S03]  /*101a0*/  FMNMX.FTZ R27, R54, R27, !PT ;  /* 0x0000001b361b7209 */ /* 0x000fc60007810000 */
[----:B------:R-:W4:Y:S01]  /*101b0*/  MUFU.EX2 R178, R178 ;  /* 0x000000b200b27308 */ /* 0x000f220000000800 */
[----:B------:R-:W-:-:S04]  /*101c0*/  FMNMX.FTZ R27, R94, R27, !PT ;  /* 0x0000001b5e1b7209 */ /* 0x000fc80007810000 */
[----:B------:R-:W-:-:S03]  /*101d0*/  FMNMX.FTZ R29, R92, R27, !PT ;  /* 0x0000001b5c1d7209 */ /* 0x000fc60007810000 */
[----:B------:R-:W1:Y:S01]  /*101e0*/  MUFU.EX2 R21, R124 ;  /* 0x0000007c00157308 */ /* 0x000e620000000800 */
[----:B------:R-:W-:-:S04]  /*101f0*/  FMNMX.FTZ R29, R34, R29, !PT ;  /* 0x0000001d221d7209 */ /* 0x000fc80007810000 */
[----:B------:R-:W-:-:S03]  /*10200*/  FMNMX.FTZ R29, R62, R29, !PT ;  /* 0x0000001d3e1d7209 */ /* 0x000fc60007810000 */
[----:B------:R-:W1:Y:S01]  /*10210*/  MUFU.EX2 R172, R172 ;  /* 0x000000ac00ac7308 */ /* 0x000e620000000800 */
        /* <DEDUP_REMOVED lines=8> */
[----:B------:R0:W-:Y:S01]  /*102a0*/  MUFU.EX2 R31, R32 ;  /* 0x00000020001f7308 */ /* 0x0001e20000000800 */
        /* <DEDUP_REMOVED lines=9> */
[----:B0-----:R-:W-:Y:S01]  /*10340*/  FMNMX.FTZ R32, R26, R33, !PT ;  /* 0x000000211a207209 */ /* 0x001fe20007810000 */
[----:B------:R-:W-:-:S04]  /*10350*/  FFMA.FTZ R33, R4, R11, -R49 ;  /* 0x0000000b04217223 */ /* 0x000fc80000010831 */
[----:B------:R-:W0:Y:S02]  /*10360*/  SHFL.BFLY PT, R39, R32, 0x2, 0x1f ;  /* 0x0c401f0020277f89 */ /* 0x000e2400000e0000 */
        /* <DEDUP_REMOVED lines=11> */
[----:B------:R-:W-:-:S03]  /*10420*/  FFMA.FTZ R45, R24, R11, -R49 ;  /* 0x0000000b182d7223 */ /* 0x000fc60000010831 */
[C---:B------:R-:W-:Y:S01]  /*10430*/  FSETP.NEU.FTZ.AND P4, PT, R8.reuse, -INF , PT ;  /* 0xff8000000800780b */ /* 0x040fe20003f9d000 */
[----:B------:R-:W-:Y:S02]  /*10440*/  FMUL.FTZ R4, R8, R11 ;  /* 0x0000000b08047220 */ /* 0x000fe40000410000 */
[----:B------:R-:W-:Y:S03]  /*10450*/  MUFU.EX2 R162, R162 ;  /* 0x000000a200a27308 */ /* 0x000fe60000000800 */
[----:B------:R-:W-:-:S05]  /*10460*/  FSEL R49, R4, RZ, P4 ;  /* 0x000000ff04317208 */ /* 0x000fca0002000000 */
[----:B------:R-:W-:Y:S01]  /*10470*/  MUFU.EX2 R37, R37 ;  /* 0x0000002500257308 */ /* 0x000fe20000000800 */
[-CC-:B------:R-:W-:Y:S01]  /*10480*/  FFMA.FTZ R181, R47, R11.reuse, -R49.reuse ;  /* 0x0000000b2fb57223 */ /* 0x180fe20000010831 */
[-C--:B------:R-:W-:Y:S01]  /*10490*/  FFMA.FTZ R4, R108, R11.reuse, -R49 ;  /* 0x0000000b6c047223 */ /* 0x080fe20000010831 */
[----:B------:R-:W-:Y:S01]  /*104a0*/  FADD.FTZ R47, R180, R5 ;  /* 0x00000005b42f7221 */ /* 0x000fe20000010000 */
[-CC-:B------:R-:W-:Y:S01]  /*104b0*/  FFMA.FTZ R183, R30, R11.reuse, -R49.reuse ;  /* 0x0000000b1eb77223 */ /* 0x180fe20000010831 */
[-CC-:B------:R-:W-:Y:S01]  /*104c0*/  FFMA.FTZ R10, R106, R11.reuse, -R49.reuse ;  /* 0x0000000b6a0a7223 */ /* 0x180fe20000010831 */
[-C--:B------:R-:W-:Y:S01]  /*104d0*/  FFMA.FTZ R177, R90, R11.reuse, -R49 ;  /* 0x0000000b5ab17223 */ /* 0x080fe20000010831 */
[----:B--2---:R-:W-:Y:S01]  /*104e0*/  FADD.FTZ R36, R182, R47 ;  /* 0x0000002fb6247221 */ /* 0x004fe20000010000 */
[----:B------:R-:W-:Y:S01]  /*104f0*/  MUFU.EX2 R181, R181 ;  /* 0x000000b500b57308 */ /* 0x000fe20000000800 */
[-CC-:B------:R-:W-:Y:S01]  /*10500*/  FFMA.FTZ R14, R104, R11.reuse, -R49.reuse ;  /* 0x0000000b680e7223 */ /* 0x180fe20000010831 */
[-CC-:B------:R-:W-:Y:S01]  /*10510*/  FFMA.FTZ R179, R38, R11.reuse, -R49.reuse ;  /* 0x0000000b26b37223 */ /* 0x180fe20000010831 */
[----:B---3--:R-:W-:Y:S01]  /*10520*/  FADD.FTZ R47, R9, R36 ;  /* 0x00000024092f7221 */ /* 0x008fe20000010000 */
[-CC-:B------:R-:W-:Y:S01]  /*10530*/  FFMA.FTZ R20, R102, R11.reuse, -R49.reuse ;  /* 0x0000000b66147223 */ /* 0x180fe20000010831 */
[-CC-:B------:R-:W-:Y:S01]  /*10540*/  FFMA.FTZ R173, R42, R11.reuse, -R49.reuse ;  /* 0x0000000b2aad7223 */ /* 0x180fe20000010831 */
[-C--:B------:R-:W-:Y:S01]  /*10550*/  FFMA.FTZ R24, R100, R11.reuse, -R49 ;  /* 0x0000000b64187223 */ /* 0x080fe20000010831 */
[----:B----4-:R-:W-:Y:S01]  /*10560*/  FADD.FTZ R36, R176, R47 ;  /* 0x0000002fb0247221 */ /* 0x010fe20000010000 */
[----:B------:R-:W0:Y:S01]  /*10570*/  MUFU.EX2 R4, R4 ;  /* 0x0000000400047308 */ /* 0x000e220000000800 */
[-CC-:B------:R-:W-:Y:S01]  /*10580*/  FFMA.FTZ R175, R46, R11.reuse, -R49.reuse ;  /* 0x0000000b2eaf7223 */ /* 0x180fe20000010831 */
[-CC-:B------:R-:W-:Y:S01]  /*10590*/  FFMA.FTZ R28, R98, R11.reuse, -R49.reuse ;  /* 0x0000000b621c7223 */ /* 0x180fe20000010831 */
[----:B------:R-:W-:Y:S01]  /*105a0*/  FADD.FTZ R47, R15, R36 ;  /* 0x000000240f2f7221 */ /* 0x000fe20000010000 */
[-CC-:B------:R-:W-:Y:S01]  /*105b0*/  FFMA.FTZ R169, R50, R11.reuse, -R49.reuse ;  /* 0x0000000b32a97223 */ /* 0x180fe20000010831 */
[-CC-:B------:R-:W-:Y:S01]  /*105c0*/  FFMA.FTZ R30, R96, R11.reuse, -R49.reuse ;  /* 0x0000000b601e7223 */ /* 0x180fe20000010831 */
[-C--:B------:R-:W-:Y:S01]  /*105d0*/  FFMA.FTZ R171, R54, R11.reuse, -R49 ;  /* 0x0000000b36ab7223 */ /* 0x080fe20000010831 */
[----:B------:R-:W-:Y:S01]  /*105e0*/  FADD.FTZ R38, R178, R47 ;  /* 0x0000002fb2267221 */ /* 0x000fe20000010000 */
[----:B------:R-:W2:Y:S01]  /*105f0*/  MUFU.EX2 R183, R183 ;  /* 0x000000b700b77308 */ /* 0x000ea20000000800 */
[-CC-:B------:R-:W-:Y:S01]  /*10600*/  FFMA.FTZ R32, R94, R11.reuse, -R49.reuse ;  /* 0x0000000b5e207223 */ /* 0x180fe20000010831 */
[-CC-:B------:R-:W-:Y:S01]  /*10610*/  FFMA.FTZ R165, R92, R11.reuse, -R49.reuse ;  /* 0x0000000b5ca57223 */ /* 0x180fe20000010831 */
[----:B-1----:R-:W-:Y:S01]  /*10620*/  FADD.FTZ R51, R21, R38 ;  /* 0x0000002615337221 */ /* 0x002fe20000010000 */
[-CC-:B------:R-:W-:Y:S01]  /*10630*/  FFMA.FTZ R34, R34, R11.reuse, -R49.reuse ;  /* 0x0000000b22227223 */ /* 0x180fe20000010831 */
[-CC-:B------:R-:W-:Y:S01]  /*10640*/  FFMA.FTZ R167, R62, R11.reuse, -R49.reuse ;  /* 0x0000000b3ea77223 */ /* 0x180fe20000010831 */
[-C--:B------:R-:W-:Y:S01]  /*10650*/  FFMA.FTZ R58, R58, R11.reuse, -R49 ;  /* 0x0000000b3a3a7223 */ /* 0x080fe20000010831 */
[----:B------:R-:W-:Y:S01]  /*10660*/  FADD.FTZ R38, R172, R51 ;  /* 0x00000033ac267221 */ /* 0x000fe20000010000 */
[----:B------:R-:W1:Y:S01]  /*10670*/  MUFU.EX2 R10, R10 ;  /* 0x0000000a000a7308 */ /* 0x000e620000000800 */
[----:B0-----:R-:W-:Y:S01]  /*10680*/  FADD.FTZ R36, R181, R4 ;  /* 0x00000004b5247221 */ /* 0x001fe20000010000 */
[-CC-:B------:R-:W-:Y:S01]  /*10690*/  FFMA.FTZ R66, R66, R11.reuse, -R49.reuse ;  /* 0x0000000b42427223 */ /* 0x180fe20000010831 */
[----:B------:R-:W-:Y:S01]  /*106a0*/  FADD.FTZ R51, R25, R38 ;  /* 0x0000002619337221 */ /* 0x000fe20000010000 */
[-CC-:B------:R-:W-:Y:S01]  /*106b0*/  FFMA.FTZ R112, R112, R11.reuse, -R49.reuse ;  /* 0x0000000b70707223 */ /* 0x180fe20000010831 */
[----:B------:R-:W-:Y:S01]  /*106c0*/  F2FP.F16.F32.PACK_AB R180, R5, R180 ;  /* 0x000000b405b4723e */ /* 0x000fe200000000ff */
[-C--:B------:R-:W-:Y:S01]  /*106d0*/  FFMA.FTZ R70, R70, R11.reuse, -R49 ;  /* 0x0000000b46467223 */ /* 0x080fe20000010831 */
[----:B------:R-:W-:Y:S01]  /*106e0*/  FADD.FTZ R38, R174, R51 ;  /* 0x00000033ae267221 */ /* 0x000fe20000010000 */
[----:B------:R-:W0:Y:S01]  /*106f0*/  MUFU.EX2 R177, R177 ;  /* 0x000000b100b17308 */ /* 0x000e220000000800 */
[----:B--2---:R-:W-:Y:S01]  /*10700*/  FADD.FTZ R47, R183, R36 ;  /* 0x00000024b72f7221 */ /* 0x004fe20000010000 */
[----:B------:R-:W-:Y:S01]  /*10710*/  F2FP.F16.F32.PACK_AB R182, R9, R182 ;  /* 0x000000b609b6723e */ /* 0x000fe200000000ff */
[----:B------:R-:W-:Y:S01]  /*10720*/  FADD.FTZ R51, R27, R38 ;  /* 0x000000261b337221 */ /* 0x000fe20000010000 */
[-CC-:B------:R-:W-:Y:S01]  /*10730*/  FFMA.FTZ R114, R114, R11.reuse, -R49.reuse ;  /* 0x0000000b72727223 */ /* 0x180fe20000010831 */
[-CC-:B------:R-:W-:Y:S01]  /*10740*/  FFMA.FTZ R74, R74, R11.reuse, -R49.reuse ;  /* 0x0000000b4a4a7223 */ /* 0x180fe20000010831 */
[-C--:B------:R-:W-:Y:S01]  /*10750*/  FFMA.FTZ R118, R118, R11.reuse, -R49 ;  /* 0x0000000b76767223 */ /* 0x080fe20000010831 */
[----:B------:R-:W-:Y:S01]  /*10760*/  FADD.FTZ R38, R168, R51 ;  /* 0x00000033a8267221 */ /* 0x000fe20000010000 */
[----:B------:R-:W2:Y:S01]  /*10770*/  MUFU.EX2 R14, R14 ;  /* 0x0000000e000e7308 */ /* 0x000ea20000000800 */
[----:B-1----:R-:W-:Y:S01]  /*10780*/  FADD.FTZ R36, R10, R47 ;  /* 0x0000002f0a247221 */ /* 0x002fe20000010000 */
[-CC-:B------:R-:W-:Y:S01]  /*10790*/  FFMA.FTZ R78, R78, R11.reuse, -R49.reuse ;  /* 0x0000000b4e4e7223 */ /* 0x180fe20000010831 */
[----:B------:R-:W-:Y:S01]  /*107a0*/  FADD.FTZ R51, R29, R38 ;  /* 0x000000261d337221 */ /* 0x000fe20000010000 */
        /* <DEDUP_REMOVED lines=8> */
[----:B------:R-:W-:Y:S01]  /*10830*/  FFMA.FTZ R26, R26, R11, -R49 ;  /* 0x0000000b1a1a7223 */ /* 0x000fe20000010831 */
[----:B------:R-:W-:Y:S01]  /*10840*/  F2FP.F16.F32.PACK_AB R181, R4, R181 ;  /* 0x000000b504b5723e */ /* 0x000fe200000000ff */
[----:B------:R-:W-:-:S04]  /*10850*/  @P2 IMAD.HI.U32 R42, R193, R40, RZ ;  /* 0x00000028c12a2227 */ /* 0x000fc800078e00ff */
[----:B------:R-:W-:Y:S01]  /*10860*/  FADD.FTZ R38, R164, R51 ;  /* 0x00000033a4267221 */ /* 0x000fe20000010000 */
[----:B------:R-:W0:Y:S01]  /*10870*/  MUFU.EX2 R20, R20 ;  /* 0x0000001400147308 */ /* 0x000e220000000800 */
[----:B--2---:R-:W-:Y:S01]  /*10880*/  FADD.FTZ R36, R14, R47 ;  /* 0x0000002f0e247221 */ /* 0x004fe20000010000 */
[C---:B------:R-:W-:Y:S01]  /*10890*/  F2FP.F16.F32.PACK_AB R164, R3.reuse, R164 ;  /* 0x000000a403a4723e */ /* 0x040fe200000000ff */
[----:B------:R-:W-:Y:S01]  /*108a0*/  FADD.FTZ R51, R3, R38 ;  /* 0x0000002603337221 */ /* 0x000fe20000010000 */
[----:B------:R-:W-:Y:S01]  /*108b0*/  IMAD.MOV.U32 R40, RZ, RZ, R193 ;  /* 0x000000ffff287224 */ /* 0x000fe200078e00c1 */
[----:B------:R-:W-:Y:S02]  /*108c0*/  @P2 SHF.R.U32.HI R40, RZ, R53, R42 ;  /* 0x00000035ff282219 */ /* 0x000fe4000001162a */
[----:B------:R-:W-:Y:S01]  /*108d0*/  FADD.FTZ R38, R166, R51 ;  /* 0x00000033a6267221 */ /* 0x000fe20000010000 */
[----:B------:R-:W2:Y:S01]  /*108e0*/  MUFU.EX2 R173, R173 ;  /* 0x000000ad00ad7308 */ /* 0x000ea20000000800 */
[----:B-1----:R-:W-:Y:S01]  /*108f0*/  FADD.FTZ R47, R179, R36 ;  /* 0x00000024b32f7221 */ /* 0x002fe20000010000 */
[----:B------:R-:W-:-:S02]  /*10900*/  IMAD.IADD R127, R127, 0x1, R40 ;  /* 0x000000017f7f7824 */ /* 0x000fc400078e0228 */
[----:B------:R-:W-:Y:S01]  /*10910*/  FADD.FTZ R51, R33, R38 ;  /* 0x0000002621337221 */ /* 0x000fe20000010000 */
[----:B------:R-:W-:Y:S02]  /*10920*/  F2FP.F16.F32.PACK_AB R176, R15, R176 ;  /* 0x000000b00fb0723e */ /* 0x000fe400000000ff */
[----:B------:R-:W-:Y:S01]  /*10930*/  F2FP.F16.F32.PACK_AB R178, R21, R178 ;  /* 0x000000b215b2723e */ /* 0x000fe200000000ff */
[----:B------:R-:W-:Y:S01]  /*10940*/  FADD.FTZ R38, R160, R51 ;  /* 0x00000033a0267221 */ /* 0x000fe20000010000 */
[----:B------:R-:W1:Y:S01]  /*10950*/  MUFU.EX2 R24, R24 ;  /* 0x0000001800187308 */ /* 0x000e620000000800 */
[----:B0-----:R-:W-:Y:S01]  /*10960*/  FADD.FTZ R36, R20, R47 ;  /* 0x0000002f14247221 */ /* 0x001fe20000010000 */
[----:B------:R-:W-:Y:S01]  /*10970*/  F2FP.F16.F32.PACK_AB R172, R25, R172 ;  /* 0x000000ac19ac723e */ /* 0x000fe200000000ff */
[----:B------:R-:W-:Y:S01]  /*10980*/  IMAD.IADD R12, R127, 0x1, R12 ;  /* 0x000000017f0c7824 */ /* 0x000fe200078e020c */
[----:B------:R-:W-:Y:S02]  /*10990*/  F2FP.F16.F32.PACK_AB R174, R27, R174 ;  /* 0x000000ae1bae723e */ /* 0x000fe400000000ff */
[----:B------:R-:W-:-:S02]  /*109a0*/  F2FP.F16.F32.PACK_AB R168, R29, R168 ;  /* 0x000000a81da8723e */ /* 0x000fc400000000ff */
[----:B------:R-:W0:Y:S01]  /*109b0*/  MUFU.EX2 R175, R175 ;  /* 0x000000af00af7308 */ /* 0x000e220000000800 */
[----:B--2---:R-:W-:Y:S01]  /*109c0*/  FADD.FTZ R47, R173, R36 ;  /* 0x00000024ad2f7221 */ /* 0x004fe20000010000 */
[----:B------:R-:W-:Y:S02]  /*109d0*/  F2FP.F16.F32.PACK_AB R170, R31, R170 ;  /* 0x000000aa1faa723e */ /* 0x000fe400000000ff */
[----:B------:R-:W-:Y:S02]  /*109e0*/  F2FP.F16.F32.PACK_AB R166, R33, R166 ;  /* 0x000000a621a6723e */ /* 0x000fe400000000ff */
[----:B------:R-:W-:Y:S02]  /*109f0*/  F2FP.F16.F32.PACK_AB R160, R35, R160 ;  /* 0x000000a023a0723e */ /* 0x000fe400000000ff */
[----:B------:R-:W2:Y:S01]  /*10a00*/  MUFU.EX2 R28, R28 ;  /* 0x0000001c001c7308 */ /* 0x000ea20000000800 */
[----:B-1----:R-:W-:Y:S01]  /*10a10*/  FADD.FTZ R36, R24, R47 ;  /* 0x0000002f18247221 */ /* 0x002fe20000010000 */
[----:B------:R-:W-:-:S02]  /*10a20*/  F2FP.F16.F32.PACK_AB R183, R10, R183 ;  /* 0x000000b70ab7723e */ /* 0x000fc400000000ff */
[----:B------:R-:W-:Y:S02]  /*10a30*/  F2FP.F16.F32.PACK_AB R177, R14, R177 ;  /* 0x000000b10eb1723e */ /* 0x000fe400000000ff */
[----:B------:R-:W-:Y:S02]  /*10a40*/  F2FP.F16.F32.PACK_AB R179, R20, R179 ;  /* 0x000000b314b3723e */ /* 0x000fe400000000ff */
[----:B------:R-:W1:Y:S01]  /*10a50*/  MUFU.EX2 R169, R169 ;  /* 0x000000a900a97308 */ /* 0x000e620000000800 */
[----:B0-----:R-:W-:Y:S01]  /*10a60*/  FADD.FTZ R47, R175, R36 ;  /* 0x00000024af2f7221 */ /* 0x001fe20000010000 */
[----:B------:R-:W-:-:S06]  /*10a70*/  F2FP.F16.F32.PACK_AB R173, R24, R173 ;  /* 0x000000ad18ad723e */ /* 0x000fcc00000000ff */
[----:B------:R-:W0:Y:S01]  /*10a80*/  MUFU.EX2 R30, R30 ;  /* 0x0000001e001e7308 */ /* 0x000e220000000800 */
[C---:B--2---:R-:W-:Y:S01]  /*10a90*/  FADD.FTZ R36, R28.reuse, R47 ;  /* 0x0000002f1c247221 */ /* 0x044fe20000010000 */
[----:B------:R-:W-:-:S06]  /*10aa0*/  F2FP.F16.F32.PACK_AB R175, R28, R175 ;  /* 0x000000af1caf723e */ /* 0x000fcc00000000ff */
        /* <DEDUP_REMOVED lines=9> */
[----:B------:R-:W-:Y:S01]  /*10b40*/  FADD.FTZ R47, R35, R38 ;  /* 0x00000026232f7221 */ /* 0x000fe20000010000 */
[----:B------:R-:W-:-:S03]  /*10b50*/  F2FP.F16.F32.PACK_AB R171, R32, R171 ;  /* 0x000000ab20ab723e */ /* 0x000fc600000000ff */
[----:B------:R-:W-:Y:S01]  /*10b60*/  FADD.FTZ R38, R162, R47 ;  /* 0x0000002fa2267221 */ /* 0x000fe20000010000 */
[----:B------:R-:W-:Y:S01]  /*10b70*/  F2FP.F16.F32.PACK_AB R162, R37, R162 ;  /* 0x000000a225a2723e */ /* 0x000fe200000000ff */
[----:B------:R-:W1:Y:S01]  /*10b80*/  MUFU.EX2 R167, R167 ;  /* 0x000000a700a77308 */ /* 0x000e620000000800 */
[----:B0-----:R-:W-:Y:S01]  /*10b90*/  FADD.FTZ R5, R165, R36 ;  /* 0x00000024a5057221 */ /* 0x001fe20000010000 */
[----:B------:R-:W-:-:S06]  /*10ba0*/  FADD.FTZ R9, R37, R38 ;  /* 0x0000002625097221 */ /* 0x000fcc0000010000 */
[----:B------:R-:W0:Y:S01]  /*10bb0*/  MUFU.EX2 R156, R156 ;  /* 0x0000009c009c7308 */ /* 0x000e220000000800 */
[C---:B--2---:R-:W-:Y:S01]  /*10bc0*/  FADD.FTZ R36, R34.reuse, R5 ;  /* 0x0000000522247221 */ /* 0x044fe20000010000 */
[----:B------:R-:W-:-:S06]  /*10bd0*/  F2FP.F16.F32.PACK_AB R165, R34, R165 ;  /* 0x000000a522a5723e */ /* 0x000fcc00000000ff */
[----:B------:R-:W2:Y:S01]  /*10be0*/  MUFU.EX2 R58, R58 ;  /* 0x0000003a003a7308 */ /* 0x000ea20000000800 */
[----:B-1----:R-:W-:-:S07]  /*10bf0*/  FADD.FTZ R5, R167, R36 ;  /* 0x00000024a7057221 */ /* 0x002fce0000010000 */
[----:B------:R-:W1:Y:S01]  /*10c00*/  MUFU.EX2 R39, R39 ;  /* 0x0000002700277308 */ /* 0x000e620000000800 */
[----:B0-----:R-:W-:-:S07]  /*10c10*/  FADD.FTZ R36, R156, R9 ;  /* 0x000000099c247221 */ /* 0x001fce0000010000 */
[----:B------:R-:W0:Y:S01]  /*10c20*/  MUFU.EX2 R66, R66 ;  /* 0x0000004200427308 */ /* 0x000e220000000800 */
[C---:B--2---:R-:W-:Y:S01]  /*10c30*/  FADD.FTZ R5, R58.reuse, R5 ;  /* 0x000000053a057221 */ /* 0x044fe20000010000 */
[----:B------:R-:W-:-:S06]  /*10c40*/  F2FP.F16.F32.PACK_AB R167, R58, R167 ;  /* 0x000000a73aa7723e */ /* 0x000fcc00000000ff */
        /* <DEDUP_REMOVED lines=21> */
[----:B--2---:R-:W-:-:S07]  /*10da0*/  FADD.FTZ R38, R158, R9 ;  /* 0x000000099e267221 */ /* 0x004fce0000010000 */
[----:B------:R-:W2:Y:S01]  /*10db0*/  MUFU.EX2 R82, R82 ;  /* 0x0000005200527308 */ /* 0x000ea20000000800 */
[C---:B-1----:R-:W-:Y:S01]  /*10dc0*/  FADD.FTZ R3, R159.reuse, R4 ;  /* 0x000000049f037221 */ /* 0x042fe20000010000 */
[----:B------:R-:W-:-:S06]  /*10dd0*/  F2FP.F16.F32.PACK_AB R159, R159, R78 ;  /* 0x0000004e9f9f723e */ /* 0x000fcc00000000ff */
[----:B------:R-:W1:Y:S01]  /*10de0*/  MUFU.EX2 R152, R152 ;  /* 0x0000009800987308 */ /* 0x000e620000000800 */
[C---:B0-----:R-:W-:Y:S01]  /*10df0*/  FADD.FTZ R5, R41.reuse, R38 ;  /* 0x0000002629057221 */ /* 0x041fe20000010000 */
[----:B------:R-:W-:-:S06]  /*10e00*/  F2FP.F16.F32.PACK_AB R158, R41, R158 ;  /* 0x0000009e299e723e */ /* 0x000fcc00000000ff */
[----:B------:R-:W0:Y:S01]  /*10e10*/  MUFU.EX2 R153, R126 ;  /* 0x0000007e00997308 */ /* 0x000e220000000800 */
[----:B--2---:R-:W-:-:S07]  /*10e20*/  FADD.FTZ R4, R82, R3 ;  /* 0x0000000352047221 */ /* 0x004fce0000010000 */
[----:B------:R-:W2:Y:S01]  /*10e30*/  MUFU.EX2 R43, R43 ;  /* 0x0000002b002b7308 */ /* 0x000ea20000000800 */
[----:B-1----:R-:W-:-:S07]  /*10e40*/  FADD.FTZ R38, R152, R5 ;  /* 0x0000000598267221 */ /* 0x002fce0000010000 */
[----:B------:R-:W1:Y:S01]  /*10e50*/  MUFU.EX2 R86, R86 ;  /* 0x0000005600567308 */ /* 0x000e620000000800 */
[C---:B0-----:R-:W-:Y:S01]  /*10e60*/  FADD.FTZ R3, R153.reuse, R4 ;  /* 0x0000000499037221 */ /* 0x041fe20000010000 */
[----:B------:R-:W-:-:S06]  /*10e70*/  F2FP.F16.F32.PACK_AB R153, R153, R82 ;  /* 0x000000529999723e */ /* 0x000fcc00000000ff */
[----:B------:R-:W0:Y:S01]  /*10e80*/  MUFU.EX2 R154, R154 ;  /* 0x0000009a009a7308 */ /* 0x000e220000000800 */
[C---:B--2---:R-:W-:Y:S01]  /*10e90*/  FADD.FTZ R5, R43.reuse, R38 ;  /* 0x000000262b057221 */ /* 0x044fe20000010000 */
[----:B------:R-:W-:-:S06]  /*10ea0*/  F2FP.F16.F32.PACK_AB R152, R43, R152 ;  /* 0x000000982b98723e */ /* 0x000fcc00000000ff */
[----:B------:R-:W2:Y:S01]  /*10eb0*/  MUFU.EX2 R155, R26 ;  /* 0x0000001a009b7308 */ /* 0x000ea20000000800 */
[----:B-1----:R-:W-:-:S07]  /*10ec0*/  FADD.FTZ R4, R86, R3 ;  /* 0x0000000356047221 */ /* 0x002fce0000010000 */
[----:B------:R-:W1:Y:S01]  /*10ed0*/  MUFU.EX2 R45, R45 ;  /* 0x0000002d002d7308 */ /* 0x000e620000000800 */
[----:B0-----:R-:W-:Y:S01]  /*10ee0*/  FADD.FTZ R38, R154, R5 ;  /* 0x000000059a267221 */ /* 0x001fe20000010000 */
[C---:B--2---:R-:W-:Y:S01]  /*10ef0*/  FADD.FTZ R3, R155.reuse, R4 ;  /* 0x000000049b037221 */ /* 0x044fe20000010000 */
[----:B------:R-:W-:Y:S01]  /*10f00*/  F2FP.F16.F32.PACK_AB R155, R155, R86 ;  /* 0x000000569b9b723e */ /* 0x000fe200000000ff */
[----:B------:R-:W-:Y:S02]  /*10f10*/  VIADD R4, R129, 0xfffffffe ;  /* 0xfffffffe81047836 */ /* 0x000fe40000000000 */
[C---:B-1----:R-:W-:Y:S01]  /*10f20*/  FADD.FTZ R5, R45.reuse, R38 ;  /* 0x000000262d057221 */ /* 0x042fe20000010000 */
[----:B------:R-:W-:Y:S01]  /*10f30*/  F2FP.F16.F32.PACK_AB R154, R45, R154 ;  /* 0x0000009a2d9a723e */ /* 0x000fe200000000ff */
        /* <DEDUP_REMOVED lines=12> */
.L_x_1844:
[----:B------:R-:W-:-:S13]  /*11000*/  ISETP.NE.AND P4, PT, R13, 0x1, PT ;  /* 0x000000010d00780c */ /* 0x000fda0003f85270 */
[----:B------:R-:W0:Y:S02]  /*11010*/  @P4 LDC.64 R14, c[0x0][0x9e8] ;  /* 0x00027a00ff0e4b82 */ /* 0x000e240000000a00 */
[----:B0-----:R-:W-:-:S05]  /*11020*/  @P4 IMAD.HI.U32 R10, R9, R14, RZ ;  /* 0x0000000e090a4227 */ /* 0x001fca00078e00ff */
[----:B------:R-:W-:-:S07]  /*11030*/  @P4 SHF.R.U32.HI R9, RZ, R15, R10 ;  /* 0x0000000fff094219 */ /* 0x000fce000001160a */
.L_x_1845:
[----:B------:R-:W-:Y:S05]  /*11040*/  BSYNC B0 ;  /* 0x0000000000007941 */ /* 0x000fea0003800000 */
.L_x_1843:
[----:B------:R-:W-:-:S05]  /*11050*/  IMAD R9, R9, R13, R13 ;  /* 0x0000000d09097224 */ /* 0x000fca00078e020d */
[----:B------:R-:W-:-:S07]  /*11060*/  VIMNMX R12, R12, R9, PT ;  /* 0x000000090c0c7248 */ /* 0x000fce0003fe0100 */
.L_x_1842:
[----:B------:R-:W-:Y:S01]  /*11070*/  SHF.R.S32.HI R9, RZ, 0x1f, R12 ;  /* 0x0000001fff097819 */ /* 0x000fe2000001140c */
[----:B------:R-:W-:Y:S01]  /*11080*/  ULDC UR4, c[0x0][0x9e4] ;  /* 0x0002790000047ab9 */ /* 0x000fe20000000800 */
[----:B------:R-:W-:Y:S01]  /*11090*/  ULDC UR5, c[0x0][0x9e4] ;  /* 0x0002790000057ab9 */ /* 0x000fe20000000800 */
[----:B------:R-:W-:Y:S01]  /*110a0*/  ULDC UR6, c[0x0][0x9dc] ;  /* 0x0002770000067ab9 */ /* 0x000fe20000000800 */
[----:B------:R-:W-:Y:S01]  /*110b0*/  LEA.HI R9, R9, R12, RZ, 0x7 ;  /* 0x0000000c09097211 */ /* 0x000fe200078f38ff */
[----:B------:R-:W-:Y:S01]  /*110c0*/  ULDC UR37, c[0x0][0x9dc] ;  /* 0x0002770000257ab9 */ /* 0x000fe20000000800 */
[----:B------:R-:W-:Y:S01]  /*110d0*/  ULDC UR48, c[0x0][0x9e0] ;  /* 0x0002780000307ab9 */ /* 0x000fe20000000800 */
[----:B------:R-:W-:Y:S01]  /*110e0*/  ULDC UR7, c[0x0][0x9e0] ;  /* 0x0002780000077ab9 */ /* 0x000fe20000000800 */
[----:B------:R-:W-:Y:S02]  /*110f0*/  SHF.R.S32.HI R9, RZ, 0x7, R9 ;  /* 0x00000007ff097819 */ /* 0x000fe40000011409 */
[----:B------:R-:W-:-:S02]  /*11100*/  CS2R R150, SRZ ;  /* 0x0000000000967805 */ /* 0x000fc4000001ff00 */
[----:B------:R-:W-:Y:S02]  /*11110*/  CS2R R148, SRZ ;  /* 0x0000000000947805 */ /* 0x000fe4000001ff00 */
[----:B------:R-:W-:Y:S02]  /*11120*/  CS2R R146, SRZ ;  /* 0x0000000000927805 */ /* 0x000fe4000001ff00 */
[----:B------:R-:W-:Y:S02]  /*11130*/  VIMNMX R14, R196, R9, !PT ;  /* 0x00000009c40e7248 */ /* 0x000fe40007fe0100 */
[----:B------:R-:W-:Y:S02]  /*11140*/  CS2R R144, SRZ ;  /* 0x0000000000907805 */ /* 0x000fe4000001ff00 */
[----:B------:R-:W-:Y:S02]  /*11150*/  CS2R R142, SRZ ;  /* 0x00000000008e7805 */ /* 0x000fe4000001ff00 */
[----:B------:R-:W-:-:S02]  /*11160*/  CS2R R140, SRZ ;  /* 0x00000000008c7805 */ /* 0x000fc4000001ff00 */
[----:B------:R-:W-:Y:S02]  /*11170*/  ISETP.GE.AND P4, PT, R4, R14, PT ;  /* 0x0000000e0400720c */ /* 0x000fe40003f86270 */
        /* <DEDUP_REMOVED lines=12> */
[----:B-----5:R-:W-:Y:S02]  /*11240*/  CS2R R114, SRZ ;  /* 0x0000000000727805 */ /* 0x020fe4000001ff00 */
        /* <DEDUP_REMOVED lines=13> */
[----:B------:R-:W-:Y:S06]  /*11320*/  @!P4 BRA `(.L_x_1846) ;  /* 0x0000003000a8c947 */ /* 0x000fec0003800000 */
[----:B------:R-:W-:-:S07]  /*11330*/  IMAD.MOV.U32 R151, RZ, RZ, RZ ;  /* 0x000000ffff977224 */ /* 0x000fce00078e00ff */
.L_x_1864:
[----:B------:R-:W-:Y:S01]  /*11340*/  IADD3 R15, R22, 0x1, RZ ;  /* 0x00000001160f7810 */ /* 0x000fe20007ffe0ff */
[----:B------:R-:W-:Y:S05]  /*11350*/  YIELD ;  /* 0x0000000000007946 */ /* 0x000fea0003800000 */
[----:B------:R-:W-:-:S04]  /*11360*/  ISETP.NE.AND P4, PT, R15, 0x2, PT ;  /* 0x000000020f00780c */ /* 0x000fc80003f85270 */
[----:B------:R-:W-:Y:S02]  /*11370*/  SEL R9, RZ, 0x1, P4 ;  /* 0x00000001ff097807 */ /* 0x000fe40002000000 */
[----:B------:R-:W-:Y:S02]  /*11380*/  SEL R15, R15, RZ, P4 ;  /* 0x000000ff0f0f7207 */ /* 0x000fe40002000000 */
[----:B------:R-:W-:Y:S02]  /*11390*/  ISETP.NE.AND P4, PT, R194, RZ, PT ;  /* 0x000000ffc200720c */ /* 0x000fe40003f85270 */
[----:B------:R-:W-:-:S11]  /*113a0*/  LOP3.LUT R9, R186, R9, RZ, 0x3c, !PT ;  /* 0x00000009ba097212 */ /* 0x000fd600078e3cff */
[----:B------:R-:W-:Y:S05]  /*113b0*/  @P4 BRA `(.L_x_1847) ;  /* 0x0000000000304947 */ /* 0x000fea0003800000 */
[----:B------:R-:W-:Y:S05]  /*113c0*/  @!P0 BRA `(.L_x_1848) ;  /* 0x0000000000048947 */ /* 0x000fea0003800000 */
[----:B------:R-:W-:Y:S01]  /*113d0*/  BPT.TRAP 0x1 ;  /* 0x000000040000795c */ /* 0x000fe20000300000 */
.L_x_1848:
[----:B------:R-:W-:Y:S01]  /*113e0*/  IMAD R11, R15, 0x8, R2 ;  /* 0x000000080f0b7824 */ /* 0x000fe200078e0202 */
[----:B------:R-:W-:-:S04]  /*113f0*/  SHF.L.U32 R6, R9, 0x1f, RZ ;  /* 0x0000001f09067819 */ /* 0x000fc800000006ff */
[----:B------:R0:W1:Y:S01]  /*11400*/  SYNCS.PHASECHK.TRANS64.TRYWAIT P5, [R11+URZ+0x28830], R6 ;  /* 0x028830060b0075a7 */ /* 0x00006200080a017f */
[----:B------:R-:W-:Y:S05]  /*11410*/  @!P0 BRA `(.L_x_1849) ;  /* 0x0000000000048947 */ /* 0x000fea0003800000 */
[----:B------:R-:W-:Y:S01]  /*11420*/  BPT.TRAP 0x1 ;  /* 0x000000040000795c */ /* 0x000fe20000300000 */
.L_x_1849:
[----:B------:R-:W-:Y:S04]  /*11430*/  BSSY B0, `(.L_x_1847) ;  /* 0x0000004000007945 */ /* 0x000fe80003800000 */
[----:B-1----:R-:W-:Y:S05]  /*11440*/  @P5 BRA `(.L_x_1850) ;  /* 0x0000000000085947 */ /* 0x002fea0003800000 */
[----:B------:R-:W1:Y:S02]  /*11450*/  SYNCS.PHASECHK.TRANS64.TRYWAIT P5, [R11+URZ+0x28830], R6 ;  /* 0x028830060b0075a7 */ /* 0x000e6400080a017f */
[----:B-1----:R-:W-:Y:S05]  /*11460*/  @!P5 BRA `(.L_x_1851) ;  /* 0x0000014000f4d947 */ /* 0x002fea0003800000 */
.L_x_1850:
[----:B------:R-:W-:Y:S05]  /*11470*/  BSYNC B0 ;  /* 0x0000000000007941 */ /* 0x000fea0003800000 */
.L_x_1847:
[----:B01----:R-:W0:Y:S01]  /*11480*/  S2R R6, SR_TID.X ;  /* 0x0000000000067919 */ /* 0x003e220000002100 */
[----:B------:R-:W-:Y:S05]  /*11490*/  WARPSYNC.ALL ;  /* 0x0000000000007948 */ /* 0x000fea0003800000 */
[----:B------:R-:W-:Y:S02]  /*114a0*/  IMAD R10, R15, 0x800, R7 ;  /* 0x000008000f0a7824 */ /* 0x000fe400078e0207 */
[----:B------:R-:W-:Y:S02]  /*114b0*/  IMAD.MOV.U32 R11, RZ, RZ, 0x40000040 ;  /* 0x40000040ff0b7424 */ /* 0x000fe400078e00ff */
[C---:B------:R-:W-:Y:S01]  /*114c0*/  VIADD R12, R10.reuse, 0x2 ;  /* 0x000000020a0c7836 */ /* 0x040fe20000000000 */
[----:B------:R-:W-:Y:S01]  /*114d0*/  R2UR UR46, R10 ;  /* 0x000000000a2e72ca */ /* 0x000fe200000e0000 */
[----:B------:R-:W-:Y:S01]  /*114e0*/  IMAD.MOV.U32 R13, RZ, RZ, 0x40000040 ;  /* 0x40000040ff0d7424 */ /* 0x000fe200078e00ff */
[----:B------:R-:W-:Y:S01]  /*114f0*/  R2UR UR47, R11 ;  /* 0x000000000b2f72ca */ /* 0x000fe200000e0000 */
[----:B------:R-:W-:Y:S01]  /*11500*/  IMAD.MOV.U32 R11, RZ, RZ, 0x40000040 ;  /* 0x40000040ff0b7424 */ /* 0x000fe200078e00ff */
[----:B------:R-:W-:Y:S01]  /*11510*/  R2UR UR10, R12 ;  /* 0x000000000c0a72ca */ /* 0x000fe200000e0000 */
[----:B------:R-:W-:Y:S01]  /*11520*/  VIADD R12, R10, 0x4 ;  /* 0x000000040a0c7836 */ /* 0x000fe20000000000 */
[----:B------:R-:W-:Y:S01]  /*11530*/  R2UR UR11, R13 ;  /* 0x000000000d0b72ca */ /* 0x000fe200000e0000 */
[----:B------:R-:W-:Y:S01]  /*11540*/  IMAD.MOV.U32 R13, RZ, RZ, 0x40000040 ;  /* 0x40000040ff0d7424 */ /* 0x000fe200078e00ff */
[----:B------:R-:W-:-:S02]  /*11550*/  R2UR UR35, R11 ;  /* 0x000000000b2372ca */ /* 0x000fc400000e0000 */
        /* <DEDUP_REMOVED lines=8> */
[----:B0-----:R-:W-:Y:S02]  /*115e0*/  SHF.R.U32.HI R6, RZ, 0x7, R6 ;  /* 0x00000007ff067819 */ /* 0x001fe40000011606 */
[----:B------:R-:W-:Y:S01]  /*115f0*/  R2UR UR22, R12 ;  /* 0x000000000c1672ca */ /* 0x000fe200000e0000 */
[----:B------:R-:W-:Y:S01]  /*11600*/  VIADD R12, R10, 0x402 ;  /* 0x000004020a0c7836 */ /* 0x000fe20000000000 */
[----:B------:R-:W-:Y:S01]  /*11610*/  R2UR UR23, R13 ;  /* 0x000000000d1772ca */ /* 0x000fe200000e0000 */
[----:B------:R-:W-:Y:S02]  /*11620*/  VIADD R6, R6, 0x8 ;  /* 0x0000000806067836 */ /* 0x000fe40000000000 */
[----:B------:R-:W-:Y:S01]  /*11630*/  IMAD.MOV.U32 R13, RZ, RZ, 0x40000040 ;  /* 0x40000040ff0d7424 */ /* 0x000fe200078e00ff */
[----:B------:R-:W-:Y:S01]  /*11640*/  R2UR UR26, R12 ;  /* 0x000000000c1a72ca */ /* 0x000fe200000e0000 */
[C---:B------:R-:W-:Y:S01]  /*11650*/  VIADD R12, R10.reuse, 0x404 ;  /* 0x000004040a0c7836 */ /* 0x040fe20000000000 */
[----:B------:R0:W-:Y:S01]  /*11660*/  BAR.SYNC.DEFER_BLOCKING R6, 0x100 ;  /* 0x000400060000751d */ /* 0x0001e20000010000 */
[----:B------:R-:W-:-:S02]  /*11670*/  IADD3 R10, R10, 0x406, RZ ;  /* 0x000004060a0a7810 */ /* 0x000fc40007ffe0ff */
[----:B------:R-:W-:Y:S01]  /*11680*/  R2UR UR27, R13 ;  /* 0x000000000d1b72ca */ /* 0x000fe200000e0000 */
[----:B------:R-:W-:Y:S01]  /*11690*/  IMAD.MOV.U32 R13, RZ, RZ, 0x40000040 ;  /* 0x40000040ff0d7424 */ /* 0x000fe200078e00ff */
[----:B------:R-:W-:Y:S02]  /*116a0*/  R2UR UR30, R12 ;  /* 0x000000000c1e72ca */ /* 0x000fe400000e0000 */
[----:B------:R-:W-:Y:S02]  /*116b0*/  R2UR UR34, R10 ;  /* 0x000000000a2272ca */ /* 0x000fe400000e0000 */
[----:B------:R-:W-:Y:S01]  /*116c0*/  R2UR UR31, R13 ;  /* 0x000000000d1f72ca */ /* 0x000fe200000e0000 */
        /* <DEDUP_REMOVED lines=27> */
.L_x_1853:
[----:B------:R-:W-:Y:S01]  /*11880*/  SHF.L.U32 R6, R186, 0x1f, RZ ;  /* 0x0000001fba067819 */ /* 0x000fe200000006ff */
[----:B------:R-:W-:-:S04]  /*11890*/  IMAD R11, R22, 0x8, R2 ;  /* 0x00000008160b7824 */ /* 0x000fc800078e0202 */
[----:B------:R0:W1:Y:S01]  /*118a0*/  SYNCS.PHASECHK.TRANS64.TRYWAIT P4, [R11+URZ+0x28850], R6 ;  /* 0x028850060b0075a7 */ /* 0x000062000808017f */
[----:B------:R-:W-:Y:S05]  /*118b0*/  @!P0 BRA `(.L_x_1854) ;  /* 0x0000000000048947 */ /* 0x000fea0003800000 */
[----:B------:R-:W-:Y:S01]  /*118c0*/  BPT.TRAP 0x1 ;  /* 0x000000040000795c */ /* 0x000fe20000300000 */
.L_x_1854:
[----:B-1----:R-:W-:Y:S05]  /*118d0*/  @P4 BRA `(.L_x_1852) ;  /* 0x0000000000084947 */ /* 0x002fea0003800000 */
[----:B------:R-:W1:Y:S02]  /*118e0*/  SYNCS.PHASECHK.TRANS64.TRYWAIT P4, [R11+URZ+0x28850], R6 ;  /* 0x028850060b0075a7 */ /* 0x000e64000808017f */
[----:B-1----:R-:W-:Y:S05]  /*118f0*/  @!P4 BRA `(.L_x_1855) ;  /* 0x0000013c00e4c947 */ /* 0x002fea0003800000 */
.L_x_1852:
[----:B01----:R-:W-:Y:S01]  /*11900*/  VIADD R6, R2, 0x400 ;  /* 0x0000040002067836 */ /* 0x003fe20000000000 */
[----:B------:R-:W-:Y:S05]  /*11910*/  WARPSYNC.ALL ;  /* 0x0000000000007948 */ /* 0x000fea0003800000 */
[----:B------:R-:W-:Y:S01]  /*11920*/  SHF.R.U32.HI R6, RZ, 0x4, R6 ;  /* 0x00000004ff067819 */ /* 0x000fe20000011606 */
[----:B------:R-:W-:Y:S01]  /*11930*/  WARPGROUP.ARRIVE ;  /* 0x00000000000079c5 */ /* 0x000fe20000000000 */
[----:B------:R-:W-:-:S05]  /*11940*/  IMAD.MOV.U32 R13, RZ, RZ, 0x40000040 ;  /* 0x40000040ff0d7424 */ /* 0x000fca00078e00ff */
[----:B------:R-:W0:Y:S01]  /*11950*/  S2R R20, SR_TID.X ;  /* 0x0000000000147919 */ /* 0x000e220000002100 */
[----:B------:R-:W-:-:S04]  /*11960*/  LOP3.LUT R6, R6, 0x3fff, RZ, 0xc0, !PT ;  /* 0x00003fff06067812 */ /* 0x000fc800078ec0ff */
[----:B------:R-:W-:Y:S02]  /*11970*/  LOP3.LUT R11, R6, 0x4000000, RZ, 0xfc, !PT ;  /* 0x04000000060b7812 */ /* 0x000fe400078efcff */
[----:B------:R-:W1:Y:S03]  /*11980*/  @P2 LDC R6, c[0x0][0x44c] ;  /* 0x00011300ff062b82 */ /* 0x000e660000000800 */
[----:B------:R-:W-:Y:S02]  /*11990*/  IMAD R10, R22, 0x800, R11 ;  /* 0x00000800160a7824 */ /* 0x000fe400078e020b */
[----:B------:R-:W-:Y:S02]  /*119a0*/  IMAD.MOV.U32 R11, RZ, RZ, 0x40000040 ;  /* 0x40000040ff0b7424 */ /* 0x000fe400078e00ff */
[C---:B------:R-:W-:Y:S01]  /*119b0*/  VIADD R12, R10.reuse, 0x80 ;  /* 0x000000800a0c7836 */ /* 0x040fe20000000000 */
[----:B------:R-:W-:-:S02]  /*119c0*/  R2UR UR10, R10 ;  /* 0x000000000a0a72ca */ /* 0x000fc400000e0000 */
[----:B------:R-:W-:Y:S01]  /*119d0*/  R2UR UR11, R11 ;  /* 0x000000000b0b72ca */ /* 0x000fe200000e0000 */
[----:B------:R-:W-:-:S12]  /*119e0*/  IMAD.MOV.U32 R11, RZ, RZ, 0x40000040 ;  /* 0x40000040ff0b7424 */ /* 0x000fd800078e00ff */
[----:B------:R-:W-:Y:S01]  /*119f0*/  HGMMA.64x128x16.F32 R88, R180, gdesc[UR8].tnspB, R88, gsb0 ;  /* 0x41e00008b4587df0 */ /* 0x000fe20008000858 */
[----:B------:R-:W-:Y:S01]  /*11a00*/  R2UR UR10, R12 ;  /* 0x000000000c0a72ca */ /* 0x000fe200000e0000 */
[----:B------:R-:W-:Y:S01]  /*11a10*/  VIADD R12, R10, 0x100 ;  /* 0x000001000a0c7836 */ /* 0x000fe20000000000 */
[----:B------:R-:W-:Y:S01]  /*11a20*/  R2UR UR11, R13 ;  /* 0x000000000d0b72ca */ /* 0x000fe200000e0000 */
[----:B------:R-:W-:Y:S01]  /*11a30*/  IMAD.MOV.U32 R13, RZ, RZ, 0x40000040 ;  /* 0x40000040ff0d7424 */ /* 0x000fe200078e00ff */
[----:B0-----:R-:W-:Y:S01]  /*11a40*/  SHF.R.U32.HI R20, RZ, 0x7, R20 ;  /* 0x00000007ff147819 */ /* 0x001fe20000011614 */
        /* <DEDUP_REMOVED lines=32> */
[----:B------:R-:W-:Y:S02]  /*11c50*/  R2UR UR10, R12 ;  /* 0x000000000c0a72ca */ /* 0x000fe400000e0000 */
[----:B------:R-:W-:Y:S01]  /*11c60*/  R2UR UR11, R13 ;  /* 0x000000000d0b72ca */ /* 0x000fe200000e0000 */
[----:B------:R-:W-:Y:S02]  /*11c70*/  WARPGROUP.DEPBAR.LE gsb0, 0x0 ;  /* 0x00008000000079c5 */ /* 0x000fe40000010000 */
[----:B------:R-:W-:-:S10]  /*11c80*/  WARPGROUP.ARRIVE ;  /* 0x00000000000079c5 */ /* 0x000fd40000000000 */
[----:B------:R-:W-:Y:S01]  /*11c90*/  HGMMA.64x128x16.F32 R88, R156, gdesc[UR8].tnspB, R88, gsb0 ;  /* 0x41e000089c587df0 */ /* 0x000fe20008000858 */
[----:B------:R-:W-:Y:S02]  /*11ca0*/  R2UR UR10, R10 ;  /* 0x000000000a0a72ca */ /* 0x000fe400000e0000 */
[----:B------:R-:W-:Y:S02]  /*11cb0*/  R2UR UR11, R11 ;  /* 0x000000000b0b72ca */ /* 0x000fe400000e0000 */
[----:B------:R-:W0:Y:S01]  /*11cc0*/  @P2 LDC R11, c[0x0][0x450] ;  /* 0x00011400ff0b2b82 */ /* 0x000e220000000800 */
[----:B------:R-:W-:Y:S02]  /*11cd0*/  WARPGROUP.DEPBAR.LE gsb0, 0x0 ;  /* 0x00008000000079c5 */ /* 0x000fe40000010000 */
[----:B------:R-:W-:-:S08]  /*11ce0*/  WARPGROUP.ARRIVE ;  /* 0x00000000000079c5 */ /* 0x000fd00000000000 */
[----:B------:R-:W-:Y:S03]  /*11cf0*/  HGMMA.64x128x16.F32 R88, R152, gdesc[UR8].tnspB, R88, gsb0 ;  /* 0x41e0000898587df0 */ /* 0x000fe60008000858 */
[----:B------:R-:W-:Y:S02]  /*11d00*/  WARPGROUP.DEPBAR.LE gsb0, 0x0 ;  /* 0x00008000000079c5 */ /* 0x000fe40000010000 */
[----:B------:R-:W-:Y:S02]  /*11d10*/  IMAD.IADD R155, R195, 0x1, R193 ;  /* 0x00000001c39b7824 */ /* 0x000fe400078e02c1 */
[----:B------:R-:W-:Y:S02]  /*11d20*/  IMAD.SHL.U32 R153, R4, 0x80, RZ ;  /* 0x0000008004997824 */ /* 0x000fe400078e00ff */
[----:B-1----:R-:W-:-:S03]  /*11d30*/  @P2 IMAD.HI.U32 R10, R155, R6, RZ ;  /* 0x000000069b0a2227 */ /* 0x002fc600078e00ff */
[----:B------:R-:W-:Y:S01]  /*11d40*/  IADD3 R12, -R153, 0x1, RZ ;  /* 0x00000001990c7810 */ /* 0x000fe20007ffe1ff */
[----:B------:R-:W-:Y:S01]  /*11d50*/  @!P1 IMAD R6, R15, 0x8, R2 ;  /* 0x000000080f069824 */ /* 0x000fe200078e0202 */
[----:B0-----:R-:W-:Y:S02]  /*11d60*/  @P2 SHF.R.U32.HI R155, RZ, R11, R10 ;  /* 0x0000000bff9b2219 */ /* 0x001fe4000001160a */
[----:B------:R-:W-:Y:S01]  /*11d70*/  IADD3 R10, -R20, 0xb, RZ ;  /* 0x0000000b140a7810 */ /* 0x000fe20007ffe1ff */
[----:B------:R-:W-:Y:S02]  /*11d80*/  @!P1 VIADD R6, R6, 0x28840 ;  /* 0x0002884006069836 */ /* 0x000fe40000000000 */
[----:B------:R-:W0:Y:S01]  /*11d90*/  SHFL.IDX PT, R20, R155, RZ, 0x1c1f ;  /* 0x001c1fff9b147589 */ /* 0x000e2200000e0000 */
[----:B------:R-:W-:Y:S02]  /*11da0*/  IMAD R12, R189, -0x2, R12 ;  /* 0xfffffffebd0c7824 */ /* 0x000fe400078e020c */
[----:B------:R-:W-:Y:S01]  /*11db0*/  @!P1 PRMT R6, RZ, 0x654, R6 ;  /* 0x00000654ff069816 */ /* 0x000fe20000000006 */
[----:B------:R1:W-:Y:S06]  /*11dc0*/  BAR.ARV R10, 0x100 ;  /* 0x0004000a0000751d */ /* 0x0003ec0000002000 */
[----:B------:R2:W-:Y:S01]  /*11dd0*/  @!P1 SYNCS.ARRIVE.TRANS64.RED.A1T0 RZ, [R6+URZ], RZ ;  /* 0x000000ff06ff99a7 */ /* 0x0005e2000810043f */
[----:B------:R-:W-:-:S05]  /*11de0*/  IADD3 R12, -R187, R12, R188 ;  /* 0x0000000cbb0c7210 */ /* 0x000fca0007ffe1bc */
[----:B------:R-:W-:Y:S02]  /*11df0*/  VIADD R21, R12, UR48 ;  /* 0x000000300c157c36 */ /* 0x000fe40008000000 */
[----:B--2---:R-:W-:-:S05]  /*11e00*/  IMAD.U32 R6, RZ, RZ, UR6 ;  /* 0x00000006ff067e24 */ /* 0x004fca000f8e00ff */
[----:B------:R-:W-:Y:S01]  /*11e10*/  LOP3.LUT R13, RZ, R6, RZ, 0x33, !PT ;  /* 0x00000006ff0d7212 */ /* 0x000fe200078e33ff */
[----:B0-----:R-:W-:-:S04]  /*11e20*/  IMAD.IADD R157, R21, 0x1, R20 ;  /* 0x00000001159d7824 */ /* 0x001fc800078e0214 */
[----:B------:R-:W-:-:S04]  /*11e30*/  IMAD.IADD R13, R13, 0x1, R12 ;  /* 0x000000010d0d7824 */ /* 0x000fc800078e020c */
[----:B------:R-:W-:Y:S01]  /*11e40*/  IMAD.IADD R159, R13, 0x1, R20 ;  /* 0x000000010d9f7824 */ /* 0x000fe200078e0214 */
[----:B-1----:R-:W-:Y:S06]  /*11e50*/  @!P3 BRA `(.L_x_1856) ;  /* 0x000000000058b947 */ /* 0x002fec0003800000 */
[----:B------:R-:W-:Y:S01]  /*11e60*/  IADD3 R12, -R187, R188, R20 ;  /* 0x000000bcbb0c7210 */ /* 0x000fe20007ffe114 */
[----:B------:R-:W-:Y:S03]  /*11e70*/  BSSY B0, `(.L_x_1857) ;  /* 0x0000010000007945 */ /* 0x000fe60003800000 */
        /* <DEDUP_REMOVED lines=10> */
.L_x_1858:
[----:B------:R-:W-:-:S05]  /*11f20*/  IMAD.U32 R20, RZ, RZ, UR4 ;  /* 0x00000004ff147e24 */ /* 0x000fca000f8e00ff */
[----:B------:R-:W-:-:S13]  /*11f30*/  ISETP.NE.AND P4, PT, R20, 0x1, PT ;  /* 0x000000011400780c */ /* 0x000fda0003f85270 */
[----:B------:R-:W0:Y:S02]  /*11f40*/  @P4 LDC.64 R10, c[0x0][0x9e8] ;  /* 0x00027a00ff0a4b82 */ /* 0x000e240000000a00 */
[----:B0-----:R-:W-:-:S05]  /*11f50*/  @P4 IMAD.HI.U32 R10, R12, R10, RZ ;  /* 0x0000000a0c0a4227 */ /* 0x001fca00078e00ff */
[----:B------:R-:W-:-:S07]  /*11f60*/  @P4 SHF.R.U32.HI R12, RZ, R11, R10 ;  /* 0x0000000bff0c4219 */ /* 0x000fce000001160a */
.L_x_1859:
[----:B------:R-:W-:Y:S05]  /*11f70*/  BSYNC B0 ;  /* 0x0000000000007941 */ /* 0x000fea0003800000 */
.L_x_1857:
[----:B------:R-:W-:-:S04]  /*11f80*/  IMAD R12, R12, R20, -R153 ;  /* 0x000000140c0c7224 */ /* 0x000fc800078e0a99 */
[----:B------:R-:W-:-:S05]  /*11f90*/  IMAD R12, R189, -0x2, R12 ;  /* 0xfffffffebd0c7824 */ /* 0x000fca00078e020c */
[----:B------:R-:W-:Y:S02]  /*11fa0*/  VIADDMNMX R157, R12, R20, R157, PT ;  /* 0x000000140c9d7246 */ /* 0x000fe4000380019d */
[----:B------:R-:W-:-:S07]  /*11fb0*/  VIMNMX R159, R159, R12, !PT ;  /* 0x0000000c9f9f7248 */ /* 0x000fce0007fe0100 */
.L_x_1856:
[----:B------:R-:W-:Y:S01]  /*11fc0*/  ISETP.GT.AND P4, PT, R4, -0x1, PT ;  /* 0xffffffff0400780c */ /* 0x000fe20003f84270 */
[----:B------:R-:W0:Y:S03]  /*11fd0*/  SHFL.IDX PT, R10, R155, 0x1, 0x1c1f ;  /* 0x003c1f009b0a7f89 */ /* 0x000e2600000e0000 */
[----:B------:R-:W-:-:S04]  /*11fe0*/  ISETP.GT.AND P5, PT, R159, RZ, P4 ;  /* 0x000000ff9f00720c */ /* 0x000fc800027a4270 */
[----:B------:R-:W-:-:S04]  /*11ff0*/  ISETP.LT.OR P5, PT, R157, 0x1, P5 ;  /* 0x000000019d00780c */ /* 0x000fc80002fa1670 */
[----:B------:R-:W-:Y:S02]  /*12000*/  FSEL R24, R24, -INF , !P5 ;  /* 0xff80000018187808 */ /* 0x000fe40006800000 */
[----:B------:R-:W-:-:S04]  /*12010*/  ISETP.GT.AND P5, PT, R159, 0x1, P4 ;  /* 0x000000019f00780c */ /* 0x000fc800027a4270 */
[----:B------:R-:W-:-:S04]  /*12020*/  ISETP.LT.OR P5, PT, R157, 0x2, P5 ;  /* 0x000000029d00780c */ /* 0x000fc80002fa1670 */
[----:B------:R-:W-:Y:S02]  /*12030*/  FSEL R12, R25, -INF , !P5 ;  /* 0xff800000190c7808 */ /* 0x000fe40006800000 */
[----:B------:R-:W-:Y:S01]  /*12040*/  ISETP.GT.AND P5, PT, R159, 0x8, P4 ;  /* 0x000000089f00780c */ /* 0x000fe200027a4270 */
[--C-:B0-----:R-:W-:Y:S02]  /*12050*/  IMAD.IADD R21, R21, 0x1, R10.reuse ;  /* 0x0000000115157824 */ /* 0x101fe400078e020a */
[----:B------:R-:W-:Y:S01]  /*12060*/  IMAD.IADD R13, R13, 0x1, R10 ;  /* 0x000000010d0d7824 */ /* 0x000fe200078e020a */
[----:B------:R-:W-:-:S04]  /*12070*/  ISETP.LT.OR P5, PT, R157, 0x9, P5 ;  /* 0x000000099d00780c */ /* 0x000fc80002fa1670 */
[----:B------:R-:W-:Y:S02]  /*12080*/  FSEL R28, R28, -INF , !P5 ;  /* 0xff8000001c1c7808 */ /* 0x000fe40006800000 */
[----:B------:R-:W-:-:S04]  /*12090*/  ISETP.GT.AND P5, PT, R159, 0x9, P4 ;  /* 0x000000099f00780c */ /* 0x000fc800027a4270 */
        /* <DEDUP_REMOVED lines=85> */
[----:B------:R-:W-:Y:S01]  /*125f0*/  FSEL R178, R85, -INF , !P5 ;  /* 0xff80000055b27808 */ /* 0x000fe20006800000 */
[----:B------:R-:W-:Y:S08]  /*12600*/  @!P3 BRA `(.L_x_1860) ;  /* 0x000000000058b947 */ /* 0x000ff00003800000 */
        /* <DEDUP_REMOVED lines=12> */
.L_x_1862:
[----:B------:R-:W-:-:S04]  /*126d0*/  MOV R180, UR4 ;  /* 0x0000000400b47c02 */ /* 0x000fc80008000f00 */
[----:B------:R-:W-:-:S13]  /*126e0*/  ISETP.NE.AND P5, PT, R180, 0x1, PT ;  /* 0x00000001b400780c */ /* 0x000fda0003fa5270 */
[----:B------:R-:W0:Y:S02]  /*126f0*/  @P5 LDC.64 R10, c[0x0][0x9e8] ;  /* 0x00027a00ff0a5b82 */ /* 0x000e240000000a00 */
[----:B0-----:R-:W-:-:S05]  /*12700*/  @P5 IMAD.HI.U32 R10, R25, R10, RZ ;  /* 0x0000000a190a5227 */ /* 0x001fca00078e00ff */
[----:B------:R-:W-:-:S07]  /*12710*/  @P5 SHF.R.U32.HI R25, RZ, R11, R10 ;  /* 0x0000000bff195219 */ /* 0x000fce000001160a */
.L_x_1863:
[----:B------:R-:W-:Y:S05]  /*12720*/  BSYNC B0 ;  /* 0x0000000000007941 */ /* 0x000fea0003800000 */
.L_x_1861:
[----:B------:R-:W-:-:S04]  /*12730*/  IMAD R10, R25, R180, -R153 ;  /* 0x000000b4190a7224 */ /* 0x000fc800078e0a99 */
[----:B------:R-:W-:-:S05]  /*12740*/  IMAD R10, R189, -0x2, R10 ;  /* 0xfffffffebd0a7824 */ /* 0x000fca00078e020a */
[----:B------:R-:W-:Y:S02]  /*12750*/  VIADDMNMX R21, R10, R180, R21, PT ;  /* 0x000000b40a157246 */ /* 0x000fe40003800115 */
[----:B------:R-:W-:-:S07]  /*12760*/  VIMNMX R13, R13, R10, !PT ;  /* 0x0000000a0d0d7248 */ /* 0x000fce0007fe0100 */
.L_x_1860:
[----:B------:R-:W-:Y:S01]  /*12770*/  ISETP.GT.AND P5, PT, R13, 0x1, P4 ;  /* 0x000000010d00780c */ /* 0x000fe200027a4270 */
[----:B------:R-:W-:Y:S01]  /*12780*/  @!P1 IMAD R22, R22, 0x8, R2 ;  /* 0x0000000816169824 */ /* 0x000fe200078e0202 */
[----:B------:R-:W-:Y:S02]  /*12790*/  FMNMX.FTZ R11, R24, R0, !PT ;  /* 0x00000000180b7209 */ /* 0x000fe40007810000 */
[----:B------:R-:W-:Y:S02]  /*127a0*/  ISETP.LT.OR P5, PT, R21, 0x2, P5 ;  /* 0x000000021500780c */ /* 0x000fe40002fa1670 */
[----:B------:R-:W-:Y:S02]  /*127b0*/  FMNMX.FTZ R11, R12, R11, !PT ;  /* 0x0000000b0c0b7209 */ /* 0x000fe40007810000 */
[----:B------:R-:W-:Y:S02]  /*127c0*/  FSEL R180, R27, -INF , !P5 ;  /* 0xff8000001bb47808 */ /* 0x000fe40006800000 */
[----:B------:R-:W-:-:S02]  /*127d0*/  ISETP.GT.AND P5, PT, R13, 0x8, P4 ;  /* 0x000000080d00780c */ /* 0x000fc400027a4270 */
[----:B------:R-:W-:Y:S02]  /*127e0*/  FMNMX.FTZ R11, R28, R11, !PT ;  /* 0x0000000b1c0b7209 */ /* 0x000fe40007810000 */
[----:B------:R-:W-:Y:S02]  /*127f0*/  ISETP.LT.OR P5, PT, R21, 0x9, P5 ;  /* 0x000000091500780c */ /* 0x000fe40002fa1670 */
[----:B------:R-:W-:Y:S02]  /*12800*/  FMNMX.FTZ R11, R20, R11, !PT ;  /* 0x0000000b140b7209 */ /* 0x000fe40007810000 */
[----:B------:R-:W-:Y:S02]  /*12810*/  FSEL R30, R30, -INF , !P5 ;  /* 0xff8000001e1e7808 */ /* 0x000fe40006800000 */
[----:B------:R-:W-:Y:S02]  /*12820*/  ISETP.GT.AND P5, PT, R13, 0x9, P4 ;  /* 0x000000090d00780c */ /* 0x000fe400027a4270 */
[----:B------:R-:W-:-:S02]  /*12830*/  FMNMX.FTZ R11, R32, R11, !PT ;  /* 0x0000000b200b7209 */ /* 0x000fc40007810000 */
[----:B------:R-:W-:Y:S02]  /*12840*/  ISETP.LT.OR P5, PT, R21, 0xa, P5 ;  /* 0x0000000a1500780c */ /* 0x000fe40002fa1670 */
[----:B------:R-:W-:Y:S02]  /*12850*/  FMNMX.FTZ R11, R152, R11, !PT ;  /* 0x0000000b980b7209 */ /* 0x000fe40007810000 */
[----:B------:R-:W-:Y:S02]  /*12860*/  FSEL R182, R31, -INF , !P5 ;  /* 0xff8000001fb67808 */ /* 0x000fe40006800000 */
[----:B------:R-:W-:Y:S02]  /*12870*/  ISETP.GT.AND P5, PT, R13, 0x10, P4 ;  /* 0x000000100d00780c */ /* 0x000fe400027a4270 */
[----:B------:R-:W-:Y:S02]  /*12880*/  FMNMX.FTZ R11, R36, R11, !PT ;  /* 0x0000000b240b7209 */ /* 0x000fe40007810000 */
[----:B------:R-:W-:-:S02]  /*12890*/  ISETP.LT.OR P5, PT, R21, 0x11, P5 ;  /* 0x000000111500780c */ /* 0x000fc40002fa1670 */
[----:B------:R-:W-:Y:S02]  /*128a0*/  FMNMX.FTZ R11, R154, R11, !PT ;  /* 0x0000000b9a0b7209 */ /* 0x000fe40007810000 */
[----:B------:R-:W-:Y:S02]  /*128b0*/  FSEL R34, R34, -INF , !P5 ;  /* 0xff80000022227808 */ /* 0x000fe40006800000 */
[----:B------:R-:W-:Y:S02]  /*128c0*/  ISETP.GT.AND P5, PT, R13, 0x11, P4 ;  /* 0x000000110d00780c */ /* 0x000fe400027a4270 */
[----:B------:R-:W-:Y:S02]  /*128d0*/  FMNMX.FTZ R11, R40, R11, !PT ;  /* 0x0000000b280b7209 */ /* 0x000fe40007810000 */
[----:B------:R-:W-:Y:S02]  /*128e0*/  ISETP.LT.OR P5, PT, R21, 0x12, P5 ;  /* 0x000000121500780c */ /* 0x000fe40002fa1670 */
[----:B------:R-:W-:-:S02]  /*128f0*/  FMNMX.FTZ R11, R156, R11, !PT ;  /* 0x0000000b9c0b7209 */ /* 0x000fc40007810000 */
[----:B------:R-:W-:Y:S02]  /*12900*/  FSEL R186, R35, -INF , !P5 ;  /* 0xff80000023ba7808 */ /* 0x000fe40006800000 */
[----:B------:R-:W-:Y:S02]  /*12910*/  ISETP.GT.AND P5, PT, R13, 0x18, P4 ;  /* 0x000000180d00780c */ /* 0x000fe400027a4270 */
[----:B------:R-:W-:Y:S02]  /*12920*/  FMNMX.FTZ R11, R44, R11, !PT ;  /* 0x0000000b2c0b7209 */ /* 0x000fe40007810000 */
[----:B------:R-:W-:Y:S02]  /*12930*/  ISETP.LT.OR P5, PT, R21, 0x19, P5 ;  /* 0x000000191500780c */ /* 0x000fe40002fa1670 */
[----:B------:R-:W-:Y:S02]  /*12940*/  FMNMX.FTZ R11, R158, R11, !PT ;  /* 0x0000000b9e0b7209 */ /* 0x000fe40007810000 */
[----:B------:R-:W-:-:S02]  /*12950*/  FSEL R38, R38, -INF , !P5 ;  /* 0xff80000026267808 */ /* 0x000fc40006800000 */
[----:B------:R-:W-:Y:S02]  /*12960*/  ISETP.GT.AND P5, PT, R13, 0x19, P4 ;  /* 0x000000190d00780c */ /* 0x000fe400027a4270 */
        /* <DEDUP_REMOVED lines=49> */
[----:B------:R-:W-:Y:S01]  /*12c80*/  ISETP.GT.AND P5, PT, R13, 0x41, P4 ;  /* 0x000000410d00780c */ /* 0x000fe200027a4270 */
[----:B------:R-:W0:Y:S03]  /*12c90*/  SHFL.BFLY PT, R10, R11, 0x2, 0x1f ;  /* 0x0c401f000b0a7f89 */ /* 0x000e2600000e0000 */
[----:B------:R-:W-:-:S04]  /*12ca0*/  ISETP.LT.OR P5, PT, R21, 0x42, P5 ;  /* 0x000000421500780c */ /* 0x000fc80002fa1670 */
[----:B------:R-:W-:Y:S02]  /*12cb0*/  FSEL R59, R59, -INF , !P5 ;  /* 0xff8000003b3b7808 */ /* 0x000fe40006800000 */
[----:B------:R-:W-:-:S04]  /*12cc0*/  ISETP.GT.AND P5, PT, R13, 0x48, P4 ;  /* 0x000000480d00780c */ /* 0x000fc800027a4270 */
[----:B------:R-:W-:-:S04]  /*12cd0*/  ISETP.LT.OR P5, PT, R21, 0x49, P5 ;  /* 0x000000491500780c */ /* 0x000fc80002fa1670 */
[----:B------:R-:W-:Y:S02]  /*12ce0*/  FSEL R62, R62, -INF , !P5 ;  /* 0xff8000003e3e7808 */ /* 0x000fe40006800000 */
[----:B------:R-:W-:-:S04]  /*12cf0*/  ISETP.GT.AND P5, PT, R13, 0x49, P4 ;  /* 0x000000490d00780c */ /* 0x000fc800027a4270 */
[----:B------:R-:W-:Y:S02]  /*12d00*/  ISETP.LT.OR P5, PT, R21, 0x4a, P5 ;  /* 0x0000004a1500780c */ /* 0x000fe40002fa1670 */
[----:B0-----:R-:W-:Y:S02]  /*12d10*/  FMNMX.FTZ R25, R11, R10, !PT ;  /* 0x0000000a0b197209 */ /* 0x001fe40007810000 */
[----:B------:R-:W-:Y:S01]  /*12d20*/  FSEL R63, R63, -INF , !P5 ;  /* 0xff8000003f3f7808 */ /* 0x000fe20006800000 */
[----:B------:R-:W0:Y:S01]  /*12d30*/  LDC R11, c[0x0][0x988] ;  /* 0x00026200ff0b7b82 */ /* 0x000e220000000800 */
[----:B------:R-:W-:Y:S01]  /*12d40*/  ISETP.GT.AND P5, PT, R13, 0x50, P4 ;  /* 0x000000500d00780c */ /* 0x000fe200027a4270 */
[----:B------:R-:W1:Y:S03]  /*12d50*/  SHFL.BFLY PT, R10, R25, 0x1, 0x1f ;  /* 0x0c201f00190a7f89 */ /* 0x000e6600000e0000 */
[----:B------:R-:W-:-:S04]  /*12d60*/  ISETP.LT.OR P5, PT, R21, 0x51, P5 ;  /* 0x000000511500780c */ /* 0x000fc80002fa1670 */
[----:B------:R-:W-:Y:S02]  /*12d70*/  FSEL R66, R66, -INF , !P5 ;  /* 0xff80000042427808 */ /* 0x000fe40006800000 */
[----:B------:R-:W-:-:S04]  /*12d80*/  ISETP.GT.AND P5, PT, R13, 0x51, P4 ;  /* 0x000000510d00780c */ /* 0x000fc800027a4270 */
[----:B------:R-:W-:-:S04]  /*12d90*/  ISETP.LT.OR P5, PT, R21, 0x52, P5 ;  /* 0x000000521500780c */ /* 0x000fc80002fa1670 */
[----:B------:R-:W-:Y:S02]  /*12da0*/  FSEL R67, R67, -INF , !P5 ;  /* 0xff80000043437808 */ /* 0x000fe40006800000 */
[----:B------:R-:W-:-:S04]  /*12db0*/  ISETP.GT.AND P5, PT, R13, 0x58, P4 ;  /* 0x000000580d00780c */ /* 0x000fc800027a4270 */
[----:B------:R-:W-:Y:S02]  /*12dc0*/  ISETP.LT.OR P5, PT, R21, 0x59, P5 ;  /* 0x000000591500780c */ /* 0x000fe40002fa1670 */
[----:B-1----:R-:W-:Y:S02]  /*12dd0*/  FMNMX.FTZ R10, R25, R10, !PT ;  /* 0x0000000a190a7209 */ /* 0x002fe40007810000 */
[----:B------:R-:W-:Y:S02]  /*12de0*/  FSEL R70, R70, -INF , !P5 ;  /* 0xff80000046467808 */ /* 0x000fe40006800000 */
[----:B------:R-:W-:Y:S01]  /*12df0*/  ISETP.GT.AND P5, PT, R13, 0x59, P4 ;  /* 0x000000590d00780c */ /* 0x000fe200027a4270 */
[----:B0-----:R-:W-:-:S03]  /*12e00*/  FMUL.FTZ R51, R10, R11 ;  /* 0x0000000b0a337220 */ /* 0x001fc60000410000 */
        /* <DEDUP_REMOVED lines=23> */
[C---:B------:R-:W-:Y:S02]  /*12f80*/  ISETP.GT.AND P5, PT, R13.reuse, RZ, P4 ;  /* 0x000000ff0d00720c */ /* 0x040fe400027a4270 */
[----:B------:R-:W-:Y:S02]  /*12f90*/  ISETP.GT.AND P4, PT, R13, 0x79, P4 ;  /* 0x000000790d00780c */ /* 0x000fe40002784270 */
[C---:B------:R-:W-:Y:S02]  /*12fa0*/  ISETP.LT.OR P5, PT, R21.reuse, 0x1, P5 ;  /* 0x000000011500780c */ /* 0x040fe40002fa1670 */
[----:B------:R-:W-:Y:S02]  /*12fb0*/  ISETP.LT.OR P4, PT, R21, 0x7a, P4 ;  /* 0x0000007a1500780c */ /* 0x000fe40002781670 */
[----:B------:R-:W-:-:S02]  /*12fc0*/  FSEL R57, R26, -INF , !P5 ;  /* 0xff8000001a397808 */ /* 0x000fc40006800000 */
[----:B------:R-:W-:Y:S02]  /*12fd0*/  FSETP.NEU.FTZ.AND P5, PT, R10, -INF , PT ;  /* 0xff8000000a00780b */ /* 0x000fe40003fbd000 */
[----:B------:R-:W-:Y:S02]  /*12fe0*/  FMNMX.FTZ R29, R57, R8, !PT ;  /* 0x00000008391d7209 */ /* 0x000fe40007810000 */
[----:B------:R-:W-:Y:S02]  /*12ff0*/  FSEL R51, R51, RZ, P5 ;  /* 0x000000ff33337208 */ /* 0x000fe40002800000 */
[----:B------:R-:W-:Y:S02]  /*13000*/  FMNMX.FTZ R29, R180, R29, !PT ;  /* 0x0000001db41d7209 */ /* 0x000fe40007810000 */
[----:B------:R-:W-:Y:S01]  /*13010*/  FSEL R61, R10, RZ, P5 ;  /* 0x000000ff0a3d7208 */ /* 0x000fe20002800000 */
        /* <DEDUP_REMOVED lines=11> */
[----:B------:R-:W-:Y:S01]  /*130d0*/  FADD.FTZ R0, -R61, R0 ;  /* 0x000000003d007221 */ /* 0x000fe20000010100 */
[--C-:B------:R-:W-:Y:S01]  /*130e0*/  FFMA.FTZ R28, R36, R11, -R51.reuse ;  /* 0x0000000b241c7223 */ /* 0x100fe20000010833 */
[----:B------:R-:W-:Y:S01]  /*130f0*/  FMNMX.FTZ R31, R186, R31, !PT ;  /* 0x0000001fba1f7209 */ /* 0x000fe20007810000 */
[-CC-:B------:R-:W-:Y:S01]  /*13100*/  FFMA.FTZ R32, R40, R11.reuse, -R51.reuse ;  /* 0x0000000b28207223 */ /* 0x180fe20000010833 */
[----:B------:R0:W-:Y:S01]  /*13110*/  MUFU.EX2 R29, R152 ;  /* 0x00000098001d7308 */ /* 0x0001e20000000800 */
[--C-:B------:R-:W-:Y:S01]  /*13120*/  FFMA.FTZ R36, R158, R11, -R51.reuse ;  /* 0x0000000b9e247223 */ /* 0x100fe20000010833 */
[----:B------:R-:W-:Y:S01]  /*13130*/  FMNMX.FTZ R31, R38, R31, !PT ;  /* 0x0000001f261f7209 */ /* 0x000fe20007810000 */
[-CC-:B------:R-:W-:Y:S01]  /*13140*/  FFMA.FTZ R40, R160, R11.reuse, -R51.reuse ;  /* 0x0000000ba0287223 */ /* 0x180fe20000010833 */
[-CC-:B------:R-:W-:Y:S01]  /*13150*/  FFMA.FTZ R24, R24, R11.reuse, -R51.reuse ;  /* 0x0000000b18187223 */ /* 0x180fe20000010833 */
        /* <DEDUP_REMOVED lines=10> */
[-CC-:B0-----:R-:W-:Y:S01]  /*13200*/  FFMA.FTZ R152, R80, R11.reuse, -R51.reuse ;  /* 0x0000000b50987223 */ /* 0x181fe20000010833 */
[-CC-:B------:R-:W-:Y:S01]  /*13210*/  FFMA.FTZ R49, R176, R11.reuse, -R51.reuse ;  /* 0x0000000bb0317223 */ /* 0x180fe20000010833 */
[----:B-1----:R-:W-:Y:S01]  /*13220*/  FFMA.FTZ R154, R84, R11, -R51 ;  /* 0x0000000b549a7223 */ /* 0x002fe20000010833 */
[----:B------:R-:W-:Y:S01]  /*13230*/  FMNMX.FTZ R33, R46, R33, !PT ;  /* 0x000000212e217209 */ /* 0x000fe20007810000 */
[----:B------:R-:W-:Y:S03]  /*13240*/  MUFU.EX2 R24, R24 ;  /* 0x0000001800187308 */ /* 0x000fe60000000800 */
[----:B------:R-:W-:-:S04]  /*13250*/  FMNMX.FTZ R35, R234, R33, !PT ;  /* 0x00000021ea237209 */ /* 0x000fc80007810000 */
[----:B------:R-:W-:Y:S01]  /*13260*/  FMNMX.FTZ R35, R50, R35, !PT ;  /* 0x0000002332237209 */ /* 0x000fe20007810000 */
[----:B------:R0:W-:Y:S03]  /*13270*/  MUFU.EX2 R33, R156 ;  /* 0x0000009c00217308 */ /* 0x0001e60000000800 */
[----:B------:R-:W-:-:S04]  /*13280*/  FMNMX.FTZ R37, R236, R35, !PT ;  /* 0x00000023ec257209 */ /* 0x000fc80007810000 */
[----:B------:R-:W-:Y:S01]  /*13290*/  FMNMX.FTZ R12, R54, R37, !PT ;  /* 0x00000025360c7209 */ /* 0x000fe20007810000 */
[----:B------:R1:W-:Y:S01]  /*132a0*/  MUFU.EX2 R35, R44 ;  /* 0x0000002c00237308 */ /* 0x0003e20000000800 */
[----:B0-----:R-:W-:Y:S02]  /*132b0*/  FFMA.FTZ R156, R72, R11, -R51 ;  /* 0x0000000b489c7223 */ /* 0x001fe40000010833 */
[----:B------:R-:W-:-:S04]  /*132c0*/  FMNMX.FTZ R37, R55, R12, !PT ;  /* 0x0000000c37257209 */ /* 0x000fc80007810000 */
[----:B------:R-:W-:Y:S01]  /*132d0*/  FMNMX.FTZ R12, R58, R37, !PT ;  /* 0x000000253a0c7209 */ /* 0x000fe20007810000 */
[-CC-:B------:R-:W-:Y:S01]  /*132e0*/  FFMA.FTZ R37, R48, R11.reuse, -R51.reuse ;  /* 0x0000000b30257223 */ /* 0x180fe20000010833 */
[----:B------:R-:W-:Y:S01]  /*132f0*/  FSEL R48, R87, -INF , !P4 ;  /* 0xff80000057307808 */ /* 0x000fe20006000000 */
[-CC-:B-1----:R-:W-:Y:S01]  /*13300*/  FFMA.FTZ R44, R162, R11.reuse, -R51.reuse ;  /* 0x0000000ba22c7223 */ /* 0x182fe20000010833 */
[----:B------:R-:W-:Y:S01]  /*13310*/  FMNMX.FTZ R39, R59, R12, !PT ;  /* 0x0000000c3b277209 */ /* 0x000fe20007810000 */
[----:B------:R-:W-:Y:S01]  /*13320*/  FFMA.FTZ R162, R68, R11, -R51 ;  /* 0x0000000b44a27223 */ /* 0x000fe20000010833 */
        /* <DEDUP_REMOVED lines=10> */
[----:B------:R-:W0:Y:S02]  /*133d0*/  MUFU.EX2 R20, R20 ;  /* 0x0000001400147308 */ /* 0x000e240000000800 */
[----:B------:R-:W-:Y:S01]  /*133e0*/  FMNMX.FTZ R12, R74, R41, !PT ;  /* 0x000000294a0c7209 */ /* 0x000fe20007810000 */
[----:B------:R-:W-:-:S03]  /*133f0*/  FFMA.FTZ R41, R56, R11, -R51 ;  /* 0x0000000b38297223 */ /* 0x000fc60000010833 */
[----:B------:R-:W-:Y:S02]  /*13400*/  FMNMX.FTZ R43, R75, R12, !PT ;  /* 0x0000000c4b2b7209 */ /* 0x000fe40007810000 */
[----:B------:R-:W-:Y:S02]  /*13410*/  MUFU.EX2 R28, R28 ;  /* 0x0000001c001c7308 */ /* 0x000fe40000000800 */
[----:B------:R-:W-:-:S04]  /*13420*/  FMNMX.FTZ R12, R78, R43, !PT ;  /* 0x0000002b4e0c7209 */ /* 0x000fc80007810000 */
[----:B------:R-:W-:Y:S02]  /*13430*/  FMNMX.FTZ R43, R79, R12, !PT ;  /* 0x0000000c4f2b7209 */ /* 0x000fe40007810000 */
[----:B------:R-:W-:Y:S01]  /*13440*/  MUFU.EX2 R32, R32 ;  /* 0x0000002000207308 */ /* 0x000fe20000000800 */
[----:B0-----:R-:W-:Y:S02]  /*13450*/  F2FP.F16.F32.PACK_AB R176, R29, R20 ;  /* 0x000000141db0723e */ /* 0x001fe400000000ff */
[----:B------:R-:W-:Y:S01]  /*13460*/  FMNMX.FTZ R12, R82, R43, !PT ;  /* 0x0000002b520c7209 */ /* 0x000fe20007810000 */
[----:B------:R-:W-:-:S03]  /*13470*/  FFMA.FTZ R43, R170, R11, -R51 ;  /* 0x0000000baa2b7223 */ /* 0x000fc60000010833 */
[----:B------:R-:W-:Y:S01]  /*13480*/  FMNMX.FTZ R21, R83, R12, !PT ;  /* 0x0000000c53157209 */ /* 0x000fe20007810000 */
[----:B------:R-:W0:Y:S03]  /*13490*/  MUFU.EX2 R36, R36 ;  /* 0x0000002400247308 */ /* 0x000e260000000800 */
[----:B------:R-:W-:-:S04]  /*134a0*/  FMNMX.FTZ R21, R86, R21, !PT ;  /* 0x0000001556157209 */ /* 0x000fc80007810000 */
[----:B------:R-:W-:Y:S01]  /*134b0*/  FMNMX.FTZ R12, R48, R21, !PT ;  /* 0x00000015300c7209 */ /* 0x000fe20007810000 */
[----:B------:R-:W-:Y:S01]  /*134c0*/  FFMA.FTZ R21, R168, R11, -R51 ;  /* 0x0000000ba8157223 */ /* 0x000fe20000010833 */
[----:B------:R-:W-:Y:S03]  /*134d0*/  MUFU.EX2 R37, R37 ;  /* 0x0000002500257308 */ /* 0x000fe60000000800 */
[----:B------:R-:W1:Y:S05]  /*134e0*/  SHFL.BFLY PT, R45, R12, 0x2, 0x1f ;  /* 0x0c401f000c2d7f89 */ /* 0x000e6a00000e0000 */
[----:B------:R-:W2:Y:S01]  /*134f0*/  MUFU.EX2 R40, R40 ;  /* 0x0000002800287308 */ /* 0x000ea20000000800 */
[----:B0-----:R-:W-:-:S07]  /*13500*/  F2FP.F16.F32.PACK_AB R174, R36, R35 ;  /* 0x0000002324ae723e */ /* 0x001fce00000000ff */
[----:B------:R-:W-:Y:S08]  /*13510*/  MUFU.EX2 R39, R39 ;  /* 0x0000002700277308 */ /* 0x000ff00000000800 */
[----:B------:R-:W0:Y:S01]  /*13520*/  MUFU.EX2 R44, R44 ;  /* 0x0000002c002c7308 */ /* 0x000e220000000800 */
[----:B--2---:R-:W-:Y:S02]  /*13530*/  F2FP.F16.F32.PACK_AB R168, R40, R37 ;  /* 0x0000002528a8723e */ /* 0x004fe400000000ff */
[----:B-1----:R-:W-:Y:S01]  /*13540*/  FMNMX.FTZ R52, R12, R45, !PT ;  /* 0x0000002d0c347209 */ /* 0x002fe20007810000 */
[----:B------:R-:W-:Y:S01]  /*13550*/  FFMA.FTZ R45, R172, R11, -R51 ;  /* 0x0000000bac2d7223 */ /* 0x000fe20000010833 */
[----:B------:R-:W-:-:S03]  /*13560*/  F2FP.F16.F32.PACK_AB R172, R33, R32 ;  /* 0x0000002021ac723e */ /* 0x000fc600000000ff */
[----:B------:R-:W1:Y:S01]  /*13570*/  SHFL.BFLY PT, R53, R52, 0x1, 0x1f ;  /* 0x0c201f0034357f89 */ /* 0x000e6200000e0000 */
[----:B------:R-:W-:Y:S08]  /*13580*/  MUFU.EX2 R41, R41 ;  /* 0x0000002900297308 */ /* 0x000ff00000000800 */
[----:B------:R-:W-:Y:S01]  /*13590*/  MUFU.EX2 R164, R164 ;  /* 0x000000a400a47308 */ /* 0x000fe20000000800 */
[----:B0-----:R-:W-:-:S07]  /*135a0*/  F2FP.F16.F32.PACK_AB R170, R44, R39 ;  /* 0x000000272caa723e */ /* 0x001fce00000000ff */
[----:B------:R-:W-:Y:S01]  /*135b0*/  MUFU.EX2 R13, R13 ;  /* 0x0000000d000d7308 */ /* 0x000fe20000000800 */
[----:B-1----:R-:W-:Y:S01]  /*135c0*/  FMNMX.FTZ R12, R52, R53, !PT ;  /* 0x00000035340c7209 */ /* 0x002fe20007810000 */
[-C--:B------:R-:W-:Y:S01]  /*135d0*/  FFMA.FTZ R53, R178, R11.reuse, -R51 ;  /* 0x0000000bb2357223 */ /* 0x080fe20000010833 */
[----:B------:R-:W-:-:S05]  /*135e0*/  FMUL.FTZ R51, R0, R11 ;  /* 0x0000000b00337220 */ /* 0x000fca0000410000 */
[----:B------:R-:W-:Y:S01]  /*135f0*/  MUFU.EX2 R166, R166 ;  /* 0x000000a600a67308 */ /* 0x000fe20000000800 */
[C---:B------:R-:W-:Y:S01]  /*13600*/  FSETP.NEU.FTZ.AND P4, PT, R12.reuse, -INF , PT ;  /* 0xff8000000c00780b */ /* 0x040fe20003f9d000 */
[----:B------:R-:W-:Y:S01]  /*13610*/  FMUL.FTZ R61, R12, R11 ;  /* 0x0000000b0c3d7220 */ /* 0x000fe20000410000 */
[----:B------:R-:W-:-:S04]  /*13620*/  F2FP.F16.F32.PACK_AB R178, R31, R28 ;  /* 0x0000001c1fb2723e */ /* 0x000fc800000000ff */
[----:B------:R-:W-:Y:S01]  /*13630*/  FSEL R61, R61, RZ, P4 ;  /* 0x000000ff3d3d7208 */ /* 0x000fe20002000000 */
[----:B------:R-:W0:Y:S04]  /*13640*/  MUFU.EX2 R51, R51 ;  /* 0x0000003300337308 */ /* 0x000e280000000800 */
        /* <DEDUP_REMOVED lines=12> */
[--C-:B------:R-:W-:Y:S01]  /*13710*/  FFMA.FTZ R175, R46, R11, -R61.reuse ;  /* 0x0000000b2eaf7223 */ /* 0x100fe2000001083d */
[----:B0-----:R-:W-:Y:S01]  /*13720*/  FFMA.FTZ R52, R51, R5, R24 ;  /* 0x0000000533347223 */ /* 0x001fe20000010018 */
[----:B------:R-:W-:Y:S01]  /*13730*/  MUFU.EX2 R0, R0 ;  /* 0x0000000000007308 */ /* 0x000fe20000000800 */
[-CC-:B------:R-:W-:Y:S01]  /*13740*/  FFMA.FTZ R46, R234, R11.reuse, -R61.reuse ;  /* 0x0000000bea2e7223 */ /* 0x180fe2000001083d */
[----:B------:R-:W-:Y:S01]  /*13750*/  F2FP.F16.F32.PACK_AB R182, R27, R26 ;  /* 0x0000001a1bb6723e */ /* 0x000fe200000000ff */
        /* <DEDUP_REMOVED lines=10> */
[-C--:B------:R-:W-:Y:S01]  /*13800*/  FFMA.FTZ R161, R66, R11.reuse, -R61 ;  /* 0x0000000b42a17223 */ /* 0x080fe2000001083d */
[----:B------:R-:W-:Y:S01]  /*13810*/  F2FP.F16.F32.PACK_AB R180, R25, R24 ;  /* 0x0000001819b4723e */ /* 0x000fe200000000ff */
        /* <DEDUP_REMOVED lines=17> */
[----:B------:R-:W-:Y:S01]  /*13930*/  FSEL R5, R12, RZ, P4 ;  /* 0x000000ff0c057208 */ /* 0x000fe20002000000 */
[----:B------:R-:W-:Y:S01]  /*13940*/  MUFU.EX2 R30, R30 ;  /* 0x0000001e001e7308 */ /* 0x000fe20000000800 */
[--C-:B------:R-:W-:Y:S01]  /*13950*/  FFMA.FTZ R48, R48, R11, -R61.reuse ;  /* 0x0000000b30307223 */ /* 0x100fe2000001083d */
[----:B------:R-:W-:Y:S01]  /*13960*/  FADD.FTZ R52, R33, R52 ;  /* 0x0000003421347221 */ /* 0x000fe20000010000 */
[----:B------:R-:W-:Y:S01]  /*13970*/  ISETP.GT.AND P4, PT, R4, R14, PT ;  /* 0x0000000e0400720c */ /* 0x000fe20003f84270 */
[-C--:B------:R-:W-:Y:S01]  /*13980*/  FMUL.FTZ R88, R88, R51.reuse ;  /* 0x0000003358587220 */ /* 0x080fe20000410000 */
[----:B------:R-:W-:Y:S01]  /*13990*/  FMUL.FTZ R89, R89, R51 ;  /* 0x0000003359597220 */ /* 0x000fe20000410000 */
[----:B------:R-:W-:Y:S01]  /*139a0*/  FADD.FTZ R57, R35, R52 ;  /* 0x0000003423397221 */ /* 0x000fe20000010000 */
[----:B------:R-:W-:Y:S01]  /*139b0*/  FFMA.FTZ R52, R55, R11, -R61 ;  /* 0x0000000b37347223 */ /* 0x000fe2000001083d */
[----:B------:R-:W-:-:S02]  /*139c0*/  @!P1 VIADD R55, R22, 0x28860 ;  /* 0x0002886016379836 */ /* 0x000fc40000000000 */
[----:B------:R-:W-:Y:S01]  /*139d0*/  FADD.FTZ R22, -R5, R8 ;  /* 0x0000000805167221 */ /* 0x000fe20000010100 */
[----:B------:R-:W-:Y:S01]  /*139e0*/  FADD.FTZ R54, R36, R57 ;  /* 0x0000003924367221 */ /* 0x000fe20000010000 */
[----:B------:R0:W-:Y:S01]  /*139f0*/  MUFU.EX2 R8, R52 ;  /* 0x0000003400087308 */ /* 0x0001e20000000800 */
[----:B------:R-:W-:Y:S01]  /*13a00*/  FMUL.FTZ R92, R92, R51 ;  /* 0x000000335c5c7220 */ /* 0x000fe20000410000 */
[----:B------:R-:W-:Y:S01]  /*13a10*/  @!P1 PRMT R55, RZ, 0x654, R55 ;  /* 0x00000654ff379816 */ /* 0x000fe20000000037 */
[----:B------:R-:W-:Y:S01]  /*13a20*/  FADD.FTZ R5, R37, R54 ;  /* 0x0000003625057221 */ /* 0x000fe20000010000 */
[----:B------:R-:W-:Y:S01]  /*13a30*/  FMUL.FTZ R22, R22, R11 ;  /* 0x0000000b16167220 */ /* 0x000fe20000410000 */
[-C--:B------:R-:W-:Y:S01]  /*13a40*/  FMUL.FTZ R93, R93, R51.reuse ;  /* 0x000000335d5d7220 */ /* 0x080fe20000410000 */
[----:B------:R1:W-:Y:S01]  /*13a50*/  @!P1 SYNCS.ARRIVE.TRANS64.RED.A1T0 RZ, [R55+URZ], RZ ;  /* 0x000000ff37ff99a7 */ /* 0x0003e2000810043f */
[----:B------:R-:W-:Y:S01]  /*13a60*/  FADD.FTZ R54, R40, R5 ;  /* 0x0000000528367221 */ /* 0x000fe20000010000 */
[----:B------:R-:W-:Y:S01]  /*13a70*/  MUFU.EX2 R162, R162 ;  /* 0x000000a200a27308 */ /* 0x000fe20000000800 */
[-C--:B------:R-:W-:Y:S01]  /*13a80*/  FMUL.FTZ R96, R96, R51.reuse ;  /* 0x0000003360607220 */ /* 0x080fe20000410000 */
[-C--:B------:R-:W-:Y:S01]  /*13a90*/  FMUL.FTZ R97, R97, R51.reuse ;  /* 0x0000003361617220 */ /* 0x080fe20000410000 */
[----:B------:R-:W-:Y:S01]  /*13aa0*/  FADD.FTZ R5, R39, R54 ;  /* 0x0000003627057221 */ /* 0x000fe20000010000 */
[-C--:B------:R-:W-:Y:S01]  /*13ab0*/  FMUL.FTZ R100, R100, R51.reuse ;  /* 0x0000003364647220 */ /* 0x080fe20000410000 */
[-C--:B------:R-:W-:Y:S01]  /*13ac0*/  FMUL.FTZ R101, R101, R51.reuse ;  /* 0x0000003365657220 */ /* 0x080fe20000410000 */
[-C--:B------:R-:W-:Y:S01]  /*13ad0*/  FMUL.FTZ R104, R104, R51.reuse ;  /* 0x0000003368687220 */ /* 0x080fe20000410000 */
[----:B0-----:R-:W-:Y:S01]  /*13ae0*/  FADD.FTZ R52, R44, R5 ;  /* 0x000000052c347221 */ /* 0x001fe20000010000 */
[----:B-1----:R-:W0:Y:S01]  /*13af0*/  MUFU.EX2 R55, R22 ;  /* 0x0000001600377308 */ /* 0x002e220000000800 */
[-C--:B------:R-:W-:Y:S01]  /*13b00*/  FMUL.FTZ R105, R105, R51.reuse ;  /* 0x0000003369697220 */ /* 0x080fe20000410000 */
[-C--:B------:R-:W-:Y:S01]  /*13b10*/  FMUL.FTZ R108, R108, R51.reuse ;  /* 0x000000336c6c7220 */ /* 0x080fe20000410000 */
[----:B------:R-:W-:Y:S01]  /*13b20*/  FADD.FTZ R5, R41, R52 ;  /* 0x0000003429057221 */ /* 0x000fe20000010000 */
[-C--:B------:R-:W-:Y:S01]  /*13b30*/  FMUL.FTZ R109, R109, R51.reuse ;  /* 0x000000336d6d7220 */ /* 0x080fe20000410000 */
[-C--:B------:R-:W-:Y:S01]  /*13b40*/  FMUL.FTZ R112, R112, R51.reuse ;  /* 0x0000003370707220 */ /* 0x080fe20000410000 */
[----:B------:R-:W-:Y:S01]  /*13b50*/  FMUL.FTZ R113, R113, R51 ;  /* 0x0000003371717220 */ /* 0x000fe20000410000 */
[C---:B------:R-:W-:Y:S01]  /*13b60*/  FADD.FTZ R52, R164.reuse, R5 ;  /* 0x00000005a4347221 */ /* 0x040fe20000010000 */
[----:B------:R-:W1:Y:S01]  /*13b70*/  MUFU.EX2 R177, R177 ;  /* 0x000000b100b17308 */ /* 0x000e620000000800 */
[----:B------:R-:W-:Y:S01]  /*13b80*/  F2FP.F16.F32.PACK_AB R164, R164, R41 ;  /* 0x00000029a4a4723e */ /* 0x000fe200000000ff */
[-C--:B------:R-:W-:Y:S01]  /*13b90*/  FMUL.FTZ R116, R116, R51.reuse ;  /* 0x0000003374747220 */ /* 0x080fe20000410000 */
[----:B------:R-:W-:Y:S01]  /*13ba0*/  FADD.FTZ R5, R13, R52 ;  /* 0x000000340d057221 */ /* 0x000fe20000010000 */
[-C--:B------:R-:W-:Y:S01]  /*13bb0*/  FMUL.FTZ R117, R117, R51.reuse ;  /* 0x0000003375757220 */ /* 0x080fe20000410000 */
[-C--:B------:R-:W-:Y:S01]  /*13bc0*/  FMUL.FTZ R120, R120, R51.reuse ;  /* 0x0000003378787220 */ /* 0x080fe20000410000 */
[----:B------:R-:W-:Y:S01]  /*13bd0*/  FMUL.FTZ R121, R121, R51 ;  /* 0x0000003379797220 */ /* 0x000fe20000410000 */
[C---:B------:R-:W-:Y:S01]  /*13be0*/  FADD.FTZ R5, R166.reuse, R5 ;  /* 0x00000005a6057221 */ /* 0x040fe20000010000 */
[----:B------:R-:W2:Y:S01]  /*13bf0*/  MUFU.EX2 R43, R43 ;  /* 0x0000002b002b7308 */ /* 0x000ea20000000800 */
[----:B0-----:R-:W-:Y:S01]  /*13c00*/  FFMA.FTZ R52, R55, R3, R0 ;  /* 0x0000000337347223 */ /* 0x001fe20000010000 */
[----:B------:R-:W-:Y:S01]  /*13c10*/  F2FP.F16.F32.PACK_AB R166, R166, R13 ;  /* 0x0000000da6a6723e */ /* 0x000fe200000000ff */
[----:B------:R-:W-:Y:S01]  /*13c20*/  FADD.FTZ R54, R160, R5 ;  /* 0x00000005a0367221 */ /* 0x000fe20000010000 */
[----:B------:R-:W-:Y:S01]  /*13c30*/  F2FP.F16.F32.PACK_AB R160, R21, R160 ;  /* 0x000000a015a0723e */ /* 0x000fe200000000ff */
[C---:B------:R-:W-:Y:S01]  /*13c40*/  FADD.FTZ R52, R181.reuse, R52 ;  /* 0x00000034b5347221 */ /* 0x040fe20000010000 */
[----:B------:R-:W-:Y:S01]  /*13c50*/  F2FP.F16.F32.PACK_AB R181, R181, R0 ;  /* 0x00000000b5b5723e */ /* 0x000fe200000000ff */
[----:B------:R-:W-:Y:S01]  /*13c60*/  FADD.FTZ R5, R21, R54 ;  /* 0x0000003615057221 */ /* 0x000fe20000010000 */
[----:B------:R-:W0:Y:S01]  /*13c70*/  MUFU.EX2 R34, R34 ;  /* 0x0000002200227308 */ /* 0x000e220000000800 */
[----:B------:R-:W-:Y:S01]  /*13c80*/  FADD.FTZ R3, R183, R52 ;  /* 0x00000034b7037221 */ /* 0x000fe20000010000 */
[-C--:B------:R-:W-:Y:S01]  /*13c90*/  FMUL.FTZ R124, R124, R51.reuse ;  /* 0x000000337c7c7220 */ /* 0x080fe20000410000 */
[----:B------:R-:W-:Y:S01]  /*13ca0*/  FADD.FTZ R54, R162, R5 ;  /* 0x00000005a2367221 */ /* 0x000fe20000010000 */
[-C--:B------:R-:W-:Y:S01]  /*13cb0*/  FMUL.FTZ R125, R125, R51.reuse ;  /* 0x000000337d7d7220 */ /* 0x080fe20000410000 */
[----:B------:R-:W-:Y:S01]  /*13cc0*/  FADD.FTZ R52, R30, R3 ;  /* 0x000000031e347221 */ /* 0x000fe20000010000 */
[-C--:B------:R-:W-:Y:S01]  /*13cd0*/  FMUL.FTZ R128, R128, R51.reuse ;  /* 0x0000003380807220 */ /* 0x080fe20000410000 */
[-C--:B------:R-:W-:Y:S01]  /*13ce0*/  FMUL.FTZ R129, R129, R51.reuse ;  /* 0x0000003381817220 */ /* 0x080fe20000410000 */
[----:B------:R-:W3:Y:S01]  /*13cf0*/  MUFU.EX2 R156, R156 ;  /* 0x0000009c009c7308 */ /* 0x000ee20000000800 */
[----:B-1----:R-:W-:Y:S01]  /*13d00*/  FADD.FTZ R3, R177, R52 ;  /* 0x00000034b1037221 */ /* 0x002fe20000010000 */
[C---:B--2---:R-:W-:Y:S01]  /*13d10*/  FADD.FTZ R5, R43.reuse, R54 ;  /* 0x000000362b057221 */ /* 0x044fe20000010000 */
[----:B------:R-:W-:Y:S01]  /*13d20*/  F2FP.F16.F32.PACK_AB R162, R43, R162 ;  /* 0x000000a22ba2723e */ /* 0x000fe200000000ff */
[-C--:B------:R-:W-:Y:S01]  /*13d30*/  FMUL.FTZ R132, R132, R51.reuse ;  /* 0x0000003384847220 */ /* 0x080fe20000410000 */
[-C--:B------:R-:W-:Y:S01]  /*13d40*/  FMUL.FTZ R133, R133, R51.reuse ;  /* 0x0000003385857220 */ /* 0x080fe20000410000 */
[-C--:B------:R-:W-:Y:S01]  /*13d50*/  FMUL.FTZ R136, R136, R51.reuse ;  /* 0x0000003388887220 */ /* 0x080fe20000410000 */
[-C--:B------:R-:W-:Y:S01]  /*13d60*/  FMUL.FTZ R137, R137, R51.reuse ;  /* 0x0000003389897220 */ /* 0x080fe20000410000 */
[----:B------:R-:W1:Y:S01]  /*13d70*/  MUFU.EX2 R179, R179 ;  /* 0x000000b300b37308 */ /* 0x000e620000000800 */
        /* <DEDUP_REMOVED lines=8> */
[----:B---3--:R-:W-:Y:S01]  /*13e00*/  FADD.FTZ R26, R156, R5 ;  /* 0x000000059c1a7221 */ /* 0x008fe20000010000 */
[----:B------:R-:W-:Y:S01]  /*13e10*/  F2FP.F16.F32.PACK_AB R183, R30, R183 ;  /* 0x000000b71eb7723e */ /* 0x000fe200000000ff */
[----:B------:R-:W-:Y:S01]  /*13e20*/  VIADD R4, R4, 0xffffffff ;  /* 0xffffffff04047836 */ /* 0x000fe20000000000 */
[----:B------:R-:W-:Y:S01]  /*13e30*/  F2FP.F16.F32.PACK_AB R177, R34, R177 ;  /* 0x000000b122b1723e */ /* 0x000fe200000000ff */
[-C--:B------:R-:W-:Y:S01]  /*13e40*/  FMUL.FTZ R90, R90, R55.reuse ;  /* 0x000000375a5a7220 */ /* 0x080fe20000410000 */
[-C--:B------:R-:W-:Y:S01]  /*13e50*/  FMUL.FTZ R91, R91, R55.reuse ;  /* 0x000000375b5b7220 */ /* 0x080fe20000410000 */
[-C--:B------:R-:W-:Y:S01]  /*13e60*/  FMUL.FTZ R94, R94, R55.reuse ;  /* 0x000000375e5e7220 */ /* 0x080fe20000410000 */
[----:B------:R-:W2:Y:S01]  /*13e70*/  MUFU.EX2 R38, R38 ;  /* 0x0000002600267308 */ /* 0x000ea20000000800 */
        /* <DEDUP_REMOVED lines=8> */
[C---:B0-----:R-:W-:Y:S01]  /*13f00*/  FADD.FTZ R5, R45.reuse, R26 ;  /* 0x0000001a2d057221 */ /* 0x041fe20000010000 */
[----:B------:R-:W-:Y:S01]  /*13f10*/  F2FP.F16.F32.PACK_AB R156, R45, R156 ;  /* 0x0000009c2d9c723e */ /* 0x000fe200000000ff */
[-C--:B------:R-:W-:Y:S01]  /*13f20*/  FMUL.FTZ R107, R107, R55.reuse ;  /* 0x000000376b6b7220 */ /* 0x080fe20000410000 */
[-C--:B------:R-:W-:Y:S01]  /*13f30*/  FMUL.FTZ R110, R110, R55.reuse ;  /* 0x000000376e6e7220 */ /* 0x080fe20000410000 */
[-C--:B------:R-:W-:Y:S01]  /*13f40*/  FMUL.FTZ R111, R111, R55.reuse ;  /* 0x000000376f6f7220 */ /* 0x080fe20000410000 */
[-C--:B------:R-:W-:Y:S01]  /*13f50*/  FMUL.FTZ R114, R114, R55.reuse ;  /* 0x0000003772727220 */ /* 0x080fe20000410000 */
[----:B------:R-:W-:Y:S01]  /*13f60*/  FMUL.FTZ R115, R115, R55 ;  /* 0x0000003773737220 */ /* 0x000fe20000410000 */
[----:B------:R-:W0:Y:S01]  /*13f70*/  MUFU.EX2 R42, R42 ;  /* 0x0000002a002a7308 */ /* 0x000e220000000800 */
        /* <DEDUP_REMOVED lines=24> */
[----:B--2---:R-:W-:Y:S01]  /*14100*/  FADD.FTZ R3, R175, R26 ;  /* 0x0000001aaf037221 */ /* 0x004fe20000010000 */
[-C--:B------:R-:W-:Y:S01]  /*14110*/  FMUL.FTZ R150, R150, R55.reuse ;  /* 0x0000003796967220 */ /* 0x080fe20000410000 */
[----:B------:R-:W-:Y:S01]  /*14120*/  FMUL.FTZ R151, R151, R55 ;  /* 0x0000003797977220 */ /* 0x000fe20000410000 */
[----:B------:R-:W-:-:S02]  /*14130*/  IMAD.MOV.U32 R186, RZ, RZ, R9 ;  /* 0x000000ffffba7224 */ /* 0x000fc400078e0009 */
[----:B------:R-:W-:Y:S02]  /*14140*/  IMAD.MOV.U32 R0, RZ, RZ, R10 ;  /* 0x000000ffff007224 */ /* 0x000fe400078e000a */
        /* <DEDUP_REMOVED lines=9> */
[----:B-1----:R-:W-:Y:S01]  /*141e0*/  FADD.FTZ R3, R171, R26 ;  /* 0x0000001aab037221 */ /* 0x002fe20000010000 */
[----:B------:R-:W-:-:S03]  /*141f0*/  F2FP.F16.F32.PACK_AB R171, R8, R171 ;  /* 0x000000ab08ab723e */ /* 0x000fc600000000ff */
[----:B------:R-:W-:Y:S01]  /*14200*/  FADD.FTZ R26, R8, R3 ;  /* 0x00000003081a7221 */ /* 0x000fe20000010000 */
[----:B------:R-:W-:Y:S02]  /*14210*/  IMAD.MOV.U32 R8, RZ, RZ, R12 ;  /* 0x000000ffff087224 */ /* 0x000fe400078e000c */
[----:B------:R-:W1:Y:S01]  /*14220*/  MUFU.EX2 R167, R167 ;  /* 0x000000a700a77308 */ /* 0x000e620000000800 */
[----:B0-----:R-:W-:-:S07]  /*14230*/  FADD.FTZ R3, R165, R26 ;  /* 0x0000001aa5037221 */ /* 0x001fce0000010000 */
[----:B------:R-:W0:Y:S01]  /*14240*/  MUFU.EX2 R24, R63 ;  /* 0x0000003f00187308 */ /* 0x000e220000000800 */
[C---:B--2---:R-:W-:Y:S01]  /*14250*/  FADD.FTZ R26, R22.reuse, R3 ;  /* 0x00000003161a7221 */ /* 0x044fe20000010000 */
[----:B------:R-:W-:Y:S01]  /*14260*/  F2FP.F16.F32.PACK_AB R165, R22, R165 ;  /* 0x000000a516a5723e */ /* 0x000fe200000000ff */
[----:B------:R-:W-:-:S05]  /*14270*/  IMAD.MOV.U32 R22, RZ, RZ, R15 ;  /* 0x000000ffff167224 */ /* 0x000fca00078e000f */
        /* <DEDUP_REMOVED lines=43> */
[----:B--2---:R-:W-:Y:S01]  /*14530*/  FADD.FTZ R3, R86, R3 ;  /* 0x0000000356037221 */ /* 0x004fe20000010000 */
[C---:B-1----:R-:W-:Y:S01]  /*14540*/  FADD.FTZ R5, R53.reuse, R28 ;  /* 0x0000001c35057221 */ /* 0x042fe20000010000 */
[----:B------:R-:W-:Y:S02]  /*14550*/  F2FP.F16.F32.PACK_AB R154, R53, R154 ;  /* 0x0000009a359a723e */ /* 0x000fe400000000ff */
[C---:B0-----:R-:W-:Y:S01]  /*14560*/  FADD.FTZ R3, R48.reuse, R3 ;  /* 0x0000000330037221 */ /* 0x041fe20000010000 */
[----:B------:R-:W-:Y:S01]  /*14570*/  F2FP.F16.F32.PACK_AB R155, R48, R86 ;  /* 0x00000056309b723e */ /* 0x000fe200000000ff */
[----:B------:R-:W-:Y:S06]  /*14580*/  @P4 BRA `(.L_x_1864) ;  /* 0xffffffcc006c4947 */ /* 0x000fec000383ffff */
[----:B------:R-:W-:Y:S02]  /*14590*/  IMAD.MOV.U32 R8, RZ, RZ, R12 ;  /* 0x000000ffff087224 */ /* 0x000fe400078e000c */
[----:B------:R-:W-:Y:S02]  /*145a0*/  IMAD.MOV.U32 R0, RZ, RZ, R10 ;  /* 0x000000ffff007224 */ /* 0x000fe400078e000a */
[----:B------:R-:W-:Y:S02]  /*145b0*/  IMAD.MOV.U32 R22, RZ, RZ, R15 ;  /* 0x000000ffff167224 */ /* 0x000fe400078e000f */
[----:B------:R-:W-:-:S07]  /*145c0*/  IMAD.MOV.U32 R186, RZ, RZ, R9 ;  /* 0x000000ffffba7224 */ /* 0x000fce00078e0009 */
.L_x_1846:
[----:B------:R-:W0:Y:S01]  /*145d0*/  LDC R9, c[0x0][0x448] ;  /* 0x00011200ff097b82 */ /* 0x000e220000000800 */
[----:B------:R-:W-:-:S07]  /*145e0*/  IADD3 R12, R188, 0x1, -R187 ;  /* 0x00000001bc0c7810 */ /* 0x000fce0007ffe8bb */
[----:B------:R-:W1:Y:S01]  /*145f0*/  LDC R14, c[0x0][0x9e4] ;  /* 0x00027900ff0e7b82 */ /* 0x000e620000000800 */
[----:B0-----:R-:W-:Y:S01]  /*14600*/  ISETP.NE.AND P4, PT, R9, 0x1, PT ;  /* 0x000000010900780c */ /* 0x001fe20003f85270 */
[----:B------:R-:W-:Y:S01]  /*14610*/  VIADD R9, R193, 0x7f ;  /* 0x0000007fc1097836 */ /* 0x000fe20000000000 */
[----:B-1----:R-:W-:-:S11]  /*14620*/  ISETP.GE.AND P5, PT, R14, 0x1, PT ;  /* 0x000000010e00780c */ /* 0x002fd60003fa6270 */
[----:B------:R-:W0:Y:S08]  /*14630*/  @P4 LDC R10, c[0x0][0x44c] ;  /* 0x00011300ff0a4b82 */ /* 0x000e300000000800 */
[----:B------:R-:W1:Y:S01]  /*14640*/  @P4 LDC R13, c[0x0][0x450] ;  /* 0x00011400ff0d4b82 */ /* 0x000e620000000800 */
[----:B0-----:R-:W-:-:S05]  /*14650*/  @P4 IMAD.HI.U32 R10, R9, R10, RZ ;  /* 0x0000000a090a4227 */ /* 0x001fca00078e00ff */
[----:B-1----:R-:W-:-:S05]  /*14660*/  @P4 SHF.R.U32.HI R9, RZ, R13, R10 ;  /* 0x0000000dff094219 */ /* 0x002fca000001160a */
[----:B------:R-:W-:-:S04]  /*14670*/  IMAD.IADD R9, R12, 0x1, R9 ;  /* 0x000000010c097824 */ /* 0x000fc800078e0209 */
[----:B------:R-:W-:Y:S01]  /*14680*/  IMAD.IADD R6, R9, 0x1, -R6 ;  /* 0x0000000109067824 */ /* 0x000fe200078e0a06 */
        /* <DEDUP_REMOVED lines=11> */
.L_x_1867:
[----:B------:R-:W-:-:S13]  /*14740*/  ISETP.NE.AND P2, PT, R14, 0x1, PT ;  /* 0x000000010e00780c */ /* 0x000fda0003f45270 */
[----:B------:R-:W0:Y:S02]  /*14750*/  @P2 LDC.64 R12, c[0x0][0x9e8] ;  /* 0x00027a00ff0c2b82 */ /* 0x000e240000000a00 */
[----:B0-----:R-:W-:-:S05]  /*14760*/  @P2 IMAD.HI.U32 R10, R9, R12, RZ ;  /* 0x0000000c090a2227 */ /* 0x001fca00078e00ff */
[----:B------:R-:W-:-:S07]  /*14770*/  @P2 SHF.R.U32.HI R9, RZ, R13, R10 ;  /* 0x0000000dff092219 */ /* 0x000fce000001160a */
.L_x_1868:
[----:B------:R-:W-:Y:S05]  /*14780*/  BSYNC B0 ;  /* 0x0000000000007941 */ /* 0x000fea0003800000 */
.L_x_1866:
[----:B------:R-:W-:-:S05]  /*14790*/  IMAD R9, R9, R14, RZ ;  /* 0x0000000e09097224 */ /* 0x000fca00078e02ff */
[----:B------:R-:W-:-:S07]  /*147a0*/  VIMNMX R6, R6, R9, !PT ;  /* 0x0000000906067248 */ /* 0x000fce0007fe0100 */
.L_x_1865:
[----:B------:R-:W-:-:S05]  /*147b0*/  VIADD R6, R6, 0x7f ;  /* 0x0000007f06067836 */ /* 0x000fca0000000000 */
[----:B------:R-:W-:-:S04]  /*147c0*/  SHF.R.S32.HI R9, RZ, 0x1f, R6 ;  /* 0x0000001fff097819 */ /* 0x000fc80000011406 */
[----:B------:R-:W-:-:S04]  /*147d0*/  LEA.HI R9, R9, R6, RZ, 0x7 ;  /* 0x0000000609097211 */ /* 0x000fc800078f38ff */
[----:B------:R-:W-:-:S04]  /*147e0*/  SHF.R.S32.HI R9, RZ, 0x7, R9 ;  /* 0x00000007ff097819 */ /* 0x000fc80000011409 */
[----:B------:R-:W-:-:S04]  /*147f0*/  VIMNMX R12, R196, R9, !PT ;  /* 0x00000009c40c7248 */ /* 0x000fc80007fe0100 */
[----:B------:R-:W-:-:S13]  /*14800*/  ISETP.GE.AND P2, PT, R4, R12, PT ;  /* 0x0000000c0400720c */ /* 0x000fda0003f46270 */
[----:B------:R-:W-:Y:S05]  /*14810*/  @!P2 BRA `(.L_x_1869) ;  /* 0x000000200084a947 */ /* 0x000fea0003800000 */
[----:B------:R-:W-:Y:S01]  /*14820*/  IMAD.MOV.U32 R6, RZ, RZ, R8 ;  /* 0x000000ffff067224 */ /* 0x000fe200078e0008 */
[----:B------:R-:W-:Y:S01]  /*14830*/  MOV R14, R0 ;  /* 0x00000000000e7202 */ /* 0x000fe20000000f00 */
[----:B------:R-:W-:Y:S02]  /*14840*/  IMAD.MOV.U32 R15, RZ, RZ, R186 ;  /* 0x000000ffff0f7224 */ /* 0x000fe400078e00ba */
[----:B------:R-:W-:-:S07]  /*14850*/  IMAD.MOV.U32 R13, RZ, RZ, R22 ;  /* 0x000000ffff0d7224 */ /* 0x000fce00078e0016 */
.L_x_1879:
[----:B------:R-:W-:Y:S01]  /*14860*/  VIADD R22, R13, 0x1 ;  /* 0x000000010d167836 */ /* 0x000fe20000000000 */
        /* <DEDUP_REMOVED lines=9> */
.L_x_1871:
[----:B------:R-:W-:Y:S01]  /*14900*/  IMAD R0, R22, 0x8, R2 ;  /* 0x0000000816007824 */ /* 0x000fe200078e0202 */
[----:B------:R-:W-:-:S04]  /*14910*/  SHF.L.U32 R9, R186, 0x1f, RZ ;  /* 0x0000001fba097819 */ /* 0x000fc800000006ff */
[----:B------:R0:W1:Y:S01]  /*14920*/  SYNCS.PHASECHK.TRANS64.TRYWAIT P3, [R0+URZ+0x28830], R9 ;  /* 0x02883009000075a7 */ /* 0x000062000806017f */
[----:B------:R-:W-:Y:S05]  /*14930*/  @!P0 BRA `(.L_x_1872) ;  /* 0x0000000000048947 */ /* 0x000fea0003800000 */
[----:B------:R-:W-:Y:S01]  /*14940*/  BPT.TRAP 0x1 ;  /* 0x000000040000795c */ /* 0x000fe20000300000 */
.L_x_1872:
[----:B------:R-:W-:Y:S04]  /*14950*/  BSSY B0, `(.L_x_1870) ;  /* 0x0000004000007945 */ /* 0x000fe80003800000 */
[----:B-1----:R-:W-:Y:S05]  /*14960*/  @P3 BRA `(.L_x_1873) ;  /* 0x0000000000083947 */ /* 0x002fea0003800000 */
[----:B------:R-:W1:Y:S02]  /*14970*/  SYNCS.PHASECHK.TRANS64.TRYWAIT P3, [R0+URZ+0x28830], R9 ;  /* 0x02883009000075a7 */ /* 0x000e64000806017f */
[----:B-1----:R-:W-:Y:S05]  /*14980*/  @!P3 BRA `(.L_x_1874) ;  /* 0x0000010c00d4b947 */ /* 0x002fea0003800000 */
.L_x_1873:
[----:B------:R-:W-:Y:S05]  /*14990*/  BSYNC B0 ;  /* 0x0000000000007941 */ /* 0x000fea0003800000 */
.L_x_1870:
        /* <DEDUP_REMOVED lines=26> */
[----:B------:R-:W-:Y:S01]  /*14b40*/  VIADD R0, R0, 0x8 ;  /* 0x0000000800007836 */ /* 0x000fe20000000000 */
[----:B------:R-:W-:-:S02]  /*14b50*/  MOV R11, 0x40000040 ;  /* 0x40000040000b7802 */ /* 0x000fc40000000f00 */
[----:B------:R-:W-:Y:S01]  /*14b60*/  R2UR UR26, R10 ;  /* 0x000000000a1a72ca */ /* 0x000fe200000e0000 */
[----:B------:R-:W-:Y:S01]  /*14b70*/  VIADD R10, R8, 0x404 ;  /* 0x00000404080a7836 */ /* 0x000fe20000000000 */
[----:B------:R0:W-:Y:S01]  /*14b80*/  BAR.SYNC.DEFER_BLOCKING R0, 0x100 ;  /* 0x000400000000751d */ /* 0x0001e20000010000 */
[----:B------:R-:W-:Y:S01]  /*14b90*/  R2UR UR27, R11 ;  /* 0x000000000b1b72ca */ /* 0x000fe200000e0000 */
[----:B------:R-:W-:Y:S02]  /*14ba0*/  IMAD.MOV.U32 R11, RZ, RZ, 0x40000040 ;  /* 0x40000040ff0b7424 */ /* 0x000fe400078e00ff */
[----:B------:R-:W-:Y:S01]  /*14bb0*/  R2UR UR30, R10 ;  /* 0x000000000a1e72ca */ /* 0x000fe200000e0000 */
[----:B------:R-:W-:Y:S02]  /*14bc0*/  VIADD R8, R8, 0x406 ;  /* 0x0000040608087836 */ /* 0x000fe40000000000 */
[----:B------:R-:W-:-:S03]  /*14bd0*/  R2UR UR31, R11 ;  /* 0x000000000b1f72ca */ /* 0x000fc600000e0000 */
        /* <DEDUP_REMOVED lines=28> */
.L_x_1876:
[----:B------:R-:W-:Y:S01]  /*14da0*/  SHF.L.U32 R0, R15, 0x1f, RZ ;  /* 0x0000001f0f007819 */ /* 0x000fe200000006ff */
[----:B------:R-:W-:-:S04]  /*14db0*/  IMAD R9, R13, 0x8, R2 ;  /* 0x000000080d097824 */ /* 0x000fc800078e0202 */
[----:B------:R0:W1:Y:S01]  /*14dc0*/  SYNCS.PHASECHK.TRANS64.TRYWAIT P2, [R9+URZ+0x28850], R0 ;  /* 0x02885000090075a7 */ /* 0x000062000804017f */
[----:B------:R-:W-:Y:S05]  /*14dd0*/  @!P0 BRA `(.L_x_1877) ;  /* 0x0000000000048947 */ /* 0x000fea0003800000 */
[----:B------:R-:W-:Y:S01]  /*14de0*/  BPT.TRAP 0x1 ;  /* 0x000000040000795c */ /* 0x000fe20000300000 */
.L_x_1877:
[----:B-1----:R-:W-:Y:S05]  /*14df0*/  @P2 BRA `(.L_x_1875) ;  /* 0x0000000000082947 */ /* 0x002fea0003800000 */
[----:B------:R-:W1:Y:S02]  /*14e00*/  SYNCS.PHASECHK.TRANS64.TRYWAIT P2, [R9+URZ+0x28850], R0 ;  /* 0x02885000090075a7 */ /* 0x000e64000804017f */
[----:B-1----:R-:W-:Y:S05]  /*14e10*/  @!P2 BRA `(.L_x_1878) ;  /* 0x0000010800c4a947 */ /* 0x002fea0003800000 */
.L_x_1875:
[----:B01----:R-:W-:Y:S01]  /*14e20*/  VIADD R0, R2, 0x400 ;  /* 0x0000040002007836 */ /* 0x003fe20000000000 */
[----:B------:R-:W-:Y:S05]  /*14e30*/  WARPSYNC.ALL ;  /* 0x0000000000007948 */ /* 0x000fea0003800000 */
[----:B------:R-:W-:-:S04]  /*14e40*/  SHF.R.U32.HI R0, RZ, 0x4, R0 ;  /* 0x00000004ff007819 */ /* 0x000fc80000011600 */
[----:B------:R-:W-:-:S04]  /*14e50*/  LOP3.LUT R0, R0, 0x3fff, RZ, 0xc0, !PT ;  /* 0x00003fff00007812 */ /* 0x000fc800078ec0ff */
[----:B------:R-:W-:-:S05]  /*14e60*/  LOP3.LUT R0, R0, 0x4000000, RZ, 0xfc, !PT ;  /* 0x0400000000007812 */ /* 0x000fca00078efcff */
[----:B------:R-:W-:Y:S01]  /*14e70*/  IMAD R10, R13, 0x800, R0 ;  /* 0x000008000d0a7824 */ /* 0x000fe200078e0200 */
[----:B------:R-:W-:Y:S01]  /*14e80*/  WARPGROUP.ARRIVE ;  /* 0x00000000000079c5 */ /* 0x000fe20000000000 */
[----:B------:R-:W-:Y:S01]  /*14e90*/  IMAD.MOV.U32 R11, RZ, RZ, 0x40000040 ;  /* 0x40000040ff0b7424 */ /* 0x000fe200078e00ff */
[----:B------:R-:W-:Y:S01]  /*14ea0*/  FMNMX.FTZ R0, R24, R14, !PT ;  /* 0x0000000e18007209 */ /* 0x000fe20007810000 */
[C---:B------:R-:W-:Y:S01]  /*14eb0*/  VIADD R8, R10.reuse, 0x80 ;  /* 0x000000800a087836 */ /* 0x040fe20000000000 */
[----:B------:R-:W-:Y:S01]  /*14ec0*/  R2UR UR10, R10 ;  /* 0x000000000a0a72ca */ /* 0x000fe200000e0000 */
[----:B------:R-:W-:Y:S01]  /*14ed0*/  IMAD.MOV.U32 R9, RZ, RZ, 0x40000040 ;  /* 0x40000040ff097424 */ /* 0x000fe200078e00ff */
[----:B------:R-:W-:Y:S01]  /*14ee0*/  R2UR UR11, R11 ;  /* 0x000000000b0b72ca */ /* 0x000fe200000e0000 */
[----:B------:R-:W0:Y:S01]  /*14ef0*/  S2R R230, SR_TID.X ;  /* 0x0000000000e67919 */ /* 0x000e220000002100 */
[----:B------:R-:W-:Y:S01]  /*14f00*/  @!P1 IMAD R13, R13, 0x8, R2 ;  /* 0x000000080d0d9824 */ /* 0x000fe200078e0202 */
[C---:B------:R-:W-:Y:S01]  /*14f10*/  ISETP.GT.AND P2, PT, R4.reuse, R12, PT ;  /* 0x0000000c0400720c */ /* 0x040fe20003f44270 */
[----:B------:R-:W-:-:S02]  /*14f20*/  VIADD R4, R4, 0xffffffff ;  /* 0xffffffff04047836 */ /* 0x000fc40000000000 */
[----:B------:R-:W-:-:S05]  /*14f30*/  @!P1 VIADD R13, R13, 0x28860 ;  /* 0x000288600d0d9836 */ /* 0x000fca0000000000 */
[----:B------:R-:W-:Y:S02]  /*14f40*/  @!P1 PRMT R13, RZ, 0x654, R13 ;  /* 0x00000654ff0d9816 */ /* 0x000fe4000000000d */
[----:B------:R-:W-:Y:S01]  /*14f50*/  HGMMA.64x128x16.F32 R88, R180, gdesc[UR8].tnspB, R88, gsb0 ;  /* 0x41e00008b4587df0 */ /* 0x000fe20008000858 */
[----:B------:R-:W-:Y:S01]  /*14f60*/  R2UR UR10, R8 ;  /* 0x00000000080a72ca */ /* 0x000fe200000e0000 */
[----:B------:R-:W-:Y:S01]  /*14f70*/  VIADD R8, R10, 0x100 ;  /* 0x000001000a087836 */ /* 0x000fe20000000000 */
[----:B------:R-:W-:Y:S02]  /*14f80*/  R2UR UR11, R9 ;  /* 0x00000000090b72ca */ /* 0x000fe400000e0000 */
[----:B------:R-:W-:-:S04]  /*14f90*/  FMNMX.FTZ R9, R25, R0, !PT ;  /* 0x0000000019097209 */ /* 0x000fc80007810000 */
[----:B------:R-:W-:Y:S01]  /*14fa0*/  FMNMX.FTZ R0, R28, R9, !PT ;  /* 0x000000091c007209 */ /* 0x000fe20007810000 */
[----:B------:R-:W-:Y:S01]  /*14fb0*/  IMAD.MOV.U32 R9, RZ, RZ, 0x40000040 ;  /* 0x40000040ff097424 */ /* 0x000fe200078e00ff */
[----:B0-----:R-:W-:Y:S01]  /*14fc0*/  SHF.R.U32.HI R230, RZ, 0x7, R230 ;  /* 0x00000007ffe67819 */ /* 0x001fe200000116e6 */
[----:B------:R-:W-:Y:S02]  /*14fd0*/  WARPGROUP.DEPBAR.LE gsb0, 0x0 ;  /* 0x00008000000079c5 */ /* 0x000fe40000010000 */
[----:B------:R-:W-:-:S06]  /*14fe0*/  WARPGROUP.ARRIVE ;  /* 0x00000000000079c5 */ /* 0x000fcc0000000000 */
[----:B------:R-:W-:Y:S01]  /*14ff0*/  HGMMA.64x128x16.F32 R88, R176, gdesc[UR8].tnspB, R88, gsb0 ;  /* 0x41e00008b0587df0 */ /* 0x000fe20008000858 */
[----:B------:R-:W-:Y:S01]  /*15000*/  R2UR UR10, R8 ;  /* 0x00000000080a72ca */ /* 0x000fe200000e0000 */
[----:B------:R-:W-:Y:S01]  /*15010*/  VIADD R8, R10, 0x180 ;  /* 0x000001800a087836 */ /* 0x000fe20000000000 */
[----:B------:R-:W-:Y:S02]  /*15020*/  R2UR UR11, R9 ;  /* 0x00000000090b72ca */ /* 0x000fe400000e0000 */
        /* <DEDUP_REMOVED lines=24> */
[----:B------:R-:W-:-:S03]  /*151b0*/  IMAD.MOV.U32 R9, RZ, RZ, 0x40000040 ;  /* 0x40000040ff097424 */ /* 0x000fc600078e00ff */
[----:B------:R-:W-:-:S04]  /*151c0*/  FMNMX.FTZ R11, R77, R0, !PT ;  /* 0x000000004d0b7209 */ /* 0x000fc80007810000 */
[----:B------:R-:W-:Y:S02]  /*151d0*/  FMNMX.FTZ R0, R80, R11, !PT ;  /* 0x0000000b50007209 */ /* 0x000fe40007810000 */
[----:B------:R-:W0:Y:S01]  /*151e0*/  LDC R11, c[0x0][0x988] ;  /* 0x00026200ff0b7b82 */ /* 0x000e220000000800 */
[----:B------:R-:W-:Y:S02]  /*151f0*/  WARPGROUP.DEPBAR.LE gsb0, 0x0 ;  /* 0x00008000000079c5 */ /* 0x000fe40000010000 */
[----:B------:R-:W-:-:S06]  /*15200*/  WARPGROUP.ARRIVE ;  /* 0x00000000000079c5 */ /* 0x000fcc0000000000 */
[----:B------:R-:W-:Y:S01]  /*15210*/  HGMMA.64x128x16.F32 R88, R172, gdesc[UR8].tnspB, R88, gsb0 ;  /* 0x41e00008ac587df0 */ /* 0x000fe20008000858 */
[----:B------:R-:W-:Y:S02]  /*15220*/  R2UR UR10, R8 ;  /* 0x00000000080a72ca */ /* 0x000fe400000e0000 */
[----:B------:R-:W-:Y:S02]  /*15230*/  R2UR UR11, R9 ;  /* 0x00000000090b72ca */ /* 0x000fe400000e0000 */
[----:B------:R-:W-:-:S04]  /*15240*/  FMNMX.FTZ R9, R81, R0, !PT ;  /* 0x0000000051097209 */ /* 0x000fc80007810000 */
[----:B------:R-:W-:-:S04]  /*15250*/  FMNMX.FTZ R0, R84, R9, !PT ;  /* 0x0000000954007209 */ /* 0x000fc80007810000 */
[----:B------:R-:W-:-:S05]  /*15260*/  FMNMX.FTZ R8, R85, R0, !PT ;  /* 0x0000000055087209 */ /* 0x000fca0007810000 */
[----:B------:R-:W1:Y:S02]  /*15270*/  SHFL.BFLY PT, R9, R8, 0x2, 0x1f ;  /* 0x0c401f0008097f89 */ /* 0x000e6400000e0000 */
[----:B-1----:R-:W-:Y:S01]  /*15280*/  FMNMX.FTZ R21, R8, R9, !PT ;  /* 0x0000000908157209 */ /* 0x002fe20007810000 */
[----:B------:R-:W-:Y:S02]  /*15290*/  VIADD R8, R10, 0x200 ;  /* 0x000002000a087836 */ /* 0x000fe40000000000 */
[----:B------:R-:W-:Y:S02]  /*152a0*/  IMAD.MOV.U32 R9, RZ, RZ, 0x40000040 ;  /* 0x40000040ff097424 */ /* 0x000fe400078e00ff */
        /* <DEDUP_REMOVED lines=32> */
[----:B------:R-:W0:Y:S01]  /*154b0*/  MUFU.EX2 R25, R25 ;  /* 0x0000001900197308 */ /* 0x000e220000000800 */
[C---:B-1----:R-:W-:Y:S01]  /*154c0*/  FADD.FTZ R5, R180.reuse, R5 ;  /* 0x00000005b4057221 */ /* 0x042fe20000010000 */
[----:B------:R-:W-:Y:S01]  /*154d0*/  F2FP.F16.F32.PACK_AB R180, R180, R15 ;  /* 0x0000000fb4b4723e */ /* 0x000fe200000000ff */
[----:B------:R-:W-:Y:S01]  /*154e0*/  IMAD.MOV.U32 R15, RZ, RZ, R186 ;  /* 0x000000ffff0f7224 */ /* 0x000fe200078e00ba */
[----:B------:R-:W-:Y:S02]  /*154f0*/  WARPGROUP.DEPBAR.LE gsb0, 0x0 ;  /* 0x00008000000079c5 */ /* 0x000fe40000010000 */
[----:B------:R-:W-:Y:S01]  /*15500*/  WARPGROUP.ARRIVE ;  /* 0x00000000000079c5 */ /* 0x000fe20000000000 */
[-CC-:B------:R-:W-:Y:S01]  /*15510*/  FFMA.FTZ R172, R40, R11.reuse, -R20.reuse ;  /* 0x0000000b28ac7223 */ /* 0x180fe20000010814 */
[----:B------:R-:W-:Y:S01]  /*15520*/  FFMA.FTZ R174, R44, R11, -R20 ;  /* 0x0000000b2cae7223 */ /* 0x000fe20000010814 */
[----:B------:R-:W1:Y:S03]  /*15530*/  MUFU.EX2 R176, R176 ;  /* 0x000000b000b07308 */ /* 0x000e660000000800 */
[----:B------:R-:W-:Y:S01]  /*15540*/  HGMMA.64x128x16.F32 R88, R168, gdesc[UR8].tnspB, R88, gsb0 ;  /* 0x41e00008a8587df0 */ /* 0x000fe20008000858 */
[----:B------:R-:W-:-:S02]  /*15550*/  R2UR UR10, R8 ;  /* 0x00000000080a72ca */ /* 0x000fc400000e0000 */
[----:B------:R-:W-:Y:S02]  /*15560*/  R2UR UR11, R9 ;  /* 0x00000000090b72ca */ /* 0x000fe400000e0000 */
[----:B------:R-:W-:Y:S01]  /*15570*/  FMNMX.FTZ R8, R26, R6, !PT ;  /* 0x000000061a087209 */ /* 0x000fe20007810000 */
[----:B------:R-:W3:Y:S03]  /*15580*/  MUFU.EX2 R29, R29 ;  /* 0x0000001d001d7308 */ /* 0x000ee60000000800 */
[----:B------:R-:W-:-:S04]  /*15590*/  FMNMX.FTZ R9, R27, R8, !PT ;  /* 0x000000081b097209 */ /* 0x000fc80007810000 */
        /* <DEDUP_REMOVED lines=23> */
[----:B------:R-:W-:Y:S02]  /*15710*/  FMNMX.FTZ R9, R59, R8, !PT ;  /* 0x000000083b097209 */ /* 0x000fe40007810000 */
[----:B------:R-:W-:Y:S02]  /*15720*/  IADD3 R8, R10, 0x280, RZ ;  /* 0x000002800a087810 */ /* 0x000fe40007ffe0ff */
[----:B------:R-:W-:Y:S01]  /*15730*/  FMNMX.FTZ R24, R62, R9, !PT ;  /* 0x000000093e187209 */ /* 0x000fe20007810000 */
[----:B------:R-:W-:Y:S01]  /*15740*/  IMAD.MOV.U32 R9, RZ, RZ, 0x40000040 ;  /* 0x40000040ff097424 */ /* 0x000fe200078e00ff */
[----:B------:R-:W-:Y:S02]  /*15750*/  MUFU.EX2 R53, R53 ;  /* 0x0000003500357308 */ /* 0x000fe40000000800 */
[----:B------:R-:W-:Y:S01]  /*15760*/  FMNMX.FTZ R21, R63, R24, !PT ;  /* 0x000000183f157209 */ /* 0x000fe20007810000 */
[----:B------:R-:W-:-:S05]  /*15770*/  FFMA.FTZ R24, R72, R11, -R20 ;  /* 0x0000000b48187223 */ /* 0x000fca0000010814 */
        /* <DEDUP_REMOVED lines=10> */
[----:B------:R-:W-:Y:S01]  /*15820*/  FFMA.FTZ R170, R52, R11, -R20 ;  /* 0x0000000b34aa7223 */ /* 0x000fe20000010814 */
[----:B--2---:R-:W-:Y:S02]  /*15830*/  FADD.FTZ R52, R182, R5 ;  /* 0x00000005b6347221 */ /* 0x004fe40000010000 */
[----:B------:R-:W-:Y:S01]  /*15840*/  MUFU.EX2 R32, R32 ;  /* 0x0000002000207308 */ /* 0x000fe20000000800 */
[C---:B0-----:R-:W-:Y:S01]  /*15850*/  F2FP.F16.F32.PACK_AB R182, R25.reuse, R182 ;  /* 0x000000b619b6723e */ /* 0x041fe200000000ff */
[----:B------:R-:W-:Y:S01]  /*15860*/  HGMMA.64x128x16.F32 R88, R164, gdesc[UR8].tnspB, R88, gsb0 ;  /* 0x41e00008a4587df0 */ /* 0x000fe20008000858 */
[----:B------:R-:W-:Y:S01]  /*15870*/  R2UR UR10, R8 ;  /* 0x00000000080a72ca */ /* 0x000fe200000e0000 */
[----:B------:R-:W-:Y:S01]  /*15880*/  FADD.FTZ R5, R25, R52 ;  /* 0x0000003419057221 */ /* 0x000fe20000010000 */
[----:B------:R-:W-:-:S02]  /*15890*/  R2UR UR11, R9 ;  /* 0x00000000090b72ca */ /* 0x000fc400000e0000 */
[----:B------:R-:W-:Y:S01]  /*158a0*/  FMNMX.FTZ R8, R66, R21, !PT ;  /* 0x0000001542087209 */ /* 0x000fe20007810000 */
[----:B-1----:R-:W-:Y:S01]  /*158b0*/  FADD.FTZ R52, R176, R5 ;  /* 0x00000005b0347221 */ /* 0x002fe20000010000 */
[----:B------:R-:W0:Y:S01]  /*158c0*/  MUFU.EX2 R168, R168 ;  /* 0x000000a800a87308 */ /* 0x000e220000000800 */
[----:B---3--:R-:W-:Y:S02]  /*158d0*/  F2FP.F16.F32.PACK_AB R176, R29, R176 ;  /* 0x000000b01db0723e */ /* 0x008fe400000000ff */
[----:B------:R-:W-:Y:S01]  /*158e0*/  FMNMX.FTZ R9, R67, R8, !PT ;  /* 0x0000000843097209 */ /* 0x000fe20007810000 */
[----:B------:R-:W-:-:S03]  /*158f0*/  FADD.FTZ R5, R29, R52 ;  /* 0x000000341d057221 */ /* 0x000fc60000010000 */
        /* <DEDUP_REMOVED lines=13> */
[----:B-1----:R-:W-:Y:S01]  /*159d0*/  FMNMX.FTZ R21, R8, R9, !PT ;  /* 0x0000000908157209 */ /* 0x002fe20007810000 */
[----:B------:R-:W-:Y:S02]  /*159e0*/  VIADD R8, R10, 0x300 ;  /* 0x000003000a087836 */ /* 0x000fe40000000000 */
[----:B------:R-:W-:Y:S02]  /*159f0*/  IMAD.MOV.U32 R9, RZ, RZ, 0x40000040 ;  /* 0x40000040ff097424 */ /* 0x000fe400078e00ff */
[----:B------:R-:W1:Y:S01]  /*15a00*/  SHFL.BFLY PT, R36, R21, 0x1, 0x1f ;  /* 0x0c201f0015247f89 */ /* 0x000e6200000e0000 */
[----:B------:R-:W-:Y:S02]  /*15a10*/  WARPGROUP.DEPBAR.LE gsb0, 0x0 ;  /* 0x00008000000079c5 */ /* 0x000fe40000010000 */
[----:B------:R-:W-:Y:S01]  /*15a20*/  WARPGROUP.ARRIVE ;  /* 0x00000000000079c5 */ /* 0x000fe20000000000 */
[-CC-:B------:R-:W-:Y:S01]  /*15a30*/  FFMA.FTZ R164, R56, R11.reuse, -R20.reuse ;  /* 0x0000000b38a47223 */ /* 0x180fe20000010814 */
[----:B------:R-:W-:Y:S01]  /*15a40*/  FFMA.FTZ R166, R60, R11, -R20 ;  /* 0x0000000b3ca67223 */ /* 0x000fe20000010814 */
[----:B----4-:R-:W-:Y:S01]  /*15a50*/  FADD.FTZ R56, R178, R5 ;  /* 0x00000005b2387221 */ /* 0x010fe20000010000 */
[----:B-----5:R-:W-:-:S02]  /*15a60*/  F2FP.F16.F32.PACK_AB R178, R37, R178 ;  /* 0x000000b225b2723e */ /* 0x020fc400000000ff */
[----:B------:R-:W-:Y:S01]  /*15a70*/  HGMMA.64x128x16.F32 R88, R160, gdesc[UR8].tnspB, R88, gsb0 ;  /* 0x41e00008a0587df0 */ /* 0x000fe20008000858 */
[----:B------:R-:W-:Y:S01]  /*15a80*/  R2UR UR10, R8 ;  /* 0x00000000080a72ca */ /* 0x000fe200000e0000 */
[----:B------:R-:W-:Y:S01]  /*15a90*/  FADD.FTZ R5, R37, R56 ;  /* 0x0000003825057221 */ /* 0x000fe20000010000 */
[----:B------:R-:W-:Y:S01]  /*15aa0*/  R2UR UR11, R9 ;  /* 0x00000000090b72ca */ /* 0x000fe200000e0000 */
[-C--:B------:R-:W-:Y:S01]  /*15ab0*/  FFMA.FTZ R9, R84, R11.reuse, -R20 ;  /* 0x0000000b54097223 */ /* 0x080fe20000010814 */
[----:B-1----:R-:W-:Y:S01]  /*15ac0*/  FMNMX.FTZ R8, R21, R36, !PT ;  /* 0x0000002415087209 */ /* 0x002fe20007810000 */
[----:B------:R-:W-:Y:S02]  /*15ad0*/  IMAD.MOV.U32 R21, RZ, RZ, 0x40000040 ;  /* 0x40000040ff157424 */ /* 0x000fe400078e00ff */
[----:B------:R-:W-:Y:S01]  /*15ae0*/  FADD.FTZ R56, R172, R5 ;  /* 0x00000005ac387221 */ /* 0x000fe20000010000 */
[----:B------:R-:W-:Y:S01]  /*15af0*/  MUFU.EX2 R164, R164 ;  /* 0x000000a400a47308 */ /* 0x000fe20000000800 */
[C---:B------:R-:W-:Y:S01]  /*15b00*/  F2FP.F16.F32.PACK_AB R172, R41.reuse, R172 ;  /* 0x000000ac29ac723e */ /* 0x040fe200000000ff */
[----:B------:R-:W-:Y:S01]  /*15b10*/  FMUL.FTZ R40, R8, R11 ;  /* 0x0000000b08287220 */ /* 0x000fe20000410000 */
[----:B------:R-:W-:-:S03]  /*15b20*/  FADD.FTZ R5, R41, R56 ;  /* 0x0000003829057221 */ /* 0x000fc60000010000 */
        /* <DEDUP_REMOVED lines=25> */
[----:B0-----:R-:W-:Y:S01]  /*15cc0*/  FADD.FTZ R56, R168, R5 ;  /* 0x00000005a8387221 */ /* 0x001fe20000010000 */
[-CC-:B------:R-:W-:Y:S01]  /*15cd0*/  FFMA.FTZ R75, R75, R11.reuse, -R40.reuse ;  /* 0x0000000b4b4b7223 */ /* 0x180fe20000010828 */
[-CC-:B------:R-:W-:Y:S01]  /*15ce0*/  FFMA.FTZ R78, R78, R11.reuse, -R40.reuse ;  /* 0x0000000b4e4e7223 */ /* 0x180fe20000010828 */
[-C--:B------:R-:W-:Y:S01]  /*15cf0*/  FFMA.FTZ R79, R79, R11.reuse, -R40 ;  /* 0x0000000b4f4f7223 */ /* 0x080fe20000010828 */
[----:B------:R-:W-:Y:S01]  /*15d00*/  FADD.FTZ R5, R45, R56 ;  /* 0x000000382d057221 */ /* 0x000fe20000010000 */
[----:B------:R-:W-:Y:S01]  /*15d10*/  MUFU.EX2 R30, R30 ;  /* 0x0000001e001e7308 */ /* 0x000fe20000000800 */
[-CC-:B------:R-:W-:Y:S01]  /*15d20*/  FFMA.FTZ R82, R82, R11.reuse, -R40.reuse ;  /* 0x0000000b52527223 */ /* 0x180fe20000010828 */
[-CC-:B------:R-:W-:Y:S01]  /*15d30*/  FFMA.FTZ R83, R83, R11.reuse, -R40.reuse ;  /* 0x0000000b53537223 */ /* 0x180fe20000010828 */
[----:B------:R-:W-:Y:S01]  /*15d40*/  FFMA.FTZ R86, R86, R11, -R40 ;  /* 0x0000000b56567223 */ /* 0x000fe20000010828 */
[----:B------:R-:W-:-:S02]  /*15d50*/  IADD3 R27, -R230, 0xb, RZ ;  /* 0x0000000be61b7810 */ /* 0x000fc40007ffe1ff */
[----:B------:R-:W-:Y:S02]  /*15d60*/  F2FP.F16.F32.PACK_AB R174, R33, R174 ;  /* 0x000000ae21ae723e */ /* 0x000fe400000000ff */
[----:B------:R-:W-:Y:S01]  /*15d70*/  MUFU.EX2 R177, R177 ;  /* 0x000000b100b17308 */ /* 0x000fe20000000800 */
[----:B------:R-:W-:-:S07]  /*15d80*/  F2FP.F16.F32.PACK_AB R168, R45, R168 ;  /* 0x000000a82da8723e */ /* 0x000fce00000000ff */
        /* <DEDUP_REMOVED lines=15> */
[----:B------:R-:W-:Y:S02]  /*15e80*/  FADD.FTZ R20, -R8, R6 ;  /* 0x0000000608147221 */ /* 0x000fe40000010100 */
[----:B------:R-:W-:Y:S01]  /*15e90*/  MUFU.EX2 R166, R166 ;  /* 0x000000a600a67308 */ /* 0x000fe20000000800 */
[-CC-:B------:R-:W-:Y:S01]  /*15ea0*/  FFMA.FTZ R161, R66, R11.reuse, -R40.reuse ;  /* 0x0000000b42a17223 */ /* 0x180fe20000010828 */
[----:B------:R-:W-:Y:S01]  /*15eb0*/  HGMMA.64x128x16.F32 R88, R156, gdesc[UR8].tnspB, R88, gsb0 ;  /* 0x41e000089c587df0 */ /* 0x000fe20008000858 */
[-C--:B------:R-:W-:Y:S01]  /*15ec0*/  FMUL.FTZ R20, R20, R11.reuse ;  /* 0x0000000b14147220 */ /* 0x080fe20000410000 */
[----:B------:R-:W-:Y:S01]  /*15ed0*/  R2UR UR11, R21 ;  /* 0x00000000150b72ca */ /* 0x000fe200000e0000 */
[----:B------:R-:W-:-:S03]  /*15ee0*/  FFMA.FTZ R163, R70, R11, -R40 ;  /* 0x0000000b46a37223 */ /* 0x000fc60000010828 */
[----:B------:R0:W1:Y:S08]  /*15ef0*/  MUFU.EX2 R36, R20 ;  /* 0x0000001400247308 */ /* 0x0000700000000800 */
[----:B------:R-:W-:Y:S01]  /*15f00*/  MUFU.EX2 R167, R167 ;  /* 0x000000a700a77308 */ /* 0x000fe20000000800 */
[----:B0-----:R-:W-:Y:S02]  /*15f10*/  VIADD R20, R10, 0x380 ;  /* 0x000003800a147836 */ /* 0x001fe40000000000 */
[----:B------:R-:W-:-:S03]  /*15f20*/  FFMA.FTZ R10, R55, R11, -R40 ;  /* 0x0000000b370a7223 */ /* 0x000fc60000010828 */
[----:B------:R-:W-:Y:S01]  /*15f30*/  R2UR UR10, R20 ;  /* 0x00000000140a72ca */ /* 0x000fe200000e0000 */
[----:B------:R-:W-:Y:S02]  /*15f40*/  @!P1 IMAD R20, R22, 0x8, R2 ;  /* 0x0000000816149824 */ /* 0x000fe400078e0202 */
[----:B------:R-:W-:Y:S01]  /*15f50*/  MUFU.EX2 R10, R10 ;  /* 0x0000000a000a7308 */ /* 0x000fe20000000800 */
[----:B-1----:R-:W-:Y:S01]  /*15f60*/  FFMA.FTZ R3, R36, R3, R181 ;  /* 0x0000000324037223 */ /* 0x002fe200000100b5 */
[----:B------:R-:W-:Y:S01]  /*15f70*/  F2FP.F16.F32.PACK_AB R181, R26, R181 ;  /* 0x000000b51ab5723e */ /* 0x000fe200000000ff */
[----:B------:R-:W-:Y:S02]  /*15f80*/  @!P1 VIADD R20, R20, 0x28840 ;  /* 0x0002884014149836 */ /* 0x000fe40000000000 */
[----:B------:R-:W-:Y:S01]  /*15f90*/  FADD.FTZ R50, R26, R3 ;  /* 0x000000031a327221 */ /* 0x000fe20000010000 */
[----:B------:R-:W-:Y:S01]  /*15fa0*/  FADD.FTZ R26, R170, R5 ;  /* 0x00000005aa1a7221 */ /* 0x000fe20000010000 */
[----:B------:R-:W-:Y:S01]  /*15fb0*/  F2FP.F16.F32.PACK_AB R170, R49, R170 ;  /* 0x000000aa31aa723e */ /* 0x000fe200000000ff */
[----:B------:R-:W-:Y:S01]  /*15fc0*/  MUFU.EX2 R48, R48 ;  /* 0x0000003000307308 */ /* 0x000fe20000000800 */
[----:B------:R-:W-:Y:S01]  /*15fd0*/  FADD.FTZ R3, R183, R50 ;  /* 0x00000032b7037221 */ /* 0x000fe20000010000 */
[----:B------:R-:W-:Y:S01]  /*15fe0*/  @!P1 PRMT R21, RZ, 0x654, R20 ;  /* 0x00000654ff159816 */ /* 0x000fe20000000014 */
[----:B------:R-:W-:Y:S01]  /*15ff0*/  FADD.FTZ R5, R49, R26 ;  /* 0x0000001a31057221 */ /* 0x000fe20000010000 */
[C---:B------:R-:W-:Y:S01]  /*16000*/  F2FP.F16.F32.PACK_AB R183, R30.reuse, R183 ;  /* 0x000000b71eb7723e */ /* 0x040fe200000000ff */
[----:B------:R-:W-:-:S03]  /*16010*/  FADD.FTZ R50, R30, R3 ;  /* 0x000000031e327221 */ /* 0x000fc60000010000 */
[----:B------:R-:W-:Y:S01]  /*16020*/  MUFU.EX2 R20, R59 ;  /* 0x0000003b00147308 */ /* 0x000fe20000000800 */
[----:B------:R-:W-:Y:S01]  /*16030*/  FADD.FTZ R3, R177, R50 ;  /* 0x00000032b1037221 */ /* 0x000fe20000010000 */
[----:B------:R-:W-:Y:S01]  /*16040*/  FFMA.FTZ R50, R67, R11, -R40 ;  /* 0x0000000b43327223 */ /* 0x000fe20000010828 */
[C---:B------:R-:W-:Y:S02]  /*16050*/  F2FP.F16.F32.PACK_AB R177, R34.reuse, R177 ;  /* 0x000000b122b1723e */ /* 0x040fe400000000ff */
[----:B------:R-:W-:Y:S01]  /*16060*/  FADD.FTZ R54, R34, R3 ;  /* 0x0000000322367221 */ /* 0x000fe20000010000 */
[----:B------:R-:W-:Y:S01]  /*16070*/  FADD.FTZ R34, R164, R5 ;  /* 0x00000005a4227221 */ /* 0x000fe20000010000 */
[----:B------:R-:W-:Y:S01]  /*16080*/  F2FP.F16.F32.PACK_AB R164, R53, R164 ;  /* 0x000000a435a4723e */ /* 0x000fe200000000ff */
[----:B------:R-:W0:Y:S01]  /*16090*/  MUFU.EX2 R160, R160 ;  /* 0x000000a000a07308 */ /* 0x000e220000000800 */
[----:B------:R-:W-:Y:S01]  /*160a0*/  FADD.FTZ R3, R179, R54 ;  /* 0x00000036b3037221 */ /* 0x000fe20000010000 */
[----:B------:R-:W-:Y:S01]  /*160b0*/  FADD.FTZ R5, R53, R34 ;  /* 0x0000002235057221 */ /* 0x000fe20000010000 */
[----:B------:R-:W-:-:S02]  /*160c0*/  F2FP.F16.F32.PACK_AB R179, R38, R179 ;  /* 0x000000b326b3723e */ /* 0x000fc400000000ff */
[----:B------:R-:W-:Y:S01]  /*160d0*/  FADD.FTZ R54, R38, R3 ;  /* 0x0000000326367221 */ /* 0x000fe20000010000 */
[----:B------:R-:W-:Y:S01]  /*160e0*/  FADD.FTZ R34, R166, R5 ;  /* 0x00000005a6227221 */ /* 0x000fe20000010000 */
[----:B------:R-:W-:Y:S01]  /*160f0*/  F2FP.F16.F32.PACK_AB R166, R57, R166 ;  /* 0x000000a639a6723e */ /* 0x000fe200000000ff */
[----:B------:R-:W-:Y:S01]  /*16100*/  MUFU.EX2 R161, R161 ;  /* 0x000000a100a17308 */ /* 0x000fe20000000800 */
[----:B------:R-:W-:Y:S01]  /*16110*/  FADD.FTZ R3, R173, R54 ;  /* 0x00000036ad037221 */ /* 0x000fe20000010000 */
[----:B------:R-:W-:Y:S01]  /*16120*/  FADD.FTZ R5, R57, R34 ;  /* 0x0000002239057221 */ /* 0x000fe20000010000 */
[C---:B------:R-:W-:Y:S02]  /*16130*/  F2FP.F16.F32.PACK_AB R173, R42.reuse, R173 ;  /* 0x000000ad2aad723e */ /* 0x040fe400000000ff */
[----:B------:R-:W-:-:S03]  /*16140*/  FADD.FTZ R54, R42, R3 ;  /* 0x000000032a367221 */ /* 0x000fc60000010000 */
[----:B------:R-:W-:Y:S01]  /*16150*/  MUFU.EX2 R50, R50 ;  /* 0x0000003200327308 */ /* 0x000fe20000000800 */
[----:B------:R-:W-:Y:S01]  /*16160*/  FADD.FTZ R3, R175, R54 ;  /* 0x00000036af037221 */ /* 0x000fe20000010000 */
[----:B0-----:R-:W-:Y:S01]  /*16170*/  FADD.FTZ R34, R160, R5 ;  /* 0x00000005a0227221 */ /* 0x001fe20000010000 */
[C---:B------:R-:W-:Y:S02]  /*16180*/  F2FP.F16.F32.PACK_AB R175, R44.reuse, R175 ;  /* 0x000000af2caf723e */ /* 0x040fe400000000ff */
[----:B------:R-:W-:Y:S01]  /*16190*/  FADD.FTZ R54, R44, R3 ;  /* 0x000000032c367221 */ /* 0x000fe20000010000 */
[C---:B------:R-:W-:Y:S01]  /*161a0*/  FADD.FTZ R5, R61.reuse, R34 ;  /* 0x000000223d057221 */ /* 0x040fe20000010000 */
[----:B------:R-:W-:Y:S01]  /*161b0*/  F2FP.F16.F32.PACK_AB R160, R61, R160 ;  /* 0x000000a03da0723e */ /* 0x000fe200000000ff */
[----:B------:R-:W0:Y:S01]  /*161c0*/  MUFU.EX2 R162, R162 ;  /* 0x000000a200a27308 */ /* 0x000e220000000800 */
[----:B------:R-:W-:Y:S01]  /*161d0*/  FADD.FTZ R3, R169, R54 ;  /* 0x00000036a9037221 */ /* 0x000fe20000010000 */
[----:B------:R-:W-:-:S03]  /*161e0*/  F2FP.F16.F32.PACK_AB R169, R46, R169 ;  /* 0x000000a92ea9723e */ /* 0x000fc600000000ff */
[----:B------:R-:W-:-:S03]  /*161f0*/  FADD.FTZ R54, R46, R3 ;  /* 0x000000032e367221 */ /* 0x000fc60000010000 */
[----:B------:R-:W1:Y:S01]  /*16200*/  MUFU.EX2 R163, R163 ;  /* 0x000000a300a37308 */ /* 0x000e620000000800 */
[----:B------:R-:W-:Y:S01]  /*16210*/  FADD.FTZ R3, R171, R54 ;  /* 0x00000036ab037221 */ /* 0x000fe20000010000 */
[----:B------:R-:W-:-:S03]  /*16220*/  F2FP.F16.F32.PACK_AB R171, R10, R171 ;  /* 0x000000ab0aab723e */ /* 0x000fc600000000ff */
[----:B------:R-:W-:-:S03]  /*16230*/  FADD.FTZ R30, R10, R3 ;  /* 0x000000030a1e7221 */ /* 0x000fc60000010000 */
[----:B------:R-:W2:Y:S01]  /*16240*/  MUFU.EX2 R52, R52 ;  /* 0x0000003400347308 */ /* 0x000ea20000000800 */
[----:B------:R-:W-:Y:S01]  /*16250*/  FADD.FTZ R3, R165, R30 ;  /* 0x0000001ea5037221 */ /* 0x000fe20000010000 */
[----:B0-----:R-:W-:Y:S01]  /*16260*/  FADD.FTZ R34, R162, R5 ;  /* 0x00000005a2227221 */ /* 0x001fe20000010000 */
[C---:B------:R-:W-:Y:S02]  /*16270*/  F2FP.F16.F32.PACK_AB R165, R20.reuse, R165 ;  /* 0x000000a514a5723e */ /* 0x040fe400000000ff */
[----:B------:R-:W-:Y:S01]  /*16280*/  FADD.FTZ R30, R20, R3 ;  /* 0x00000003141e7221 */ /* 0x000fe20000010000 */
[C---:B------:R-:W-:Y:S01]  /*16290*/  FADD.FTZ R5, R69.reuse, R34 ;  /* 0x0000002245057221 */ /* 0x040fe20000010000 */
[----:B------:R-:W-:Y:S01]  /*162a0*/  F2FP.F16.F32.PACK_AB R162, R69, R162 ;  /* 0x000000a245a2723e */ /* 0x000fe200000000ff */
[----:B------:R-:W-:Y:S01]  /*162b0*/  MUFU.EX2 R26, R75 ;  /* 0x0000004b001a7308 */ /* 0x000fe20000000800 */
[----:B------:R-:W-:Y:S01]  /*162c0*/  FADD.FTZ R3, R167, R30 ;  /* 0x0000001ea7037221 */ /* 0x000fe20000010000 */
[----:B------:R-:W-:Y:S01]  /*162d0*/  FADD.FTZ R20, R24, R5 ;  /* 0x0000000518147221 */ /* 0x000fe20000010000 */
[----:B------:R-:W-:-:S02]  /*162e0*/  F2FP.F16.F32.PACK_AB R167, R48, R167 ;  /* 0x000000a730a7723e */ /* 0x000fc400000000ff */
[----:B------:R-:W-:Y:S01]  /*162f0*/  FADD.FTZ R30, R48, R3 ;  /* 0x00000003301e7221 */ /* 0x000fe20000010000 */
[----:B------:R-:W-:Y:S02]  /*16300*/  FADD.FTZ R5, R65, R20 ;  /* 0x0000001441057221 */ /* 0x000fe40000010000 */
[----:B------:R-:W-:Y:S01]  /*16310*/  MUFU.EX2 R78, R78 ;  /* 0x0000004e004e7308 */ /* 0x000fe20000000800 */
[----:B------:R-:W-:Y:S01]  /*16320*/  FADD.FTZ R3, R161, R30 ;  /* 0x0000001ea1037221 */ /* 0x000fe20000010000 */
[----:B------:R-:W-:-:S03]  /*16330*/  F2FP.F16.F32.PACK_AB R161, R50, R161 ;  /* 0x000000a132a1723e */ /* 0x000fc600000000ff */
[----:B------:R-:W-:-:S03]  /*16340*/  FADD.FTZ R30, R50, R3 ;  /* 0x00000003321e7221 */ /* 0x000fc60000010000 */
[----:B------:R-:W0:Y:S01]  /*16350*/  MUFU.EX2 R79, R79 ;  /* 0x0000004f004f7308 */ /* 0x000e220000000800 */
[----:B-1----:R-:W-:Y:S01]  /*16360*/  FADD.FTZ R3, R163, R30 ;  /* 0x0000001ea3037221 */ /* 0x002fe20000010000 */
[----:B--2---:R-:W-:-:S03]  /*16370*/  F2FP.F16.F32.PACK_AB R163, R52, R163 ;  /* 0x000000a334a3723e */ /* 0x004fc600000000ff */
[----:B------:R-:W-:-:S03]  /*16380*/  FADD.FTZ R10, R52, R3 ;  /* 0x00000003340a7221 */ /* 0x000fc60000010000 */
        /* <DEDUP_REMOVED lines=8> */
[----:B------:R-:W-:Y:S01]  /*16410*/  F2FP.F16.F32.PACK_AB R156, R65, R24 ;  /* 0x00000018419c723e */ /* 0x000fe200000000ff */
[----:B------:R-:W-:Y:S01]  /*16420*/  HGMMA.64x128x16.F32 R88, R152, gdesc[UR8].tnspB, R88, gsb0 ;  /* 0x41e0000898587df0 */ /* 0x000fe20008000858 */
[----:B------:R-:W-:Y:S02]  /*16430*/  F2FP.F16.F32.PACK_AB R158, R73, R28 ;  /* 0x0000001c499e723e */ /* 0x000fe400000000ff */
[----:B0-----:R-:W-:-:S03]  /*16440*/  F2FP.F16.F32.PACK_AB R159, R79, R78 ;  /* 0x0000004e4f9f723e */ /* 0x001fc600000000ff */
[----:B------:R-:W0:Y:S08]  /*16450*/  MUFU.EX2 R157, R157 ;  /* 0x0000009d009d7308 */ /* 0x000e300000000800 */
[----:B------:R-:W1:Y:S08]  /*16460*/  MUFU.EX2 R6, R85 ;  /* 0x0000005500067308 */ /* 0x000e700000000800 */
[----:B------:R-:W2:Y:S01]  /*16470*/  MUFU.EX2 R40, R40 ;  /* 0x0000002800287308 */ /* 0x000ea20000000800 */
[----:B0-----:R-:W-:Y:S01]  /*16480*/  FADD.FTZ R3, R157, R10 ;  /* 0x0000000a9d037221 */ /* 0x001fe20000010000 */
[----:B------:R-:W-:Y:S01]  /*16490*/  FADD.FTZ R10, R28, R5 ;  /* 0x000000051c0a7221 */ /* 0x000fe20000010000 */
[----:B------:R-:W-:-:S02]  /*164a0*/  F2FP.F16.F32.PACK_AB R157, R26, R157 ;  /* 0x0000009d1a9d723e */ /* 0x000fc400000000ff */
[----:B------:R-:W-:Y:S01]  /*164b0*/  FADD.FTZ R3, R26, R3 ;  /* 0x000000031a037221 */ /* 0x000fe20000010000 */
[----:B------:R-:W-:-:S03]  /*164c0*/  FADD.FTZ R5, R73, R10 ;  /* 0x0000000a49057221 */ /* 0x000fc60000010000 */
[----:B------:R-:W-:Y:S01]  /*164d0*/  FADD.FTZ R3, R78, R3 ;  /* 0x000000034e037221 */ /* 0x000fe20000010000 */
[----:B------:R-:W-:-:S03]  /*164e0*/  FADD.FTZ R10, R32, R5 ;  /* 0x00000005200a7221 */ /* 0x000fc60000010000 */
[----:B------:R-:W-:Y:S01]  /*164f0*/  FADD.FTZ R3, R79, R3 ;  /* 0x000000034f037221 */ /* 0x000fe20000010000 */
[----:B------:R-:W-:-:S03]  /*16500*/  FADD.FTZ R10, R77, R10 ;  /* 0x0000000a4d0a7221 */ /* 0x000fc60000010000 */
[----:B------:R-:W-:Y:S01]  /*16510*/  FADD.FTZ R3, R82, R3 ;  /* 0x0000000352037221 */ /* 0x000fe20000010000 */
[----:B------:R-:W-:-:S03]  /*16520*/  FADD.FTZ R5, R9, R10 ;  /* 0x0000000a09057221 */ /* 0x000fc60000010000 */
[----:B------:R-:W-:Y:S01]  /*16530*/  FADD.FTZ R3, R83, R3 ;  /* 0x0000000353037221 */ /* 0x000fe20000010000 */
[----:B-1----:R-:W-:-:S03]  /*16540*/  FADD.FTZ R5, R6, R5 ;  /* 0x0000000506057221 */ /* 0x002fc60000010000 */
[----:B------:R-:W-:-:S04]  /*16550*/  FADD.FTZ R3, R86, R3 ;  /* 0x0000000356037221 */ /* 0x000fc80000010000 */
[----:B--2---:R-:W-:Y:S01]  /*16560*/  FADD.FTZ R3, R40, R3 ;  /* 0x0000000328037221 */ /* 0x004fe20000010000 */
[----:B------:R-:W-:Y:S02]  /*16570*/  WARPGROUP.DEPBAR.LE gsb0, 0x0 ;  /* 0x00008000000079c5 */ /* 0x000fe40000010000 */
[----:B------:R0:W-:Y:S06]  /*16580*/  BAR.ARV R27, 0x100 ;  /* 0x0004001b0000751d */ /* 0x0001ec0000002000 */
[----:B------:R-:W-:Y:S01]  /*16590*/  @!P1 SYNCS.ARRIVE.TRANS64.RED.A1T0 RZ, [R21+URZ], RZ ;  /* 0x000000ff15ff99a7 */ /* 0x000fe2000810043f */
[----:B------:R-:W-:Y:S01]  /*165a0*/  F2FP.F16.F32.PACK_AB R154, R6, R9 ;  /* 0x00000009069a723e */ /* 0x000fe200000000ff */
        /* <DEDUP_REMOVED lines=68> */
[----:B-1----:R-:W-:-:S02]  /*169f0*/  IMAD.MOV.U32 R13, RZ, RZ, R22 ;  /* 0x000000ffff0d7224 */ /* 0x002fc400078e0016 */
[----:B------:R-:W-:Y:S02]  /*16a00*/  IMAD.MOV.U32 R6, RZ, RZ, R8 ;  /* 0x000000ffff067224 */ /* 0x000fe400078e0008 */
[----:B------:R-:W-:Y:S01]  /*16a10*/  IMAD.MOV.U32 R14, RZ, RZ, R0 ;  /* 0x000000ffff0e7224 */ /* 0x000fe200078e0000 */
[----:B0-----:R-:W-:Y:S06]  /*16a20*/  @P2 BRA `(.L_x_1879) ;  /* 0xffffffdc008c2947 */ /* 0x001fec000383ffff */
.L_x_1869:
[----:B------:R-:W-:-:S13]  /*16a30*/  ISETP.GE.AND P2, PT, R4, R196, PT ;  /* 0x000000c40400720c */ /* 0x000fda0003f46270 */
[----:B------:R-:W-:Y:S05]  /*16a40*/  @!P2 BRA `(.L_x_1880) ;  /* 0x0000003000a0a947 */ /* 0x000fea0003800000 */
[----:B------:R-:W-:Y:S01]  /*16a50*/  IMAD.MOV.U32 R6, RZ, RZ, R8 ;  /* 0x000000ffff067224 */ /* 0x000fe200078e0008 */
[----:B------:R-:W-:Y:S01]  /*16a60*/  MOV R14, R186 ;  /* 0x000000ba000e7202 */ /* 0x000fe20000000f00 */
[----:B------:R-:W-:Y:S02]  /*16a70*/  IMAD.MOV.U32 R12, RZ, RZ, R0 ;  /* 0x000000ffff0c7224 */ /* 0x000fe400078e0000 */
[----:B------:R-:W-:-:S07]  /*16a80*/  IMAD.MOV.U32 R13, RZ, RZ, R22 ;  /* 0x000000ffff0d7224 */ /* 0x000fce00078e0016 */
.L_x_1898:
        /* <DEDUP_REMOVED lines=10> */
.L_x_1882:
[----:B------:R-:W-:Y:S01]  /*16b30*/  IMAD R0, R22, 0x8, R2 ;  /* 0x0000000816007824 */ /* 0x000fe200078e0202 */
[----:B------:R-:W-:-:S04]  /*16b40*/  SHF.L.U32 R9, R186, 0x1f, RZ ;  /* 0x0000001fba097819 */ /* 0x000fc800000006ff */
[----:B------:R0:W1:Y:S01]  /*16b50*/  SYNCS.PHASECHK.TRANS64.TRYWAIT P3, [R0+URZ+0x28830], R9 ;  /* 0x02883009000075a7 */ /* 0x000062000806017f */
[----:B------:R-:W-:Y:S05]  /*16b60*/  @!P0 BRA `(.L_x_1883) ;  /* 0x0000000000048947 */ /* 0x000fea0003800000 */
[----:B------:R-:W-:Y:S01]  /*16b70*/  BPT.TRAP 0x1 ;  /* 0x000000040000795c */ /* 0x000fe20000300000 */
.L_x_1883:
[----:B------:R-:W-:Y:S04]  /*16b80*/  BSSY B0, `(.L_x_1881) ;  /* 0x0000004000007945 */ /* 0x000fe80003800000 */
[----:B-1----:R-:W-:Y:S05]  /*16b90*/  @P3 BRA `(.L_x_1884) ;  /* 0x0000000000083947 */ /* 0x002fea0003800000 */
[----:B------:R-:W1:Y:S02]  /*16ba0*/  SYNCS.PHASECHK.TRANS64.TRYWAIT P3, [R0+URZ+0x28830], R9 ;  /* 0x02883009000075a7 */ /* 0x000e64000806017f */
[----:B-1----:R-:W-:Y:S05]  /*16bb0*/  @!P3 BRA `(.L_x_1885) ;  /* 0x000000ec0070b947 */ /* 0x002fea0003800000 */
.L_x_1884:
[----:B------:R-:W-:Y:S05]  /*16bc0*/  BSYNC B0 ;  /* 0x0000000000007941 */ /* 0x000fea0003800000 */
.L_x_1881:
        /* <DEDUP_REMOVED lines=28> */
[----:B------:R-:W-:-:S02]  /*16d90*/  R2UR UR26, R10 ;  /* 0x000000000a1a72ca */ /* 0x000fc400000e0000 */
[----:B------:R0:W-:Y:S01]  /*16da0*/  BAR.SYNC.DEFER_BLOCKING R0, 0x100 ;  /* 0x000400000000751d */ /* 0x0001e20000010000 */
[C---:B------:R-:W-:Y:S01]  /*16db0*/  IADD3 R10, R8.reuse, 0x404, RZ ;  /* 0x00000404080a7810 */ /* 0x040fe20007ffe0ff */
[----:B------:R-:W-:Y:S01]  /*16dc0*/  VIADD R8, R8, 0x406 ;  /* 0x0000040608087836 */ /* 0x000fe20000000000 */
        /* <DEDUP_REMOVED lines=32> */
.L_x_1887:
[----:B------:R-:W-:Y:S01]  /*16fd0*/  SHF.L.U32 R0, R14, 0x1f, RZ ;  /* 0x0000001f0e007819 */ /* 0x000fe200000006ff */
[----:B------:R-:W-:-:S04]  /*16fe0*/  IMAD R9, R13, 0x8, R2 ;  /* 0x000000080d097824 */ /* 0x000fc800078e0202 */
[----:B------:R0:W1:Y:S01]  /*16ff0*/  SYNCS.PHASECHK.TRANS64.TRYWAIT P2, [R9+URZ+0x28850], R0 ;  /* 0x02885000090075a7 */ /* 0x000062000804017f */
[----:B------:R-:W-:Y:S05]  /*17000*/  @!P0 BRA `(.L_x_1888) ;  /* 0x0000000000048947 */ /* 0x000fea0003800000 */
[----:B------:R-:W-:Y:S01]  /*17010*/  BPT.TRAP 0x1 ;  /* 0x000000040000795c */ /* 0x000fe20000300000 */
.L_x_1888:
[----:B-1----:R-:W-:Y:S05]  /*17020*/  @P2 BRA `(.L_x_1886) ;  /* 0x0000000000082947 */ /* 0x002fea0003800000 */
[----:B------:R-:W1:Y:S02]  /*17030*/  SYNCS.PHASECHK.TRANS64.TRYWAIT P2, [R9+URZ+0x28850], R0 ;  /* 0x02885000090075a7 */ /* 0x000e64000804017f */
[----:B-1----:R-:W-:Y:S05]  /*17040*/  @!P2 BRA `(.L_x_1889) ;  /* 0x000000e80060a947 */ /* 0x002fea0003800000 */
.L_x_1886:
[----:B01----:R-:W-:Y:S01]  /*17050*/  VIADD R0, R2, 0x400 ;  /* 0x0000040002007836 */ /* 0x003fe20000000000 */
[----:B------:R-:W-:Y:S05]  /*17060*/  WARPSYNC.ALL ;  /* 0x0000000000007948 */ /* 0x000fea0003800000 */
[----:B------:R-:W-:Y:S01]  /*17070*/  SHF.R.U32.HI R0, RZ, 0x4, R0 ;  /* 0x00000004ff007819 */ /* 0x000fe20000011600 */
[----:B------:R-:W-:Y:S01]  /*17080*/  IMAD.MOV.U32 R9, RZ, RZ, 0x40000040 ;  /* 0x40000040ff097424 */ /* 0x000fe200078e00ff */
[----:B------:R-:W-:Y:S01]  /*17090*/  WARPGROUP.ARRIVE ;  /* 0x00000000000079c5 */ /* 0x000fe20000000000 */
[----:B------:R-:W-:Y:S01]  /*170a0*/  IMAD.MOV.U32 R11, RZ, RZ, 0x40000040 ;  /* 0x40000040ff0b7424 */ /* 0x000fe200078e00ff */
[----:B------:R-:W-:-:S04]  /*170b0*/  LOP3.LUT R0, R0, 0x3fff, RZ, 0xc0, !PT ;  /* 0x00003fff00007812 */ /* 0x000fc800078ec0ff */
[----:B------:R-:W0:Y:S01]  /*170c0*/  S2R R15, SR_TID.X ;  /* 0x00000000000f7919 */ /* 0x000e220000002100 */
[----:B------:R-:W-:Y:S01]  /*170d0*/  R2UR UR11, R9 ;  /* 0x00000000090b72ca */ /* 0x000fe200000e0000 */
[----:B------:R-:W-:Y:S01]  /*170e0*/  IMAD.MOV.U32 R9, RZ, RZ, 0x40000040 ;  /* 0x40000040ff097424 */ /* 0x000fe200078e00ff */
[----:B------:R-:W-:-:S05]  /*170f0*/  LOP3.LUT R0, R0, 0x4000000, RZ, 0xfc, !PT ;  /* 0x0400000000007812 */ /* 0x000fca00078efcff */
[----:B------:R-:W-:Y:S02]  /*17100*/  IMAD R8, R13, 0x800, R0 ;  /* 0x000008000d087824 */ /* 0x000fe400078e0200 */
[----:B------:R-:W1:Y:S02]  /*17110*/  @P4 LDC R0, c[0x0][0x44c] ;  /* 0x00011300ff004b82 */ /* 0x000e640000000800 */
[C---:B------:R-:W-:Y:S01]  /*17120*/  VIADD R10, R8.reuse, 0x80 ;  /* 0x00000080080a7836 */ /* 0x040fe20000000000 */
[----:B------:R-:W-:-:S13]  /*17130*/  R2UR UR10, R8 ;  /* 0x00000000080a72ca */ /* 0x000fda00000e0000 */
        /* <DEDUP_REMOVED lines=40> */
[----:B------:R-:W-:-:S04]  /*173c0*/  IMAD.IADD R11, R195, 0x1, R193 ;  /* 0x00000001c30b7824 */ /* 0x000fc800078e02c1 */
[----:B-1----:R-:W-:Y:S01]  /*173d0*/  @P4 IMAD.HI.U32 R0, R11, R0, RZ ;  /* 0x000000000b004227 */ /* 0x002fe200078e00ff */
[----:B------:R-:W-:Y:S02]  /*173e0*/  WARPGROUP.DEPBAR.LE gsb0, 0x0 ;  /* 0x00008000000079c5 */ /* 0x000fe40000010000 */
[----:B------:R-:W-:-:S06]  /*173f0*/  WARPGROUP.ARRIVE ;  /* 0x00000000000079c5 */ /* 0x000fcc0000000000 */
[----:B------:R-:W-:Y:S01]  /*17400*/  HGMMA.64x128x16.F32 R88, R156, gdesc[UR8].tnspB, R88, gsb0 ;  /* 0x41e000089c587df0 */ /* 0x000fe20008000858 */
[----:B------:R-:W-:Y:S01]  /*17410*/  R2UR UR10, R8 ;  /* 0x00000000080a72ca */ /* 0x000fe200000e0000 */
[----:B------:R-:W-:Y:S01]  /*17420*/  @!P1 IMAD R8, R22, 0x8, R2 ;  /* 0x0000000816089824 */ /* 0x000fe200078e0202 */
[----:B------:R-:W-:Y:S02]  /*17430*/  R2UR UR11, R9 ;  /* 0x00000000090b72ca */ /* 0x000fe400000e0000 */
[----:B------:R-:W0:Y:S01]  /*17440*/  @P4 LDC R9, c[0x0][0x450] ;  /* 0x00011400ff094b82 */ /* 0x000e220000000800 */
[----:B------:R-:W-:-:S05]  /*17450*/  @!P1 VIADD R14, R8, 0x28840 ;  /* 0x00028840080e9836 */ /* 0x000fca0000000000 */
[----:B------:R-:W-:Y:S02]  /*17460*/  @!P1 PRMT R14, RZ, 0x654, R14 ;  /* 0x00000654ff0e9816 */ /* 0x000fe4000000000e */
[----:B0-----:R-:W-:Y:S01]  /*17470*/  @P4 SHF.R.U32.HI R11, RZ, R9, R0 ;  /* 0x00000009ff0b4219 */ /* 0x001fe20000011600 */
[----:B------:R-:W-:Y:S01]  /*17480*/  IMAD.SHL.U32 R0, R4, 0x80, RZ ;  /* 0x0000008004007824 */ /* 0x000fe200078e00ff */
[----:B------:R-:W-:-:S03]  /*17490*/  IADD3 R9, -R15, 0xb, RZ ;  /* 0x0000000b0f097810 */ /* 0x000fc60007ffe1ff */
[----:B------:R-:W0:Y:S01]  /*174a0*/  SHFL.IDX PT, R10, R11, RZ, 0x1c1f ;  /* 0x001c1fff0b0a7589 */ /* 0x000e2200000e0000 */
[----:B------:R-:W-:-:S05]  /*174b0*/  IADD3 R8, -R0, 0x1, RZ ;  /* 0x0000000100087810 */ /* 0x000fca0007ffe1ff */
[----:B------:R-:W-:-:S05]  /*174c0*/  IMAD R8, R189, -0x2, R8 ;  /* 0xfffffffebd087824 */ /* 0x000fca00078e0208 */
[----:B------:R-:W-:-:S05]  /*174d0*/  IADD3 R8, -R187, R8, R188 ;  /* 0x00000008bb087210 */ /* 0x000fca0007ffe1bc */
[----:B------:R-:W-:Y:S01]  /*174e0*/  VIADD R21, R8, UR7 ;  /* 0x0000000708157c36 */ /* 0x000fe20008000000 */
[----:B------:R-:W-:Y:S02]  /*174f0*/  WARPGROUP.DEPBAR.LE gsb0, 0x0 ;  /* 0x00008000000079c5 */ /* 0x000fe40000010000 */
[----:B------:R-:W-:-:S06]  /*17500*/  WARPGROUP.ARRIVE ;  /* 0x00000000000079c5 */ /* 0x000fcc0000000000 */
[----:B------:R-:W-:Y:S01]  /*17510*/  HGMMA.64x128x16.F32 R88, R152, gdesc[UR8].tnspB, R88, gsb0 ;  /* 0x41e0000898587df0 */ /* 0x000fe20008000858 */
[----:B------:R-:W-:-:S06]  /*17520*/  ULOP3.LUT UR10, URZ, UR37, URZ, 0x33, !UPT ;  /* 0x000000253f0a7292 */ /* 0x000fcc000f8e333f */
[----:B------:R-:W-:Y:S01]  /*17530*/  VIADD R15, R8, UR10 ;  /* 0x0000000a080f7c36 */ /* 0x000fe20008000000 */
[----:B------:R-:W-:Y:S02]  /*17540*/  WARPGROUP.DEPBAR.LE gsb0, 0x0 ;  /* 0x00008000000079c5 */ /* 0x000fe40000010000 */
[----:B------:R1:W-:Y:S06]  /*17550*/  BAR.ARV R9, 0x100 ;  /* 0x000400090000751d */ /* 0x0003ec0000002000 */
[----:B------:R1:W-:Y:S01]  /*17560*/  @!P1 SYNCS.ARRIVE.TRANS64.RED.A1T0 RZ, [R14+URZ], RZ ;  /* 0x000000ff0eff99a7 */ /* 0x0003e2000810043f */
[----:B0-----:R-:W-:-:S02]  /*17570*/  IMAD.IADD R153, R21, 0x1, R10 ;  /* 0x0000000115997824 */ /* 0x001fc400078e020a */
[----:B------:R-:W-:Y:S01]  /*17580*/  IMAD.IADD R155, R15, 0x1, R10 ;  /* 0x000000010f9b7824 */ /* 0x000fe200078e020a */
[----:B------:R-:W-:Y:S06]  /*17590*/  @!P5 BRA `(.L_x_1890) ;  /* 0x000000000058d947 */ /* 0x000fec0003800000 */
[----:B------:R-:W-:Y:S01]  /*175a0*/  IADD3 R157, -R187, R188, R10 ;  /* 0x000000bcbb9d7210 */ /* 0x000fe20007ffe10a */
[----:B------:R-:W-:Y:S03]  /*175b0*/  BSSY B0, `(.L_x_1891) ;  /* 0x0000010000007945 */ /* 0x000fe60003800000 */
[----:B------:R-:W-:-:S13]  /*175c0*/  ISETP.GT.AND P2, PT, R157, -0x1, PT ;  /* 0xffffffff9d00780c */ /* 0x000fda0003f44270 */
[----:B------:R-:W-:Y:S05]  /*175d0*/  @P2 BRA `(.L_x_1892) ;  /* 0x0000000000202947 */ /* 0x000fea0003800000 */
[----:B------:R-:W-:Y:S01]  /*175e0*/  IMAD.U32 R10, RZ, RZ, UR5 ;  /* 0x00000005ff0a7e24 */ /* 0x000fe2000f8e00ff */
[----:B------:R-:W-:-:S04]  /*175f0*/  LOP3.LUT R157, RZ, R157, RZ, 0x33, !PT ;  /* 0x0000009dff9d7212 */ /* 0x000fc800078e33ff */
[----:B------:R-:W-:-:S13]  /*17600*/  ISETP.NE.AND P2, PT, R10, 0x1, PT ;  /* 0x000000010a00780c */ /* 0x000fda0003f45270 */
[----:B-1----:R-:W0:Y:S02]  /*17610*/  @P2 LDC.64 R8, c[0x0][0x9e8] ;  /* 0x00027a00ff082b82 */ /* 0x002e240000000a00 */
[----:B0-----:R-:W-:-:S05]  /*17620*/  @P2 IMAD.HI.U32 R8, R157, R8, RZ ;  /* 0x000000089d082227 */ /* 0x001fca00078e00ff */
[----:B------:R-:W-:-:S04]  /*17630*/  @P2 SHF.R.U32.HI R157, RZ, R9, R8 ;  /* 0x00000009ff9d2219 */ /* 0x000fc80000011608 */
[----:B------:R-:W-:Y:S01]  /*17640*/  LOP3.LUT R157, RZ, R157, RZ, 0x33, !PT ;  /* 0x0000009dff9d7212 */ /* 0x000fe200078e33ff */
[----:B------:R-:W-:Y:S06]  /*17650*/  BRA `(.L_x_1893) ;  /* 0x0000000000147947 */ /* 0x000fec0003800000 */
.L_x_1892:
[----:B------:R-:W-:-:S05]  /*17660*/  IMAD.U32 R10, RZ, RZ, UR5 ;  /* 0x00000005ff0a7e24 */ /* 0x000fca000f8e00ff */
[----:B------:R-:W-:-:S13]  /*17670*/  ISETP.NE.AND P2, PT, R10, 0x1, PT ;  /* 0x000000010a00780c */ /* 0x000fda0003f45270 */
[----:B-1----:R-:W0:Y:S02]  /*17680*/  @P2 LDC.64 R8, c[0x0][0x9e8] ;  /* 0x00027a00ff082b82 */ /* 0x002e240000000a00 */
[----:B0-----:R-:W-:-:S05]  /*17690*/  @P2 IMAD.HI.U32 R8, R157, R8, RZ ;  /* 0x000000089d082227 */ /* 0x001fca00078e00ff */
[----:B------:R-:W-:-:S07]  /*176a0*/  @P2 SHF.R.U32.HI R157, RZ, R9, R8 ;  /* 0x00000009ff9d2219 */ /* 0x000fce0000011608 */
.L_x_1893:
[----:B------:R-:W-:Y:S05]  /*176b0*/  BSYNC B0 ;  /* 0x0000000000007941 */ /* 0x000fea0003800000 */
.L_x_1891:
[----:B------:R-:W-:-:S04]  /*176c0*/  IMAD R8, R157, R10, -R0 ;  /* 0x0000000a9d087224 */ /* 0x000fc800078e0a00 */
[----:B------:R-:W-:-:S05]  /*176d0*/  IMAD R8, R189, -0x2, R8 ;  /* 0xfffffffebd087824 */ /* 0x000fca00078e0208 */
[----:B------:R-:W-:Y:S02]  /*176e0*/  VIADDMNMX R153, R8, R10, R153, PT ;  /* 0x0000000a08997246 */ /* 0x000fe40003800199 */
[----:B------:R-:W-:-:S07]  /*176f0*/  VIMNMX R155, R155, R8, !PT ;  /* 0x000000089b9b7248 */ /* 0x000fce0007fe0100 */
.L_x_1890:
        /* <DEDUP_REMOVED lines=15> */
[----:B-1----:R-:W-:Y:S02]  /*177f0*/  FSEL R14, R29, -INF , !P3 ;  /* 0xff8000001d0e7808 */ /* 0x002fe40005800000 */
        /* <DEDUP_REMOVED lines=89> */
[----:B------:R-:W-:Y:S02]  /*17d90*/  MOV R25, UR5 ;  /* 0x0000000500197c02 */ /* 0x000fe40008000f00 */
[----:B------:R-:W-:Y:S02]  /*17da0*/  LOP3.LUT R11, RZ, R11, RZ, 0x33, !PT ;  /* 0x0000000bff0b7212 */ /* 0x000fe400078e33ff */
[----:B------:R-:W-:-:S13]  /*17db0*/  ISETP.NE.AND P3, PT, R25, 0x1, PT ;  /* 0x000000011900780c */ /* 0x000fda0003f65270 */
[----:B------:R-:W0:Y:S02]  /*17dc0*/  @P3 LDC.64 R8, c[0x0][0x9e8] ;  /* 0x00027a00ff083b82 */ /* 0x000e240000000a00 */
[----:B0-----:R-:W-:-:S05]  /*17dd0*/  @P3 IMAD.HI.U32 R8, R11, R8, RZ ;  /* 0x000000080b083227 */ /* 0x001fca00078e00ff */
[----:B------:R-:W-:-:S04]  /*17de0*/  @P3 SHF.R.U32.HI R11, RZ, R9, R8 ;  /* 0x00000009ff0b3219 */ /* 0x000fc80000011608 */
[----:B------:R-:W-:Y:S01]  /*17df0*/  LOP3.LUT R11, RZ, R11, RZ, 0x33, !PT ;  /* 0x0000000bff0b7212 */ /* 0x000fe200078e33ff */
[----:B------:R-:W-:Y:S06]  /*17e00*/  BRA `(.L_x_1897) ;  /* 0x0000000000147947 */ /* 0x000fec0003800000 */
.L_x_1896:
[----:B------:R-:W-:-:S05]  /*17e10*/  IMAD.U32 R25, RZ, RZ, UR5 ;  /* 0x00000005ff197e24 */ /* 0x000fca000f8e00ff */
[----:B------:R-:W-:-:S13]  /*17e20*/  ISETP.NE.AND P3, PT, R25, 0x1, PT ;  /* 0x000000011900780c */ /* 0x000fda0003f65270 */
[----:B------:R-:W0:Y:S02]  /*17e30*/  @P3 LDC.64 R8, c[0x0][0x9e8] ;  /* 0x00027a00ff083b82 */ /* 0x000e240000000a00 */
[----:B0-----:R-:W-:-:S05]  /*17e40*/  @P3 IMAD.HI.U32 R8, R11, R8, RZ ;  /* 0x000000080b083227 */ /* 0x001fca00078e00ff */
[----:B------:R-:W-:-:S07]  /*17e50*/  @P3 SHF.R.U32.HI R11, RZ, R9, R8 ;  /* 0x00000009ff0b3219 */ /* 0x000fce0000011608 */
.L_x_1897:
[----:B------:R-:W-:Y:S05]  /*17e60*/  BSYNC B0 ;  /* 0x0000000000007941 */ /* 0x000fea0003800000 */
.L_x_1895:
[----:B------:R-:W-:-:S04]  /*17e70*/  IMAD R0, R11, R25, -R0 ;  /* 0x000000190b007224 */ /* 0x000fc800078e0a00 */
[----:B------:R-:W-:-:S05]  /*17e80*/  IMAD R0, R189, -0x2, R0 ;  /* 0xfffffffebd007824 */ /* 0x000fca00078e0200 */
[----:B------:R-:W-:Y:S02]  /*17e90*/  VIADDMNMX R21, R0, R25, R21, PT ;  /* 0x0000001900157246 */ /* 0x000fe40003800115 */
[----:B------:R-:W-:-:S07]  /*17ea0*/  VIMNMX R15, R15, R0, !PT ;  /* 0x000000000f0f7248 */ /* 0x000fce0007fe0100 */
.L_x_1894:
[----:B------:R-:W-:Y:S01]  /*17eb0*/  ISETP.GT.AND P3, PT, R15, 0x1, P2 ;  /* 0x000000010f00780c */ /* 0x000fe20001764270 */
[----:B------:R-:W0:Y:S01]  /*17ec0*/  LDC R11, c[0x0][0x988] ;  /* 0x00026200ff0b7b82 */ /* 0x000e220000000800 */
        /* <DEDUP_REMOVED lines=143> */
[----:B------:R-:W-:Y:S01]  /*187c0*/  MUFU.EX2 R27, R8 ;  /* 0x00000008001b7308 */ /* 0x000fe20000000800 */
[----:B------:R-:W-:Y:S01]  /*187d0*/  FSEL R48, R87, -INF , !P2 ;  /* 0xff80000057307808 */ /* 0x000fe20005000000 */
[--C-:B------:R-:W-:Y:S01]  /*187e0*/  FFMA.FTZ R154, R154, R11, -R49.reuse ;  /* 0x0000000b9a9a7223 */ /* 0x100fe20000010831 */
[----:B------:R-:W-:Y:S01]  /*187f0*/  FMNMX.FTZ R29, R34, R29, !PT ;  /* 0x0000001d221d7209 */ /* 0x000fe20007810000 */
[-CC-:B------:R-:W-:Y:S01]  /*18800*/  FFMA.FTZ R9, R10, R11.reuse, -R49.reuse ;  /* 0x0000000b0a097223 */ /* 0x180fe20000010831 */
[----:B------:R-:W-:Y:S01]  /*18810*/  FADD.FTZ R12, -R57, R12 ;  /* 0x0000000c390c7221 */ /* 0x000fe20000010100 */
        /* <DEDUP_REMOVED lines=16> */
[----:B------:R-:W-:Y:S01]  /*18920*/  FFMA.FTZ R47, R174, R11, -R49 ;  /* 0x0000000bae2f7223 */ /* 0x000fe20000010831 */
[----:B------:R-:W-:-:S02]  /*18930*/  FMNMX.FTZ R31, R232, R31, !PT ;  /* 0x0000001fe81f7209 */ /* 0x000fc40007810000 */
[----:B------:R-:W-:Y:S01]  /*18940*/  MUFU.EX2 R24, R24 ;  /* 0x0000001800187308 */ /* 0x000fe20000000800 */
[----:B0-----:R-:W-:Y:S01]  /*18950*/  FFMA.FTZ R152, R80, R11, -R49 ;  /* 0x0000000b50987223 */ /* 0x001fe20000010831 */
[----:B------:R-:W-:-:S04]  /*18960*/  FMNMX.FTZ R31, R46, R31, !PT ;  /* 0x0000001f2e1f7209 */ /* 0x000fc80007810000 */
[----:B------:R-:W-:Y:S02]  /*18970*/  FMNMX.FTZ R33, R234, R31, !PT ;  /* 0x0000001fea217209 */ /* 0x000fe40007810000 */
[----:B------:R0:W-:Y:S02]  /*18980*/  MUFU.EX2 R31, R154 ;  /* 0x0000009a001f7308 */ /* 0x0001e40000000800 */
[----:B------:R-:W-:-:S04]  /*18990*/  FMNMX.FTZ R33, R50, R33, !PT ;  /* 0x0000002132217209 */ /* 0x000fc80007810000 */
[----:B------:R-:W-:Y:S02]  /*189a0*/  FMNMX.FTZ R33, R236, R33, !PT ;  /* 0x00000021ec217209 */ /* 0x000fe40007810000 */
[----:B------:R-:W-:Y:S01]  /*189b0*/  MUFU.EX2 R9, R9 ;  /* 0x0000000900097308 */ /* 0x000fe20000000800 */
[--C-:B0-----:R-:W-:Y:S01]  /*189c0*/  FFMA.FTZ R154, R84, R11, -R49.reuse ;  /* 0x0000000b549a7223 */ /* 0x101fe20000010831 */
[----:B------:R-:W-:Y:S01]  /*189d0*/  FMNMX.FTZ R8, R54, R33, !PT ;  /* 0x0000002136087209 */ /* 0x000fe20007810000 */
[-CC-:B------:R-:W-:Y:S01]  /*189e0*/  FFMA.FTZ R33, R156, R11.reuse, -R49.reuse ;  /* 0x0000000b9c217223 */ /* 0x180fe20000010831 */
[----:B------:R-:W-:Y:S02]  /*189f0*/  FFMA.FTZ R156, R72, R11, -R49 ;  /* 0x0000000b489c7223 */ /* 0x000fe40000010831 */
[----:B------:R-:W-:Y:S02]  /*18a00*/  FMNMX.FTZ R35, R55, R8, !PT ;  /* 0x0000000837237209 */ /* 0x000fe40007810000 */
[----:B------:R-:W-:Y:S02]  /*18a10*/  MUFU.EX2 R10, R10 ;  /* 0x0000000a000a7308 */ /* 0x000fe40000000800 */
[----:B------:R-:W-:-:S04]  /*18a20*/  FMNMX.FTZ R8, R58, R35, !PT ;  /* 0x000000233a087209 */ /* 0x000fc80007810000 */
[----:B------:R-:W-:Y:S02]  /*18a30*/  FMNMX.FTZ R35, R59, R8, !PT ;  /* 0x000000083b237209 */ /* 0x000fe40007810000 */
[----:B------:R-:W-:Y:S02]  /*18a40*/  MUFU.EX2 R25, R25 ;  /* 0x0000001900197308 */ /* 0x000fe40000000800 */
        /* <DEDUP_REMOVED lines=10> */
[--C-:B------:R-:W-:Y:S02]  /*18af0*/  FFMA.FTZ R160, R64, R11, -R49.reuse ;  /* 0x0000000b40a07223 */ /* 0x100fe40000010831 */
        /* <DEDUP_REMOVED lines=8> */
[----:B------:R-:W1:Y:S01]  /*18b80*/  MUFU.EX2 R33, R33 ;  /* 0x0000002100217308 */ /* 0x000e620000000800 */
[----:B0-----:R-:W-:Y:S02]  /*18b90*/  F2FP.F16.F32.PACK_AB R172, R31, R26 ;  /* 0x0000001a1fac723e */ /* 0x001fe400000000ff */
[----:B------:R-:W-:Y:S01]  /*18ba0*/  FMNMX.FTZ R8, R82, R41, !PT ;  /* 0x0000002952087209 */ /* 0x000fe20007810000 */
[----:B------:R-:W-:-:S03]  /*18bb0*/  FFMA.FTZ R41, R168, R11, -R49 ;  /* 0x0000000ba8297223 */ /* 0x000fc60000010831 */
[----:B------:R-:W-:Y:S01]  /*18bc0*/  FMNMX.FTZ R21, R83, R8, !PT ;  /* 0x0000000853157209 */ /* 0x000fe20007810000 */
[----:B------:R-:W-:Y:S03]  /*18bd0*/  MUFU.EX2 R32, R32 ;  /* 0x0000002000207308 */ /* 0x000fe60000000800 */
[----:B------:R-:W-:-:S04]  /*18be0*/  FMNMX.FTZ R21, R86, R21, !PT ;  /* 0x0000001556157209 */ /* 0x000fc80007810000 */
[----:B------:R-:W-:Y:S01]  /*18bf0*/  FMNMX.FTZ R8, R48, R21, !PT ;  /* 0x0000001530087209 */ /* 0x000fe20007810000 */
[----:B------:R-:W-:Y:S01]  /*18c00*/  FFMA.FTZ R21, R166, R11, -R49 ;  /* 0x0000000ba6157223 */ /* 0x000fe20000010831 */
[----:B------:R-:W0:Y:S01]  /*18c10*/  MUFU.EX2 R35, R35 ;  /* 0x0000002300237308 */ /* 0x000e220000000800 */
[----:B-1----:R-:W-:Y:S02]  /*18c20*/  F2FP.F16.F32.PACK_AB R174, R33, R28 ;  /* 0x0000001c21ae723e */ /* 0x002fe400000000ff */
[----:B------:R-:W1:Y:S05]  /*18c30*/  SHFL.BFLY PT, R43, R8, 0x2, 0x1f ;  /* 0x0c401f00082b7f89 */ /* 0x000e6a00000e0000 */
[----:B------:R-:W-:Y:S08]  /*18c40*/  MUFU.EX2 R36, R36 ;  /* 0x0000002400247308 */ /* 0x000ff00000000800 */
[----:B------:R-:W2:Y:S01]  /*18c50*/  MUFU.EX2 R37, R37 ;  /* 0x0000002500257308 */ /* 0x000ea20000000800 */
[----:B0-----:R-:W-:-:S07]  /*18c60*/  F2FP.F16.F32.PACK_AB R168, R35, R32 ;  /* 0x0000002023a8723e */ /* 0x001fce00000000ff */
[----:B------:R-:W-:Y:S01]  /*18c70*/  MUFU.EX2 R39, R39 ;  /* 0x0000002700277308 */ /* 0x000fe20000000800 */
[----:B-1----:R-:W-:Y:S01]  /*18c80*/  FMNMX.FTZ R51, R8, R43, !PT ;  /* 0x0000002b08337209 */ /* 0x002fe20007810000 */
[----:B------:R-:W-:-:S04]  /*18c90*/  FFMA.FTZ R43, R170, R11, -R49 ;  /* 0x0000000baa2b7223 */ /* 0x000fc80000010831 */
[----:B------:R-:W0:Y:S02]  /*18ca0*/  SHFL.BFLY PT, R8, R51, 0x1, 0x1f ;  /* 0x0c201f0033087f89 */ /* 0x000e2400000e0000 */
[----:B------:R-:W1:Y:S01]  /*18cb0*/  MUFU.EX2 R40, R40 ;  /* 0x0000002800287308 */ /* 0x000e620000000800 */
[----:B--2---:R-:W-:-:S07]  /*18cc0*/  F2FP.F16.F32.PACK_AB R170, R37, R36 ;  /* 0x0000002425aa723e */ /* 0x004fce00000000ff */
[----:B------:R-:W-:Y:S08]  /*18cd0*/  MUFU.EX2 R15, R15 ;  /* 0x0000000f000f7308 */ /* 0x000ff00000000800 */
[----:B------:R-:W2:Y:S01]  /*18ce0*/  MUFU.EX2 R44, R44 ;  /* 0x0000002c002c7308 */ /* 0x000ea20000000800 */
[----:B-1----:R-:W-:Y:S02]  /*18cf0*/  F2FP.F16.F32.PACK_AB R164, R40, R39 ;  /* 0x0000002728a4723e */ /* 0x002fe400000000ff */
[----:B0-----:R-:W-:Y:S01]  /*18d00*/  FMNMX.FTZ R8, R51, R8, !PT ;  /* 0x0000000833087209 */ /* 0x001fe20007810000 */
[-C--:B------:R-:W-:Y:S01]  /*18d10*/  FFMA.FTZ R51, R176, R11.reuse, -R49 ;  /* 0x0000000bb0337223 */ /* 0x080fe20000010831 */
[----:B------:R-:W-:-:S03]  /*18d20*/  FMUL.FTZ R49, R12, R11 ;  /* 0x0000000b0c317220 */ /* 0x000fc60000410000 */
[----:B------:R-:W-:Y:S01]  /*18d30*/  MUFU.EX2 R160, R160 ;  /* 0x000000a000a07308 */ /* 0x000fe20000000800 */
[C---:B------:R-:W-:Y:S01]  /*18d40*/  FSETP.NEU.FTZ.AND P2, PT, R8.reuse, -INF , PT ;  /* 0xff8000000800780b */ /* 0x040fe20003f5d000 */
[----:B------:R-:W-:Y:S01]  /*18d50*/  FMUL.FTZ R57, R8, R11 ;  /* 0x0000000b08397220 */ /* 0x000fe20000410000 */
[----:B------:R-:W-:-:S04]  /*18d60*/  F2FP.F16.F32.PACK_AB R176, R27, R14 ;  /* 0x0000000e1bb0723e */ /* 0x000fc800000000ff */
[----:B------:R-:W-:Y:S01]  /*18d70*/  FSEL R57, R57, RZ, P2 ;  /* 0x000000ff39397208 */ /* 0x000fe20001000000 */
[----:B------:R-:W0:Y:S01]  /*18d80*/  MUFU.EX2 R49, R49 ;  /* 0x0000003100317308 */ /* 0x000e220000000800 */
[----:B--2---:R-:W-:-:S03]  /*18d90*/  F2FP.F16.F32.PACK_AB R166, R44, R15 ;  /* 0x0000000f2ca6723e */ /* 0x004fc600000000ff */
[-CC-:B------:R-:W-:Y:S01]  /*18da0*/  FFMA.FTZ R12, R53, R11.reuse, -R57.reuse ;  /* 0x0000000b350c7223 */ /* 0x180fe20000010839 */
[----:B------:R-:W-:Y:S02]  /*18db0*/  @!P1 IMAD R53, R13, 0x8, R2 ;  /* 0x000000080d359824 */ /* 0x000fe400078e0202 */
        /* <DEDUP_REMOVED lines=29> */
[----:B------:R-:W-:Y:S01]  /*18f90*/  F2FP.F16.F32.PACK_AB R180, R9, R24 ;  /* 0x0000001809b4723e */ /* 0x000fe200000000ff */
        /* <DEDUP_REMOVED lines=16> */
[----:B------:R-:W-:Y:S01]  /*190a0*/  FFMA.FTZ R48, R48, R11, -R57 ;  /* 0x0000000b30307223 */ /* 0x000fe20000010839 */
[----:B------:R-:W-:Y:S01]  /*190b0*/  FADD.FTZ R5, R31, R52 ;  /* 0x000000341f057221 */ /* 0x000fe20000010000 */
[----:B------:R-:W-:Y:S01]  /*190c0*/  F2FP.F16.F32.PACK_AB R178, R29, R20 ;  /* 0x000000141db2723e */ /* 0x000fe200000000ff */
[----:B------:R-:W-:-:S02]  /*190d0*/  @!P1 VIADD R53, R53, 0x28860 ;  /* 0x0002886035359836 */ /* 0x000fc40000000000 */
[-C--:B------:R-:W-:Y:S01]  /*190e0*/  FMUL.FTZ R88, R88, R49.reuse ;  /* 0x0000003158587220 */ /* 0x080fe20000410000 */
[----:B------:R-:W-:Y:S01]  /*190f0*/  FADD.FTZ R52, R28, R5 ;  /* 0x000000051c347221 */ /* 0x000fe20000010000 */
[----:B------:R-:W-:Y:S01]  /*19100*/  FSEL R5, R8, RZ, P2 ;  /* 0x000000ff08057208 */ /* 0x000fe20001000000 */
[----:B------:R-:W-:Y:S01]  /*19110*/  MUFU.EX2 R177, R177 ;  /* 0x000000b100b17308 */ /* 0x000fe20000000800 */
[----:B------:R-:W-:Y:S01]  /*19120*/  ISETP.GT.AND P2, PT, R4, R196, PT ;  /* 0x000000c40400720c */ /* 0x000fe20003f44270 */
[----:B------:R-:W-:Y:S01]  /*19130*/  FADD.FTZ R13, R33, R52 ;  /* 0x00000034210d7221 */ /* 0x000fe20000010000 */
[----:B------:R-:W-:Y:S01]  /*19140*/  @!P1 PRMT R53, RZ, 0x654, R53 ;  /* 0x00000654ff359816 */ /* 0x000fe20000000035 */
[----:B------:R-:W-:Y:S01]  /*19150*/  FADD.FTZ R52, -R5, R6 ;  /* 0x0000000605347221 */ /* 0x000fe20000010100 */
[----:B------:R-:W-:Y:S01]  /*19160*/  FMUL.FTZ R89, R89, R49 ;  /* 0x0000003159597220 */ /* 0x000fe20000410000 */
[----:B------:R-:W-:Y:S01]  /*19170*/  FADD.FTZ R54, R32, R13 ;  /* 0x0000000d20367221 */ /* 0x000fe20000010000 */
[----:B------:R0:W-:Y:S01]  /*19180*/  @!P1 SYNCS.ARRIVE.TRANS64.RED.A1T0 RZ, [R53+URZ], RZ ;  /* 0x000000ff35ff99a7 */ /* 0x0001e2000810043f */
[-C--:B------:R-:W-:Y:S01]  /*19190*/  FMUL.FTZ R13, R52, R11.reuse ;  /* 0x0000000b340d7220 */ /* 0x080fe20000410000 */
[----:B------:R-:W-:Y:S01]  /*191a0*/  MUFU.EX2 R41, R41 ;  /* 0x0000002900297308 */ /* 0x000fe20000000800 */
[----:B------:R-:W-:Y:S01]  /*191b0*/  FADD.FTZ R5, R35, R54 ;  /* 0x0000003623057221 */ /* 0x000fe20000010000 */
[----:B------:R-:W-:Y:S01]  /*191c0*/  FFMA.FTZ R52, R59, R11, -R57 ;  /* 0x0000000b3b347223 */ /* 0x000fe20000010839 */
[-C--:B------:R-:W-:Y:S01]  /*191d0*/  FMUL.FTZ R92, R92, R49.reuse ;  /* 0x000000315c5c7220 */ /* 0x080fe20000410000 */
[-C--:B------:R-:W-:Y:S01]  /*191e0*/  FMUL.FTZ R93, R93, R49.reuse ;  /* 0x000000315d5d7220 */ /* 0x080fe20000410000 */
[----:B------:R-:W-:Y:S01]  /*191f0*/  FADD.FTZ R54, R36, R5 ;  /* 0x0000000524367221 */ /* 0x000fe20000010000 */
[-C--:B------:R-:W-:Y:S01]  /*19200*/  FMUL.FTZ R96, R96, R49.reuse ;  /* 0x0000003160607220 */ /* 0x080fe20000410000 */
[-C--:B------:R-:W-:Y:S01]  /*19210*/  FMUL.FTZ R97, R97, R49.reuse ;  /* 0x0000003161617220 */ /* 0x080fe20000410000 */
[----:B------:R-:W1:Y:S01]  /*19220*/  MUFU.EX2 R13, R13 ;  /* 0x0000000d000d7308 */ /* 0x000e620000000800 */
        /* <DEDUP_REMOVED lines=14> */
[----:B------:R-:W-:Y:S01]  /*19310*/  FMUL.FTZ R117, R117, R49 ;  /* 0x0000003175757220 */ /* 0x000fe20000410000 */
[----:B------:R-:W3:Y:S01]  /*19320*/  MUFU.EX2 R156, R156 ;  /* 0x0000009c009c7308 */ /* 0x000ee20000000800 */
[----:B-1----:R-:W-:Y:S01]  /*19330*/  FFMA.FTZ R54, R13, R3, R12 ;  /* 0x000000030d367223 */ /* 0x002fe2000001000c */
[----:B------:R-:W-:Y:S01]  /*19340*/  FADD.FTZ R5, R44, R5 ;  /* 0x000000052c057221 */ /* 0x000fe20000010000 */
[-C--:B------:R-:W-:Y:S01]  /*19350*/  FMUL.FTZ R90, R90, R13.reuse ;  /* 0x0000000d5a5a7220 */ /* 0x080fe20000410000 */
[-C--:B------:R-:W-:Y:S01]  /*19360*/  FMUL.FTZ R91, R91, R13.reuse ;  /* 0x0000000d5b5b7220 */ /* 0x080fe20000410000 */
[C---:B------:R-:W-:Y:S01]  /*19370*/  FADD.FTZ R54, R181.reuse, R54 ;  /* 0x00000036b5367221 */ /* 0x040fe20000010000 */
[----:B------:R-:W-:Y:S01]  /*19380*/  FADD.FTZ R56, R160, R5 ;  /* 0x00000005a0387221 */ /* 0x000fe20000010000 */
[----:B------:R-:W-:Y:S01]  /*19390*/  F2FP.F16.F32.PACK_AB R181, R181, R12 ;  /* 0x0000000cb5b5723e */ /* 0x000fe200000000ff */
[----:B------:R-:W1:Y:S01]  /*193a0*/  MUFU.EX2 R179, R179 ;  /* 0x000000b300b37308 */ /* 0x000e620000000800 */
[----:B------:R-:W-:Y:S01]  /*193b0*/  FADD.FTZ R3, R183, R54 ;  /* 0x00000036b7037221 */ /* 0x000fe20000010000 */
[----:B------:R-:W-:Y:S01]  /*193c0*/  FADD.FTZ R5, R21, R56 ;  /* 0x0000003815057221 */ /* 0x000fe20000010000 */
[-C--:B------:R-:W-:Y:S01]  /*193d0*/  FMUL.FTZ R94, R94, R13.reuse ;  /* 0x0000000d5e5e7220 */ /* 0x080fe20000410000 */
[-C--:B------:R-:W-:Y:S01]  /*193e0*/  FMUL.FTZ R95, R95, R13.reuse ;  /* 0x0000000d5f5f7220 */ /* 0x080fe20000410000 */
[----:B------:R-:W-:Y:S01]  /*193f0*/  FADD.FTZ R54, R30, R3 ;  /* 0x000000031e367221 */ /* 0x000fe20000010000 */
[----:B------:R-:W-:Y:S01]  /*19400*/  FADD.FTZ R56, R162, R5 ;  /* 0x00000005a2387221 */ /* 0x000fe20000010000 */
[-C--:B------:R-:W-:Y:S01]  /*19410*/  FMUL.FTZ R98, R98, R13.reuse ;  /* 0x0000000d62627220 */ /* 0x080fe20000410000 */
[----:B------:R-:W4:Y:S01]  /*19420*/  MUFU.EX2 R43, R43 ;  /* 0x0000002b002b7308 */ /* 0x000f220000000800 */
[----:B------:R-:W-:Y:S01]  /*19430*/  FADD.FTZ R3, R177, R54 ;  /* 0x00000036b1037221 */ /* 0x000fe20000010000 */
[----:B------:R-:W-:Y:S01]  /*19440*/  FADD.FTZ R5, R41, R56 ;  /* 0x0000003829057221 */ /* 0x000fe20000010000 */
[-C--:B------:R-:W-:Y:S01]  /*19450*/  FMUL.FTZ R99, R99, R13.reuse ;  /* 0x0000000d63637220 */ /* 0x080fe20000410000 */
[-C--:B------:R-:W-:Y:S01]  /*19460*/  FMUL.FTZ R102, R102, R13.reuse ;  /* 0x0000000d66667220 */ /* 0x080fe20000410000 */
[----:B--2---:R-:W-:Y:S01]  /*19470*/  FADD.FTZ R10, R34, R3 ;  /* 0x00000003220a7221 */ /* 0x004fe20000010000 */
[----:B---3--:R-:W-:Y:S01]  /*19480*/  FADD.FTZ R14, R156, R5 ;  /* 0x000000059c0e7221 */ /* 0x008fe20000010000 */
        /* <DEDUP_REMOVED lines=10> */
[----:B----4-:R-:W-:Y:S01]  /*19530*/  FADD.FTZ R5, R43, R14 ;  /* 0x0000000e2b057221 */ /* 0x010fe20000010000 */
[-C--:B------:R-:W-:Y:S01]  /*19540*/  FMUL.FTZ R118, R118, R13.reuse ;  /* 0x0000000d76767220 */ /* 0x080fe20000410000 */
[-C--:B------:R-:W-:Y:S01]  /*19550*/  FMUL.FTZ R119, R119, R13.reuse ;  /* 0x0000000d77777220 */ /* 0x080fe20000410000 */
[-C--:B------:R-:W-:Y:S01]  /*19560*/  FMUL.FTZ R122, R122, R13.reuse ;  /* 0x0000000d7a7a7220 */ /* 0x080fe20000410000 */
[-C--:B------:R-:W-:Y:S01]  /*19570*/  FMUL.FTZ R123, R123, R13.reuse ;  /* 0x0000000d7b7b7220 */ /* 0x080fe20000410000 */
[-C--:B------:R-:W-:Y:S01]  /*19580*/  FMUL.FTZ R126, R126, R13.reuse ;  /* 0x0000000d7e7e7220 */ /* 0x080fe20000410000 */
[-C--:B------:R-:W-:Y:S01]  /*19590*/  FMUL.FTZ R127, R127, R13.reuse ;  /* 0x0000000d7f7f7220 */ /* 0x080fe20000410000 */
[----:B------:R-:W3:Y:S01]  /*195a0*/  MUFU.EX2 R42, R42 ;  /* 0x0000002a002a7308 */ /* 0x000ee20000000800 */
        /* <DEDUP_REMOVED lines=16> */
[----:B---3--:R-:W-:Y:S01]  /*196b0*/  FADD.FTZ R14, R42, R3 ;  /* 0x000000032a0e7221 */ /* 0x008fe20000010000 */
[----:B------:R-:W-:Y:S01]  /*196c0*/  F2FP.F16.F32.PACK_AB R160, R21, R160 ;  /* 0x000000a015a0723e */ /* 0x000fe200000000ff */
[-C--:B------:R-:W-:Y:S01]  /*196d0*/  FMUL.FTZ R120, R120, R49.reuse ;  /* 0x0000003178787220 */ /* 0x080fe20000410000 */
[----:B------:R-:W-:Y:S01]  /*196e0*/  F2FP.F16.F32.PACK_AB R162, R41, R162 ;  /* 0x000000a229a2723e */ /* 0x000fe200000000ff */
[-C--:B------:R-:W-:Y:S01]  /*196f0*/  FMUL.FTZ R121, R121, R49.reuse ;  /* 0x0000003179797220 */ /* 0x080fe20000410000 */
[----:B------:R-:W-:Y:S01]  /*19700*/  F2FP.F16.F32.PACK_AB R156, R43, R156 ;  /* 0x0000009c2b9c723e */ /* 0x000fe200000000ff */
        /* <DEDUP_REMOVED lines=18> */
[----:B---3--:R-:W-:Y:S01]  /*19830*/  FADD.FTZ R3, R169, R14 ;  /* 0x0000000ea9037221 */ /* 0x008fe20000010000 */
[----:B------:R-:W-:Y:S01]  /*19840*/  FMUL.FTZ R149, R149, R49 ;  /* 0x0000003195957220 */ /* 0x000fe20000410000 */
[----:B------:R-:W-:Y:S01]  /*19850*/  F2FP.F16.F32.PACK_AB R183, R30, R183 ;  /* 0x000000b71eb7723e */ /* 0x000fe200000000ff */
[----:B------:R-:W-:Y:S01]  /*19860*/  VIADD R4, R4, 0xffffffff ;  /* 0xffffffff04047836 */ /* 0x000fe20000000000 */
[----:B------:R-:W-:Y:S01]  /*19870*/  F2FP.F16.F32.PACK_AB R177, R34, R177 ;  /* 0x000000b122b1723e */ /* 0x000fe200000000ff */
[----:B------:R-:W-:Y:S01]  /*19880*/  IMAD.MOV.U32 R13, RZ, RZ, R22 ;  /* 0x000000ffff0d7224 */ /* 0x000fe200078e0016 */
[----:B------:R-:W-:Y:S01]  /*19890*/  F2FP.F16.F32.PACK_AB R179, R38, R179 ;  /* 0x000000b326b3723e */ /* 0x000fe200000000ff */
[----:B------:R-:W3:Y:S01]  /*198a0*/  MUFU.EX2 R6, R55 ;  /* 0x0000003700067308 */ /* 0x000ee20000000800 */
[----:B--2---:R-:W-:Y:S01]  /*198b0*/  FADD.FTZ R14, R50, R3 ;  /* 0x00000003320e7221 */ /* 0x004fe20000010000 */
[----:B------:R-:W-:Y:S01]  /*198c0*/  F2FP.F16.F32.PACK_AB R173, R42, R173 ;  /* 0x000000ad2aad723e */ /* 0x000fe200000000ff */
[----:B------:R-:W-:Y:S01]  /*198d0*/  IMAD.MOV.U32 R12, RZ, RZ, R0 ;  /* 0x000000ffff0c7224 */ /* 0x000fe200078e0000 */
[----:B------:R-:W-:-:S02]  /*198e0*/  F2FP.F16.F32.PACK_AB R175, R46, R175 ;  /* 0x000000af2eaf723e */ /* 0x000fc400000000ff */
[----:B------:R-:W-:Y:S02]  /*198f0*/  F2FP.F16.F32.PACK_AB R169, R50, R169 ;  /* 0x000000a932a9723e */ /* 0x000fe400000000ff */
[----:B------:R-:W2:Y:S01]  /*19900*/  MUFU.EX2 R165, R165 ;  /* 0x000000a500a57308 */ /* 0x000ea20000000800 */
[----:B-1----:R-:W-:-:S07]  /*19910*/  FADD.FTZ R3, R171, R14 ;  /* 0x0000000eab037221 */ /* 0x002fce0000010000 */
[----:B------:R-:W1:Y:S01]  /*19920*/  MUFU.EX2 R52, R52 ;  /* 0x0000003400347308 */ /* 0x000e620000000800 */
[C---:B---3--:R-:W-:Y:S01]  /*19930*/  FADD.FTZ R14, R6.reuse, R3 ;  /* 0x00000003060e7221 */ /* 0x048fe20000010000 */
[----:B------:R-:W-:Y:S01]  /*19940*/  F2FP.F16.F32.PACK_AB R171, R6, R171 ;  /* 0x000000ab06ab723e */ /* 0x000fe200000000ff */
[----:B------:R-:W-:-:S05]  /*19950*/  IMAD.MOV.U32 R6, RZ, RZ, R8 ;  /* 0x000000ffff067224 */ /* 0x000fca00078e0008 */
[----:B------:R-:W3:Y:S01]  /*19960*/  MUFU.EX2 R167, R167 ;  /* 0x000000a700a77308 */ /* 0x000ee20000000800 */
[----:B--2---:R-:W-:-:S07]  /*19970*/  FADD.FTZ R3, R165, R14 ;  /* 0x0000000ea5037221 */ /* 0x004fce0000010000 */
[----:B------:R-:W2:Y:S01]  /*19980*/  MUFU.EX2 R24, R63 ;  /* 0x0000003f00187308 */ /* 0x000ea20000000800 */
[C---:B-1----:R-:W-:Y:S01]  /*19990*/  FADD.FTZ R14, R52.reuse, R3 ;  /* 0x00000003340e7221 */ /* 0x042fe20000010000 */
[----:B------:R-:W-:-:S06]  /*199a0*/  F2FP.F16.F32.PACK_AB R165, R52, R165 ;  /* 0x000000a534a5723e */ /* 0x000fcc00000000ff */
[----:B------:R-:W1:Y:S01]  /*199b0*/  MUFU.EX2 R161, R161 ;  /* 0x000000a100a17308 */ /* 0x000e620000000800 */
[----:B---3--:R-:W-:-:S07]  /*199c0*/  FADD.FTZ R3, R167, R14 ;  /* 0x0000000ea7037221 */ /* 0x008fce0000010000 */
[----:B------:R-:W3:Y:S01]  /*199d0*/  MUFU.EX2 R10, R67 ;  /* 0x00000043000a7308 */ /* 0x000ee20000000800 */
[C---:B--2---:R-:W-:Y:S01]  /*199e0*/  FADD.FTZ R14, R24.reuse, R3 ;  /* 0x00000003180e7221 */ /* 0x044fe20000010000 */
[----:B------:R-:W-:-:S06]  /*199f0*/  F2FP.F16.F32.PACK_AB R167, R24, R167 ;  /* 0x000000a718a7723e */ /* 0x000fcc00000000ff */
[----:B------:R-:W2:Y:S01]  /*19a00*/  MUFU.EX2 R70, R70 ;  /* 0x0000004600467308 */ /* 0x000ea20000000800 */
[----:B-1----:R-:W-:Y:S01]  /*19a10*/  FADD.FTZ R3, R161, R14 ;  /* 0x0000000ea1037221 */ /* 0x002fe20000010000 */
[----:B------:R-:W-:-:S06]  /*19a20*/  IMAD.MOV.U32 R14, RZ, RZ, R186 ;  /* 0x000000ffff0e7224 */ /* 0x000fcc00078e00ba */
[----:B------:R-:W1:Y:S01]  /*19a30*/  MUFU.EX2 R71, R71 ;  /* 0x0000004700477308 */ /* 0x000e620000000800 */
[C---:B---3--:R-:W-:Y:S01]  /*19a40*/  FADD.FTZ R3, R10.reuse, R3 ;  /* 0x000000030a037221 */ /* 0x048fe20000010000 */
[----:B------:R-:W-:-:S06]  /*19a50*/  F2FP.F16.F32.PACK_AB R161, R10, R161 ;  /* 0x000000a10aa1723e */ /* 0x000fcc00000000ff */
        /* <DEDUP_REMOVED lines=11> */
[----:B-1----:R-:W-:-:S07]  /*19b10*/  FADD.FTZ R20, R158, R5 ;  /* 0x000000059e147221 */ /* 0x002fce0000010000 */
[----:B------:R-:W1:Y:S01]  /*19b20*/  MUFU.EX2 R79, R79 ;  /* 0x0000004f004f7308 */ /* 0x000e620000000800 */
[----:B---3--:R-:W-:-:S07]  /*19b30*/  FADD.FTZ R3, R78, R3 ;  /* 0x000000034e037221 */ /* 0x008fce0000010000 */
[----:B------:R-:W3:Y:S01]  /*19b40*/  MUFU.EX2 R152, R152 ;  /* 0x0000009800987308 */ /* 0x000ee20000000800 */
[C---:B--2---:R-:W-:Y:S01]  /*19b50*/  FADD.FTZ R5, R45.reuse, R20 ;  /* 0x000000142d057221 */ /* 0x044fe20000010000 */
[----:B------:R-:W-:-:S06]  /*19b60*/  F2FP.F16.F32.PACK_AB R158, R45, R158 ;  /* 0x0000009e2d9e723e */ /* 0x000fcc00000000ff */
[----:B------:R-:W2:Y:S01]  /*19b70*/  MUFU.EX2 R82, R82 ;  /* 0x0000005200527308 */ /* 0x000ea20000000800 */
[C---:B-1----:R-:W-:Y:S01]  /*19b80*/  FADD.FTZ R3, R79.reuse, R3 ;  /* 0x000000034f037221 */ /* 0x042fe20000010000 */
[----:B------:R-:W-:-:S06]  /*19b90*/  F2FP.F16.F32.PACK_AB R159, R79, R78 ;  /* 0x0000004e4f9f723e */ /* 0x000fcc00000000ff */
[----:B------:R-:W1:Y:S01]  /*19ba0*/  MUFU.EX2 R47, R47 ;  /* 0x0000002f002f7308 */ /* 0x000e620000000800 */
[----:B---3--:R-:W-:-:S07]  /*19bb0*/  FADD.FTZ R20, R152, R5 ;  /* 0x0000000598147221 */ /* 0x008fce0000010000 */
[----:B------:R-:W3:Y:S01]  /*19bc0*/  MUFU.EX2 R83, R83 ;  /* 0x0000005300537308 */ /* 0x000ee20000000800 */
[----:B--2---:R-:W-:-:S07]  /*19bd0*/  FADD.FTZ R3, R82, R3 ;  /* 0x0000000352037221 */ /* 0x004fce0000010000 */
[----:B------:R-:W2:Y:S01]  /*19be0*/  MUFU.EX2 R154, R154 ;  /* 0x0000009a009a7308 */ /* 0x000ea20000000800 */
[C---:B-1----:R-:W-:Y:S01]  /*19bf0*/  FADD.FTZ R5, R47.reuse, R20 ;  /* 0x000000142f057221 */ /* 0x042fe20000010000 */
[----:B------:R-:W-:-:S06]  /*19c00*/  F2FP.F16.F32.PACK_AB R152, R47, R152 ;  /* 0x000000982f98723e */ /* 0x000fcc00000000ff */
[----:B------:R-:W1:Y:S01]  /*19c10*/  MUFU.EX2 R86, R86 ;  /* 0x0000005600567308 */ /* 0x000e620000000800 */
[C---:B---3--:R-:W-:Y:S01]  /*19c20*/  FADD.FTZ R3, R83.reuse, R3 ;  /* 0x0000000353037221 */ /* 0x048fe20000010000 */
[----:B------:R-:W-:-:S06]  /*19c30*/  F2FP.F16.F32.PACK_AB R153, R83, R82 ;  /* 0x000000525399723e */ /* 0x000fcc00000000ff */
[----:B------:R-:W3:Y:S01]  /*19c40*/  MUFU.EX2 R51, R51 ;  /* 0x0000003300337308 */ /* 0x000ee20000000800 */
[----:B--2---:R-:W-:-:S07]  /*19c50*/  FADD.FTZ R20, R154, R5 ;  /* 0x000000059a147221 */ /* 0x004fce0000010000 */
[----:B------:R-:W2:Y:S01]  /*19c60*/  MUFU.EX2 R48, R48 ;  /* 0x0000003000307308 */ /* 0x000ea20000000800 */
[----:B-1----:R-:W-:Y:S01]  /*19c70*/  FADD.FTZ R3, R86, R3 ;  /* 0x0000000356037221 */ /* 0x002fe20000010000 */
[C---:B---3--:R-:W-:Y:S01]  /*19c80*/  FADD.FTZ R5, R51.reuse, R20 ;  /* 0x0000001433057221 */ /* 0x048fe20000010000 */
[----:B------:R-:W-:Y:S02]  /*19c90*/  F2FP.F16.F32.PACK_AB R154, R51, R154 ;  /* 0x0000009a339a723e */ /* 0x000fe400000000ff */
[C---:B--2---:R-:W-:Y:S01]  /*19ca0*/  FADD.FTZ R3, R48.reuse, R3 ;  /* 0x0000000330037221 */ /* 0x044fe20000010000 */
[----:B------:R-:W-:Y:S01]  /*19cb0*/  F2FP.F16.F32.PACK_AB R155, R48, R86 ;  /* 0x00000056309b723e */ /* 0x000fe200000000ff */
[----:B0-----:R-:W-:Y:S06]  /*19cc0*/  @P2 BRA `(.L_x_1898) ;  /* 0xffffffcc00702947 */ /* 0x001fec000383ffff */
.L_x_1880:
[----:B------:R-:W-:Y:S05]  /*19cd0*/  WARPSYNC.ALL ;  /* 0x0000000000007948 */ /* 0x000fea0003800000 */
[----:B------:R-:W-:Y:S06]  /*19ce0*/  BAR.ARV 0x8, 0x180 ;  /* 0x0206000000007b1d */ /* 0x000fec0000002000 */
[----:B------:R-:W-:Y:S05]  /*19cf0*/  @!P0 BRA `(.L_x_1899) ;  /* 0x0000000000048947 */ /* 0x000fea0003800000 */
[----:B------:R-:W-:Y:S01]  /*19d00*/  BPT.TRAP 0x1 ;  /* 0x000000040000795c */ /* 0x000fe20000300000 */
.L_x_1899:
[----:B------:R-:W-:Y:S01]  /*19d10*/  IMAD R13, R22, 0x8, R2 ;  /* 0x00000008160d7824 */ /* 0x000fe200078e0202 */
[----:B------:R-:W-:-:S04]  /*19d20*/  SHF.L.U32 R4, R186, 0x1f, RZ ;  /* 0x0000001fba047819 */ /* 0x000fc800000006ff */
[----:B------:R0:W1:Y:S01]  /*19d30*/  SYNCS.PHASECHK.TRANS64.TRYWAIT P2, [R13+URZ+0x28850], R4 ;  /* 0x028850040d0075a7 */ /* 0x000062000804017f */
[----:B------:R-:W-:Y:S05]  /*19d40*/  @!P0 BRA `(.L_x_1900) ;  /* 0x0000000000048947 */ /* 0x000fea0003800000 */
[----:B------:R-:W-:Y:S01]  /*19d50*/  BPT.TRAP 0x1 ;  /* 0x000000040000795c */ /* 0x000fe20000300000 */
.L_x_1900:
[----:B------:R-:W-:-:S05]  /*19d60*/  VIADD R2, R2, 0x400 ;  /* 0x0000040002027836 */ /* 0x000fca0000000000 */
[----:B------:R-:W-:-:S04]  /*19d70*/  SHF.R.U32.HI R2, RZ, 0x4, R2 ;  /* 0x00000004ff027819 */ /* 0x000fc80000011602 */
[----:B------:R-:W-:-:S04]  /*19d80*/  LOP3.LUT R2, R2, 0x3fff, RZ, 0xc0, !PT ;  /* 0x00003fff02027812 */ /* 0x000fc800078ec0ff */
[----:B------:R-:W-:Y:S01]  /*19d90*/  LOP3.LUT R7, R2, 0x4000000, RZ, 0xfc, !PT ;  /* 0x0400000002077812 */ /* 0x000fe200078efcff */
[----:B-1----:R-:W-:Y:S06]  /*19da0*/  @P2 BRA `(.L_x_1901) ;  /* 0x0000000000082947 */ /* 0x002fec0003800000 */
[----:B------:R-:W1:Y:S02]  /*19db0*/  SYNCS.PHASECHK.TRANS64.TRYWAIT P0, [R13+URZ+0x28850], R4 ;  /* 0x028850040d0075a7 */ /* 0x000e64000800017f */
[----:B-1----:R-:W-:Y:S05]  /*19dc0*/  @!P0 BRA `(.L_x_1902) ;  /* 0x000000bc00148947 */ /* 0x002fea0003800000 */
.L_x_1901:
[----:B------:R-:W-:Y:S01]  /*19dd0*/  IMAD R6, R22, 0x800, R7 ;  /* 0x0000080016067824 */ /* 0x000fe200078e0207 */
[----:B------:R-:W-:Y:S05]  /*19de0*/  WARPSYNC.ALL ;  /* 0x0000000000007948 */ /* 0x000fea0003800000 */
[----:B------:R-:W-:Y:S01]  /*19df0*/  IMAD.MOV.U32 R7, RZ, RZ, 0x40000040 ;  /* 0x40000040ff077424 */ /* 0x000fe200078e00ff */
[C---:B------:R-:W-:Y:S01]  /*19e00*/  R2UR UR6, R6.reuse ;  /* 0x00000000060672ca */ /* 0x040fe200000e0000 */
[----:B------:R-:W-:Y:S01]  /*19e10*/  WARPGROUP.ARRIVE ;  /* 0x00000000000079c5 */ /* 0x000fe20000000000 */
[----:B------:R-:W-:Y:S01]  /*19e20*/  VIADD R14, R6, 0x80 ;  /* 0x00000080060e7836 */ /* 0x000fe20000000000 */
[----:B------:R-:W2:Y:S01]  /*19e30*/  SHFL.BFLY PT, R2, R5, 0x2, 0x1f ;  /* 0x0c401f0005027f89 */ /* 0x000ea200000e0000 */
[----:B------:R-:W-:Y:S01]  /*19e40*/  R2UR UR7, R7 ;  /* 0x00000000070772ca */ /* 0x000fe200000e0000 */
[----:B------:R-:W-:-:S02]  /*19e50*/  IMAD.MOV.U32 R15, RZ, RZ, 0x40000040 ;  /* 0x40000040ff0f7424 */ /* 0x000fc400078e00ff */
[----:B------:R-:W-:Y:S01]  /*19e60*/  IMAD.MOV.U32 R7, RZ, RZ, 0x40000040 ;  /* 0x40000040ff077424 */ /* 0x000fe200078e00ff */
[----:B01----:R-:W0:Y:S01]  /*19e70*/  SHFL.BFLY PT, R4, R3, 0x2, 0x1f ;  /* 0x0c401f0003047f89 */ /* 0x003e2200000e0000 */
[----:B------:R-:W-:Y:S02]  /*19e80*/  VIADD R22, R22, 0x1 ;  /* 0x0000000116167836 */ /* 0x000fe40000000000 */
[----:B------:R-:W-:Y:S02]  /*19e90*/  IMAD.MOV.U32 R20, RZ, RZ, -0x800000 ;  /* 0xff800000ff147424 */ /* 0x000fe400078e00ff */
[----:B------:R-:W-:Y:S01]  /*19ea0*/  VIADD R213, R213, 0x1 ;  /* 0x00000001d5d57836 */ /* 0x000fe20000000000 */
[----:B------:R-:W-:-:S03]  /*19eb0*/  ISETP.NE.AND P2, PT, R22, 0x2, PT ;  /* 0x000000021600780c */ /* 0x000fc60003f45270 */
[----:B------:R-:W-:Y:S01]  /*19ec0*/  HGMMA.64x128x16.F32 R88, R180, gdesc[UR4].tnspB, R88, gsb0 ;  /* 0x41e00004b4587df0 */ /* 0x000fe20008000858 */
[----:B------:R-:W-:Y:S01]  /*19ed0*/  R2UR UR6, R14 ;  /* 0x000000000e0672ca */ /* 0x000fe200000e0000 */
[----:B------:R-:W-:Y:S01]  /*19ee0*/  VIADD R14, R6, 0x100 ;  /* 0x00000100060e7836 */ /* 0x000fe20000000000 */
[----:B------:R-:W-:Y:S01]  /*19ef0*/  R2UR UR7, R15 ;  /* 0x000000000f0772ca */ /* 0x000fe200000e0000 */
[----:B------:R-:W-:Y:S01]  /*19f00*/  IMAD.MOV.U32 R15, RZ, RZ, 0x40000040 ;  /* 0x40000040ff0f7424 */ /* 0x000fe200078e00ff */
[----:B------:R-:W-:Y:S01]  /*19f10*/  SEL R22, R22, RZ, P2 ;  /* 0x000000ff16167207 */ /* 0x000fe20001000000 */
[----:B--2---:R-:W-:Y:S01]  /*19f20*/  FADD.FTZ R2, R2, R5 ;  /* 0x0000000502027221 */ /* 0x004fe20000010000 */
[----:B------:R-:W-:Y:S02]  /*19f30*/  IMAD.MOV.U32 R5, RZ, RZ, RZ ;  /* 0x000000ffff057224 */ /* 0x000fe400078e00ff */
[----:B0-----:R-:W-:Y:S01]  /*19f40*/  FADD.FTZ R4, R4, R3 ;  /* 0x0000000304047221 */ /* 0x001fe20000010000 */
[----:B------:R-:W-:-:S04]  /*19f50*/  SEL R3, RZ, 0x1, P2 ;  /* 0x00000001ff037807 */ /* 0x000fc80001000000 */
[----:B------:R-:W0:Y:S01]  /*19f60*/  SHFL.BFLY PT, R9, R4, 0x1, 0x1f ;  /* 0x0c201f0004097f89 */ /* 0x000e2200000e0000 */
[----:B------:R-:W-:Y:S01]  /*19f70*/  LOP3.LUT R186, R186, R3, RZ, 0x3c, !PT ;  /* 0x00000003baba7212 */ /* 0x000fe200078e3cff */
[----:B------:R-:W-:Y:S02]  /*19f80*/  IMAD.MOV.U32 R3, RZ, RZ, -0x800000 ;  /* 0xff800000ff037424 */ /* 0x000fe400078e00ff */
[----:B0-----:R-:W-:Y:S01]  /*19f90*/  FADD.FTZ R12, R4, R9 ;  /* 0x00000009040c7221 */ /* 0x001fe20000010000 */
[----:B------:R-:W-:-:S04]  /*19fa0*/  @!P1 VIADD R4, R13, 0x28860 ;  /* 0x000288600d049836 */ /* 0x000fc80000000000 */
[----:B------:R-:W-:Y:S02]  /*19fb0*/  FSETP.NE.FTZ.AND P3, PT, R12, RZ, PT ;  /* 0x000000ff0c00720b */ /* 0x000fe40003f75000 */
[----:B------:R-:W-:-:S11]  /*19fc0*/  @!P1 PRMT R4, RZ, 0x654, R4 ;  /* 0x00000654ff049816 */ /* 0x000fd60000000004 */
[----:B------:R-:W0:Y:S02]  /*19fd0*/  @P3 MUFU.LG2 R9, R12 ;  /* 0x0000000c00093308 */ /* 0x000e240000000c00 */
[----:B0-----:R-:W-:Y:S01]  /*19fe0*/  @P3 FMUL.FTZ R9, R9, 0.69314718246459960938 ;  /* 0x3f31721809093820 */ /* 0x001fe20000410000 */
[----:B------:R-:W-:Y:S02]  /*19ff0*/  WARPGROUP.DEPBAR.LE gsb0, 0x0 ;  /* 0x00008000000079c5 */ /* 0x000fe40000010000 */
[----:B------:R-:W-:-:S06]  /*1a000*/  WARPGROUP.ARRIVE ;  /* 0x00000000000079c5 */ /* 0x000fcc0000000000 */
        /* <DEDUP_REMOVED lines=30> */
[----:B------:R-:W-:Y:S01]  /*1a1f0*/  R2UR UR6, R14 ;  /* 0x000000000e0672ca */ /* 0x000fe200000e0000 */
[----:B------:R-:W-:Y:S01]  /*1a200*/  @P3 FMUL.FTZ R14, R11, 0.69314718246459960938 ;  /* 0x3f3172180b0e3820 */ /* 0x000fe20000410000 */
[----:B------:R-:W-:-:S03]  /*1a210*/  R2UR UR7, R15 ;  /* 0x000000000f0772ca */ /* 0x000fc600000e0000 */
[----:B------:R-:W-:Y:S01]  /*1a220*/  @P3 FFMA.FTZ R3, R14, R8, R9 ;  /* 0x000000080e033223 */ /* 0x000fe20000010009 */
[----:B------:R-:W-:Y:S02]  /*1a230*/  WARPGROUP.DEPBAR.LE gsb0, 0x0 ;  /* 0x00008000000079c5 */ /* 0x000fe40000010000 */
[----:B------:R-:W-:-:S07]  /*1a240*/  WARPGROUP.ARRIVE ;  /* 0x00000000000079c5 */ /* 0x000fce0000000000 */
[----:B------:R-:W-:Y:S01]  /*1a250*/  HGMMA.64x128x16.F32 R88, R156, gdesc[UR4].tnspB, R88, gsb0 ;  /* 0x41e000049c587df0 */ /* 0x000fe20008000858 */
[----:B------:R-:W-:Y:S02]  /*1a260*/  R2UR UR6, R6 ;  /* 0x00000000060672ca */ /* 0x000fe400000e0000 */
[----:B------:R-:W-:Y:S02]  /*1a270*/  R2UR UR7, R7 ;  /* 0x00000000070772ca */ /* 0x000fe400000e0000 */
[----:B------:R-:W0:Y:S02]  /*1a280*/  SHFL.BFLY PT, R7, R2, 0x1, 0x1f ;  /* 0x0c201f0002077f89 */ /* 0x000e2400000e0000 */
[----:B0-----:R-:W-:Y:S01]  /*1a290*/  FADD.FTZ R10, R2, R7 ;  /* 0x00000007020a7221 */ /* 0x001fe20000010000 */
[----:B------:R-:W-:-:S04]  /*1a2a0*/  IMAD.MOV.U32 R2, RZ, RZ, RZ ;  /* 0x000000ffff027224 */ /* 0x000fc800078e00ff */
[----:B------:R-:W-:Y:S02]  /*1a2b0*/  FSETP.NE.FTZ.AND P0, PT, R10, RZ, PT ;  /* 0x000000ff0a00720b */ /* 0x000fe40003f15000 */
[----:B------:R-:W-:Y:S11]  /*1a2c0*/  @P3 MUFU.RCP R2, R12 ;  /* 0x0000000c00023308 */ /* 0x000ff60000001000 */
[----:B------:R-:W0:Y:S01]  /*1a2d0*/  @P0 MUFU.LG2 R6, R10 ;  /* 0x0000000a00060308 */ /* 0x000e220000000c00 */
[----:B------:R-:W-:-:S07]  /*1a2e0*/  @P0 FMUL.FTZ R7, R11, 0.69314718246459960938 ;  /* 0x3f3172180b070820 */ /* 0x000fce0000410000 */
[----:B------:R-:W1:Y:S01]  /*1a2f0*/  @P0 MUFU.RCP R5, R10 ;  /* 0x0000000a00050308 */ /* 0x000e620000001000 */
[----:B0-----:R-:W-:-:S04]  /*1a300*/  @P0 FMUL.FTZ R6, R6, 0.69314718246459960938 ;  /* 0x3f31721806060820 */ /* 0x001fc80000410000 */
[----:B------:R-:W-:Y:S01]  /*1a310*/  @P0 FFMA.FTZ R20, R7, R0, R6 ;  /* 0x0000000007140223 */ /* 0x000fe20000010006 */
[----:B------:R-:W-:Y:S01]  /*1a320*/  PLOP3.LUT P0, PT, PT, PT, PT, 0x8, 0x0 ;  /* 0x000000000000781c */ /* 0x000fe20003f0e170 */
[----:B------:R-:W-:Y:S02]  /*1a330*/  WARPGROUP.DEPBAR.LE gsb0, 0x0 ;  /* 0x00008000000079c5 */ /* 0x000fe40000010000 */
[----:B------:R-:W-:-:S06]  /*1a340*/  WARPGROUP.ARRIVE ;  /* 0x00000000000079c5 */ /* 0x000fcc0000000000 */
[----:B------:R-:W-:Y:S03]  /*1a350*/  HGMMA.64x128x16.F32 R88, R152, gdesc[UR4].tnspB, R88, gsb0 ;  /* 0x41e0000498587df0 */ /* 0x000fe60008000858 */
[----:B------:R-:W-:Y:S02]  /*1a360*/  WARPGROUP.DEPBAR.LE gsb0, 0x0 ;  /* 0x00008000000079c5 */ /* 0x000fe40000010000 */
[----:B------:R0:W-:Y:S01]  /*1a370*/  @!P1 SYNCS.ARRIVE.TRANS64.RED.A1T0 RZ, [R4+URZ], RZ ;  /* 0x000000ff04ff99a7 */ /* 0x0001e2000810043f */
        /* <DEDUP_REMOVED lines=63> */
[----:B0-----:R-:W-:-:S07]  /*1a770*/  FMUL.FTZ R151, R151, R2 ;  /* 0x0000000297977220 */ /* 0x001fce0000410000 */
.L_x_1776:
[----:B------:R-:W-:Y:S05]  /*1a780*/  WARPSYNC.ALL ;  /* 0x0000000000007948 */ /* 0x000fea0003800000 */
[----:B------:R-:W0:Y:S08]  /*1a790*/  S2UR UR5, SR_CgaCtaId ;  /* 0x00000000000579c3 */ /* 0x000e300000008800 */
[----:B------:R-:W-:Y:S06]  /*1a7a0*/  BAR.SYNC.DEFER_BLOCKING 0x5, 0x180 ;  /* 0x0146000000007b1d */ /* 0x000fec0000010000 */
[----:B------:R-:W-:Y:S01]  /*1a7b0*/  UMOV UR4, 0x400 ;  /* 0x0000040000047882 */ /* 0x000fe20000000000 */
[----:B------:R-:W-:Y:S01]  /*1a7c0*/  BSSY B0, `(.L_x_1903) ;  /* 0x00001fc000007945 */ /* 0x000fe20003800000 */
[----:B0-----:R-:W-:-:S06]  /*1a7d0*/  ULEA UR4, UR5, UR4, 0x18 ;  /* 0x0000000405047291 */ /* 0x001fcc000f8ec03f */
[----:B------:R-:W-:-:S05]  /*1a7e0*/  MOV R2, UR4 ;  /* 0x0000000400027c02 */ /* 0x000fca0008000f00 */
[----:B------:R0:W1:Y:S01]  /*1a7f0*/  LDS.128 R28, [R2+0x288d0] ;  /* 0x0288d000021c7984 */ /* 0x0000620000000c00 */
[----:B------:R-:W-:Y:S06]  /*1a800*/  BAR.ARV 0x4, 0x180 ;  /* 0x0106000000007b1d */ /* 0x000fec0000002000 */
[----:B------:R-:W-:Y:S05]  /*1a810*/  @P0 BRA `(.L_x_1904) ;  /* 0x0000001400080947 */ /* 0x000fea0003800000 */
[----:B------:R-:W2:Y:S01]  /*1a820*/  S2R R5, SR_SWINHI ;  /* 0x0000000000057919 */ /* 0x000ea20000002f00 */
[----:B------:R-:W-:Y:S05]  /*1a830*/  WARPSYNC.ALL ;  /* 0x0000000000007948 */ /* 0x000fea0003800000 */
[----:B------:R-:W-:Y:S01]  /*1a840*/  BAR.SYNC.DEFER_BLOCKING 0x1, 0x100 ;  /* 0x0044000000007b1d */ /* 0x000fe20000010000 */
[----:B------:R-:W-:Y:S02]  /*1a850*/  F2FP.F16.F32.PACK_AB R6, R93, R6 ;  /* 0x000000065d06723e */ /* 0x000fe400000000ff */
[----:B------:R-:W-:Y:S02]  /*1a860*/  F2FP.F16.F32.PACK_AB R7, R7, R94 ;  /* 0x0000005e0707723e */ /* 0x000fe400000000ff */
[----:B------:R-:W-:Y:S01]  /*1a870*/  F2FP.F16.F32.PACK_AB R34, R133, R34 ;  /* 0x000000228522723e */ /* 0x000fe200000000ff */
[----:B------:R-:W-:Y:S01]  /*1a880*/  ULDC.64 UR4, c[0x0][0xc00] ;  /* 0x0003000000047ab9 */ /* 0x000fe20000000a00 */
[----:B------:R-:W-:-:S02]  /*1a890*/  F2FP.F16.F32.PACK_AB R35, R35, R134 ;  /* 0x000000862323723e */ /* 0x000fc400000000ff */
[----:B------:R-:W-:Y:S02]  /*1a8a0*/  F2FP.F16.F32.PACK_AB R36, R137, R36 ;  /* 0x000000248924723e */ /* 0x000fe400000000ff */
[----:B------:R-:W-:Y:S02]  /*1a8b0*/  F2FP.F16.F32.PACK_AB R37, R37, R138 ;  /* 0x0000008a2525723e */ /* 0x000fe400000000ff */
[----:B------:R-:W-:Y:S02]  /*1a8c0*/  F2FP.F16.F32.PACK_AB R38, R141, R38 ;  /* 0x000000268d26723e */ /* 0x000fe400000000ff */
[----:B------:R-:W-:Y:S02]  /*1a8d0*/  F2FP.F16.F32.PACK_AB R39, R39, R142 ;  /* 0x0000008e2727723e */ /* 0x000fe400000000ff */
[----:B------:R-:W-:Y:S02]  /*1a8e0*/  MOV R40, R2 ;  /* 0x0000000200287202 */ /* 0x000fe40000000f00 */
        /* <DEDUP_REMOVED lines=8> */
[----:B------:R-:W-:Y:S02]  /*1a970*/  ISETP.NE.U32.AND P0, PT, RZ, UR4, PT ;  /* 0x00000004ff007c0c */ /* 0x000fe4000bf05070 */
[----:B------:R-:W-:Y:S01]  /*1a980*/  IADD3 R53, P2, R4, 0x4000, RZ ;  /* 0x0000400004357810 */ /* 0x000fe20007f5e0ff */
[----:B------:R-:W-:Y:S01]  /*1a990*/  IMAD.X R9, RZ, RZ, R5, P5 ;  /* 0x000000ffff097224 */ /* 0x000fe200028e0605 */
[----:B------:R-:W-:-:S02]  /*1a9a0*/  LOP3.LUT R12, R51, 0x380, RZ, 0xc0, !PT ;  /* 0x00000380330c7812 */ /* 0x000fc400078ec0ff */
[----:B------:R-:W-:Y:S01]  /*1a9b0*/  SHF.R.U64 R33, R33, 0x3, RZ ;  /* 0x0000000321217819 */ /* 0x000fe200000012ff */
[--C-:B------:R-:W-:Y:S01]  /*1a9c0*/  IMAD.X R15, RZ, RZ, R5.reuse, P2 ;  /* 0x000000ffff0f7224 */ /* 0x100fe200010e0605 */
[C---:B------:R-:W-:Y:S02]  /*1a9d0*/  IADD3 R55, P3, R4.reuse, 0x4020, RZ ;  /* 0x0000402004377810 */ /* 0x040fe40007f7e0ff */
[C---:B------:R-:W-:Y:S02]  /*1a9e0*/  IADD3 R57, P4, R4.reuse, 0x4040, RZ ;  /* 0x0000404004397810 */ /* 0x040fe40007f9e0ff */
[----:B------:R-:W-:Y:S01]  /*1a9f0*/  LOP3.LUT R8, R47, 0x380, RZ, 0xc0, !PT ;  /* 0x000003802f087812 */ /* 0x000fe200078ec0ff */
[--C-:B------:R-:W-:Y:S01]  /*1aa00*/  IMAD.X R25, RZ, RZ, R5.reuse, P3 ;  /* 0x000000ffff197224 */ /* 0x100fe200018e0605 */
[----:B------:R-:W-:Y:S01]  /*1aa10*/  LOP3.LUT R10, R49, 0x380, RZ, 0xc0, !PT ;  /* 0x00000380310a7812 */ /* 0x000fe200078ec0ff */
[----:B------:R-:W-:Y:S01]  /*1aa20*/  IMAD.X R27, RZ, RZ, R5, P4 ;  /* 0x000000ffff1b7224 */ /* 0x000fe200020e0605 */
[----:B------:R-:W-:-:S02]  /*1aa30*/  IADD3 R59, P5, R4, 0x4060, RZ ;  /* 0x00004060043b7810 */ /* 0x000fc40007fbe0ff */
[----:B------:R-:W-:Y:S01]  /*1aa40*/  ISETP.NE.AND.EX P0, PT, RZ, UR5, PT, P0 ;  /* 0x00000005ff007c0c */ /* 0x000fe2000bf05300 */
[----:B------:R-:W-:Y:S01]  /*1aa50*/  ULDC.64 UR4, c[0x0][0xc08] ;  /* 0x0003020000047ab9 */ /* 0x000fe20000000a00 */
[----:B------:R-:W-:Y:S02]  /*1aa60*/  SHF.R.U64 R12, R12, 0x3, RZ ;  /* 0x000000030c0c7819 */ /* 0x000fe400000012ff */
[----:B------:R-:W-:Y:S01]  /*1aa70*/  LOP3.LUT R4, R33, R4, RZ, 0x3c, !PT ;  /* 0x0000000421047212 */ /* 0x000fe200078e3cff */
[----:B------:R-:W-:Y:S01]  /*1aa80*/  IMAD.X R33, RZ, RZ, R5, P5 ;  /* 0x000000ffff217224 */ /* 0x000fe200028e0605 */
[----:B------:R-:W-:Y:S02]  /*1aa90*/  LOP3.LUT R14, R53, 0x380, RZ, 0xc0, !PT ;  /* 0x00000380350e7812 */ /* 0x000fe400078ec0ff */
[----:B------:R-:W-:Y:S02]  /*1aaa0*/  SHF.R.U64 R8, R8, 0x3, RZ ;  /* 0x0000000308087819 */ /* 0x000fe400000012ff */
[----:B------:R-:W-:-:S02]  /*1aab0*/  SHF.R.U64 R10, R10, 0x3, RZ ;  /* 0x000000030a0a7819 */ /* 0x000fc400000012ff */
[----:B------:R-:W-:Y:S02]  /*1aac0*/  LOP3.LUT R24, R55, 0x380, RZ, 0xc0, !PT ;  /* 0x0000038037187812 */ /* 0x000fe400078ec0ff */
[----:B------:R-:W-:Y:S02]  /*1aad0*/  LOP3.LUT R26, R57, 0x380, RZ, 0xc0, !PT ;  /* 0x00000380391a7812 */ /* 0x000fe400078ec0ff */
[----:B------:R-:W-:Y:S02]  /*1aae0*/  ISETP.NE.U32.AND P2, PT, RZ, UR4, PT ;  /* 0x00000004ff007c0c */ /* 0x000fe4000bf45070 */
[----:B-1----:R-:W-:Y:S02]  /*1aaf0*/  LOP3.LUT R28, R59, 0x380, RZ, 0xc0, !PT ;  /* 0x000003803b1c7812 */ /* 0x002fe400078ec0ff */
[----:B------:R-:W-:Y:S02]  /*1ab00*/  LOP3.LUT R12, R12, R51, RZ, 0x3c, !PT ;  /* 0x000000330c0c7212 */ /* 0x000fe400078e3cff */
[----:B------:R-:W-:-:S02]  /*1ab10*/  SHF.R.U64 R14, R14, 0x3, RZ ;  /* 0x000000030e0e7819 */ /* 0x000fc400000012ff */
[----:B------:R-:W-:Y:S02]  /*1ab20*/  MOV R51, R4 ;  /* 0x0000000400337202 */ /* 0x000fe40000000f00 */
[----:B------:R-:W-:Y:S02]  /*1ab30*/  LOP3.LUT R8, R8, R47, RZ, 0x3c, !PT ;  /* 0x0000002f08087212 */ /* 0x000fe400078e3cff */
[----:B------:R-:W-:Y:S02]  /*1ab40*/  LOP3.LUT R10, R10, R49, RZ, 0x3c, !PT ;  /* 0x000000310a0a7212 */ /* 0x000fe400078e3cff */
[----:B------:R-:W-:Y:S02]  /*1ab50*/  SHF.R.U64 R24, R24, 0x3, RZ ;  /* 0x0000000318187819 */ /* 0x000fe400000012ff */
[----:B------:R-:W-:Y:S02]  /*1ab60*/  SHF.R.U64 R26, R26, 0x3, RZ ;  /* 0x000000031a1a7819 */ /* 0x000fe400000012ff */
[----:B------:R-:W-:-:S02]  /*1ab70*/  F2FP.F16.F32.PACK_AB R4, R89, R88 ;  /* 0x000000585904723e */ /* 0x000fc400000000ff */
[----:B------:R-:W-:Y:S02]  /*1ab80*/  F2FP.F16.F32.PACK_AB R5, R91, R90 ;  /* 0x0000005a5b05723e */ /* 0x000fe400000000ff */
[----:B------:R-:W-:Y:S02]  /*1ab90*/  ISETP.NE.AND.EX P2, PT, RZ, UR5, PT, P2 ;  /* 0x00000005ff007c0c */ /* 0x000fe4000bf45320 */
[----:B------:R-:W-:Y:S01]  /*1aba0*/  SHF.R.U64 R28, R28, 0x3, RZ ;  /* 0x000000031c1c7819 */ /* 0x000fe200000012ff */
[----:B------:R1:W-:Y:S01]  /*1abb0*/  STSM.16.M88.4 [R51], R4 ;  /* 0x0000000433007844 */ /* 0x0003e20000000200 */
[----:B------:R-:W-:Y:S02]  /*1abc0*/  LOP3.LUT R14, R14, R53, RZ, 0x3c, !PT ;  /* 0x000000350e0e7212 */ /* 0x000fe400078e3cff */
[----:B------:R-:W-:Y:S02]  /*1abd0*/  LOP3.LUT R24, R24, R55, RZ, 0x3c, !PT ;  /* 0x0000003718187212 */ /* 0x000fe400078e3cff */
[----:B------:R-:W-:Y:S01]  /*1abe0*/  LOP3.LUT R26, R26, R57, RZ, 0x3c, !PT ;  /* 0x000000391a1a7212 */ /* 0x000fe200078e3cff */
[----:B------:R-:W-:Y:S01]  /*1abf0*/  ULDC UR4, c[0x0][0xa88] ;  /* 0x0002a20000047ab9 */ /* 0x000fe20000000800 */
[----:B------:R-:W-:Y:S01]  /*1ac00*/  MOV R50, R8 ;  /* 0x0000000800327202 */ /* 0x000fe20000000f00 */
[----:B------:R-:W2:Y:S01]  /*1ac10*/  LDC R55, c[0x0][0xbe8] ;  /* 0x0002fa00ff377b82 */ /* 0x000ea20000000800 */
[----:B------:R-:W-:-:S02]  /*1ac20*/  MOV R49, R10 ;  /* 0x0000000a00317202 */ /* 0x000fc40000000f00 */
[----:B------:R-:W-:Y:S02]  /*1ac30*/  LOP3.LUT R32, R28, R59, RZ, 0x3c, !PT ;  /* 0x0000003b1c207212 */ /* 0x000fe400078e3cff */
[----:B------:R-:W-:Y:S02]  /*1ac40*/  F2FP.F16.F32.PACK_AB R8, R97, R96 ;  /* 0x000000606108723e */ /* 0x000fe400000000ff */
[----:B------:R-:W-:Y:S02]  /*1ac50*/  F2FP.F16.F32.PACK_AB R9, R99, R98 ;  /* 0x000000626309723e */ /* 0x000fe400000000ff */
[----:B------:R-:W-:Y:S02]  /*1ac60*/  F2FP.F16.F32.PACK_AB R10, R101, R100 ;  /* 0x00000064650a723e */ /* 0x000fe400000000ff */
[----:B------:R-:W-:Y:S02]  /*1ac70*/  F2FP.F16.F32.PACK_AB R11, R103, R102 ;  /* 0x00000066670b723e */ /* 0x000fe400000000ff */
[----:B-1----:R-:W-:-:S02]  /*1ac80*/  F2FP.F16.F32.PACK_AB R4, R105, R104 ;  /* 0x000000686904723e */ /* 0x002fc400000000ff */
[----:B------:R-:W-:Y:S01]  /*1ac90*/  F2FP.F16.F32.PACK_AB R5, R107, R106 ;  /* 0x0000006a6b05723e */ /* 0x000fe200000000ff */
[----:B------:R1:W-:Y:S01]  /*1aca0*/  STSM.16.M88.4 [R50], R8 ;  /* 0x0000000832007844 */ /* 0x0003e20000000200 */
[----:B------:R-:W-:Y:S02]  /*1acb0*/  F2FP.F16.F32.PACK_AB R6, R109, R108 ;  /* 0x0000006c6d06723e */ /* 0x000fe400000000ff */
[----:B------:R-:W-:Y:S02]  /*1acc0*/  F2FP.F16.F32.PACK_AB R7, R111, R110 ;  /* 0x0000006e6f07723e */ /* 0x000fe400000000ff */
[----:B------:R-:W-:Y:S02]  /*1acd0*/  MOV R48, R12 ;  /* 0x0000000c00307202 */ /* 0x000fe40000000f00 */
[----:B------:R-:W-:Y:S01]  /*1ace0*/  MOV R47, R14 ;  /* 0x0000000e002f7202 */ /* 0x000fe20000000f00 */
[----:B------:R3:W-:Y:S01]  /*1acf0*/  STSM.16.M88.4 [R49], R4 ;  /* 0x0000000431007844 */ /* 0x0007e20000000200 */
[----:B------:R-:W-:-:S02]  /*1ad00*/  MOV R46, R24 ;  /* 0x00000018002e7202 */ /* 0x000fc40000000f00 */
[----:B------:R-:W-:Y:S02]  /*1ad10*/  MOV R44, R26 ;  /* 0x0000001a002c7202 */ /* 0x000fe40000000f00 */
[----:B------:R-:W-:Y:S02]  /*1ad20*/  F2FP.F16.F32.PACK_AB R12, R113, R112 ;  /* 0x00000070710c723e */ /* 0x000fe400000000ff */
[----:B------:R-:W-:Y:S01]  /*1ad30*/  F2FP.F16.F32.PACK_AB R13, R42, R43 ;  /* 0x0000002b2a0d723e */ /* 0x000fe200000000ff */
[----:B-1----:R-:W1:Y:S01]  /*1ad40*/  @P2 LDC.64 R8, c[0x0][0xc08] ;  /* 0x00030200ff082b82 */ /* 0x002e620000000a00 */
[----:B------:R-:W-:Y:S02]  /*1ad50*/  F2FP.F16.F32.PACK_AB R14, R117, R116 ;  /* 0x00000074750e723e */ /* 0x000fe400000000ff */
[----:B------:R-:W-:Y:S02]  /*1ad60*/  F2FP.F16.F32.PACK_AB R15, R119, R118 ;  /* 0x00000076770f723e */ /* 0x000fe400000000ff */
[----:B------:R-:W-:-:S02]  /*1ad70*/  MOV R28, R32 ;  /* 0x00000020001c7202 */ /* 0x000fc40000000f00 */
[----:B------:R-:W-:Y:S01]  /*1ad80*/  F2FP.F16.F32.PACK_AB R24, R121, R120 ;  /* 0x000000787918723e */ /* 0x000fe200000000ff */
[----:B------:R-:W4:Y:S01]  /*1ad90*/  LDC.64 R42, c[0x0][0xc00] ;  /* 0x00030000ff2a7b82 */ /* 0x000f220000000a00 */
[----:B------:R-:W-:Y:S01]  /*1ada0*/  F2FP.F16.F32.PACK_AB R25, R123, R122 ;  /* 0x0000007a7b19723e */ /* 0x000fe200000000ff */
[----:B------:R0:W-:Y:S01]  /*1adb0*/  STSM.16.M88.4 [R48], R12 ;  /* 0x0000000c30007844 */ /* 0x0001e20000000200 */
[----:B------:R-:W-:Y:S02]  /*1adc0*/  F2FP.F16.F32.PACK_AB R26, R125, R124 ;  /* 0x0000007c7d1a723e */ /* 0x000fe400000000ff */
[----:B------:R-:W-:Y:S02]  /*1add0*/  F2FP.F16.F32.PACK_AB R27, R0, R45 ;  /* 0x0000002d001b723e */ /* 0x000fe400000000ff */
[----:B------:R-:W-:Y:S02]  /*1ade0*/  F2FP.F16.F32.PACK_AB R32, R21, R128 ;  /* 0x000000801520723e */ /* 0x000fe400000000ff */
[----:B------:R-:W-:Y:S01]  /*1adf0*/  F2FP.F16.F32.PACK_AB R33, R131, R130 ;  /* 0x000000828321723e */ /* 0x000fe200000000ff */
[----:B------:R-:W-:Y:S01]  /*1ae00*/  STSM.16.M88.4 [R47], R24 ;  /* 0x000000182f007844 */ /* 0x000fe20000000200 */
[----:B---3--:R-:W-:-:S02]  /*1ae10*/  F2FP.F16.F32.PACK_AB R4, R145, R144 ;  /* 0x000000909104723e */ /* 0x008fc400000000ff */
[----:B------:R-:W-:Y:S01]  /*1ae20*/  F2FP.F16.F32.PACK_AB R5, R147, R146 ;  /* 0x000000929305723e */ /* 0x000fe200000000ff */
[----:B------:R-:W-:Y:S01]  /*1ae30*/  STSM.16.M88.4 [R46], R32 ;  /* 0x000000202e007844 */ /* 0x000fe20000000200 */
[----:B------:R-:W-:Y:S02]  /*1ae40*/  F2FP.F16.F32.PACK_AB R6, R149, R148 ;  /* 0x000000949506723e */ /* 0x000fe400000000ff */
[----:B------:R-:W-:Y:S01]  /*1ae50*/  F2FP.F16.F32.PACK_AB R7, R151, R150 ;  /* 0x000000969707723e */ /* 0x000fe200000000ff */
[----:B------:R-:W-:Y:S01]  /*1ae60*/  STSM.16.M88.4 [R44], R36 ;  /* 0x000000242c007844 */ /* 0x000fe20000000200 */
[----:B0-----:R-:W-:-:S03]  /*1ae70*/  IMAD.MOV.U32 R48, RZ, RZ, RZ ;  /* 0x000000ffff307224 */ /* 0x001fc600078e00ff */
[----:B------:R1:W-:Y:S01]  /*1ae80*/  STSM.16.M88.4 [R28], R4 ;  /* 0x000000041c007844 */ /* 0x0003e20000000200 */
[----:B------:R-:W-:Y:S02]  /*1ae90*/  IMAD.U32 R0, RZ, RZ, UR4 ;  /* 0x00000004ff007e24 */ /* 0x000fe4000f8e00ff */
[C---:B----4-:R-:W-:Y:S01]  /*1aea0*/  IMAD.WIDE R42, R209.reuse, 0x4, R42 ;  /* 0x00000004d12a7825 */ /* 0x050fe200078e022a */
[----:B------:R-:W-:Y:S03]  /*1aeb0*/  BAR.SYNC.DEFER_BLOCKING 0x1, 0x100 ;  /* 0x0044000000007b1d */ /* 0x000fe60000010000 */
[----:B-1----:R-:W-:-:S03]  /*1aec0*/  @P2 IMAD.WIDE R4, R209, 0x4, R8 ;  /* 0x00000004d1042825 */ /* 0x002fc600078e0208 */
[----:B------:R0:W5:Y:S01]  /*1aed0*/  @P0 LDG.E R48, desc[UR38][R42.64] ;  /* 0x000000262a300981 */ /* 0x000162000c1e1900 */
[----:B--2---:R-:W-:Y:S01]  /*1aee0*/  ISETP.NE.AND P1, PT, R55, 0x1, PT ;  /* 0x000000013700780c */ /* 0x004fe20003f25270 */
[----:B------:R-:W-:Y:S02]  /*1aef0*/  IMAD.IADD R13, R195, 0x1, R193 ;  /* 0x00000001c30d7824 */ /* 0x000fe400078e02c1 */
[----:B------:R0:W5:Y:S10]  /*1af00*/  @P2 LDG.E R0, desc[UR38][R4.64] ;  /* 0x0000002604002981 */ /* 0x000174000c1e1900 */
[----:B------:R-:W1:Y:S08]  /*1af10*/  @P1 LDC R10, c[0x0][0xbec] ;  /* 0x0002fb00ff0a1b82 */ /* 0x000e700000000800 */
[----:B------:R-:W2:Y:S01]  /*1af20*/  @P1 LDC R11, c[0x0][0xbf0] ;  /* 0x0002fc00ff0b1b82 */ /* 0x000ea20000000800 */
[----:B0-----:R-:W-:Y:S05]  /*1af30*/  @P2 BRA `(.L_x_1905) ;  /* 0x0000000000102947 */ /* 0x001fea0003800000 */
[----:B------:R-:W-:Y:S05]  /*1af40*/  @!P0 BRA `(.L_x_1905) ;  /* 0x00000000000c8947 */ /* 0x000fea0003800000 */
[----:B------:R-:W3:Y:S04]  /*1af50*/  LDG.E R5, desc[UR38][R42.64] ;  /* 0x000000262a057981 */ /* 0x000ee8000c1e1900 */
[----:B-----5:R-:W3:Y:S02]  /*1af60*/  LDG.E R0, desc[UR38][R42.64+0x4] ;  /* 0x000004262a007981 */ /* 0x020ee4000c1e1900 */
[----:B---3--:R-:W-:-:S07]  /*1af70*/  IMAD.IADD R0, R0, 0x1, -R5 ;  /* 0x0000000100007824 */ /* 0x008fce00078e0a05 */
.L_x_1905:
[----:B------:R-:W-:Y:S01]  /*1af80*/  SHF.R.S32.HI R54, RZ, 0x1f, R208 ;  /* 0x0000001fff367819 */ /* 0x000fe200000114d0 */
[----:B-1----:R-:W-:Y:S01]  /*1af90*/  @P1 IMAD.HI.U32 R4, R13, R10, RZ ;  /* 0x0000000a0d041227 */ /* 0x002fe200078e00ff */
[----:B------:R-:W-:Y:S01]  /*1afa0*/  ULDC.64 UR4, c[0x0][0xb90] ;  /* 0x0002e40000047ab9 */ /* 0x000fe20000000a00 */
[----:B-----5:R-:W-:Y:S02]  /*1afb0*/  SHF.R.S32.HI R49, RZ, 0x1f, R48 ;  /* 0x0000001fff317819 */ /* 0x020fe40000011430 */
[----:B------:R-:W-:Y:S01]  /*1afc0*/  IMAD R9, R54, UR4, RZ ;  /* 0x0000000436097c24 */ /* 0x000fe2000f8e02ff */
[----:B------:R-:W-:Y:S01]  /*1afd0*/  SHF.R.S32.HI R6, RZ, 0x1f, R209 ;  /* 0x0000001fff067819 */ /* 0x000fe200000114d1 */
[----:B------:R-:W-:Y:S01]  /*1afe0*/  IMAD.MOV.U32 R7, RZ, RZ, R13 ;  /* 0x000000ffff077224 */ /* 0x000fe200078e000d */
[----:B--2---:R-:W-:Y:S01]  /*1aff0*/  @P1 SHF.R.U32.HI R7, RZ, R11, R4 ;  /* 0x0000000bff071219 */ /* 0x004fe20000011604 */
[----:B------:R-:W-:Y:S01]  /*1b000*/  IMAD.WIDE.U32 R4, R208, UR4, R48 ;  /* 0x00000004d0047c25 */ /* 0x000fe2000f8e0030 */
[----:B------:R-:W-:-:S02]  /*1b010*/  SEL R28, R6, RZ, !P0 ;  /* 0x000000ff061c7207 */ /* 0x000fc40004000000 */
[----:B------:R-:W-:Y:S01]  /*1b020*/  SEL R57, R209, RZ, !P0 ;  /* 0x000000ffd1397207 */ /* 0x000fe20004000000 */
[----:B------:R-:W-:Y:S01]  /*1b030*/  IMAD R9, R208, UR5, R9 ;  /* 0x00000005d0097c24 */ /* 0x000fe2000f8e0209 */
[----:B------:R-:W-:Y:S01]  /*1b040*/  ULDC.64 UR4, c[0x0][0xb98] ;  /* 0x0002e60000047ab9 */ /* 0x000fe20000000a00 */
[----:B------:R-:W-:Y:S02]  /*1b050*/  IMAD.MOV R8, RZ, RZ, -R7 ;  /* 0x000000ffff087224 */ /* 0x000fe400078e0a07 */
[----:B------:R-:W-:Y:S02]  /*1b060*/  IMAD.IADD R5, R5, 0x1, R9 ;  /* 0x0000000105057824 */ /* 0x000fe400078e0209 */
[----:B------:R-:W-:Y:S02]  /*1b070*/  IMAD.IADD R11, R16, 0x1, R225 ;  /* 0x00000001100b7824 */ /* 0x000fe400078e02e1 */
[----:B------:R-:W-:Y:S02]  /*1b080*/  IMAD R9, R55, R8, R13 ;  /* 0x0000000837097224 */ /* 0x000fe400078e020d */
[----:B------:R-:W-:-:S02]  /*1b090*/  IMAD R6, R28, UR4, RZ ;  /* 0x000000041c067c24 */ /* 0x000fc4000f8e02ff */
[----:B------:R-:W-:-:S04]  /*1b0a0*/  IMAD.WIDE.U32 R4, R57, UR4, R4 ;  /* 0x0000000439047c25 */ /* 0x000fc8000f8e0004 */
[----:B------:R-:W-:Y:S01]  /*1b0b0*/  IMAD.WIDE R40, R11, 0x2, R40 ;  /* 0x000000020b287825 */ /* 0x000fe200078e0228 */
[----:B------:R-:W-:Y:S02]  /*1b0c0*/  SHF.R.S32.HI R11, RZ, 0x1f, R7 ;  /* 0x0000001fff0b7819 */ /* 0x000fe40000011407 */
[----:B------:R-:W-:Y:S01]  /*1b0d0*/  IADD3 R4, P2, R7, R4, RZ ;  /* 0x0000000407047210 */ /* 0x000fe20007f5e0ff */
[----:B------:R-:W-:Y:S01]  /*1b0e0*/  IMAD R8, R57, UR5, R6 ;  /* 0x0000000539087c24 */ /* 0x000fe2000f8e0206 */
[----:B------:R-:W-:Y:S01]  /*1b0f0*/  SHF.R.S32.HI R6, RZ, 0x1f, R9 ;  /* 0x0000001fff067819 */ /* 0x000fe20000011409 */
[----:B------:R-:W-:Y:S01]  /*1b100*/  ULDC.64 UR4, c[0x0][0xb88] ;  /* 0x0002e20000047ab9 */ /* 0x000fe20000000a00 */
[----:B------:R-:W-:Y:S01]  /*1b110*/  IADD3 R7, P0, R40, 0x1000, RZ ;  /* 0x0000100028077810 */ /* 0x000fe20007f1e0ff */
[----:B------:R-:W-:Y:S01]  /*1b120*/  IMAD.IADD R10, R223, 0x1, R193 ;  /* 0x00000001df0a7824 */ /* 0x000fe200078e02c1 */
[----:B------:R-:W-:Y:S01]  /*1b130*/  IADD3.X R5, R11, R5, R8, P2, !PT ;  /* 0x000000050b057210 */ /* 0x000fe200017fe408 */
[----:B------:R-:W-:Y:S01]  /*1b140*/  IMAD R6, R6, UR4, RZ ;  /* 0x0000000406067c24 */ /* 0x000fe2000f8e02ff */
[----:B------:R-:W-:Y:S01]  /*1b150*/  IADD3 R33, P3, R40, 0x4000, RZ ;  /* 0x0000400028217810 */ /* 0x000fe20007f7e0ff */
[----:B------:R-:W-:Y:S01]  /*1b160*/  IMAD R59, R0, R55, RZ ;  /* 0x00000037003b7224 */ /* 0x000fe200078e02ff */
[----:B------:R-:W-:Y:S01]  /*1b170*/  LOP3.LUT R8, R7, 0x380, RZ, 0xc0, !PT ;  /* 0x0000038007087812 */ /* 0x000fe200078ec0ff */
[----:B------:R-:W-:Y:S01]  /*1b180*/  IMAD R11, R9, UR5, R6 ;  /* 0x00000005090b7c24 */ /* 0x000fe2000f8e0206 */
[----:B------:R-:W-:Y:S01]  /*1b190*/  LOP3.LUT R32, R33, 0x380, RZ, 0xc0, !PT ;  /* 0x0000038021207812 */ /* 0x000fe200078ec0ff */
[----:B------:R-:W-:Y:S01]  /*1b1a0*/  IMAD.WIDE.U32 R4, R9, UR4, R4 ;  /* 0x0000000409047c25 */ /* 0x000fe2000f8e0004 */
[----:B------:R-:W-:Y:S01]  /*1b1b0*/  ULDC.64 UR4, c[0x0][0xb50] ;  /* 0x0002d40000047ab9 */ /* 0x000fe20000000a00 */
[----:B------:R-:W-:-:S02]  /*1b1c0*/  IADD3.X R9, RZ, R41, RZ, P0, !PT ;  /* 0x00000029ff097210 */ /* 0x000fc400007fe4ff */
[----:B------:R-:W-:Y:S01]  /*1b1d0*/  IMAD.IADD R5, R5, 0x1, R11 ;  /* 0x0000000105057824 */ /* 0x000fe200078e020b */
[----:B------:R-:W-:Y:S01]  /*1b1e0*/  LEA R6, P2, R4, UR4, 0x2 ;  /* 0x0000000404067c11 */ /* 0x000fe2000f8410ff */
[----:B------:R-:W-:Y:S01]  /*1b1f0*/  VIADD R0, R10, 0x8 ;  /* 0x000000080a007836 */ /* 0x000fe20000000000 */
[----:B------:R-:W-:Y:S02]  /*1b200*/  LOP3.LUT P0, RZ, R218, 0x3, RZ, 0xc0, !PT ;  /* 0x00000003daff7812 */ /* 0x000fe4000780c0ff */
[----:B------:R-:W-:Y:S01]  /*1b210*/  LEA.HI.X R4, R4, UR5, R5, 0x2, P2 ;  /* 0x0000000504047c11 */ /* 0x000fe200090f1405 */
[----:B------:R-:W-:Y:S01]  /*1b220*/  SHFL.IDX PT, R50, R6, RZ, 0x1c1f ;  /* 0x001c1fff06327589 */ /* 0x000fe200000e0000 */
[----:B------:R-:W-:Y:S01]  /*1b230*/  IADD3 R25, P2, R40, 0x3000, RZ ;  /* 0x0000300028197810 */ /* 0x000fe20007f5e0ff */
[----:B------:R-:W-:Y:S01]  /*1b240*/  ULDC.64 UR4, c[0x0][0xaa0] ;  /* 0x0002a80000047ab9 */ /* 0x000fe20000000a00 */
[----:B------:R-:W-:Y:S01]  /*1b250*/  SHF.R.U64 R32, R32, 0x3, RZ ;  /* 0x0000000320207819 */ /* 0x000fe200000012ff */
[----:B------:R-:W0:Y:S01]  /*1b260*/  SHFL.IDX PT, R51, R4, RZ, 0x1c1f ;  /* 0x001c1fff04337589 */ /* 0x000e2200000e0000 */
[----:B------:R-:W-:-:S02]  /*1b270*/  LOP3.LUT R24, R25, 0x380, RZ, 0xc0, !PT ;  /* 0x0000038019187812 */ /* 0x000fc400078ec0ff */
[----:B------:R-:W-:Y:S01]  /*1b280*/  SHF.R.U64 R8, R8, 0x3, RZ ;  /* 0x0000000308087819 */ /* 0x000fe200000012ff */
[----:B------:R-:W-:Y:S01]  /*1b290*/  SHFL.IDX PT, R52, R6, 0x1, 0x1c1f ;  /* 0x003c1f0006347f89 */ /* 0x000fe200000e0000 */
[----:B------:R-:W-:Y:S02]  /*1b2a0*/  SHF.R.U64 R24, R24, 0x3, RZ ;  /* 0x0000000318187819 */ /* 0x000fe400000012ff */
[----:B------:R-:W-:Y:S01]  /*1b2b0*/  LOP3.LUT R32, R32, R33, RZ, 0x3c, !PT ;  /* 0x0000002120207212 */ /* 0x000fe200078e3cff */
[----:B------:R-:W1:Y:S01]  /*1b2c0*/  SHFL.IDX PT, R53, R4, 0x1, 0x1c1f ;  /* 0x003c1f0004357f89 */ /* 0x000e6200000e0000 */
[----:B------:R-:W-:Y:S01]  /*1b2d0*/  LOP3.LUT R24, R24, R25, RZ, 0x3c, !PT ;  /* 0x0000001918187212 */ /* 0x000fe200078e3cff */
[--C-:B------:R-:W-:Y:S01]  /*1b2e0*/  IMAD.X R25, RZ, RZ, R41.reuse, P2 ;  /* 0x000000ffff197224 */ /* 0x100fe200010e0629 */
[-C--:B------:R-:W-:Y:S01]  /*1b2f0*/  ISETP.GE.OR P2, PT, R10, R59.reuse, P0 ;  /* 0x0000003b0a00720c */ /* 0x080fe20000746670 */
[----:B------:R-:W-:Y:S01]  /*1b300*/  IMAD.X R33, RZ, RZ, R41, P3 ;  /* 0x000000ffff217224 */ /* 0x000fe200018e0629 */
[----:B------:R-:W-:-:S02]  /*1b310*/  ISETP.GE.OR P0, PT, R0, R59, P0 ;  /* 0x0000003b0000720c */ /* 0x000fc40000706670 */
[----:B------:R-:W-:Y:S02]  /*1b320*/  LOP3.LUT R8, R8, R7, RZ, 0x3c, !PT ;  /* 0x0000000708087212 */ /* 0x000fe400078e3cff */
[C---:B------:R-:W-:Y:S02]  /*1b330*/  IADD3 R7, P3, R40.reuse, 0x7000, RZ ;  /* 0x0000700028077810 */ /* 0x040fe40007f7e0ff */
[----:B------:R-:W-:Y:S02]  /*1b340*/  IADD3 R13, P4, R40, 0x2000, RZ ;  /* 0x00002000280d7810 */ /* 0x000fe40007f9e0ff */
[----:B------:R-:W-:Y:S01]  /*1b350*/  LOP3.LUT R0, R7, 0x380, RZ, 0xc0, !PT ;  /* 0x0000038007007812 */ /* 0x000fe200078ec0ff */
[----:B------:R-:W-:Y:S01]  /*1b360*/  IMAD.X R45, RZ, RZ, R41, P3 ;  /* 0x000000ffff2d7224 */ /* 0x000fe200018e0629 */
[----:B------:R-:W-:Y:S01]  /*1b370*/  LOP3.LUT R12, R13, 0x380, RZ, 0xc0, !PT ;  /* 0x000003800d0c7812 */ /* 0x000fe200078ec0ff */
[----:B0-----:R0:W-:Y:S01]  /*1b380*/  @!P2 ST.E desc[UR38][R50.64], R20 ;  /* 0x000000143200a985 */ /* 0x0011e2000c101926 */
[----:B------:R-:W-:-:S02]  /*1b390*/  SHF.R.U64 R0, R0, 0x3, RZ ;  /* 0x0000000300007819 */ /* 0x000fc400000012ff */
[----:B------:R-:W-:Y:S02]  /*1b3a0*/  SHF.R.U64 R12, R12, 0x3, RZ ;  /* 0x000000030c0c7819 */ /* 0x000fe400000012ff */
[----:B------:R-:W-:Y:S02]  /*1b3b0*/  LOP3.LUT R44, R0, R7, RZ, 0x3c, !PT ;  /* 0x00000007002c7212 */ /* 0x000fe400078e3cff */
[C---:B------:R-:W-:Y:S01]  /*1b3c0*/  IADD3 R37, P5, R40.reuse, 0x5000, RZ ;  /* 0x0000500028257810 */ /* 0x040fe20007fbe0ff */
[----:B-1----:R1:W-:Y:S01]  /*1b3d0*/  @!P0 ST.E desc[UR38][R52.64], R3 ;  /* 0x0000000334008985 */ /* 0x0023e2000c101926 */
[----:B------:R-:W-:Y:S01]  /*1b3e0*/  LOP3.LUT R5, R40, 0x380, RZ, 0xc0, !PT ;  /* 0x0000038028057812 */ /* 0x000fe200078ec0ff */
[----:B0-----:R-:W0:Y:S01]  /*1b3f0*/  @P1 LDC R51, c[0x0][0xbec] ;  /* 0x0002fb00ff331b82 */ /* 0x001e220000000800 */
[----:B------:R-:W-:Y:S01]  /*1b400*/  IMAD.WIDE.U32 R20, R48, UR4, RZ ;  /* 0x0000000430147c25 */ /* 0x000fe2000f8e00ff */
[----:B------:R-:W-:Y:S01]  /*1b410*/  LOP3.LUT R12, R12, R13, RZ, 0x3c, !PT ;  /* 0x0000000d0c0c7212 */ /* 0x000fe200078e3cff */
[----:B------:R-:W5:Y:S01]  /*1b420*/  LD.E.128 R8, desc[UR38][R8.64] ;  /* 0x0000002608087980 */ /* 0x000f62000c101d00 */
[----:B------:R-:W-:Y:S01]  /*1b430*/  LOP3.LUT R36, R37, 0x380, RZ, 0xc0, !PT ;  /* 0x0000038025247812 */ /* 0x000fe200078ec0ff */
[----:B------:R-:W-:Y:S01]  /*1b440*/  IMAD R0, R207, 0x20, R23 ;  /* 0x00000020cf007824 */ /* 0x000fe200078e0217 */
[----:B------:R-:W-:Y:S01]  /*1b450*/  SHF.R.U64 R5, R5, 0x3, RZ ;  /* 0x0000000305057819 */ /* 0x000fe200000012ff */
[----:B------:R-:W-:Y:S01]  /*1b460*/  IMAD.X R13, RZ, RZ, R41, P4 ;  /* 0x000000ffff0d7224 */ /* 0x000fe200020e0629 */
[----:B------:R-:W-:Y:S01]  /*1b470*/  IADD3 R43, P4, R40, 0x6000, RZ ;  /* 0x00006000282b7810 */ /* 0x000fe20007f9e0ff */
[----:B-1----:R-:W-:Y:S01]  /*1b480*/  IMAD R3, R49, UR4, RZ ;  /* 0x0000000431037c24 */ /* 0x002fe2000f8e02ff */
[----:B------:R-:W-:Y:S01]  /*1b490*/  SHF.R.U64 R36, R36, 0x3, RZ ;  /* 0x0000000324247819 */ /* 0x000fe200000012ff */
[----:B------:R-:W1:Y:S01]  /*1b4a0*/  @P1 LDC R49, c[0x0][0xbf0] ;  /* 0x0002fc00ff311b82 */ /* 0x000e620000000800 */
[----:B------:R-:W-:Y:S01]  /*1b4b0*/  LOP3.LUT R42, R43, 0x380, RZ, 0xc0, !PT ;  /* 0x000003802b2a7812 */ /* 0x000fe200078ec0ff */
[----:B------:R-:W-:Y:S01]  /*1b4c0*/  IMAD R3, R48, UR5, R3 ;  /* 0x0000000530037c24 */ /* 0x000fe2000f8e0203 */
[----:B------:R-:W-:Y:S01]  /*1b4d0*/  ULDC.64 UR4, c[0x0][0xae8] ;  /* 0x0002ba0000047ab9 */ /* 0x000fe20000000a00 */
[----:B------:R-:W-:Y:S01]  /*1b4e0*/  IMAD.IADD R48, R193, 0x1, R0 ;  /* 0x00000001c1307824 */ /* 0x000fe200078e0200 */
[----:B------:R-:W-:Y:S01]  /*1b4f0*/  SHF.R.U64 R42, R42, 0x3, RZ ;  /* 0x000000032a2a7819 */ /* 0x000fe200000012ff */
[----:B------:R-:W-:Y:S01]  /*1b500*/  IMAD.IADD R21, R21, 0x1, R3 ;  /* 0x0000000115157824 */ /* 0x000fe200078e0203 */
[----:B------:R-:W-:Y:S01]  /*1b510*/  LOP3.LUT R36, R36, R37, RZ, 0x3c, !PT ;  /* 0x0000002524247212 */ /* 0x000fe200078e3cff */
[----:B------:R-:W-:Y:S01]  /*1b520*/  IMAD R3, R54, UR4, RZ ;  /* 0x0000000436037c24 */ /* 0x000fe2000f8e02ff */
[----:B------:R-:W-:Y:S01]  /*1b530*/  LOP3.LUT R42, R42, R43, RZ, 0x3c, !PT ;  /* 0x0000002b2a2a7212 */ /* 0x000fe200078e3cff */
[C---:B------:R-:W-:Y:S01]  /*1b540*/  IMAD.WIDE.U32 R20, R208.reuse, UR4, R20 ;  /* 0x00000004d0147c25 */ /* 0x040fe2000f8e0014 */
[----:B------:R-:W-:Y:S01]  /*1b550*/  LOP3.LUT R4, R5, R40, RZ, 0x3c, !PT ;  /* 0x0000002805047212 */ /* 0x000fe200078e3cff */
[----:B------:R-:W5:Y:S02]  /*1b560*/  LD.E.128 R12, desc[UR38][R12.64] ;  /* 0x000000260c0c7980 */ /* 0x000f64000c101d00 */
[----:B------:R-:W-:Y:S01]  /*1b570*/  IMAD R3, R208, UR5, R3 ;  /* 0x00000005d0037c24 */ /* 0x000fe2000f8e0203 */
[----:B------:R-:W-:Y:S01]  /*1b580*/  ULDC.64 UR4, c[0x0][0xaf0] ;  /* 0x0002bc0000047ab9 */ /* 0x000fe20000000a00 */
[----:B0-----:R-:W-:Y:S01]  /*1b590*/  @P1 IMAD.HI.U32 R0, R48, R51, RZ ;  /* 0x0000003330001227 */ /* 0x001fe200078e00ff */
[----:B------:R-:W5:Y:S03]  /*1b5a0*/  LD.E.128 R24, desc[UR38][R24.64] ;  /* 0x0000002618187980 */ /* 0x000f66000c101d00 */
[----:B------:R-:W-:Y:S01]  /*1b5b0*/  IMAD.IADD R21, R21, 0x1, R3 ;  /* 0x0000000115157824 */ /* 0x000fe200078e0203 */
[----:B------:R-:W5:Y:S01]  /*1b5c0*/  LD.E.128 R32, desc[UR38][R32.64] ;  /* 0x0000002620207980 */ /* 0x000f62000c101d00 */
[----:B------:R-:W-:-:S02]  /*1b5d0*/  IMAD.MOV.U32 R3, RZ, RZ, R48 ;  /* 0x000000ffff037224 */ /* 0x000fc400078e0030 */
[----:B------:R-:W-:Y:S01]  /*1b5e0*/  IMAD R28, R28, UR4, RZ ;  /* 0x000000041c1c7c24 */ /* 0x000fe2000f8e02ff */
[----:B-1----:R-:W-:Y:S01]  /*1b5f0*/  @P1 SHF.R.U32.HI R3, RZ, R49, R0 ;  /* 0x00000031ff031219 */ /* 0x002fe20000011600 */
[C---:B------:R-:W-:Y:S01]  /*1b600*/  IMAD.WIDE.U32 R20, R57.reuse, UR4, R20 ;  /* 0x0000000439147c25 */ /* 0x040fe2000f8e0014 */
[----:B------:R-:W5:Y:S02]  /*1b610*/  LD.E.128 R44, desc[UR38][R44.64] ;  /* 0x000000262c2c7980 */ /* 0x000f64000c101d00 */
[--C-:B------:R-:W-:Y:S01]  /*1b620*/  SHF.R.S32.HI R0, RZ, 0x1f, R3.reuse ;  /* 0x0000001fff007819 */ /* 0x100fe20000011403 */
[----:B------:R-:W-:Y:S01]  /*1b630*/  IMAD R49, R57, UR5, R28 ;  /* 0x0000000539317c24 */ /* 0x000fe2000f8e021c */
[----:B------:R-:W-:Y:S01]  /*1b640*/  ULDC.64 UR4, c[0x0][0xae0] ;  /* 0x0002b80000047ab9 */ /* 0x000fe20000000a00 */
[----:B------:R-:W-:Y:S02]  /*1b650*/  IMAD.MOV R28, RZ, RZ, -R3 ;  /* 0x000000ffff1c7224 */ /* 0x000fe400078e0a03 */
[----:B------:R-:W-:-:S02]  /*1b660*/  IMAD.X R37, RZ, RZ, R41, P5 ;  /* 0x000000ffff257224 */ /* 0x000fc400028e0629 */
[--C-:B------:R-:W-:Y:S02]  /*1b670*/  IMAD.X R43, RZ, RZ, R41.reuse, P4 ;  /* 0x000000ffff2b7224 */ /* 0x100fe400020e0629 */
[----:B------:R-:W-:Y:S02]  /*1b680*/  IMAD.MOV.U32 R5, RZ, RZ, R41 ;  /* 0x000000ffff057224 */ /* 0x000fe400078e0029 */
[----:B------:R-:W-:Y:S01]  /*1b690*/  IMAD.IADD R21, R21, 0x1, R49 ;  /* 0x0000000115157824 */ /* 0x000fe200078e0231 */
[----:B------:R-:W5:Y:S01]  /*1b6a0*/  LD.E.128 R36, desc[UR38][R36.64] ;  /* 0x0000002624247980 */ /* 0x000f62000c101d00 */
[----:B------:R-:W-:Y:S02]  /*1b6b0*/  IMAD R0, R0, UR4, RZ ;  /* 0x0000000400007c24 */ /* 0x000fe4000f8e02ff */
[----:B------:R-:W-:Y:S01]  /*1b6c0*/  IMAD R49, R55, R28, R48 ;  /* 0x0000001c37317224 */ /* 0x000fe200078e0230 */
[----:B------:R-:W5:Y:S01]  /*1b6d0*/  LD.E.128 R4, desc[UR38][R4.64] ;  /* 0x0000002604047980 */ /* 0x000f62000c101d00 */
[----:B------:R-:W-:-:S03]  /*1b6e0*/  IMAD R51, R3, UR5, R0 ;  /* 0x0000000503337c24 */ /* 0x000fc6000f8e0200 */
[----:B------:R-:W5:Y:S01]  /*1b6f0*/  LD.E.128 R40, desc[UR38][R42.64] ;  /* 0x000000262a287980 */ /* 0x000f62000c101d00 */
[----:B------:R-:W-:Y:S01]  /*1b700*/  SHF.R.S32.HI R0, RZ, 0x1f, R49 ;  /* 0x0000001fff007819 */ /* 0x000fe20000011431 */
[----:B------:R-:W-:Y:S01]  /*1b710*/  IMAD.WIDE.U32 R20, R3, UR4, R20 ;  /* 0x0000000403147c25 */ /* 0x000fe2000f8e0014 */
[----:B------:R-:W-:Y:S01]  /*1b720*/  IADD3 R50, R23, R193, RZ ;  /* 0x000000c117327210 */ /* 0x000fe20007ffe0ff */
[----:B------:R-:W-:Y:S01]  /*1b730*/  @!PT LDS RZ, [RZ] ;  /* 0x00000000fffff984 */ /* 0x000fe20000000800 */
[----:B------:R-:W-:Y:S01]  /*1b740*/  @!PT LDS RZ, [RZ] ;  /* 0x00000000fffff984 */ /* 0x000fe20000000800 */
[----:B------:R-:W-:Y:S01]  /*1b750*/  @!PT LDS RZ, [RZ] ;  /* 0x00000000fffff984 */ /* 0x000fe20000000800 */
[----:B------:R-:W-:Y:S01]  /*1b760*/  @!PT LDS RZ, [RZ] ;  /* 0x00000000fffff984 */ /* 0x000fe20000000800 */
[----:B------:R0:W-:Y:S06]  /*1b770*/  MEMBAR.ALL.CTA ;  /* 0x0000000000007992 */ /* 0x0001ec0000008000 */
[----:B0-----:R-:W0:Y:S01]  /*1b780*/  FENCE.VIEW.ASYNC.S ;  /* 0x00000000000073c6 */ /* 0x001e220000000000 */
[----:B------:R-:W-:Y:S01]  /*1b790*/  ULDC.64 UR4, c[0x0][0xad8] ;  /* 0x0002b60000047ab9 */ /* 0x000fe20000000a00 */
[----:B------:R-:W-:-:S02]  /*1b7a0*/  IMAD.IADD R21, R21, 0x1, R51 ;  /* 0x0000000115157824 */ /* 0x000fc400078e0233 */
[----:B------:R-:W-:Y:S02]  /*1b7b0*/  IMAD R28, R0, UR4, RZ ;  /* 0x00000004001c7c24 */ /* 0x000fe4000f8e02ff */
[C---:B------:R-:W-:Y:S02]  /*1b7c0*/  VIADD R0, R50.reuse, 0x20 ;  /* 0x0000002032007836 */ /* 0x040fe40000000000 */
[C---:B------:R-:W-:Y:S02]  /*1b7d0*/  IMAD R51, R49.reuse, UR5, R28 ;  /* 0x0000000531337c24 */ /* 0x040fe4000f8e021c */
[----:B------:R-:W-:Y:S01]  /*1b7e0*/  IMAD.WIDE.U32 R20, R49, UR4, R20 ;  /* 0x0000000431147c25 */ /* 0x000fe2000f8e0014 */
[-C--:B------:R-:W-:Y:S01]  /*1b7f0*/  ISETP.GE.AND P2, PT, R50, R59.reuse, PT ;  /* 0x0000003b3200720c */ /* 0x080fe20003f46270 */
[----:B------:R-:W-:Y:S01]  /*1b800*/  ULDC.64 UR4, c[0x0][0xa80] ;  /* 0x0002a00000047ab9 */ /* 0x000fe20000000a00 */
[----:B------:R-:W-:Y:S01]  /*1b810*/  ISETP.GE.AND P0, PT, R0, R59, PT ;  /* 0x0000003b0000720c */ /* 0x000fe20003f06270 */
[----:B------:R-:W-:Y:S01]  /*1b820*/  VIADD R3, R50, 0x40 ;  /* 0x0000004032037836 */ /* 0x000fe20000000000 */
[----:B------:R-:W-:Y:S01]  /*1b830*/  LEA R28, P3, R20, UR4, 0x1 ;  /* 0x00000004141c7c11 */ /* 0x000fe2000f8608ff */
[----:B------:R-:W-:-:S02]  /*1b840*/  IMAD.IADD R21, R21, 0x1, R51 ;  /* 0x0000000115157824 */ /* 0x000fc400078e0233 */
[----:B------:R-:W-:Y:S01]  /*1b850*/  VIADD R0, R2, 0x28820 ;  /* 0x0002882002007836 */ /* 0x000fe20000000000 */
[----:B------:R-:W-:Y:S02]  /*1b860*/  ISETP.GE.AND P1, PT, R3, R59, PT ;  /* 0x0000003b0300720c */ /* 0x000fe40003f26270 */
[----:B------:R-:W-:Y:S02]  /*1b870*/  LEA.HI.X R3, R20, UR5, R21, 0x1, P3 ;  /* 0x0000000514037c11 */ /* 0x000fe400098f0c15 */
[----:B------:R-:W-:Y:S01]  /*1b880*/  PRMT R0, RZ, 0x654, R0 ;  /* 0x00000654ff007816 */ /* 0x000fe20000000000 */
[----:B0-----:R0:W1:Y:S01]  /*1b890*/  SHFL.IDX PT, R21, R28, RZ, 0x181f ;  /* 0x00181fff1c157589 */ /* 0x00106200000e0000 */
[----:B------:R-:W-:Y:S02]  /*1b8a0*/  BSSY B1, `(.L_x_1906) ;  /* 0x000000d000017945 */ /* 0x000fe40003800000 */
[----:B------:R0:W-:Y:S01]  /*1b8b0*/  SYNCS.ARRIVE.TRANS64.RED.A1T0 RZ, [R0+URZ], RZ ;  /* 0x000000ff00ff79a7 */ /* 0x0001e2000810043f */
[----:B------:R0:W2:Y:S01]  /*1b8c0*/  SHFL.IDX PT, R49, R3, RZ, 0x181f ;  /* 0x00181fff03317589 */ /* 0x0000a200000e0000 */
[----:B------:R-:W-:Y:S05]  /*1b8d0*/  @P2 BRA `(.L_x_1907) ;  /* 0x0000000000242947 */ /* 0x000fea0003800000 */
[----:B------:R-:W-:Y:S02]  /*1b8e0*/  ULDC UR4, c[0x0][0xac8] ;  /* 0x0002b20000047ab9 */ /* 0x000fe40000000800 */
[----:B------:R-:W-:Y:S02]  /*1b8f0*/  ISETP.GE.AND P2, PT, R16, UR4, PT ;  /* 0x0000000410007c0c */ /* 0x000fe4000bf46270 */
[----:B------:R-:W-:-:S11]  /*1b900*/  ISETP.GE.AND P3, PT, R190, UR4, PT ;  /* 0x00000004be007c0c */ /* 0x000fd6000bf66270 */
[-C--:B-1----:R-:W-:Y:S02]  /*1b910*/  @!P2 LEA R20, P4, R16, R21.reuse, 0x1 ;  /* 0x000000151014a211 */ /* 0x082fe400078808ff */
[----:B------:R-:W-:Y:S02]  /*1b920*/  @!P3 LEA R48, P5, R190, R21, 0x1 ;  /* 0x00000015be30b211 */ /* 0x000fe400078a08ff */
[-C--:B--2---:R-:W-:Y:S02]  /*1b930*/  @!P2 LEA.HI.X R21, R16, R49.reuse, R17, 0x1, P4 ;  /* 0x000000311015a211 */ /* 0x084fe400020f0c11 */
[----:B------:R-:W-:-:S03]  /*1b940*/  @!P3 LEA.HI.X R49, R190, R49, R214, 0x1, P5 ;  /* 0x00000031be31b211 */ /* 0x000fc600028f0cd6 */
[----:B-----5:R3:W-:Y:S04]  /*1b950*/  @!P2 ST.E.128 desc[UR38][R20.64], R4 ;  /* 0x000000041400a985 */ /* 0x0207e8000c101d26 */
[----:B------:R3:W-:Y:S02]  /*1b960*/  @!P3 ST.E.128 desc[UR38][R48.64], R32 ;  /* 0x000000203000b985 */ /* 0x0007e4000c101d26 */
.L_x_1907:
[----:B------:R-:W-:Y:S05]  /*1b970*/  BSYNC B1 ;  /* 0x0000000000017941 */ /* 0x000fea0003800000 */
.L_x_1906:
[----:B---3-5:R3:W4:Y:S01]  /*1b980*/  SHFL.IDX PT, R7, R3, 0x1, 0x181f ;  /* 0x00381f0003077f89 */ /* 0x02872200000e0000 */
[----:B------:R-:W-:Y:S03]  /*1b990*/  BSSY B1, `(.L_x_1908) ;  /* 0x000000c000017945 */ /* 0x000fe60003800000 */
[----:B------:R3:W0:Y:S01]  /*1b9a0*/  SHFL.IDX PT, R5, R28, 0x1, 0x181f ;  /* 0x00381f001c057f89 */ /* 0x00062200000e0000 */
[----:B------:R-:W-:Y:S05]  /*1b9b0*/  @P0 BRA `(.L_x_1909) ;  /* 0x0000000000240947 */ /* 0x000fea0003800000 */
[----:B------:R-:W-:Y:S02]  /*1b9c0*/  ULDC UR4, c[0x0][0xac8] ;  /* 0x0002b20000047ab9 */ /* 0x000fe40000000800 */
[----:B------:R-:W-:Y:S02]  /*1b9d0*/  ISETP.GE.AND P3, PT, R16, UR4, PT ;  /* 0x0000000410007c0c */ /* 0x000fe4000bf66270 */
[----:B------:R-:W-:-:S11]  /*1b9e0*/  ISETP.GE.AND P4, PT, R190, UR4, PT ;  /* 0x00000004be007c0c */ /* 0x000fd6000bf86270 */
[-C--:B0-----:R-:W-:Y:S02]  /*1b9f0*/  @!P3 LEA R4, P0, R16, R5.reuse, 0x1 ;  /* 0x000000051004b211 */ /* 0x081fe400078008ff */
[----:B------:R-:W-:Y:S02]  /*1ba00*/  @!P4 LEA R6, P2, R190, R5, 0x1 ;  /* 0x00000005be06c211 */ /* 0x000fe400078408ff */
[-C--:B----4-:R-:W-:Y:S02]  /*1ba10*/  @!P3 LEA.HI.X R5, R16, R7.reuse, R17, 0x1, P0 ;  /* 0x000000071005b211 */ /* 0x090fe400000f0c11 */
[----:B------:R-:W-:-:S03]  /*1ba20*/  @!P4 LEA.HI.X R7, R190, R7, R214, 0x1, P2 ;  /* 0x00000007be07c211 */ /* 0x000fc600010f0cd6 */
[----:B------:R0:W-:Y:S04]  /*1ba30*/  @!P3 ST.E.128 desc[UR38][R4.64], R8 ;  /* 0x000000080400b985 */ /* 0x0001e8000c101d26 */
[----:B------:R0:W-:Y:S02]  /*1ba40*/  @!P4 ST.E.128 desc[UR38][R6.64], R36 ;  /* 0x000000240600c985 */ /* 0x0001e4000c101d26 */
.L_x_1909:
[----:B------:R-:W-:Y:S05]  /*1ba50*/  BSYNC B1 ;  /* 0x0000000000017941 */ /* 0x000fea0003800000 */
.L_x_1908:
[----:B0---4-:R0:W4:Y:S01]  /*1ba60*/  SHFL.IDX PT, R7, R3, 0x2, 0x181f ;  /* 0x00581f0003077f89 */ /* 0x01112200000e0000 */
        /* <DEDUP_REMOVED lines=12> */
.L_x_1911:
[----:B------:R-:W-:Y:S05]  /*1bb30*/  BSYNC B1 ;  /* 0x0000000000017941 */ /* 0x000fea0003800000 */
.L_x_1910:
[----:B------:R-:W-:Y:S01]  /*1bb40*/  VIADD R0, R50, 0x60 ;  /* 0x0000006032007836 */ /* 0x000fe20000000000 */
[----:B0--3--:R-:W0:Y:S04]  /*1bb50*/  SHFL.IDX PT, R3, R3, 0x3, 0x181f ;  /* 0x00781f0003037f89 */ /* 0x009e2800000e0000 */
[----:B------:R-:W-:Y:S01]  /*1bb60*/  ISETP.GE.AND P0, PT, R0, R59, PT ;  /* 0x0000003b0000720c */ /* 0x000fe20003f06270 */
[----:B----4-:R3:W4:-:S12]  /*1bb70*/  SHFL.IDX PT, R7, R28, 0x3, 0x181f ;  /* 0x00781f001c077f89 */ /* 0x01071800000e0000 */
[----:B---3--:R-:W-:Y:S05]  /*1bb80*/  @P0 BRA `(.L_x_1912) ;  /* 0x0000000800fc0947 */ /* 0x008fea0003800000 */
[----:B------:R-:W-:Y:S02]  /*1bb90*/  ULDC UR4, c[0x0][0xac8] ;  /* 0x0002b20000047ab9 */ /* 0x000fe40000000800 */
[----:B------:R-:W-:-:S13]  /*1bba0*/  ISETP.GE.AND P1, PT, R16, UR4, PT ;  /* 0x0000000410007c0c */ /* 0x000fda000bf26270 */
[----:B----4-:R-:W-:-:S04]  /*1bbb0*/  @!P1 LEA R4, P0, R16, R7, 0x1 ;  /* 0x0000000710049211 */ /* 0x010fc800078008ff */
[----:B0-----:R-:W-:Y:S02]  /*1bbc0*/  @!P1 LEA.HI.X R5, R16, R3, R17, 0x1, P0 ;  /* 0x0000000310059211 */ /* 0x001fe400000f0c11 */
[----:B------:R-:W-:-:S03]  /*1bbd0*/  ISETP.GE.AND P0, PT, R190, UR4, PT ;  /* 0x00000004be007c0c */ /* 0x000fc6000bf06270 */
[----:B------:R3:W-:Y:S10]  /*1bbe0*/  @!P1 ST.E.128 desc[UR38][R4.64], R24 ;  /* 0x0000001804009985 */ /* 0x0007f4000c101d26 */
[----:B------:R-:W-:Y:S05]  /*1bbf0*/  @P0 BRA `(.L_x_1912) ;  /* 0x0000000800e00947 */ /* 0x000fea0003800000 */
[----:B---3--:R-:W-:-:S04]  /*1bc00*/  LEA R4, P0, R190, R7, 0x1 ;  /* 0x00000007be047211 */ /* 0x008fc800078008ff */
[----:B------:R-:W-:-:S05]  /*1bc10*/  LEA.HI.X R5, R190, R3, R214, 0x1, P0 ;  /* 0x00000003be057211 */ /* 0x000fca00000f0cd6 */
[----:B------:R0:W-:Y:S01]  /*1bc20*/  ST.E.128 desc[UR38][R4.64], R44 ;  /* 0x0000002c04007985 */ /* 0x0001e2000c101d26 */
[----:B------:R-:W-:Y:S05]  /*1bc30*/  BRA `(.L_x_1912) ;  /* 0x0000000800d07947 */ /* 0x000fea0003800000 */
.L_x_1904:
[----:B------:R-:W-:Y:S01]  /*1bc40*/  ULDC.64 UR4, c[0x0][0xc00] ;  /* 0x0003000000047ab9 */ /* 0x000fe20000000a00 */
[----:B------:R-:W2:Y:S01]  /*1bc50*/  LDC.64 R4, c[0x0][0xc00] ;  /* 0x00030000ff047b82 */ /* 0x000ea20000000a00 */
[----:B------:R-:W-:Y:S01]  /*1bc60*/  ISETP.NE.U32.AND P0, PT, RZ, UR4, PT ;  /* 0x00000004ff007c0c */ /* 0x000fe2000bf05070 */
[----:B------:R-:W-:-:S03]  /*1bc70*/  IMAD.MOV.U32 R0, RZ, RZ, RZ ;  /* 0x000000ffff007224 */ /* 0x000fc600078e00ff */
[----:B------:R-:W-:Y:S01]  /*1bc80*/  ISETP.NE.AND.EX P0, PT, RZ, UR5, PT, P0 ;  /* 0x00000005ff007c0c */ /* 0x000fe2000bf05300 */
[----:B------:R-:W-:Y:S02]  /*1bc90*/  ULDC.64 UR4, c[0x0][0xc08] ;  /* 0x0003020000047ab9 */ /* 0x000fe40000000a00 */
[----:B------:R-:W-:Y:S01]  /*1bca0*/  ISETP.NE.U32.AND P1, PT, RZ, UR4, PT ;  /* 0x00000004ff007c0c */ /* 0x000fe2000bf25070 */
[----:B------:R-:W3:Y:S03]  /*1bcb0*/  LDC R25, c[0x0][0xbe8] ;  /* 0x0002fa00ff197b82 */ /* 0x000ee60000000800 */
[----:B------:R-:W-:Y:S01]  /*1bcc0*/  ISETP.NE.AND.EX P1, PT, RZ, UR5, PT, P1 ;  /* 0x00000005ff007c0c */ /* 0x000fe2000bf25310 */
[----:B--2---:R-:W-:-:S12]  /*1bcd0*/  IMAD.WIDE R4, R209, 0x4, R4 ;  /* 0x00000004d1047825 */ /* 0x004fd800078e0204 */
[----:B------:R-:W2:Y:S01]  /*1bce0*/  @P1 LDC.64 R6, c[0x0][0xc08] ;  /* 0x00030200ff061b82 */ /* 0x000ea20000000a00 */
[----:B------:R-:W-:Y:S02]  /*1bcf0*/  ULDC UR4, c[0x0][0xa88] ;  /* 0x0002a20000047ab9 */ /* 0x000fe40000000800 */
[----:B------:R-:W-:Y:S01]  /*1bd00*/  IMAD.U32 R8, RZ, RZ, UR4 ;  /* 0x00000004ff087e24 */ /* 0x000fe2000f8e00ff */
[----:B------:R4:W5:Y:S01]  /*1bd10*/  @P0 LDG.E R0, desc[UR38][R4.64] ;  /* 0x0000002604000981 */ /* 0x000962000c1e1900 */
[----:B--2---:R-:W-:-:S05]  /*1bd20*/  @P1 IMAD.WIDE R6, R209, 0x4, R6 ;  /* 0x00000004d1061825 */ /* 0x004fca00078e0206 */
[----:B------:R4:W5:Y:S01]  /*1bd30*/  @P1 LDG.E R8, desc[UR38][R6.64] ;  /* 0x0000002606081981 */ /* 0x000962000c1e1900 */
[----:B---3--:R-:W-:Y:S02]  /*1bd40*/  ISETP.NE.AND P2, PT, R25, 0x1, PT ;  /* 0x000000011900780c */ /* 0x008fe40003f45270 */
[----:B------:R-:W-:Y:S02]  /*1bd50*/  ISETP.GE.AND P3, PT, R229, 0x80, PT ;  /* 0x00000080e500780c */ /* 0x000fe40003f66270 */
[----:B------:R-:W-:-:S09]  /*1bd60*/  SHF.R.S32.HI R9, RZ, 0x1f, R209 ;  /* 0x0000001fff097819 */ /* 0x000fd200000114d1 */
[----:B------:R-:W2:Y:S01]  /*1bd70*/  @P2 LDC R27, c[0x0][0xbec] ;  /* 0x0002fb00ff1b2b82 */ /* 0x000ea20000000800 */
[----:B----4-:R-:W-:Y:S05]  /*1bd80*/  @P1 BRA `(.L_x_1913) ;  /* 0x0000000000101947 */ /* 0x010fea0003800000 */
[----:B------:R-:W-:Y:S05]  /*1bd90*/  @!P0 BRA `(.L_x_1913) ;  /* 0x00000000000c8947 */ /* 0x000fea0003800000 */
[----:B------:R-:W3:Y:S04]  /*1bda0*/  LDG.E R3, desc[UR38][R4.64] ;  /* 0x0000002604037981 */ /* 0x000ee8000c1e1900 */
[----:B-----5:R-:W3:Y:S02]  /*1bdb0*/  LDG.E R8, desc[UR38][R4.64+0x4] ;  /* 0x0000042604087981 */ /* 0x020ee4000c1e1900 */
[----:B---3--:R-:W-:-:S07]  /*1bdc0*/  IMAD.IADD R8, R8, 0x1, -R3 ;  /* 0x0000000108087824 */ /* 0x008fce00078e0a03 */
.L_x_1913:
[----:B------:R-:W-:Y:S01]  /*1bdd0*/  BSSY B1, `(.L_x_1914) ;  /* 0x000002d000017945 */ /* 0x000fe20003800000 */
[----:B------:R-:W-:Y:S02]  /*1bde0*/  SHF.R.S32.HI R12, RZ, 0x1f, R208 ;  /* 0x0000001fff0c7819 */ /* 0x000fe400000114d0 */
[----:B------:R-:W-:Y:S02]  /*1bdf0*/  SEL R13, R209, RZ, !P0 ;  /* 0x000000ffd10d7207 */ /* 0x000fe40004000000 */
[----:B------:R-:W-:Y:S02]  /*1be00*/  SEL R14, R9, RZ, !P0 ;  /* 0x000000ff090e7207 */ /* 0x000fe40004000000 */
[----:B-----5:R-:W-:Y:S01]  /*1be10*/  SHF.R.S32.HI R11, RZ, 0x1f, R0 ;  /* 0x0000001fff0b7819 */ /* 0x020fe20000011400 */
[----:B------:R-:W-:Y:S06]  /*1be20*/  @P3 BRA `(.L_x_1915) ;  /* 0x00000000009c3947 */ /* 0x000fec0003800000 */
[----:B------:R-:W3:Y:S01]  /*1be30*/  S2R R10, SR_TID.X ;  /* 0x00000000000a7919 */ /* 0x000ee20000002100 */
[----:B------:R-:W4:Y:S02]  /*1be40*/  LDC R9, c[0x0][0xbe8] ;  /* 0x0002fa00ff097b82 */ /* 0x000f240000000800 */
[----:B----4-:R-:W-:Y:S01]  /*1be50*/  IMAD R3, R8, R9, RZ ;  /* 0x0000000908037224 */ /* 0x010fe200078e02ff */
[----:B---3--:R-:W-:-:S04]  /*1be60*/  IADD3 R10, R193, -0x80, R10 ;  /* 0xffffff80c10a7810 */ /* 0x008fc80007ffe00a */
        /* <DEDUP_REMOVED lines=9> */
[----:B------:R-:W3:Y:S01]  /*1bf00*/  @P0 LDC R15, c[0x0][0xbec] ;  /* 0x0002fb00ff0f0b82 */ /* 0x000ee20000000800 */
[----:B------:R-:W-:Y:S01]  /*1bf10*/  IMAD R7, R208, UR5, R7 ;  /* 0x00000005d0077c24 */ /* 0x000fe2000f8e0207 */
[----:B------:R-:W-:-:S03]  /*1bf20*/  ULDC.64 UR4, c[0x0][0xb98] ;  /* 0x0002e60000047ab9 */ /* 0x000fc60000000a00 */
[----:B------:R-:W-:-:S03]  /*1bf30*/  IMAD.IADD R5, R5, 0x1, R7 ;  /* 0x0000000105057824 */ /* 0x000fc600078e0207 */
[----:B------:R-:W4:Y:S01]  /*1bf40*/  @P0 LDC R21, c[0x0][0xbf0] ;  /* 0x0002fc00ff150b82 */ /* 0x000f220000000800 */
[----:B------:R-:W-:-:S04]  /*1bf50*/  IMAD.WIDE.U32 R4, R13, UR4, R4 ;  /* 0x000000040d047c25 */ /* 0x000fc8000f8e0004 */
[----:B---3--:R-:W-:-:S05]  /*1bf60*/  @P0 IMAD.HI.U32 R6, R10, R15, RZ ;  /* 0x0000000f0a060227 */ /* 0x008fca00078e00ff */
[----:B----4-:R-:W-:Y:S01]  /*1bf70*/  @P0 SHF.R.U32.HI R3, RZ, R21, R6 ;  /* 0x00000015ff030219 */ /* 0x010fe20000011606 */
[----:B------:R-:W-:-:S03]  /*1bf80*/  IMAD R6, R14, UR4, RZ ;  /* 0x000000040e067c24 */ /* 0x000fc6000f8e02ff */
[----:B------:R-:W-:Y:S01]  /*1bf90*/  IADD3 R4, P0, R3, R4, RZ ;  /* 0x0000000403047210 */ /* 0x000fe20007f1e0ff */
[--C-:B------:R-:W-:Y:S02]  /*1bfa0*/  IMAD.MOV R7, RZ, RZ, -R3.reuse ;  /* 0x000000ffff077224 */ /* 0x100fe400078e0a03 */
        /* <DEDUP_REMOVED lines=12> */
[----:B------:R-:W-:Y:S02]  /*1c070*/  LEA.HI.X R7, R4, UR5, R3, 0x2, P0 ;  /* 0x0000000504077c11 */ /* 0x000fe400080f1403 */
[----:B------:R-:W-:-:S05]  /*1c080*/  MOV R3, 0xff800000 ;  /* 0xff80000000037802 */ /* 0x000fca0000000f00 */
[----:B------:R3:W-:Y:S02]  /*1c090*/  STG.E desc[UR38][R6.64], R3 ;  /* 0x0000000306007986 */ /* 0x0007e4000c101926 */
.L_x_1915:
[----:B------:R-:W-:Y:S05]  /*1c0a0*/  BSYNC B1 ;  /* 0x0000000000017941 */ /* 0x000fea0003800000 */
.L_x_1914:
[----:B------:R-:W4:Y:S01]  /*1c0b0*/  @P2 LDC R9, c[0x0][0xbf0] ;  /* 0x0002fc00ff092b82 */ /* 0x000f220000000800 */
[----:B------:R-:W-:Y:S02]  /*1c0c0*/  ULDC.64 UR4, c[0x0][0xaa0] ;  /* 0x0002a80000047ab9 */ /* 0x000fe40000000a00 */
[----:B---3--:R-:W-:Y:S02]  /*1c0d0*/  IMAD R3, R11, UR4, RZ ;  /* 0x000000040b037c24 */ /* 0x008fe4000f8e02ff */
[----:B------:R-:W-:-:S04]  /*1c0e0*/  IMAD.WIDE.U32 R4, R0, UR4, RZ ;  /* 0x0000000400047c25 */ /* 0x000fc8000f8e00ff */
[----:B------:R-:W-:Y:S01]  /*1c0f0*/  IMAD R3, R0, UR5, R3 ;  /* 0x0000000500037c24 */ /* 0x000fe2000f8e0203 */
[----:B------:R-:W-:Y:S01]  /*1c100*/  ULDC.64 UR4, c[0x0][0xae8] ;  /* 0x0002ba0000047ab9 */ /* 0x000fe20000000a00 */
[----:B------:R-:W-:Y:S02]  /*1c110*/  IMAD R0, R207, 0x20, R23 ;  /* 0x00000020cf007824 */ /* 0x000fe400078e0217 */
[----:B------:R-:W-:Y:S02]  /*1c120*/  IMAD.IADD R5, R5, 0x1, R3 ;  /* 0x0000000105057824 */ /* 0x000fe400078e0203 */
[----:B------:R-:W-:Y:S02]  /*1c130*/  IMAD.IADD R10, R193, 0x1, R0 ;  /* 0x00000001c10a7824 */ /* 0x000fe400078e0200 */
[----:B------:R-:W-:Y:S02]  /*1c140*/  IMAD R3, R12, UR4, RZ ;  /* 0x000000040c037c24 */ /* 0x000fe4000f8e02ff */
[----:B--2---:R-:W-:-:S04]  /*1c150*/  @P2 IMAD.HI.U32 R0, R10, R27, RZ ;  /* 0x0000001b0a002227 */ /* 0x004fc800078e00ff */
[C---:B------:R-:W-:Y:S02]  /*1c160*/  IMAD R7, R208.reuse, UR5, R3 ;  /* 0x00000005d0077c24 */ /* 0x040fe4000f8e0203 */
[----:B------:R-:W-:Y:S01]  /*1c170*/  IMAD.WIDE.U32 R4, R208, UR4, R4 ;  /* 0x00000004d0047c25 */ /* 0x000fe2000f8e0004 */
[----:B------:R-:W-:-:S03]  /*1c180*/  ULDC.64 UR4, c[0x0][0xaf0] ;  /* 0x0002bc0000047ab9 */ /* 0x000fc60000000a00 */
[----:B------:R-:W-:Y:S01]  /*1c190*/  IMAD.MOV.U32 R3, RZ, RZ, R10 ;  /* 0x000000ffff037224 */ /* 0x000fe200078e000a */
[----:B----4-:R-:W-:Y:S01]  /*1c1a0*/  @P2 SHF.R.U32.HI R3, RZ, R9, R0 ;  /* 0x00000009ff032219 */ /* 0x010fe20000011600 */
[----:B------:R-:W-:Y:S02]  /*1c1b0*/  IMAD.IADD R5, R5, 0x1, R7 ;  /* 0x0000000105057824 */ /* 0x000fe400078e0207 */
[----:B------:R-:W-:Y:S01]  /*1c1c0*/  IMAD R6, R14, UR4, RZ ;  /* 0x000000040e067c24 */ /* 0x000fe2000f8e02ff */
[--C-:B------:R-:W-:Y:S01]  /*1c1d0*/  SHF.R.S32.HI R0, RZ, 0x1f, R3.reuse ;  /* 0x0000001fff007819 */ /* 0x100fe20000011403 */
[----:B------:R-:W-:Y:S02]  /*1c1e0*/  IMAD.MOV R7, RZ, RZ, -R3 ;  /* 0x000000ffff077224 */ /* 0x000fe400078e0a03 */
[C---:B------:R-:W-:Y:S02]  /*1c1f0*/  IMAD R9, R13.reuse, UR5, R6 ;  /* 0x000000050d097c24 */ /* 0x040fe4000f8e0206 */
[----:B------:R-:W-:Y:S01]  /*1c200*/  IMAD.WIDE.U32 R4, R13, UR4, R4 ;  /* 0x000000040d047c25 */ /* 0x000fe2000f8e0004 */
[----:B------:R-:W-:-:S03]  /*1c210*/  ULDC.64 UR4, c[0x0][0xae0] ;  /* 0x0002b80000047ab9 */ /* 0x000fc60000000a00 */
[----:B------:R-:W-:Y:S02]  /*1c220*/  IMAD R7, R25, R7, R10 ;  /* 0x0000000719077224 */ /* 0x000fe400078e020a */
        /* <DEDUP_REMOVED lines=12> */
[C---:B------:R-:W-:Y:S01]  /*1c2f0*/  LEA R0, P0, R4.reuse, UR4, 0x1 ;  /* 0x0000000404007c11 */ /* 0x040fe2000f8008ff */
[----:B------:R-:W-:Y:S01]  /*1c300*/  UMOV UR4, 0xffffffff ;  /* 0xffffffff00047882 */ /* 0x000fe20000000000 */
[----:B------:R-:W-:Y:S02]  /*1c310*/  IMAD.IADD R193, R23, 0x1, R193 ;  /* 0x0000000117c17824 */ /* 0x000fe400078e02c1 */
[----:B------:R-:W-:Y:S01]  /*1c320*/  LEA.HI.X R4, R4, UR5, R3, 0x1, P0 ;  /* 0x0000000504047c11 */ /* 0x000fe200080f0c03 */
[----:B------:R-:W-:Y:S08]  /*1c330*/  BRA.DIV UR4, `(.L_x_1916) ;  /* 0x0000009604cc7947 */ /* 0x000ff0000b800000 */
[----:B------:R2:W3:Y:S04]  /*1c340*/  SHFL.IDX PT, R3, R4, RZ, 0x181f ;  /* 0x00181fff04037589 */ /* 0x0004e800000e0000 */
[----:B------:R2:W4:Y:S02]  /*1c350*/  SHFL.IDX PT, R14, R0, RZ, 0x181f ;  /* 0x00181fff000e7589 */ /* 0x00052400000e0000 */
.L_x_2153:
[----:B------:R-:W-:Y:S01]  /*1c360*/  IMAD R8, R8, R25, RZ ;  /* 0x0000001908087224 */ /* 0x000fe200078e02ff */
[----:B------:R-:W-:Y:S04]  /*1c370*/  BSSY B1, `(.L_x_1917) ;  /* 0x000000c000017945 */ /* 0x000fe80003800000 */
[----:B------:R-:W-:-:S13]  /*1c380*/  ISETP.GE.AND P0, PT, R193, R8, PT ;  /* 0x00000008c100720c */ /* 0x000fda0003f06270 */
[----:B------:R-:W-:Y:S05]  /*1c390*/  @P0 BRA `(.L_x_1918) ;  /* 0x0000000000240947 */ /* 0x000fea0003800000 */
[----:B------:R-:W-:Y:S02]  /*1c3a0*/  ULDC UR4, c[0x0][0xac8] ;  /* 0x0002b20000047ab9 */ /* 0x000fe40000000800 */
[----:B------:R-:W-:Y:S02]  /*1c3b0*/  ISETP.GE.AND P2, PT, R16, UR4, PT ;  /* 0x0000000410007c0c */ /* 0x000fe4000bf46270 */
[----:B------:R-:W-:-:S11]  /*1c3c0*/  ISETP.GE.AND P3, PT, R190, UR4, PT ;  /* 0x00000004be007c0c */ /* 0x000fd6000bf66270 */
[-C--:B----4-:R-:W-:Y:S02]  /*1c3d0*/  @!P2 LEA R6, P0, R16, R14.reuse, 0x1 ;  /* 0x0000000e1006a211 */ /* 0x090fe400078008ff */
[----:B------:R-:W-:Y:S02]  /*1c3e0*/  @!P3 LEA R14, P1, R190, R14, 0x1 ;  /* 0x0000000ebe0eb211 */ /* 0x000fe400078208ff */
[-C--:B---3--:R-:W-:Y:S02]  /*1c3f0*/  @!P2 LEA.HI.X R7, R16, R3.reuse, R17, 0x1, P0 ;  /* 0x000000031007a211 */ /* 0x088fe400000f0c11 */
[----:B------:R-:W-:-:S03]  /*1c400*/  @!P3 LEA.HI.X R15, R190, R3, R214, 0x1, P1 ;  /* 0x00000003be0fb211 */ /* 0x000fc600008f0cd6 */
[----:B------:R3:W-:Y:S04]  /*1c410*/  @!P2 ST.E.128 desc[UR38][R6.64], RZ ;  /* 0x000000ff0600a985 */ /* 0x0007e8000c101d26 */
[----:B------:R3:W-:Y:S02]  /*1c420*/  @!P3 ST.E.128 desc[UR38][R14.64], RZ ;  /* 0x000000ff0e00b985 */ /* 0x0007e4000c101d26 */
.L_x_1918:
[----:B------:R-:W-:Y:S05]  /*1c430*/  BSYNC B1 ;  /* 0x0000000000017941 */ /* 0x000fea0003800000 */
.L_x_1917:
[----:B------:R-:W-:-:S03]  /*1c440*/  UMOV UR4, 0xffffffff ;  /* 0xffffffff00047882 */ /* 0x000fc60000000000 */
[----:B------:R-:W-:Y:S05]  /*1c450*/  BRA.DIV UR4, `(.L_x_1919) ;  /* 0x0000009604b87947 */ /* 0x000fea000b800000 */
[----:B---3--:R3:W0:Y:S04]  /*1c460*/  SHFL.IDX PT, R3, R4, 0x1, 0x181f ;  /* 0x00381f0004037f89 */ /* 0x00862800000e0000 */
[----:B----4-:R3:W4:Y:S02]  /*1c470*/  SHFL.IDX PT, R14, R0, 0x1, 0x181f ;  /* 0x00381f00000e7f89 */ /* 0x01072400000e0000 */
.L_x_2157:
[----:B------:R-:W-:Y:S01]  /*1c480*/  VIADD R5, R193, 0x20 ;  /* 0x00000020c1057836 */ /* 0x000fe20000000000 */
        /* <DEDUP_REMOVED lines=8> */
[-C--:B0-----:R-:W-:Y:S02]  /*1c510*/  @!P2 LEA.HI.X R7, R16, R3.reuse, R17, 0x1, P0 ;  /* 0x000000031007a211 */ /* 0x081fe400000f0c11 */
[----:B------:R-:W-:-:S03]  /*1c520*/  @!P3 LEA.HI.X R15, R190, R3, R214, 0x1, P1 ;  /* 0x00000003be0fb211 */ /* 0x000fc600008f0cd6 */
[----:B------:R0:W-:Y:S04]  /*1c530*/  @!P2 ST.E.128 desc[UR38][R6.64], RZ ;  /* 0x000000ff0600a985 */ /* 0x0001e8000c101d26 */
[----:B------:R0:W-:Y:S02]  /*1c540*/  @!P3 ST.E.128 desc[UR38][R14.64], RZ ;  /* 0x000000ff0e00b985 */ /* 0x0001e4000c101d26 */
.L_x_1921:
[----:B------:R-:W-:Y:S05]  /*1c550*/  BSYNC B1 ;  /* 0x0000000000017941 */ /* 0x000fea0003800000 */
.L_x_1920:
[----:B------:R-:W-:-:S03]  /*1c560*/  UMOV UR4, 0xffffffff ;  /* 0xffffffff00047882 */ /* 0x000fc60000000000 */
[----:B------:R-:W-:Y:S05]  /*1c570*/  BRA.DIV UR4, `(.L_x_1922) ;  /* 0x0000009604b87947 */ /* 0x000fea000b800000 */
[----:B0-----:R0:W0:Y:S04]  /*1c580*/  SHFL.IDX PT, R3, R4, 0x2, 0x181f ;  /* 0x00581f0004037f89 */ /* 0x00102800000e0000 */
[----:B----4-:R4:W0:Y:S02]  /*1c590*/  SHFL.IDX PT, R14, R0, 0x2, 0x181f ;  /* 0x00581f00000e7f89 */ /* 0x01082400000e0000 */
.L_x_2161:
[----:B------:R-:W-:Y:S01]  /*1c5a0*/  VIADD R5, R193, 0x40 ;  /* 0x00000040c1057836 */ /* 0x000fe20000000000 */
[----:B------:R-:W-:Y:S04]  /*1c5b0*/  BSSY B1, `(.L_x_1923) ;  /* 0x000000c000017945 */ /* 0x000fe80003800000 */
[----:B------:R-:W-:-:S13]  /*1c5c0*/  ISETP.GE.AND P0, PT, R5, R8, PT ;  /* 0x000000080500720c */ /* 0x000fda0003f06270 */
[----:B------:R-:W-:Y:S05]  /*1c5d0*/  @P0 BRA `(.L_x_1924) ;  /* 0x0000000000240947 */ /* 0x000fea0003800000 */
[----:B------:R-:W-:Y:S02]  /*1c5e0*/  ULDC UR4, c[0x0][0xac8] ;  /* 0x0002b20000047ab9 */ /* 0x000fe40000000800 */
[----:B------:R-:W-:Y:S02]  /*1c5f0*/  ISETP.GE.AND P2, PT, R16, UR4, PT ;  /* 0x0000000410007c0c */ /* 0x000fe4000bf46270 */
[----:B------:R-:W-:-:S11]  /*1c600*/  ISETP.GE.AND P3, PT, R190, UR4, PT ;  /* 0x00000004be007c0c */ /* 0x000fd6000bf66270 */
[-C--:B0-----:R-:W-:Y:S02]  /*1c610*/  @!P2 LEA R6, P0, R16, R14.reuse, 0x1 ;  /* 0x0000000e1006a211 */ /* 0x081fe400078008ff */
[----:B------:R-:W-:Y:S02]  /*1c620*/  @!P3 LEA R14, P1, R190, R14, 0x1 ;  /* 0x0000000ebe0eb211 */ /* 0x000fe400078208ff */
[-C--:B------:R-:W-:Y:S02]  /*1c630*/  @!P2 LEA.HI.X R7, R16, R3.reuse, R17, 0x1, P0 ;  /* 0x000000031007a211 */ /* 0x080fe400000f0c11 */
[----:B------:R-:W-:-:S03]  /*1c640*/  @!P3 LEA.HI.X R15, R190, R3, R214, 0x1, P1 ;  /* 0x00000003be0fb211 */ /* 0x000fc600008f0cd6 */
[----:B------:R0:W-:Y:S04]  /*1c650*/  @!P2 ST.E.128 desc[UR38][R6.64], RZ ;  /* 0x000000ff0600a985 */ /* 0x0001e8000c101d26 */
[----:B------:R0:W-:Y:S02]  /*1c660*/  @!P3 ST.E.128 desc[UR38][R14.64], RZ ;  /* 0x000000ff0e00b985 */ /* 0x0001e4000c101d26 */
.L_x_1924:
[----:B------:R-:W-:Y:S05]  /*1c670*/  BSYNC B1 ;  /* 0x0000000000017941 */ /* 0x000fea0003800000 */
.L_x_1923:
[----:B------:R-:W-:-:S03]  /*1c680*/  UMOV UR4, 0xffffffff ;  /* 0xffffffff00047882 */ /* 0x000fc60000000000 */
[----:B------:R-:W-:Y:S05]  /*1c690*/  BRA.DIV UR4, `(.L_x_1925) ;  /* 0x0000009604b87947 */ /* 0x000fea000b800000 */
[----:B0-----:R0:W0:Y:S04]  /*1c6a0*/  SHFL.IDX PT, R3, R4, 0x3, 0x181f ;  /* 0x00781f0004037f89 */ /* 0x00102800000e0000 */
[----:B------:R0:W0:Y:S02]  /*1c6b0*/  SHFL.IDX PT, R14, R0, 0x3, 0x181f ;  /* 0x00781f00000e7f89 */ /* 0x00002400000e0000 */
.L_x_2165:
[----:B0-234-:R-:W-:-:S05]  /*1c6c0*/  VIADD R0, R193, 0x60 ;  /* 0x00000060c1007836 */ /* 0x01dfca0000000000 */
[----:B------:R-:W-:-:S13]  /*1c6d0*/  ISETP.GE.AND P0, PT, R0, R8, PT ;  /* 0x000000080000720c */ /* 0x000fda0003f06270 */
[----:B------:R-:W-:Y:S05]  /*1c6e0*/  @P0 BRA `(.L_x_1912) ;  /* 0x0000000000240947 */ /* 0x000fea0003800000 */
[----:B------:R-:W-:Y:S02]  /*1c6f0*/  ULDC UR4, c[0x0][0xac8] ;  /* 0x0002b20000047ab9 */ /* 0x000fe40000000800 */
[----:B------:R-:W-:Y:S02]  /*1c700*/  ISETP.GE.AND P2, PT, R16, UR4, PT ;  /* 0x0000000410007c0c */ /* 0x000fe4000bf46270 */
[----:B------:R-:W-:-:S11]  /*1c710*/  ISETP.GE.AND P3, PT, R190, UR4, PT ;  /* 0x00000004be007c0c */ /* 0x000fd6000bf66270 */
[-C--:B------:R-:W-:Y:S02]  /*1c720*/  @!P2 LEA R4, P0, R16, R14.reuse, 0x1 ;  /* 0x0000000e1004a211 */ /* 0x080fe400078008ff */
[----:B------:R-:W-:Y:S02]  /*1c730*/  @!P3 LEA R14, P1, R190, R14, 0x1 ;  /* 0x0000000ebe0eb211 */ /* 0x000fe400078208ff */
[-C--:B------:R-:W-:Y:S02]  /*1c740*/  @!P2 LEA.HI.X R5, R16, R3.reuse, R17, 0x1, P0 ;  /* 0x000000031005a211 */ /* 0x080fe400000f0c11 */
[----:B------:R-:W-:-:S03]  /*1c750*/  @!P3 LEA.HI.X R15, R190, R3, R214, 0x1, P1 ;  /* 0x00000003be0fb211 */ /* 0x000fc600008f0cd6 */
[----:B------:R0:W-:Y:S04]  /*1c760*/  @!P2 ST.E.128 desc[UR38][R4.64], RZ ;  /* 0x000000ff0400a985 */ /* 0x0001e8000c101d26 */
[----:B------:R0:W-:Y:S02]  /*1c770*/  @!P3 ST.E.128 desc[UR38][R14.64], RZ ;  /* 0x000000ff0e00b985 */ /* 0x0001e4000c101d26 */
.L_x_1912:
[----:B------:R-:W-:Y:S05]  /*1c780*/  BSYNC B0 ;  /* 0x0000000000007941 */ /* 0x000fea0003800000 */
.L_x_1903:
[----:B------:R-:W-:Y:S02]  /*1c790*/  ULDC UR4, c[0x0][0xc3c] ;  /* 0x00030f0000047ab9 */ /* 0x000fe40000000800 */
[----:B-1----:R-:W-:-:S13]  /*1c7a0*/  ISETP.GE.AND P0, PT, R31, UR4, PT ;  /* 0x000000041f007c0c */ /* 0x002fda000bf06270 */
[----:B------:R-:W-:Y:S05]  /*1c7b0*/  @!P0 BRA `(.L_x_1926) ;  /* 0xfffffe48006c8947 */ /* 0x000fea000383ffff */
[----:B------:R-:W-:Y:S05]  /*1c7c0*/  BRA `(.L_x_1664) ;  /* 0x0000007800d87947 */ /* 0x000fea0003800000 */
.L_x_1662:
        /* <DEDUP_REMOVED lines=18> */
.L_x_1927:
[----:B------:R-:W-:Y:S01]  /*1c8f0*/  LOP3.LUT R0, R4, 0x1f, RZ, 0xc0, !PT ;  /* 0x0000001f04007812 */ /* 0x000fe200078ec0ff */
[----:B------:R-:W-:Y:S01]  /*1c900*/  ULDC UR4, c[0x0][0xc3c] ;  /* 0x00030f0000047ab9 */ /* 0x000fe20000000800 */
[----:B------:R-:W1:Y:S01]  /*1c910*/  S2UR UR6, SR_CTAID.X ;  /* 0x00000000000679c3 */ /* 0x000e620000002500 */
[----:B------:R-:W-:Y:S01]  /*1c920*/  ULDC UR5, c[0x0][0xc38] ;  /* 0x00030e0000057ab9 */ /* 0x000fe20000000800 */
[----:B------:R-:W-:-:S04]  /*1c930*/  ISETP.NE.AND P0, PT, R0, 0x1f, PT ;  /* 0x0000001f0000780c */ /* 0x000fc80003f05270 */
[----:B------:R-:W-:-:S13]  /*1c940*/  ISETP.GE.OR P1, PT, R0, UR4, !P0 ;  /* 0x0000000400007c0c */ /* 0x000fda000c726670 */
[----:B0-----:R-:W0:Y:S02]  /*1c950*/  @!P1 LDC.64 R2, c[0x0][0xc80] ;  /* 0x00032000ff029b82 */ /* 0x001e240000000a00 */
        /* <DEDUP_REMOVED lines=34> */
.L_x_1933:
        /* <DEDUP_REMOVED lines=12> */
.L_x_1932:
[----:B------:R-:W-:Y:S05]  /*1cc40*/  BSYNC B0 ;  /* 0x0000000000007941 */ /* 0x000fea0003800000 */
.L_x_1931:
        /* <DEDUP_REMOVED lines=20> */
[----:B------:R-:W-:-:S07]  /*1cd90*/  MOV R5, R11 ;  /* 0x0000000b00057202 */ /* 0x000fce0000000f00 */
.L_x_1929:
        /* <DEDUP_REMOVED lines=20> */
.L_x_1934:
[----:B-12---:R-:W-:Y:S01]  /*1cee0*/  IMAD.MOV R5, RZ, RZ, -R3 ;  /* 0x000000ffff057224 */ /* 0x006fe200078e0a03 */
[----:B------:R-:W-:Y:S01]  /*1cef0*/  IABS R7, R9 ;  /* 0x0000000900077213 */ /* 0x000fe20000000000 */
[----:B---3--:R-:W-:Y:S02]  /*1cf00*/  IMAD R16, R16, UR5, R8 ;  /* 0x0000000510107c24 */ /* 0x008fe4000f8e0208 */
        /* <DEDUP_REMOVED lines=22> */
[----:B------:R-:W-:Y:S01]  /*1d070*/  VIADDMNMX R11, R10, UR5, R11, PT ;  /* 0x000000050a0b7c46 */ /* 0x000fe2000b80010b */
[----:B------:R-:W-:-:S03]  /*1d080*/  IMAD.IADD R5, R8, 0x1, R5 ;  /* 0x0000000108057824 */ /* 0x000fc600078e0205 */
[----:B------:R-:W-:-:S04]  /*1d090*/  IABS R7, R11 ;  /* 0x0000000b00077213 */ /* 0x000fc80000000000 */
[----:B------:R-:W1:Y:S08]  /*1d0a0*/  I2F.RP R10, R7 ;  /* 0x00000007000a7306 */ /* 0x000e700000209400 */
[----:B-1----:R-:W1:Y:S02]  /*1d0b0*/  MUFU.RCP R10, R10 ;  /* 0x0000000a000a7308 */ /* 0x002e640000001000 */
[----:B-1----:R-:W-:Y:S01]  /*1d0c0*/  VIADD R3, R10, 0xffffffe ;  /* 0x0ffffffe0a037836 */ /* 0x002fe20000000000 */
[----:B------:R-:W-:-:S05]  /*1d0d0*/  IABS R10, R11 ;  /* 0x0000000b000a7213 */ /* 0x000fca0000000000 */
[----:B------:R-:W1:Y:S01]  /*1d0e0*/  F2I.FTZ.U32.TRUNC.NTZ R3, R3 ;  /* 0x0000000300037305 */ /* 0x000e62000021f000 */
[----:B------:R-:W-:Y:S02]  /*1d0f0*/  IMAD.MOV R10, RZ, RZ, -R10 ;  /* 0x000000ffff0a7224 */ /* 0x000fe400078e0a0a */
[----:B-1----:R-:W-:-:S04]  /*1d100*/  IMAD.MOV R2, RZ, RZ, -R3 ;  /* 0x000000ffff027224 */ /* 0x002fc800078e0a03 */
[----:B------:R-:W-:Y:S01]  /*1d110*/  IMAD R9, R2, R7, RZ ;  /* 0x0000000702097224 */ /* 0x000fe200078e02ff */
[----:B------:R-:W-:-:S05]  /*1d120*/  MOV R2, RZ ;  /* 0x000000ff00027202 */ /* 0x000fca0000000f00 */
[----:B------:R-:W-:Y:S01]  /*1d130*/  IMAD.HI.U32 R2, R3, R9, R2 ;  /* 0x0000000903027227 */ /* 0x000fe200078e0002 */
[----:B------:R-:W-:Y:S02]  /*1d140*/  IABS R9, R8 ;  /* 0x0000000800097213 */ /* 0x000fe40000000000 */
[----:B------:R-:W-:-:S03]  /*1d150*/  LOP3.LUT R3, R8, R11, RZ, 0x3c, !PT ;  /* 0x0000000b08037212 */ /* 0x000fc600078e3cff */
        /* <DEDUP_REMOVED lines=16> */
.L_x_1930:
[----:B------:R-:W-:Y:S02]  /*1d260*/  IMAD.MOV.U32 R17, RZ, RZ, RZ ;  /* 0x000000ffff117224 */ /* 0x000fe400078e00ff */
[----:B------:R-:W-:Y:S02]  /*1d270*/  IMAD.U32 R16, RZ, RZ, UR6 ;  /* 0x00000006ff107e24 */ /* 0x000fe4000f8e00ff */
[----:B------:R-:W-:-:S07]  /*1d280*/  IMAD.MOV.U32 R18, RZ, RZ, RZ ;  /* 0x000000ffff127224 */ /* 0x000fce00078e00ff */
.L_x_1935:
[----:B------:R-:W-:-:S13]  /*1d290*/  ISETP.NE.AND P0, PT, R0, RZ, PT ;  /* 0x000000ff0000720c */ /* 0x000fda0003f05270 */
[----:B------:R-:W1:Y:S01]  /*1d2a0*/  @!P0 S2R R3, SR_CgaCtaId ;  /* 0x0000000000038919 */ /* 0x000e620000008800 */
[----:B------:R-:W-:-:S04]  /*1d2b0*/  @!P0 MOV R0, 0x400 ;  /* 0x0000040000008802 */ /* 0x000fc80000000f00 */
[----:B-1----:R-:W-:-:S05]  /*1d2c0*/  @!P0 LEA R0, R3, R0, 0x18 ;  /* 0x0000000003008211 */ /* 0x002fca00078ec0ff */
[----:B------:R1:W-:Y:S01]  /*1d2d0*/  @!P0 STS.128 [R0+0x288d0], R16 ;  /* 0x0288d01000008388 */ /* 0x0003e20000000c00 */
[----:B------:R-:W-:Y:S06]  /*1d2e0*/  BAR.ARV 0x5, 0x180 ;  /* 0x0146000000007b1d */ /* 0x000fec0000002000 */
.L_x_1928:
[----:B-1----:R-:W-:Y:S01]  /*1d2f0*/  IMAD.MOV.U32 R0, RZ, RZ, 0x1 ;  /* 0x00000001ff007424 */ /* 0x002fe200078e00ff */
[----:B------:R1:W-:Y:S01]  /*1d300*/  STL [R1+0x4], RZ ;  /* 0x000004ff01007387 */ /* 0x0003e20000100800 */
[----:B------:R-:W-:Y:S02]  /*1d310*/  ULDC UR4, c[0x0][0xc3c] ;  /* 0x00030f0000047ab9 */ /* 0x000fe40000000800 */
[----:B--2---:R-:W-:Y:S01]  /*1d320*/  ISETP.GE.AND P0, PT, R19, UR4, PT ;  /* 0x0000000413007c0c */ /* 0x004fe2000bf06270 */
[----:B------:R1:W-:Y:S04]  /*1d330*/  STL [R1+0x10], R0 ;  /* 0x0000100001007387 */ /* 0x0003e80000100800 */
[----:B------:R1:W-:Y:S08]  /*1d340*/  STL [R1+0x48], RZ ;  /* 0x000048ff01007387 */ /* 0x0003f00000100800 */
[----:B-1----:R-:W-:Y:S05]  /*1d350*/  @P0 BRA `(.L_x_1936) ;  /* 0x0000006c000c0947 */ /* 0x002fea0003800000 */
[----:B------:R-:W1:Y:S01]  /*1d360*/  S2UR UR5, SR_CgaCtaId ;  /* 0x00000000000579c3 */ /* 0x000e620000008800 */
[C---:B------:R-:W-:Y:S01]  /*1d370*/  IMAD.SHL.U32 R0, R4.reuse, 0x8, RZ ;  /* 0x0000000804007824 */ /* 0x040fe200078e00ff */
[----:B------:R-:W-:Y:S01]  /*1d380*/  LOP3.LUT R5, R4, 0x7f, RZ, 0xc0, !PT ;  /* 0x0000007f04057812 */ /* 0x000fe200078ec0ff */
[----:B------:R-:W-:Y:S01]  /*1d390*/  UMOV UR4, 0x400 ;  /* 0x0000040000047882 */ /* 0x000fe20000000000 */
[----:B------:R-:W-:Y:S01]  /*1d3a0*/  BSSY B8, `(.L_x_1936) ;  /* 0x00006be000087945 */ /* 0x000fe20003800000 */
[----:B------:R-:W-:Y:S01]  /*1d3b0*/  ULDC.64 UR40, c[0x0][0x198] ;  /* 0x0000660000287ab9 */ /* 0x000fe20000000a00 */
[----:B------:R-:W-:Y:S01]  /*1d3c0*/  LOP3.LUT R3, R0, 0x1f8, RZ, 0xc0, !PT ;  /* 0x000001f800037812 */ /* 0x000fe200078ec0ff */
[----:B0-----:R-:W-:Y:S01]  /*1d3d0*/  IMAD.SHL.U32 R2, R5, 0x8, RZ ;  /* 0x0000000805027824 */ /* 0x001fe200078e00ff */
[----:B------:R-:W-:Y:S01]  /*1d3e0*/  SHF.R.U32.HI R5, RZ, 0x3, R5 ;  /* 0x00000003ff057819 */ /* 0x000fe20000011605 */
[----:B------:R-:W-:Y:S01]  /*1d3f0*/  ULDC UR36, c[0x0][0xc] ;  /* 0x0000030000247ab9 */ /* 0x000fe20000000800 */
[----:B------:R-:W-:Y:S01]  /*1d400*/  LOP3.LUT R3, R3, 0x38, R4, 0x78, !PT ;  /* 0x0000003803037812 */ /* 0x000fe200078e7804 */
[----:B------:R-:W-:Y:S01]  /*1d410*/  IMAD.SHL.U32 R4, R4, 0x10, RZ ;  /* 0x0000001004047824 */ /* 0x000fe200078e00ff */
[----:B------:R-:W-:-:S02]  /*1d420*/  LOP3.LUT R0, R0, 0x38, RZ, 0xc0, !PT ;  /* 0x0000003800007812 */ /* 0x000fc400078ec0ff */
[----:B------:R-:W-:Y:S02]  /*1d430*/  LOP3.LUT R2, R3, 0x200, R2, 0xf8, !PT ;  /* 0x0000020003027812 */ /* 0x000fe400078ef802 */
[----:B------:R-:W-:Y:S02]  /*1d440*/  LOP3.LUT R4, R5, 0x70, R4, 0xf8, !PT ;  /* 0x0000007005047812 */ /* 0x000fe400078ef804 */
[----:B------:R-:W-:Y:S01]  /*1d450*/  LOP3.LUT R0, R0, 0x40, RZ, 0xfc, !PT ;  /* 0x0000004000007812 */ /* 0x000fe200078efcff */
[----:B-1----:R-:W-:-:S06]  /*1d460*/  ULEA UR4, UR5, UR4, 0x18 ;  /* 0x0000000405047291 */ /* 0x002fcc000f8ec03f */
[----:B------:R-:W-:-:S05]  /*1d470*/  MOV R3, UR4 ;  /* 0x0000000400037c02 */ /* 0x000fca0008000f00 */
[----:B------:R0:W-:Y:S02]  /*1d480*/  STL [R1], R3 ;  /* 0x0000000301007387 */ /* 0x0001e40000100800 */
[----:B0-----:R-:W-:Y:S02]  /*1d490*/  IMAD R3, R2, 0x2, R3 ;  /* 0x0000000202037824 */ /* 0x001fe400078e0203 */
[----:B------:R-:W-:-:S03]  /*1d4a0*/  IMAD.MOV.U32 R2, RZ, RZ, 0x1 ;  /* 0x00000001ff027424 */ /* 0x000fc600078e00ff */
[----:B------:R0:W-:Y:S04]  /*1d4b0*/  STL [R1+0x2c], R3 ;  /* 0x00002c0301007387 */ /* 0x0001e80000100800 */
[----:B------:R0:W-:Y:S04]  /*1d4c0*/  STL [R1+0x48], RZ ;  /* 0x000048ff01007387 */ /* 0x0001e80000100800 */
[----:B------:R0:W-:Y:S04]  /*1d4d0*/  STL [R1+0x1c], R2 ;  /* 0x00001c0201007387 */ /* 0x0001e80000100800 */
[----:B------:R0:W-:Y:S04]  /*1d4e0*/  STL [R1+0x18], RZ ;  /* 0x000018ff01007387 */ /* 0x0001e80000100800 */
[----:B------:R0:W-:Y:S04]  /*1d4f0*/  STL [R1+0x4], RZ ;  /* 0x000004ff01007387 */ /* 0x0001e80000100800 */
[----:B------:R0:W-:Y:S02]  /*1d500*/  STL [R1+0x10], R2 ;  /* 0x0000100201007387 */ /* 0x0001e40000100800 */
.L_x_2087:
[----:B------:R-:W-:Y:S05]  /*1d510*/  YIELD ;  /* 0x0000000000007946 */ /* 0x000fea0003800000 */
[----:B------:R-:W-:Y:S01]  /*1d520*/  ULDC.64 UR4, c[0x0][0xa28] ;  /* 0x00028a0000047ab9 */ /* 0x000fe20000000a00 */
[----:B--2---:R-:W-:Y:S02]  /*1d530*/  CS2R R6, SRZ ;  /* 0x0000000000067805 */ /* 0x004fe4000001ff00 */
[----:B------:R-:W-:Y:S01]  /*1d540*/  ISETP.NE.U32.AND P0, PT, RZ, UR4, PT ;  /* 0x00000004ff007c0c */ /* 0x000fe2000bf05070 */
[----:B-1----:R-:W1:Y:S01]  /*1d550*/  LDC.64 R12, c[0x0][0xa00] ;  /* 0x00028000ff0c7b82 */ /* 0x002e620000000a00 */
[----:B------:R-:W-:Y:S01]  /*1d560*/  ULDC.64 UR6, c[0x0][0xa08] ;  /* 0x0002820000067ab9 */ /* 0x000fe20000000a00 */
[----:B------:R-:W-:Y:S01]  /*1d570*/  ULDC.64 UR8, c[0x0][0xa10] ;  /* 0x0002840000087ab9 */ /* 0x000fe20000000a00 */
[----:B------:R-:W-:Y:S01]  /*1d580*/  ISETP.NE.AND.EX P0, PT, RZ, UR5, PT, P0 ;  /* 0x00000005ff007c0c */ /* 0x000fe2000bf05300 */
[----:B------:R-:W-:-:S04]  /*1d590*/  ULDC.64 UR4, c[0x0][0xa18] ;  /* 0x0002860000047ab9 */ /* 0x000fc80000000a00 */
[----:B------:R-:W2:Y:S08]  /*1d5a0*/  LDC.64 R4, c[0x0][0xa08] ;  /* 0x00028200ff047b82 */ /* 0x000eb00000000a00 */
[----:B0-----:R-:W0:Y:S02]  /*1d5b0*/  @P0 LDC.64 R2, c[0x0][0xa28] ;  /* 0x00028a00ff020b82 */ /* 0x001e240000000a00 */
[----:B0-----:R-:W-:-:S05]  /*1d5c0*/  @P0 IMAD.WIDE R2, R19, 0x4, R2 ;  /* 0x0000000413020825 */ /* 0x001fca00078e0202 */
[----:B------:R0:W5:Y:S01]  /*1d5d0*/  @P0 LDG.E R6, desc[UR38][R2.64] ;  /* 0x0000002602060981 */ /* 0x000162000c1e1900 */
[----:B------:R-:W-:Y:S01]  /*1d5e0*/  ISETP.NE.U32.AND P0, PT, RZ, UR4, PT ;  /* 0x00000004ff007c0c */ /* 0x000fe2000bf05070 */
[----:B-1----:R-:W-:Y:S01]  /*1d5f0*/  IMAD.WIDE R12, R19, 0x4, R12 ;  /* 0x00000004130c7825 */ /* 0x002fe200078e020c */
[----:B------:R-:W-:Y:S02]  /*1d600*/  ISETP.NE.U32.AND P2, PT, RZ, UR6, PT ;  /* 0x00000006ff007c0c */ /* 0x000fe4000bf45070 */
[----:B------:R-:W-:Y:S01]  /*1d610*/  ISETP.NE.AND.EX P0, PT, RZ, UR5, PT, P0 ;  /* 0x00000005ff007c0c */ /* 0x000fe2000bf05300 */
[----:B------:R-:W-:Y:S01]  /*1d620*/  ULDC.64 UR4, c[0x0][0xa00] ;  /* 0x0002800000047ab9 */ /* 0x000fe20000000a00 */
[----:B------:R-:W-:Y:S01]  /*1d630*/  ISETP.NE.U32.AND P4, PT, RZ, UR8, PT ;  /* 0x00000008ff007c0c */ /* 0x000fe2000bf85070 */
[----:B------:R-:W-:Y:S01]  /*1d640*/  IMAD.MOV.U32 R8, RZ, RZ, RZ ;  /* 0x000000ffff087224 */ /* 0x000fe200078e00ff */
[----:B------:R-:W-:Y:S01]  /*1d650*/  ISETP.NE.U32.AND P1, PT, RZ, UR4, PT ;  /* 0x00000004ff007c0c */ /* 0x000fe2000bf25070 */
[----:B0-----:R-:W0:Y:S01]  /*1d660*/  LDC.64 R2, c[0x0][0xa10] ;  /* 0x00028400ff027b82 */ /* 0x001e220000000a00 */
[----:B---3--:R-:W-:-:S02]  /*1d670*/  IMAD.MOV.U32 R0, RZ, RZ, RZ ;  /* 0x000000ffff007224 */ /* 0x008fc400078e00ff */
[----:B------:R-:W-:Y:S01]  /*1d680*/  ISETP.NE.AND.EX P3, PT, RZ, UR5, PT, P1 ;  /* 0x00000005ff007c0c */ /* 0x000fe2000bf65310 */
[----:B--2---:R-:W-:-:S04]  /*1d690*/  IMAD.WIDE R4, R19, 0x4, R4 ;  /* 0x0000000413047825 */ /* 0x004fc800078e0204 */
[----:B------:R-:W1:Y:S01]  /*1d6a0*/  @P0 LDC.64 R10, c[0x0][0xa18] ;  /* 0x00028600ff0a0b82 */ /* 0x000e620000000a00 */
[----:B------:R-:W-:Y:S01]  /*1d6b0*/  ULDC UR4, c[0x0][0x288] ;  /* 0x0000a20000047ab9 */ /* 0x000fe20000000800 */
[----:B------:R-:W-:Y:S02]  /*1d6c0*/  ISETP.NE.AND.EX P1, PT, RZ, UR7, PT, P2 ;  /* 0x00000007ff007c0c */ /* 0x000fe4000bf25320 */
[----:B------:R-:W-:-:S04]  /*1d6d0*/  ISETP.NE.AND.EX P2, PT, RZ, UR9, PT, P4 ;  /* 0x00000009ff007c0c */ /* 0x000fc8000bf45340 */
[----:B------:R-:W2:Y:S07]  /*1d6e0*/  @P3 LDG.E R7, desc[UR38][R12.64] ;  /* 0x000000260c073981 */ /* 0x000eae000c1e1900 */
[----:B------:R-:W5:Y:S01]  /*1d6f0*/  @P1 LDG.E R8, desc[UR38][R4.64] ;  /* 0x0000002604081981 */ /* 0x000f62000c1e1900 */
        /* <DEDUP_REMOVED lines=12> */
[----:B------:R-:W-:-:S03]  /*1d7c0*/  UIMAD UR4, UR4, UR5, URZ ;  /* 0x00000005040472a4 */ /* 0x000fc6000f8e023f */
[----:B------:R-:W-:Y:S02]  /*1d7d0*/  ULDC UR5, c[0x0][0x348] ;  /* 0x0000d20000057ab9 */ /* 0x000fe40000000800 */
[----:B0-----:R-:W-:Y:S01]  /*1d7e0*/  IMAD.U32 R10, RZ, RZ, UR5 ;  /* 0x00000005ff0a7e24 */ /* 0x001fe2000f8e00ff */
[----:B--2---:R0:W-:Y:S01]  /*1d7f0*/  STL [R1+0x38], R7 ;  /* 0x0000380701007387 */ /* 0x0041e20000100800 */
[----:B------:R-:W-:Y:S02]  /*1d800*/  IMAD.MOV.U32 R11, RZ, RZ, R7 ;  /* 0x000000ffff0b7224 */ /* 0x000fe400078e0007 */
[----:B0-----:R-:W-:Y:S01]  /*1d810*/  IMAD.U32 R7, RZ, RZ, UR4 ;  /* 0x00000004ff077e24 */ /* 0x001fe2000f8e00ff */
[----:B------:R-:W-:Y:S06]  /*1d820*/  @P0 BRA `(.L_x_1937) ;  /* 0x0000000000140947 */ /* 0x000fec0003800000 */
[----:B------:R-:W-:Y:S05]  /*1d830*/  @!P3 BRA `(.L_x_1937) ;  /* 0x000000000010b947 */ /* 0x000fea0003800000 */
[----:B------:R-:W2:Y:S04]  /*1d840*/  LDG.E R9, desc[UR38][R12.64] ;  /* 0x000000260c097981 */ /* 0x000ea8000c1e1900 */
[----:B------:R-:W2:Y:S02]  /*1d850*/  LDG.E R12, desc[UR38][R12.64+0x4] ;  /* 0x000004260c0c7981 */ /* 0x000ea4000c1e1900 */
[----:B--2---:R-:W-:-:S05]  /*1d860*/  IMAD.IADD R11, R12, 0x1, -R9 ;  /* 0x000000010c0b7824 */ /* 0x004fca00078e0a09 */
[----:B------:R0:W-:Y:S02]  /*1d870*/  STL [R1+0x38], R11 ;  /* 0x0000380b01007387 */ /* 0x0001e40000100800 */
.L_x_1937:
[----:B-----5:R-:W-:Y:S01]  /*1d880*/  IMAD.IADD R8, R8, 0x1, R6 ;  /* 0x0000000108087824 */ /* 0x020fe200078e0206 */
[----:B------:R-:W-:Y:S02]  /*1d890*/  ULDC.64 UR4, c[0x0][0xa20] ;  /* 0x0002880000047ab9 */ /* 0x000fe40000000a00 */
[----:B------:R-:W-:Y:S02]  /*1d8a0*/  ISETP.NE.U32.AND P0, PT, RZ, UR4, PT ;  /* 0x00000004ff007c0c */ /* 0x000fe4000bf05070 */
[----:B------:R1:W-:Y:S02]  /*1d8b0*/  STL [R1+0x14], R8 ;  /* 0x0000140801007387 */ /* 0x0003e40000100800 */
[----:B------:R-:W-:-:S13]  /*1d8c0*/  ISETP.NE.AND.EX P0, PT, RZ, UR5, PT, P0 ;  /* 0x00000005ff007c0c */ /* 0x000fda000bf05300 */
[----:B-1----:R-:W-:Y:S05]  /*1d8d0*/  @!P0 BRA `(.L_x_1938) ;  /* 0x0000000000108947 */ /* 0x002fea0003800000 */
[----:B------:R-:W1:Y:S02]  /*1d8e0*/  LDC.64 R4, c[0x0][0xa20] ;  /* 0x00028800ff047b82 */ /* 0x000e640000000a00 */
[----:B-1----:R-:W-:-:S05]  /*1d8f0*/  IMAD.WIDE R4, R19, 0x4, R4 ;  /* 0x0000000413047825 */ /* 0x002fca00078e0204 */
[----:B------:R1:W5:Y:S01]  /*1d900*/  LDG.E R7, desc[UR38][R4.64] ;  /* 0x0000002604077981 */ /* 0x000362000c1e1900 */
[----:B------:R-:W-:Y:S05]  /*1d910*/  BRA `(.L_x_1939) ;  /* 0x0000000000107947 */ /* 0x000fea0003800000 */
.L_x_1938:
[----:B------:R-:W-:Y:S05]  /*1d920*/  @!P1 BRA `(.L_x_1939) ;  /* 0x00000000000c9947 */ /* 0x000fea0003800000 */
[----:B------:R-:W2:Y:S04]  /*1d930*/  LDG.E R7, desc[UR38][R4.64] ;  /* 0x0000002604077981 */ /* 0x000ea8000c1e1900 */
[----:B------:R-:W2:Y:S02]  /*1d940*/  LDG.E R4, desc[UR38][R4.64+0x4] ;  /* 0x0000042604047981 */ /* 0x000ea4000c1e1900 */
[----:B--2---:R-:W-:-:S07]  /*1d950*/  IMAD.IADD R7, R4, 0x1, -R7 ;  /* 0x0000000104077824 */ /* 0x004fce00078e0a07 */
.L_x_1939:
[----:B-1----:R-:W2:Y:S04]  /*1d960*/  @P2 LDG.E R4, desc[UR38][R2.64] ;  /* 0x0000002602042981 */ /* 0x002ea8000c1e1900 */
[----:B------:R1:W2:Y:S01]  /*1d970*/  @P2 LDG.E R2, desc[UR38][R2.64+0x4] ;  /* 0x0000042602022981 */ /* 0x0002a2000c1e1900 */
[----:B------:R-:W-:Y:S02]  /*1d980*/  IMAD.SHL.U32 R12, R17, 0x80, RZ ;  /* 0x00000080110c7824 */ /* 0x000fe400078e00ff */
[----:B-----5:R-:W-:Y:S02]  /*1d990*/  IMAD.IADD R9, R7, 0x1, -R6 ;  /* 0x0000000107097824 */ /* 0x020fe400078e0a06 */
[----:B------:R-:W-:Y:S01]  /*1d9a0*/  VIADD R7, R12, 0x7f ;  /* 0x0000007f0c077836 */ /* 0x000fe20000000000 */
[----:B------:R3:W-:Y:S01]  /*1d9b0*/  STL [R1+0x30], R12 ;  /* 0x0000300c01007387 */ /* 0x0007e20000100800 */
[----:B-1----:R-:W1:Y:S02]  /*1d9c0*/  LDC R3, c[0x0][0x448] ;  /* 0x00011200ff037b82 */ /* 0x002e640000000800 */
[----:B-1----:R-:W-:-:S13]  /*1d9d0*/  ISETP.NE.AND P1, PT, R3, 0x1, PT ;  /* 0x000000010300780c */ /* 0x002fda0003f25270 */
[----:B------:R-:W1:Y:S08]  /*1d9e0*/  @P1 LDC R3, c[0x0][0x44c] ;  /* 0x00011300ff031b82 */ /* 0x000e700000000800 */
[----:B------:R-:W4:Y:S01]  /*1d9f0*/  @P1 LDC R5, c[0x0][0x450] ;  /* 0x00011400ff051b82 */ /* 0x000f220000000800 */
[----:B--2---:R-:W-:Y:S02]  /*1da00*/  @P2 IMAD.IADD R10, R2, 0x1, -R4 ;  /* 0x00000001020a2824 */ /* 0x004fe400078e0a04 */
[----:B-1----:R-:W-:-:S03]  /*1da10*/  @P1 IMAD.HI.U32 R2, R7, R3, RZ ;  /* 0x0000000307021227 */ /* 0x002fc600078e00ff */
[----:B------:R-:W-:Y:S02]  /*1da20*/  IADD3 R6, R9, R10, RZ ;  /* 0x0000000a09067210 */ /* 0x000fe40007ffe0ff */
[----:B----4-:R-:W-:Y:S02]  /*1da30*/  @P1 SHF.R.U32.HI R7, RZ, R5, R2 ;  /* 0x00000005ff071219 */ /* 0x010fe40000011602 */
[C---:B------:R-:W-:Y:S01]  /*1da40*/  IADD3 R17, R6.reuse, 0x1, -R11 ;  /* 0x0000000106117810 */ /* 0x040fe20007ffe80b */
[----:B------:R-:W-:-:S04]  /*1da50*/  VIADD R2, R6, 0x7f ;  /* 0x0000007f06027836 */ /* 0x000fc80000000000 */
[----:B------:R-:W-:Y:S01]  /*1da60*/  IMAD.IADD R7, R17, 0x1, R7 ;  /* 0x0000000111077824 */ /* 0x000fe200078e0207 */
[----:B------:R-:W-:-:S04]  /*1da70*/  SHF.R.S32.HI R3, RZ, 0x1f, R2 ;  /* 0x0000001fff037819 */ /* 0x000fc80000011402 */
[----:B------:R-:W-:Y:S02]  /*1da80*/  LEA.HI R21, R3, R2, RZ, 0x7 ;  /* 0x0000000203157211 */ /* 0x000fe400078f38ff */
[----:B------:R-:W1:Y:S02]  /*1da90*/  LDC.64 R2, c[0x0][0x9e0] ;  /* 0x00027800ff027b82 */ /* 0x000e640000000a00 */
[----:B------:R-:W-:Y:S02]  /*1daa0*/  SHF.R.S32.HI R21, RZ, 0x7, R21 ;  /* 0x00000007ff157819 */ /* 0x000fe40000011415 */
[----:B-1----:R-:W-:Y:S01]  /*1dab0*/  ISETP.GE.AND P3, PT, R3, 0x1, PT ;  /* 0x000000010300780c */ /* 0x002fe20003f66270 */
        /* <DEDUP_REMOVED lines=13> */
.L_x_1942:
[----:B------:R-:W-:-:S13]  /*1db90*/  ISETP.NE.AND P0, PT, R3, 0x1, PT ;  /* 0x000000010300780c */ /* 0x000fda0003f05270 */
[----:B------:R-:W1:Y:S02]  /*1dba0*/  @P0 LDC.64 R4, c[0x0][0x9e8] ;  /* 0x00027a00ff040b82 */ /* 0x000e640000000a00 */
[----:B-1----:R-:W-:-:S05]  /*1dbb0*/  @P0 IMAD.HI.U32 R4, R2, R4, RZ ;  /* 0x0000000402040227 */ /* 0x002fca00078e00ff */
[----:B------:R-:W-:-:S07]  /*1dbc0*/  @P0 SHF.R.U32.HI R2, RZ, R5, R4 ;  /* 0x00000005ff020219 */ /* 0x000fce0000011604 */
.L_x_1943:
[----:B------:R-:W-:Y:S05]  /*1dbd0*/  BSYNC B0 ;  /* 0x0000000000007941 */ /* 0x000fea0003800000 */
.L_x_1941:
[----:B------:R-:W-:-:S05]  /*1dbe0*/  IMAD R2, R2, R3, R3 ;  /* 0x0000000302027224 */ /* 0x000fca00078e0203 */
[----:B------:R-:W-:-:S07]  /*1dbf0*/  VIMNMX R8, R8, R2, PT ;  /* 0x0000000208087248 */ /* 0x000fce0003fe0100 */
.L_x_1940:
[----:B------:R-:W1:Y:S01]  /*1dc00*/  @P1 LDC R4, c[0x0][0x44c] ;  /* 0x00011300ff041b82 */ /* 0x000e620000000800 */
[----:B------:R-:W-:Y:S01]  /*1dc10*/  IMAD.MOV.U32 R2, RZ, RZ, R12 ;  /* 0x000000ffff027224 */ /* 0x000fe200078e000c */
[----:B------:R-:W-:Y:S01]  /*1dc20*/  ULDC UR4, c[0x0][0x9dc] ;  /* 0x0002770000047ab9 */ /* 0x000fe20000000800 */
[----:B------:R-:W-:-:S05]  /*1dc30*/  IMAD.IADD R20, R6, 0x1, -R11 ;  /* 0x0000000106147824 */ /* 0x000fca00078e0a0b */
[----:B------:R-:W2:Y:S01]  /*1dc40*/  @P1 LDC R5, c[0x0][0x450] ;  /* 0x00011400ff051b82 */ /* 0x000ea20000000800 */
[----:B-1----:R-:W-:-:S05]  /*1dc50*/  @P1 IMAD.HI.U32 R4, R12, R4, RZ ;  /* 0x000000040c041227 */ /* 0x002fca00078e00ff */
        /* <DEDUP_REMOVED lines=14> */
.L_x_1946:
[----:B------:R-:W-:-:S13]  /*1dd40*/  ISETP.NE.AND P0, PT, R3, 0x1, PT ;  /* 0x000000010300780c */ /* 0x000fda0003f05270 */
[----:B------:R-:W1:Y:S02]  /*1dd50*/  @P0 LDC.64 R4, c[0x0][0x9e8] ;  /* 0x00027a00ff040b82 */ /* 0x000e640000000a00 */
[----:B-1----:R-:W-:-:S05]  /*1dd60*/  @P0 IMAD.HI.U32 R4, R6, R4, RZ ;  /* 0x0000000406040227 */ /* 0x002fca00078e00ff */
[----:B------:R-:W-:-:S07]  /*1dd70*/  @P0 SHF.R.U32.HI R6, RZ, R5, R4 ;  /* 0x00000005ff060219 */ /* 0x000fce0000011604 */
.L_x_1947:
[----:B------:R-:W-:Y:S05]  /*1dd80*/  BSYNC B0 ;  /* 0x0000000000007941 */ /* 0x000fea0003800000 */
.L_x_1945:
[----:B------:R-:W-:-:S05]  /*1dd90*/  IMAD R3, R6, R3, RZ ;  /* 0x0000000306037224 */ /* 0x000fca00078e02ff */
[----:B------:R-:W-:-:S07]  /*1dda0*/  VIMNMX R2, R2, R3, !PT ;  /* 0x0000000302027248 */ /* 0x000fce0007fe0100 */
.L_x_1944:
[----:B------:R-:W-:Y:S01]  /*1ddb0*/  VIADD R8, R8, 0x7f ;  /* 0x0000007f08087836 */ /* 0x000fe20000000000 */
[----:B------:R-:W-:Y:S04]  /*1ddc0*/  BSSY B0, `(.L_x_1948) ;  /* 0x000012f000007945 */ /* 0x000fe80003800000 */
[----:B------:R-:W-:-:S04]  /*1ddd0*/  SHF.R.S32.HI R3, RZ, 0x1f, R8 ;  /* 0x0000001fff037819 */ /* 0x000fc80000011408 */
[----:B------:R-:W-:Y:S02]  /*1dde0*/  LEA.HI R4, R3, R8, RZ, 0x7 ;  /* 0x0000000803047211 */ /* 0x000fe400078f38ff */
[----:B------:R-:W-:Y:S02]  /*1ddf0*/  SHF.R.S32.HI R3, RZ, 0x1f, R2 ;  /* 0x0000001fff037819 */ /* 0x000fe40000011402 */
[----:B------:R-:W-:Y:S02]  /*1de00*/  SHF.R.S32.HI R4, RZ, 0x7, R4 ;  /* 0x00000007ff047819 */ /* 0x000fe40000011404 */
[----:B------:R-:W-:-:S04]  /*1de10*/  LEA.HI R2, R3, R2, RZ, 0x7 ;  /* 0x0000000203027211 */ /* 0x000fc800078f38ff */
[----:B------:R-:W-:-:S04]  /*1de20*/  SHF.R.S32.HI R2, RZ, 0x7, R2 ;  /* 0x00000007ff027819 */ /* 0x000fc80000011402 */
[----:B------:R-:W-:Y:S02]  /*1de30*/  VIMNMX R3, RZ, R2, !PT ;  /* 0x00000002ff037248 */ /* 0x000fe40007fe0100 */
[----:B------:R-:W-:-:S03]  /*1de40*/  VIMNMX R2, R21, R4, PT ;  /* 0x0000000415027248 */ /* 0x000fc60003fe0100 */
[--C-:B------:R-:W-:Y:S02]  /*1de50*/  IMAD R3, R3, 0x80, -R9.reuse ;  /* 0x0000008003037824 */ /* 0x100fe400078e0a09 */
[----:B------:R-:W-:-:S03]  /*1de60*/  IMAD R2, R2, 0x80, -R9 ;  /* 0x0000008002027824 */ /* 0x000fc600078e0a09 */
[----:B------:R-:W-:Y:S02]  /*1de70*/  VIMNMX R3, RZ, R3, !PT ;  /* 0x00000003ff037248 */ /* 0x000fe40007fe0100 */
[----:B------:R-:W-:-:S04]  /*1de80*/  VIMNMX R2, R2, R10, PT ;  /* 0x0000000a02027248 */ /* 0x000fc80003fe0100 */
[----:B------:R-:W-:Y:S02]  /*1de90*/  ISETP.GT.AND P0, PT, R2, R3, PT ;  /* 0x000000030200720c */ /* 0x000fe40003f04270 */
[----:B------:R-:W-:-:S11]  /*1dea0*/  SHF.R.U32.HI R3, RZ, 0x7, R3 ;  /* 0x00000007ff037819 */ /* 0x000fd60000011603 */
[----:B------:R-:W-:-:S05]  /*1deb0*/  @P0 VIADD R2, R2, 0x7f ;  /* 0x0000007f02020836 */ /* 0x000fca0000000000 */
[----:B------:R-:W-:-:S04]  /*1dec0*/  @P0 SHF.R.S32.HI R4, RZ, 0x1f, R2 ;  /* 0x0000001fff040819 */ /* 0x000fc80000011402 */
[----:B------:R-:W-:Y:S01]  /*1ded0*/  @P0 LEA.HI R2, R4, R2, RZ, 0x7 ;  /* 0x0000000204020211 */ /* 0x000fe200078f38ff */
[----:B------:R-:W-:-:S03]  /*1dee0*/  IMAD.MOV.U32 R4, RZ, RZ, R3 ;  /* 0x000000ffff047224 */ /* 0x000fc600078e0003 */
[----:B------:R-:W-:Y:S02]  /*1def0*/  @P0 SHF.R.S32.HI R4, RZ, 0x7, R2 ;  /* 0x00000007ff040819 */ /* 0x000fe40000011402 */
[----:B------:R-:W-:Y:S02]  /*1df00*/  PLOP3.LUT P0, PT, PT, PT, PT, 0x80, 0x0 ;  /* 0x000000000000781c */ /* 0x000fe40003f0f070 */
[----:B------:R-:W-:-:S13]  /*1df10*/  ISETP.GT.AND P1, PT, R4, R3, PT ;  /* 0x000000030400720c */ /* 0x000fda0003f24270 */
[----:B------:R-:W-:Y:S05]  /*1df20*/  @!P1 BRA `(.L_x_1949) ;  /* 0x0000001000609947 */ /* 0x000fea0003800000 */
[----:B------:R-:W-:Y:S01]  /*1df30*/  UMOV UR4, 0xffffffff ;  /* 0xffffffff00047882 */ /* 0x000fe20000000000 */
[----:B------:R-:W-:Y:S02]  /*1df40*/  SEL R2, R19, RZ, !P2 ;  /* 0x000000ff13027207 */ /* 0x000fe40005000000 */
[----:B------:R-:W-:Y:S05]  /*1df50*/  BRA.DIV UR4, `(.L_x_1950) ;  /* 0x0000007e04d07947 */ /* 0x000fea000b800000 */
[----:B------:R-:W1:Y:S02]  /*1df60*/  S2R R5, SR_TID.X ;  /* 0x0000000000057919 */ /* 0x000e640000002100 */
[----:B-1----:R-:W-:-:S04]  /*1df70*/  SHF.R.U32.HI R5, RZ, 0x5, R5 ;  /* 0x00000005ff057819 */ /* 0x002fc80000011605 */
[----:B------:R-:W-:-:S05]  /*1df80*/  LOP3.LUT R5, R5, 0x3, RZ, 0xc0, !PT ;  /* 0x0000000305057812 */ /* 0x000fca00078ec0ff */
[----:B------:R1:W2:Y:S02]  /*1df90*/  SHFL.IDX PT, R14, R5, RZ, 0x1f ;  /* 0x00001fff050e7589 */ /* 0x0002a400000e0000 */
.L_x_2168:
[----:B--2---:R-:W-:Y:S02]  /*1dfa0*/  ISETP.NE.AND P0, PT, R14, RZ, PT ;  /* 0x000000ff0e00720c */ /* 0x004fe40003f05270 */
[----:B------:R-:W-:-:S11]  /*1dfb0*/  PLOP3.LUT P6, PT, PT, PT, PT, 0x8, 0x0 ;  /* 0x000000000000781c */ /* 0x000fd60003fce170 */
[----:B------:R-:W-:Y:S05]  /*1dfc0*/  @P0 BRA `(.L_x_1951) ;  /* 0x00000000000c0947 */ /* 0x000fea0003800000 */
[----:B------:R-:W-:-:S03]  /*1dfd0*/  UMOV UR4, 0xffffffff ;  /* 0xffffffff00047882 */ /* 0x000fc60000000000 */
[----:B------:R-:W-:Y:S05]  /*1dfe0*/  BRA.DIV UR4, `(.L_x_1952) ;  /* 0x0000007e04e07947 */ /* 0x000fea000b800000 */
[----:B------:R-:W-:-:S13]  /*1dff0*/  ELECT P6, URZ, PT ;  /* 0x00000000003f782f */ /* 0x000fda00038c0000 */
.L_x_1951:
[----:B-1----:R-:W2:Y:S04]  /*1e000*/  LDL R5, [R1+0x48] ;  /* 0x0000480001057983 */ /* 0x002ea80000100800 */
[----:B------:R-:W3:Y:S01]  /*1e010*/  LDL R7, [R1] ;  /* 0x0000000001077983 */ /* 0x000ee20000100800 */
[----:B------:R-:W-:Y:S01]  /*1e020*/  BSSY B1, `(.L_x_1953) ;  /* 0x0000008000017945 */ /* 0x000fe20003800000 */
[----:B--2---:R-:W-:-:S05]  /*1e030*/  VIADD R5, R5, 0x1 ;  /* 0x0000000105057836 */ /* 0x004fca0000000000 */
[----:B------:R-:W-:-:S04]  /*1e040*/  LEA.HI R6, R5, R5, RZ, 0x1 ;  /* 0x0000000505067211 */ /* 0x000fc800078f08ff */
[----:B------:R-:W-:-:S04]  /*1e050*/  LOP3.LUT R6, R6, 0xfffffffe, RZ, 0xc0, !PT ;  /* 0xfffffffe06067812 */ /* 0x000fc800078ec0ff */
[----:B------:R-:W-:-:S04]  /*1e060*/  IADD3 R5, R5, -R6, RZ ;  /* 0x8000000605057210 */ /* 0x000fc80007ffe0ff */
[----:B------:R-:W-:-:S04]  /*1e070*/  SHF.L.U32 R5, R5, 0x1f, RZ ;  /* 0x0000001f05057819 */ /* 0x000fc800000006ff */
[----:B---3--:R-:W1:Y:S02]  /*1e080*/  SYNCS.PHASECHK.TRANS64.TRYWAIT P0, [R7+URZ+0x28820], R5 ;  /* 0x02882005070075a7 */ /* 0x008e64000800017f */
[----:B-1----:R-:W-:Y:S05]  /*1e090*/  @!P0 BRA `(.L_x_1954) ;  /* 0x0000007c00d48947 */ /* 0x002fea0003800000 */
.L_x_2171:
[----:B------:R-:W-:Y:S05]  /*1e0a0*/  BSYNC B1 ;  /* 0x0000000000017941 */ /* 0x000fea0003800000 */
.L_x_1953:
[----:B------:R-:W-:Y:S04]  /*1e0b0*/  BSSY B1, `(.L_x_1955) ;  /* 0x0000074000017945 */ /* 0x000fe80003800000 */
[----:B------:R-:W-:Y:S05]  /*1e0c0*/  @!P6 BRA `(.L_x_1956) ;  /* 0x0000000400c8e947 */ /* 0x000fea0003800000 */
[----:B------:R-:W2:Y:S04]  /*1e0d0*/  LDL R9, [R1] ;  /* 0x0000000001097983 */ /* 0x000ea80000100800 */
[----:B------:R-:W2:Y:S04]  /*1e0e0*/  LDL R7, [R1+0x18] ;  /* 0x0000180001077983 */ /* 0x000ea80000100800 */
[----:B------:R-:W3:Y:S01]  /*1e0f0*/  LDL R8, [R1+0x1c] ;  /* 0x00001c0001087983 */ /* 0x000ee20000100800 */
[----:B------:R-:W-:Y:S01]  /*1e100*/  BSSY B2, `(.L_x_1957) ;  /* 0x0000008000027945 */ /* 0x000fe20003800000 */
[----:B-1----:R-:W1:Y:S02]  /*1e110*/  S2R R6, SR_TID.X ;  /* 0x0000000000067919 */ /* 0x002e640000002100 */
[----:B-1----:R-:W-:-:S04]  /*1e120*/  LOP3.LUT R6, R6, 0x7f, RZ, 0xc0, !PT ;  /* 0x0000007f06067812 */ /* 0x002fc800078ec0ff */
[----:B------:R-:W-:Y:S01]  /*1e130*/  ISETP.NE.AND P1, PT, R6, RZ, PT ;  /* 0x000000ff0600720c */ /* 0x000fe20003f25270 */
[----:B--2---:R-:W-:Y:S01]  /*1e140*/  IMAD R7, R7, 0x8, R9 ;  /* 0x0000000807077824 */ /* 0x004fe200078e0209 */
[----:B---3--:R-:W-:-:S04]  /*1e150*/  SHF.L.U32 R10, R8, 0x1f, RZ ;  /* 0x0000001f080a7819 */ /* 0x008fc800000006ff */
[----:B------:R-:W1:Y:S02]  /*1e160*/  SYNCS.PHASECHK.TRANS64.TRYWAIT P0, [R7+URZ+0x288a0], R10 ;  /* 0x0288a00a070075a7 */ /* 0x000e64000800017f */
[----:B-1----:R-:W-:Y:S05]  /*1e170*/  @!P0 BRA `(.L_x_1958) ;  /* 0x0000007c00b48947 */ /* 0x002fea0003800000 */
.L_x_2172:
[----:B------:R-:W-:Y:S05]  /*1e180*/  BSYNC B2 ;  /* 0x0000000000027941 */ /* 0x000fea0003800000 */
.L_x_1957:
        /* <DEDUP_REMOVED lines=9> */
.L_x_1960:
[----:B------:R-:W-:Y:S05]  /*1e220*/  BSYNC B2 ;  /* 0x0000000000027941 */ /* 0x000fea0003800000 */
.L_x_1959:
[----:B------:R-:W2:Y:S04]  /*1e230*/  LDL R8, [R1] ;  /* 0x0000000001087983 */ /* 0x000ea80000100800 */
        /* <DEDUP_REMOVED lines=11> */
[----:B0-----:R-:W-:Y:S02]  /*1e2f0*/  IMAD.SHL.U32 R11, R5, 0x4000, RZ ;  /* 0x00004000050b7824 */ /* 0x001fe400078e00ff */
[----:B------:R-:W-:Y:S02]  /*1e300*/  VIADD R5, R7, 0x28890 ;  /* 0x0002889007057836 */ /* 0x000fe40000000000 */
[----:B------:R-:W-:-:S07]  /*1e310*/  VIADD R8, R9, 0x18400 ;  /* 0x0001840009087836 */ /* 0x000fce0000000000 */
.L_x_1961:
        /* <DEDUP_REMOVED lines=16> */
.L_x_1962:
        /* <DEDUP_REMOVED lines=10> */
[----:B------:R-:W0:Y:S01]  /*1e4c0*/  SYNCS.PHASECHK.TRANS64.TRYWAIT P0, [R7+URZ+0x288c0], R10 ;  /* 0x0288c00a070075a7 */ /* 0x000e22000800017f */
[----:B------:R-:W-:Y:S04]  /*1e4d0*/  BSSY B2, `(.L_x_1963) ;  /* 0x0000002000027945 */ /* 0x000fe80003800000 */
[----:B0-----:R-:W-:Y:S05]  /*1e4e0*/  @!P0 BRA `(.L_x_1964) ;  /* 0x0000007800ec8947 */ /* 0x001fea0003800000 */
.L_x_2173:
[----:B------:R-:W-:Y:S05]  /*1e4f0*/  BSYNC B2 ;  /* 0x0000000000027941 */ /* 0x000fea0003800000 */
.L_x_1963:
        /* <DEDUP_REMOVED lines=11> */
.L_x_1966:
[----:B------:R-:W-:Y:S05]  /*1e5b0*/  BSYNC B2 ;  /* 0x0000000000027941 */ /* 0x000fea0003800000 */
.L_x_1965:
[----:B------:R-:W2:Y:S01]  /*1e5c0*/  LDL R5, [R1] ;  /* 0x0000000001057983 */ /* 0x000ea20000100800 */
[----:B------:R-:W-:Y:S01]  /*1e5d0*/  R2UR UR10, R14 ;  /* 0x000000000e0a72ca */ /* 0x000fe200000e0000 */
[----:B------:R-:W-:Y:S01]  /*1e5e0*/  UIADD3 UR4, UP0, UR40, 0x670, URZ ;  /* 0x0000067028047890 */ /* 0x000fe2000ff1e03f */
[----:B------:R-:W-:Y:S02]  /*1e5f0*/  R2UR UR6, R12 ;  /* 0x000000000c0672ca */ /* 0x000fe400000e0000 */
[----:B------:R-:W-:Y:S01]  /*1e600*/  R2UR UR7, R13 ;  /* 0x000000000d0772ca */ /* 0x000fe200000e0000 */
[----:B------:R-:W-:Y:S01]  /*1e610*/  UIADD3.X UR5, URZ, UR41, URZ, UP0, !UPT ;  /* 0x000000293f057290 */ /* 0x000fe200087fe43f */
[----:B------:R-:W-:Y:S02]  /*1e620*/  PLOP3.LUT P0, PT, PT, PT, PT, 0x80, 0x0 ;  /* 0x000000000000781c */ /* 0x000fe40003f0f070 */
[----:B01----:R-:W-:Y:S01]  /*1e630*/  IADD3 R7, R7, 0x288b0, RZ ;  /* 0x000288b007077810 */ /* 0x003fe20007ffe0ff */
[----:B--2---:R-:W-:-:S04]  /*1e640*/  IMAD R8, R11, 0x2, R5 ;  /* 0x000000020b087824 */ /* 0x004fc800078e0205 */
[----:B------:R-:W-:-:S07]  /*1e650*/  VIADD R5, R8, 0x400 ;  /* 0x0000040008057836 */ /* 0x000fce0000000000 */
.L_x_1967:
        /* <DEDUP_REMOVED lines=15> */
.L_x_1968:
        /* <DEDUP_REMOVED lines=10> */
.L_x_1956:
[----:B------:R-:W-:Y:S05]  /*1e7f0*/  BSYNC B1 ;  /* 0x0000000000017941 */ /* 0x000fea0003800000 */
.L_x_1955:
[----:B------:R-:W1:Y:S04]  /*1e800*/  LDL.LU R9, [R1+0x18] ;  /* 0x0000180001097983 */ /* 0x000e680000300800 */
[----:B------:R-:W2:Y:S01]  /*1e810*/  LDL.LU R8, [R1+0x1c] ;  /* 0x00001c0001087983 */ /* 0x000ea20000300800 */
[----:B------:R-:W-:Y:S01]  /*1e820*/  PLOP3.LUT P0, PT, PT, PT, PT, 0x8, 0x0 ;  /* 0x000000000000781c */ /* 0x000fe20003f0e170 */
[----:B-1----:R-:W-:Y:S02]  /*1e830*/  VIADD R5, R9, 0x1 ;  /* 0x0000000109057836 */ /* 0x002fe40000000000 */
[----:B------:R-:W-:-:S03]  /*1e840*/  VIADD R9, R4, 0xfffffffe ;  /* 0xfffffffe04097836 */ /* 0x000fc60000000000 */
[----:B------:R-:W-:Y:S02]  /*1e850*/  ISETP.NE.AND P1, PT, R5, 0x2, PT ;  /* 0x000000020500780c */ /* 0x000fe40003f25270 */
[----:B------:R-:W-:Y:S02]  /*1e860*/  ISETP.GE.AND P2, PT, R9, R3, PT ;  /* 0x000000030900720c */ /* 0x000fe40003f46270 */
[----:B------:R-:W-:-:S04]  /*1e870*/  SEL R4, RZ, 0x1, P1 ;  /* 0x00000001ff047807 */ /* 0x000fc80000800000 */
[----:B--2---:R-:W-:Y:S02]  /*1e880*/  LOP3.LUT R8, R8, R4, RZ, 0x3c, !PT ;  /* 0x0000000408087212 */ /* 0x004fe400078e3cff */
[----:B------:R-:W-:-:S05]  /*1e890*/  SEL R4, R5, RZ, P1 ;  /* 0x000000ff05047207 */ /* 0x000fca0000800000 */
[----:B------:R1:W-:Y:S04]  /*1e8a0*/  STL [R1+0x18], R4 ;  /* 0x0000180401007387 */ /* 0x0003e80000100800 */
[----:B------:R1:W-:Y:S01]  /*1e8b0*/  STL [R1+0x1c], R8 ;  /* 0x00001c0801007387 */ /* 0x0003e20000100800 */
[----:B------:R-:W-:Y:S05]  /*1e8c0*/  @!P2 BRA `(.L_x_1949) ;  /* 0x0000000400f8a947 */ /* 0x000fea0003800000 */
.L_x_1983:
[----:B------:R-:W-:Y:S05]  /*1e8d0*/  YIELD ;  /* 0x0000000000007946 */ /* 0x000fea0003800000 */
[----:B------:R-:W-:Y:S04]  /*1e8e0*/  BSSY B1, `(.L_x_1969) ;  /* 0x0000070000017945 */ /* 0x000fe80003800000 */
[----:B--2---:R-:W-:Y:S05]  /*1e8f0*/  @!P6 BRA `(.L_x_1970) ;  /* 0x0000000400b8e947 */ /* 0x004fea0003800000 */
        /* <DEDUP_REMOVED lines=11> */
.L_x_2174:
[----:B------:R-:W-:Y:S05]  /*1e9b0*/  BSYNC B2 ;  /* 0x0000000000027941 */ /* 0x000fea0003800000 */
.L_x_1971:
        /* <DEDUP_REMOVED lines=9> */
.L_x_1974:
[----:B------:R-:W-:Y:S05]  /*1ea50*/  BSYNC B2 ;  /* 0x0000000000027941 */ /* 0x000fea0003800000 */
.L_x_1973:
[----:B------:R-:W2:Y:S04]  /*1ea60*/  LDL R5, [R1] ;  /* 0x0000000001057983 */ /* 0x000ea80000100800 */
        /* <DEDUP_REMOVED lines=12> */
.L_x_1975:
        /* <DEDUP_REMOVED lines=16> */
.L_x_1976:
        /* <DEDUP_REMOVED lines=13> */
.L_x_2175:
[----:B------:R-:W-:Y:S05]  /*1ed00*/  BSYNC B2 ;  /* 0x0000000000027941 */ /* 0x000fea0003800000 */
.L_x_1977:
[----:B------:R-:W-:Y:S01]  /*1ed10*/  BSSY B2, `(.L_x_1979) ;  /* 0x000000b000027945 */ /* 0x000fe20003800000 */
[----:B------:R-:W-:Y:S02]  /*1ed20*/  IMAD.MOV.U32 R10, RZ, RZ, 0x0 ;  /* 0x00000000ff0a7424 */ /* 0x000fe400078e00ff */
[----:B0-----:R-:W-:Y:S01]  /*1ed30*/  IMAD.MOV.U32 R11, RZ, RZ, 0x12f00000 ;  /* 0x12f00000ff0b7424 */ /* 0x001fe200078e00ff */
[----:B------:R-:W-:Y:S06]  /*1ed40*/  @P2 BRA `(.L_x_1980) ;  /* 0x00000000001c2947 */ /* 0x000fec0003800000 */
[----:B------:R-:W0:Y:S01]  /*1ed50*/  S2R R14, SR_TID.X ;  /* 0x00000000000e7919 */ /* 0x000e220000002100 */
[----:B------:R-:W-:-:S04]  /*1ed60*/  MOV R4, 0x8000 ;  /* 0x0000800000047802 */ /* 0x000fc80000000f00 */
[----:B------:R3:W-:Y:S01]  /*1ed70*/  SYNCS.ARRIVE.TRANS64 RZ, [R8+URZ+0x288b0], R4 ;  /* 0x0288b00408ff79a7 */ /* 0x0007e2000800003f */
[----:B0-----:R-:W-:-:S04]  /*1ed80*/  LOP3.LUT R14, R14, 0x1f, RZ, 0xc0, !PT ;  /* 0x0000001f0e0e7812 */ /* 0x001fc800078ec0ff */
[----:B------:R-:W-:-:S13]  /*1ed90*/  ISETP.NE.AND P1, PT, R14, RZ, PT ;  /* 0x000000ff0e00720c */ /* 0x000fda0003f25270 */
[----:B---3--:R-:W-:Y:S05]  /*1eda0*/  @!P1 BRA `(.L_x_1980) ;  /* 0x0000000000049947 */ /* 0x008fea0003800000 */
[----:B------:R-:W-:Y:S01]  /*1edb0*/  BPT.TRAP 0x1 ;  /* 0x000000040000795c */ /* 0x000fe20000300000 */
.L_x_1980:
[----:B------:R-:W-:Y:S05]  /*1edc0*/  BSYNC B2 ;  /* 0x0000000000027941 */ /* 0x000fea0003800000 */
.L_x_1979:
[----:B------:R-:W-:Y:S01]  /*1edd0*/  R2UR UR10, R12 ;  /* 0x000000000c0a72ca */ /* 0x000fe200000e0000 */
[----:B------:R-:W-:Y:S01]  /*1ede0*/  UIADD3 UR4, UP0, UR40, 0x670, URZ ;  /* 0x0000067028047890 */ /* 0x000fe2000ff1e03f */
[----:B------:R-:W-:Y:S01]  /*1edf0*/  R2UR UR6, R10 ;  /* 0x000000000a0672ca */ /* 0x000fe200000e0000 */
[----:B-12---:R-:W-:Y:S01]  /*1ee00*/  VIADD R8, R8, 0x288b0 ;  /* 0x000288b008087836 */ /* 0x006fe20000000000 */
[----:B------:R-:W-:Y:S01]  /*1ee10*/  R2UR UR7, R11 ;  /* 0x000000000b0772ca */ /* 0x000fe200000e0000 */
[----:B------:R-:W-:Y:S01]  /*1ee20*/  VIADD R4, R6, 0x400 ;  /* 0x0000040006047836 */ /* 0x000fe20000000000 */
[----:B------:R-:W-:Y:S01]  /*1ee30*/  PLOP3.LUT P1, PT, PT, PT, PT, 0x80, 0x0 ;  /* 0x000000000000781c */ /* 0x000fe20003f2f070 */
[----:B------:R-:W-:-:S12]  /*1ee40*/  UIADD3.X UR5, URZ, UR41, URZ, UP0, !UPT ;  /* 0x000000293f057290 */ /* 0x000fd800087fe43f */
.L_x_1981:
        /* <DEDUP_REMOVED lines=15> */
.L_x_1982:
        /* <DEDUP_REMOVED lines=10> */
.L_x_1970:
[----:B------:R-:W-:Y:S05]  /*1efe0*/  BSYNC B1 ;  /* 0x0000000000017941 */ /* 0x000fea0003800000 */
.L_x_1969:
[----:B-1----:R-:W2:Y:S04]  /*1eff0*/  LDL.LU R4, [R1+0x18] ;  /* 0x0000180001047983 */ /* 0x002ea80000300800 */
        /* <DEDUP_REMOVED lines=11> */
.L_x_1949:
[----:B------:R-:W-:Y:S05]  /*1f0b0*/  BSYNC B0 ;  /* 0x0000000000007941 */ /* 0x000fea0003800000 */
.L_x_1948:
[----:B--2---:R-:W2:Y:S01]  /*1f0c0*/  LDL R7, [R1+0x30] ;  /* 0x0000300001077983 */ /* 0x004ea20000100800 */
[----:B------:R-:W3:Y:S01]  /*1f0d0*/  LDC R0, c[0x0][0x448] ;  /* 0x00011200ff007b82 */ /* 0x000ee20000000800 */
[----:B------:R-:W-:Y:S07]  /*1f0e0*/  @!P0 WARPSYNC.ALL ;  /* 0x0000000000008948 */ /* 0x000fee0003800000 */
[----:B------:R-:W-:Y:S01]  /*1f0f0*/  @!P0 BAR.SYNC.DEFER_BLOCKING 0xc, 0x180 ;  /* 0x0306000000008b1d */ /* 0x000fe20000010000 */
[----:B---3--:R-:W-:-:S13]  /*1f100*/  ISETP.NE.AND P1, PT, R0, 0x1, PT ;  /* 0x000000010000780c */ /* 0x008fda0003f25270 */
[----:B------:R-:W3:Y:S08]  /*1f110*/  @P1 LDC R2, c[0x0][0x44c] ;  /* 0x00011300ff021b82 */ /* 0x000ef00000000800 */
[----:B------:R-:W4:Y:S01]  /*1f120*/  @P1 LDC R3, c[0x0][0x450] ;  /* 0x00011400ff031b82 */ /* 0x000f220000000800 */
[----:B--2---:R-:W-:-:S04]  /*1f130*/  VIADD R0, R7, 0x7f ;  /* 0x0000007f07007836 */ /* 0x004fc80000000000 */
[----:B---3--:R-:W-:-:S05]  /*1f140*/  @P1 IMAD.HI.U32 R2, R0, R2, RZ ;  /* 0x0000000200021227 */ /* 0x008fca00078e00ff */
[----:B----4-:R-:W-:Y:S02]  /*1f150*/  @P1 SHF.R.U32.HI R0, RZ, R3, R2 ;  /* 0x00000003ff001219 */ /* 0x010fe40000011602 */
[----:B------:R-:W2:Y:S03]  /*1f160*/  LDC.64 R2, c[0x0][0x9e0] ;  /* 0x00027800ff027b82 */ /* 0x000ea60000000a00 */
[----:B------:R-:W-:Y:S01]  /*1f170*/  IMAD.IADD R0, R17, 0x1, R0 ;  /* 0x0000000111007824 */ /* 0x000fe200078e0200 */
[----:B--2---:R-:W-:-:S03]  /*1f180*/  ISETP.GE.AND P2, PT, R3, 0x1, PT ;  /* 0x000000010300780c */ /* 0x004fc60003f46270 */
[----:B------:R-:W-:-:S10]  /*1f190*/  IMAD.IADD R2, R0, 0x1, R2 ;  /* 0x0000000100027824 */ /* 0x000fd400078e0202 */
[----:B------:R-:W-:Y:S05]  /*1f1a0*/  @!P2 BRA `(.L_x_1984) ;  /* 0x000000000048a947 */ /* 0x000fea0003800000 */
[C---:B------:R-:W-:Y:S01]  /*1f1b0*/  ISETP.GT.AND P0, PT, R0.reuse, RZ, PT ;  /* 0x000000ff0000720c */ /* 0x040fe20003f04270 */
[----:B------:R-:W-:Y:S01]  /*1f1c0*/  BSSY B0, `(.L_x_1985) ;  /* 0x000000e000007945 */ /* 0x000fe20003800000 */
[----:B------:R-:W-:-:S11]  /*1f1d0*/  VIADD R6, R0, 0xffffffff ;  /* 0xffffffff00067836 */ /* 0x000fd60000000000 */
[----:B------:R-:W-:Y:S05]  /*1f1e0*/  @P0 BRA `(.L_x_1986) ;  /* 0x00000000001c0947 */ /* 0x000fea0003800000 */
[----:B------:R-:W-:Y:S01]  /*1f1f0*/  ISETP.NE.AND P0, PT, R3, 0x1, PT ;  /* 0x000000010300780c */ /* 0x000fe20003f05270 */
[----:B------:R-:W-:-:S12]  /*1f200*/  IMAD.MOV R0, RZ, RZ, -R0 ;  /* 0x000000ffff007224 */ /* 0x000fd800078e0a00 */
[----:B-1----:R-:W1:Y:S02]  /*1f210*/  @P0 LDC.64 R4, c[0x0][0x9e8] ;  /* 0x00027a00ff040b82 */ /* 0x002e640000000a00 */
[----:B-1----:R-:W-:-:S05]  /*1f220*/  @P0 IMAD.HI.U32 R4, R0, R4, RZ ;  /* 0x0000000400040227 */ /* 0x002fca00078e00ff */
[----:B------:R-:W-:-:S04]  /*1f230*/  @P0 SHF.R.U32.HI R0, RZ, R5, R4 ;  /* 0x00000005ff000219 */ /* 0x000fc80000011604 */
[----:B------:R-:W-:Y:S01]  /*1f240*/  LOP3.LUT R6, RZ, R0, RZ, 0x33, !PT ;  /* 0x00000000ff067212 */ /* 0x000fe200078e33ff */
[----:B------:R-:W-:Y:S06]  /*1f250*/  BRA `(.L_x_1987) ;  /* 0x0000000000107947 */ /* 0x000fec0003800000 */
.L_x_1986:
[----:B------:R-:W-:-:S13]  /*1f260*/  ISETP.NE.AND P0, PT, R3, 0x1, PT ;  /* 0x000000010300780c */ /* 0x000fda0003f05270 */
[----:B-1----:R-:W1:Y:S02]  /*1f270*/  @P0 LDC.64 R4, c[0x0][0x9e8] ;  /* 0x00027a00ff040b82 */ /* 0x002e640000000a00 */
[----:B-1----:R-:W-:-:S05]  /*1f280*/  @P0 IMAD.HI.U32 R4, R6, R4, RZ ;  /* 0x0000000406040227 */ /* 0x002fca00078e00ff */
[----:B------:R-:W-:-:S07]  /*1f290*/  @P0 SHF.R.U32.HI R6, RZ, R5, R4 ;  /* 0x00000005ff060219 */ /* 0x000fce0000011604 */
.L_x_1987:
[----:B------:R-:W-:Y:S05]  /*1f2a0*/  BSYNC B0 ;  /* 0x0000000000007941 */ /* 0x000fea0003800000 */
.L_x_1985:
[----:B------:R-:W-:-:S05]  /*1f2b0*/  IMAD R6, R6, R3, R3 ;  /* 0x0000000306067224 */ /* 0x000fca00078e0203 */
[----:B------:R-:W-:-:S07]  /*1f2c0*/  VIMNMX R2, R2, R6, PT ;  /* 0x0000000602027248 */ /* 0x000fce0003fe0100 */
.L_x_1984:
[----:B------:R-:W-:Y:S01]  /*1f2d0*/  VIADD R2, R2, 0x7f ;  /* 0x0000007f02027836 */ /* 0x000fe20000000000 */
[----:B-1----:R-:W1:Y:S01]  /*1f2e0*/  @P1 LDC R4, c[0x0][0x450] ;  /* 0x00011400ff041b82 */ /* 0x002e620000000800 */
[----:B------:R-:W-:-:S03]  /*1f2f0*/  ULDC UR4, c[0x0][0x9dc] ;  /* 0x0002770000047ab9 */ /* 0x000fc60000000800 */
[----:B------:R-:W-:-:S04]  /*1f300*/  SHF.R.S32.HI R0, RZ, 0x1f, R2 ;  /* 0x0000001fff007819 */ /* 0x000fc80000011402 */
[----:B------:R-:W-:Y:S01]  /*1f310*/  LEA.HI R0, R0, R2, RZ, 0x7 ;  /* 0x0000000200007211 */ /* 0x000fe200078f38ff */
[----:B------:R-:W-:-:S03]  /*1f320*/  IMAD.MOV.U32 R2, RZ, RZ, R7 ;  /* 0x000000ffff027224 */ /* 0x000fc600078e0007 */
[----:B------:R-:W-:-:S04]  /*1f330*/  SHF.R.S32.HI R0, RZ, 0x7, R0 ;  /* 0x00000007ff007819 */ /* 0x000fc80000011400 */
[----:B------:R-:W-:Y:S02]  /*1f340*/  VIMNMX R6, R21, R0, PT ;  /* 0x0000000015067248 */ /* 0x000fe40003fe0100 */
[----:B------:R-:W2:Y:S03]  /*1f350*/  @P1 LDC R0, c[0x0][0x44c] ;  /* 0x00011300ff001b82 */ /* 0x000ea60000000800 */
[----:B------:R3:W-:Y:S01]  /*1f360*/  STL [R1+0x34], R6 ;  /* 0x0000340601007387 */ /* 0x0007e20000100800 */
[----:B--2---:R-:W-:-:S05]  /*1f370*/  @P1 IMAD.HI.U32 R0, R7, R0, RZ ;  /* 0x0000000007001227 */ /* 0x004fca00078e00ff */
[----:B-1----:R-:W-:-:S05]  /*1f380*/  @P1 SHF.R.U32.HI R2, RZ, R4, R0 ;  /* 0x00000004ff021219 */ /* 0x002fca0000011600 */
[----:B------:R-:W-:-:S04]  /*1f390*/  IMAD.IADD R2, R20, 0x1, R2 ;  /* 0x0000000114027824 */ /* 0x000fc800078e0202 */
[----:B------:R-:W-:Y:S01]  /*1f3a0*/  VIADD R0, R2, -UR4 ;  /* 0x8000000402007c36 */ /* 0x000fe20008000000 */
[----:B---3--:R-:W-:Y:S06]  /*1f3b0*/  @!P2 BRA `(.L_x_1988) ;  /* 0x000000000044a947 */ /* 0x008fec0003800000 */
        /* <DEDUP_REMOVED lines=10> */
.L_x_1990:
[----:B------:R-:W-:-:S13]  /*1f460*/  ISETP.NE.AND P0, PT, R3, 0x1, PT ;  /* 0x000000010300780c */ /* 0x000fda0003f05270 */
[----:B------:R-:W1:Y:S02]  /*1f470*/  @P0 LDC.64 R4, c[0x0][0x9e8] ;  /* 0x00027a00ff040b82 */ /* 0x000e640000000a00 */
[----:B-1----:R-:W-:-:S05]  /*1f480*/  @P0 IMAD.HI.U32 R4, R2, R4, RZ ;  /* 0x0000000402040227 */ /* 0x002fca00078e00ff */
[----:B------:R-:W-:-:S07]  /*1f490*/  @P0 SHF.R.U32.HI R2, RZ, R5, R4 ;  /* 0x00000005ff020219 */ /* 0x000fce0000011604 */
.L_x_1991:
[----:B------:R-:W-:Y:S05]  /*1f4a0*/  BSYNC B0 ;  /* 0x0000000000007941 */ /* 0x000fea0003800000 */
.L_x_1989:
[----:B------:R-:W-:-:S05]  /*1f4b0*/  IMAD R2, R2, R3, RZ ;  /* 0x0000000302027224 */ /* 0x000fca00078e02ff */
[----:B------:R-:W-:-:S07]  /*1f4c0*/  VIMNMX R0, R0, R2, !PT ;  /* 0x0000000200007248 */ /* 0x000fce0007fe0100 */
.L_x_1988:
[----:B------:R-:W-:Y:S01]  /*1f4d0*/  SHF.R.S32.HI R2, RZ, 0x1f, R0 ;  /* 0x0000001fff027819 */ /* 0x000fe20000011400 */
[----:B------:R-:W-:Y:S03]  /*1f4e0*/  BSSY B7, `(.L_x_1992) ;  /* 0x00003e3000077945 */ /* 0x000fe60003800000 */
[----:B------:R-:W-:-:S04]  /*1f4f0*/  LEA.HI R2, R2, R0, RZ, 0x7 ;  /* 0x0000000002027211 */ /* 0x000fc800078f38ff */
[----:B------:R-:W-:-:S04]  /*1f500*/  SHF.R.S32.HI R2, RZ, 0x7, R2 ;  /* 0x00000007ff027819 */ /* 0x000fc80000011402 */
[----:B------:R-:W-:-:S04]  /*1f510*/  VIMNMX R3, RZ, R2, !PT ;  /* 0x00000002ff037248 */ /* 0x000fc80007fe0100 */
[----:B------:R-:W-:Y:S01]  /*1f520*/  ISETP.GT.AND P0, PT, R6, R3, PT ;  /* 0x000000030600720c */ /* 0x000fe20003f04270 */
[----:B------:R1:W-:-:S12]  /*1f530*/  STL [R1+0x28], R3 ;  /* 0x0000280301007387 */ /* 0x0003d80000100800 */
[----:B-1----:R-:W-:Y:S05]  /*1f540*/  @P0 BRA `(.L_x_1993) ;  /* 0x0000000000440947 */ /* 0x002fea0003800000 */
[----:B------:R-:W1:Y:S02]  /*1f550*/  S2R R3, SR_TID.X ;  /* 0x0000000000037919 */ /* 0x000e640000002100 */
[----:B-1----:R-:W-:-:S04]  /*1f560*/  LOP3.LUT R3, R3, 0x7f, RZ, 0xc0, !PT ;  /* 0x0000007f03037812 */ /* 0x002fc800078ec0ff */
[----:B------:R-:W-:-:S13]  /*1f570*/  ISETP.NE.AND P0, PT, R3, RZ, PT ;  /* 0x000000ff0300720c */ /* 0x000fda0003f05270 */
[----:B------:R-:W-:Y:S05]  /*1f580*/  @P0 BRA `(.L_x_1994) ;  /* 0x0000003c00600947 */ /* 0x000fea0003800000 */
[----:B------:R-:W1:Y:S01]  /*1f590*/  S2R R3, SR_LANEID ;  /* 0x0000000000037919 */ /* 0x000e620000000000 */
[----:B------:R-:W-:Y:S02]  /*1f5a0*/  VOTEU.ANY UR4, UPT, PT ;  /* 0x0000000000047886 */ /* 0x000fe400038e0100 */
[----:B------:R-:W1:Y:S08]  /*1f5b0*/  FLO.U32 R0, UR4 ;  /* 0x0000000400007d00 */ /* 0x000e7000080e0000 */
[----:B------:R-:W2:Y:S01]  /*1f5c0*/  POPC R5, UR4 ;  /* 0x0000000400057d09 */ /* 0x000ea20008000000 */
[----:B-1----:R-:W-:-:S02]  /*1f5d0*/  ISETP.EQ.U32.AND P0, PT, R0, R3, PT ;  /* 0x000000030000720c */ /* 0x002fc40003f02070 */
[----:B------:R-:W2:Y:S11]  /*1f5e0*/  LDC.64 R2, c[0x0][0xc60] ;  /* 0x00031800ff027b82 */ /* 0x000eb60000000a00 */
[----:B--2---:R-:W2:Y:S01]  /*1f5f0*/  @P0 ATOMG.E.ADD.STRONG.GPU PT, R3, desc[UR38][R2.64], R5 ;  /* 0x00000005020309a8 */ /* 0x004ea200081ee1e6 */
[----:B------:R-:W1:Y:S02]  /*1f600*/  S2R R4, SR_LTMASK ;  /* 0x0000000000047919 */ /* 0x000e640000003900 */
[----:B-1----:R-:W-:-:S04]  /*1f610*/  LOP3.LUT R4, R4, UR4, RZ, 0xc0, !PT ;  /* 0x0000000404047c12 */ /* 0x002fc8000f8ec0ff */
[----:B------:R-:W1:Y:S01]  /*1f620*/  POPC R7, R4 ;  /* 0x0000000400077309 */ /* 0x000e620000000000 */
[----:B--2---:R-:W1:Y:S02]  /*1f630*/  SHFL.IDX PT, R0, R3, R0, 0x1f ;  /* 0x00001f0003007589 */ /* 0x004e6400000e0000 */
[----:B-1----:R-:W-:Y:S01]  /*1f640*/  IADD3 R16, R0, UR36, R7 ;  /* 0x0000002400107c10 */ /* 0x002fe2000fffe007 */
[----:B------:R-:W-:Y:S06]  /*1f650*/  BRA `(.L_x_1994) ;  /* 0x0000003c002c7947 */ /* 0x000fec0003800000 */
.L_x_1993:
[----:B------:R-:W2:Y:S01]  /*1f660*/  LDL R17, [R1] ;  /* 0x0000000001117983 */ /* 0x000ea20000100800 */
        /* <DEDUP_REMOVED lines=8> */
[----:B------:R-:W-:Y:S01]  /*1f6f0*/  MOV R4, UR6 ;  /* 0x0000000600047c02 */ /* 0x000fe20008000f00 */
[----:B------:R-:W-:Y:S01]  /*1f700*/  IMAD.U32 R5, RZ, RZ, UR7 ;  /* 0x00000007ff057e24 */ /* 0x000fe2000f8e00ff */
[----:B------:R-:W1:Y:S01]  /*1f710*/  LDC.64 R2, c[0x4][R2] ;  /* 0x0100000002027b82 */ /* 0x000e620000000a00 */
[----:B------:R-:W-:Y:S02]  /*1f720*/  IMAD.U32 R6, RZ, RZ, UR8 ;  /* 0x00000008ff067e24 */ /* 0x000fe4000f8e00ff */
[----:B------:R-:W-:Y:S02]  /*1f730*/  IMAD.U32 R7, RZ, RZ, UR9 ;  /* 0x00000009ff077e24 */ /* 0x000fe4000f8e00ff */
[----:B------:R-:W-:-:S02]  /*1f740*/  IMAD.U32 R10, RZ, RZ, UR4 ;  /* 0x00000004ff0a7e24 */ /* 0x000fc4000f8e00ff */
[----:B0-----:R-:W-:Y:S02]  /*1f750*/  IMAD.U32 R11, RZ, RZ, UR5 ;  /* 0x00000005ff0b7e24 */ /* 0x001fe4000f8e00ff */
[----:B------:R-:W-:Y:S02]  /*1f760*/  IMAD.MOV.U32 R8, RZ, RZ, 0x70 ;  /* 0x00000070ff087424 */ /* 0x000fe400078e00ff */
[----:B------:R-:W-:Y:S02]  /*1f770*/  IMAD.MOV.U32 R12, RZ, RZ, 0x1 ;  /* 0x00000001ff0c7424 */ /* 0x000fe400078e00ff */
[----:B------:R-:W-:-:S07]  /*1f780*/  IMAD.MOV.U32 R13, RZ, RZ, RZ ;  /* 0x000000ffff0d7224 */ /* 0x000fce00078e00ff */
[----:B------:R-:W-:-:S07]  /*1f790*/  LEPC R20, `(.L_x_1996) ;  /* 0x000000001014794e */ /* 0x000fce0000000000 */
[----:B-1----:R-:W-:Y:S05]  /*1f7a0*/  CALL.ABS.NOINC R2 ;  /* 0x0000000002007343 */ /* 0x002fea0003c00000 */
.L_x_1996:
[----:B------:R-:W-:Y:S05]  /*1f7b0*/  BSYNC B6 ;  /* 0x0000000000067941 */ /* 0x000fea0003800000 */
.L_x_1995:
        /* <DEDUP_REMOVED lines=10> */
[----:B------:R-:W-:Y:S01]  /*1f860*/  MOV R8, 0x70 ;  /* 0x0000007000087802 */ /* 0x000fe20000000f00 */
[----:B------:R-:W-:Y:S02]  /*1f870*/  IMAD.U32 R5, RZ, RZ, UR7 ;  /* 0x00000007ff057e24 */ /* 0x000fe4000f8e00ff */
[----:B------:R-:W-:Y:S02]  /*1f880*/  IMAD.U32 R6, RZ, RZ, UR8 ;  /* 0x00000008ff067e24 */ /* 0x000fe4000f8e00ff */
[----:B------:R-:W-:-:S02]  /*1f890*/  IMAD.U32 R7, RZ, RZ, UR9 ;  /* 0x00000009ff077e24 */ /* 0x000fc4000f8e00ff */
[----:B------:R-:W-:Y:S02]  /*1f8a0*/  IMAD.U32 R10, RZ, RZ, UR4 ;  /* 0x00000004ff0a7e24 */ /* 0x000fe4000f8e00ff */
[----:B0-----:R-:W-:Y:S02]  /*1f8b0*/  IMAD.U32 R11, RZ, RZ, UR5 ;  /* 0x00000005ff0b7e24 */ /* 0x001fe4000f8e00ff */
[----:B------:R-:W-:Y:S02]  /*1f8c0*/  IMAD.MOV.U32 R12, RZ, RZ, 0x1 ;  /* 0x00000001ff0c7424 */ /* 0x000fe400078e00ff */
[----:B-1----:R-:W-:-:S07]  /*1f8d0*/  IMAD.MOV.U32 R13, RZ, RZ, RZ ;  /* 0x000000ffff0d7224 */ /* 0x002fce00078e00ff */
[----:B------:R-:W-:-:S07]  /*1f8e0*/  LEPC R20, `(.L_x_1999) ;  /* 0x000000001014794e */ /* 0x000fce0000000000 */
[----:B--2---:R-:W-:Y:S05]  /*1f8f0*/  CALL.ABS.NOINC R2 ;  /* 0x0000000002007343 */ /* 0x004fea0003c00000 */
.L_x_1999:
        /* <DEDUP_REMOVED lines=15> */
.L_x_1998:
[----:B------:R-:W-:Y:S05]  /*1f9f0*/  BSYNC B6 ;  /* 0x0000000000067941 */ /* 0x000fea0003800000 */
.L_x_1997:
[----:B------:R-:W-:Y:S01]  /*1fa00*/  ULDC.64 UR4, c[0x0][0x9f8] ;  /* 0x00027e0000047ab9 */ /* 0x000fe20000000a00 */
[----:B------:R-:W2:Y:S01]  /*1fa10*/  LDL R17, [R1+0x34] ;  /* 0x0000340001117983 */ /* 0x000ea20000100800 */
[----:B------:R-:W-:Y:S01]  /*1fa20*/  ISETP.NE.U32.AND P0, PT, RZ, UR4, PT ;  /* 0x00000004ff007c0c */ /* 0x000fe2000bf05070 */
[----:B------:R-:W-:-:S03]  /*1fa30*/  IMAD.MOV.U32 R7, RZ, RZ, R19 ;  /* 0x000000ffff077224 */ /* 0x000fc600078e0013 */
[----:B------:R-:W-:Y:S01]  /*1fa40*/  ISETP.NE.AND.EX P0, PT, RZ, UR5, PT, P0 ;  /* 0x00000005ff007c0c */ /* 0x000fe2000bf05300 */
[----:B------:R-:W-:-:S12]  /*1fa50*/  ULDC.64 UR4, c[0x0][0xa08] ;  /* 0x0002820000047ab9 */ /* 0x000fd80000000a00 */
[----:B------:R-:W1:Y:S02]  /*1fa60*/  @P0 LDC.64 R2, c[0x0][0x9f8] ;  /* 0x00027e00ff020b82 */ /* 0x000e640000000a00 */
[----:B-1----:R-:W-:-:S05]  /*1fa70*/  @P0 IMAD.WIDE R2, R19, 0x4, R2 ;  /* 0x0000000413020825 */ /* 0x002fca00078e0202 */
[----:B------:R1:W3:Y:S02]  /*1fa80*/  @P0 LDG.E R7, desc[UR38][R2.64] ;  /* 0x0000002602070981 */ /* 0x0002e4000c1e1900 */
[----:B-1----:R-:W1:Y:S02]  /*1fa90*/  LDC.64 R2, c[0x0][0x418] ;  /* 0x00010600ff027b82 */ /* 0x002e640000000a00 */
[----:B-1----:R-:W-:Y:S01]  /*1faa0*/  LOP3.LUT P0, RZ, R2, UR4, RZ, 0xfc, !PT ;  /* 0x0000000402ff7c12 */ /* 0x002fe2000f80fcff */
[----:B------:R-:W-:-:S03]  /*1fab0*/  UMOV UR4, 0xffffffff ;  /* 0xffffffff00047882 */ /* 0x000fc60000000000 */
[----:B------:R-:W-:Y:S01]  /*1fac0*/  LOP3.LUT P0, RZ, R3, UR5, RZ, 0xfc, P0 ;  /* 0x0000000503ff7c12 */ /* 0x000fe2000800fcff */
[----:B--2---:R-:W-:Y:S01]  /*1fad0*/  VIADD R0, R17, 0xffffffff ;  /* 0xffffffff11007836 */ /* 0x004fe20000000000 */
[----:B---3--:R-:W-:Y:S01]  /*1fae0*/  SHF.R.S32.HI R8, RZ, 0x1f, R7 ;  /* 0x0000001fff087819 */ /* 0x008fe20000011407 */
[----:B------:R1:W-:Y:S01]  /*1faf0*/  STL [R1+0xc], R7 ;  /* 0x00000c0701007387 */ /* 0x0003e20000100800 */
[----:B------:R-:W-:-:S03]  /*1fb00*/  SEL R17, R7, RZ, !P0 ;  /* 0x000000ff07117207 */ /* 0x000fc60004000000 */
[----:B------:R1:W-:Y:S01]  /*1fb10*/  STL [R1+0x24], R8 ;  /* 0x0000240801007387 */ /* 0x0003e20000100800 */
[----:B------:R-:W-:Y:S05]  /*1fb20*/  BRA.DIV UR4, `(.L_x_2000) ;  /* 0x0000006604987947 */ /* 0x000fea000b800000 */
[----:B------:R-:W2:Y:S02]  /*1fb30*/  S2R R4, SR_TID.X ;  /* 0x0000000000047919 */ /* 0x000ea40000002100 */
[----:B--2---:R-:W-:-:S04]  /*1fb40*/  SHF.R.U32.HI R4, RZ, 0x5, R4 ;  /* 0x00000005ff047819 */ /* 0x004fc80000011604 */
[----:B------:R-:W-:-:S05]  /*1fb50*/  LOP3.LUT R4, R4, 0x3, RZ, 0xc0, !PT ;  /* 0x0000000304047812 */ /* 0x000fca00078ec0ff */
[----:B------:R2:W3:Y:S02]  /*1fb60*/  SHFL.IDX PT, R14, R4, RZ, 0x1f ;  /* 0x00001fff040e7589 */ /* 0x0004e400000e0000 */
.L_x_2178:
[----:B--2---:R-:W2:Y:S01]  /*1fb70*/  LDL.LU R4, [R1+0x20] ;  /* 0x0000200001047983 */ /* 0x004ea20000300800 */
[----:B------:R-:W-:Y:S02]  /*1fb80*/  PLOP3.LUT P1, PT, PT, PT, PT, 0x8, 0x0 ;  /* 0x000000000000781c */ /* 0x000fe40003f2e170 */
[----:B---3--:R-:W-:Y:S01]  /*1fb90*/  ISETP.NE.AND P0, PT, R14, RZ, PT ;  /* 0x000000ff0e00720c */ /* 0x008fe20003f05270 */
[----:B------:R3:W-:Y:S01]  /*1fba0*/  STL [R1+0x8], R0 ;  /* 0x0000080001007387 */ /* 0x0007e20000100800 */
[----:B--2---:R-:W-:-:S09]  /*1fbb0*/  LOP3.LUT R4, R4, 0xfffffffe, RZ, 0xc0, !PT ;  /* 0xfffffffe04047812 */ /* 0x004fd200078ec0ff */
[----:B------:R-:W-:-:S05]  /*1fbc0*/  @P1 LOP3.LUT R4, R4, 0x1, RZ, 0xfc, !PT ;  /* 0x0000000104041812 */ /* 0x000fca00078efcff */
[----:B------:R3:W-:Y:S01]  /*1fbd0*/  STL [R1+0x20], R4 ;  /* 0x0000200401007387 */ /* 0x0007e20000100800 */
[----:B------:R-:W-:Y:S05]  /*1fbe0*/  @P0 BRA `(.L_x_2001) ;  /* 0x0000000400300947 */ /* 0x000fea0003800000 */
[----:B------:R-:W-:-:S03]  /*1fbf0*/  UMOV UR4, 0xffffffff ;  /* 0xffffffff00047882 */ /* 0x000fc60000000000 */
[----:B------:R-:W-:Y:S05]  /*1fc00*/  BRA.DIV UR4, `(.L_x_2002) ;  /* 0x0000006604947947 */ /* 0x000fea000b800000 */
[----:B------:R-:W-:-:S13]  /*1fc10*/  ELECT P6, URZ, PT ;  /* 0x00000000003f782f */ /* 0x000fda00038c0000 */
.L_x_2181:
[----:B------:R-:W-:Y:S05]  /*1fc20*/  @!P6 BRA `(.L_x_2001) ;  /* 0x000000040020e947 */ /* 0x000fea0003800000 */
[----:B------:R-:W-:-:S04]  /*1fc30*/  ISETP.NE.U32.AND P0, PT, R2, RZ, PT ;  /* 0x000000ff0200720c */ /* 0x000fc80003f05070 */
[----:B------:R-:W-:-:S13]  /*1fc40*/  ISETP.NE.AND.EX P0, PT, R3, RZ, PT, P0 ;  /* 0x000000ff0300720c */ /* 0x000fda0003f05300 */
[----:B------:R-:W-:Y:S05]  /*1fc50*/  @!P0 BRA `(.L_x_2003) ;  /* 0x0000000000508947 */ /* 0x000fea0003800000 */
[----:B------:R-:W2:Y:S01]  /*1fc60*/  LDC R6, c[0x0][0x43c] ;  /* 0x00010f00ff067b82 */ /* 0x000ea20000000800 */
[----:B------:R-:W-:Y:S01]  /*1fc70*/  IMAD.MOV.U32 R9, RZ, RZ, R0 ;  /* 0x000000ffff097224 */ /* 0x000fe200078e0000 */
[----:B------:R-:W-:-:S03]  /*1fc80*/  ULDC.64 UR4, c[0x0][0x428] ;  /* 0x00010a0000047ab9 */ /* 0x000fc60000000a00 */
[----:B---3--:R-:W-:Y:S01]  /*1fc90*/  IMAD.MOV.U32 R0, RZ, RZ, R9 ;  /* 0x000000ffff007224 */ /* 0x008fe200078e0009 */
[----:B--2---:R-:W-:-:S13]  /*1fca0*/  ISETP.NE.AND P0, PT, R6, 0x1, PT ;  /* 0x000000010600780c */ /* 0x004fda0003f05270 */
[----:B------:R-:W2:Y:S02]  /*1fcb0*/  @P0 LDC.64 R4, c[0x0][0x440] ;  /* 0x00011000ff040b82 */ /* 0x000ea40000000a00 */
[----:B--2---:R-:W-:-:S05]  /*1fcc0*/  @P0 IMAD.HI.U32 R4, R9, R4, RZ ;  /* 0x0000000409040227 */ /* 0x004fca00078e00ff */
[----:B------:R-:W-:-:S04]  /*1fcd0*/  @P0 SHF.R.U32.HI R0, RZ, R5, R4 ;  /* 0x00000005ff000219 */ /* 0x000fc80000011604 */
[----:B------:R-:W-:Y:S02]  /*1fce0*/  IADD3 R4, -R0, RZ, RZ ;  /* 0x000000ff00047210 */ /* 0x000fe40007ffe1ff */
[----:B------:R-:W-:-:S03]  /*1fcf0*/  SHF.R.S32.HI R5, RZ, 0x1f, R0 ;  /* 0x0000001fff057819 */ /* 0x000fc60000011400 */
        /* <DEDUP_REMOVED lines=10> */
.L_x_2003:
[----:B-1----:R-:W4:Y:S04]  /*1fda0*/  LDL R7, [R1] ;  /* 0x0000000001077983 */ /* 0x002f280000100800 */
[----:B---3--:R-:W4:Y:S04]  /*1fdb0*/  LDL R0, [R1+0x4] ;  /* 0x0000040001007983 */ /* 0x008f280000100800 */
[----:B--2---:R-:W2:Y:S01]  /*1fdc0*/  LDL R2, [R1+0x10] ;  /* 0x0000100001027983 */ /* 0x004ea20000100800 */
[----:B----4-:R-:W-:Y:S01]  /*1fdd0*/  IMAD R0, R0, 0x8, R7 ;  /* 0x0000000800007824 */ /* 0x010fe200078e0207 */
[----:B--2---:R-:W-:-:S04]  /*1fde0*/  SHF.L.U32 R2, R2, 0x1f, RZ ;  /* 0x0000001f02027819 */ /* 0x004fc800000006ff */
[----:B------:R-:W1:Y:S02]  /*1fdf0*/  SYNCS.PHASECHK.TRANS64.TRYWAIT P0, [R0+URZ+0x28840], R2 ;  /* 0x02884002000075a7 */ /* 0x000e64000800017f */
[----:B-1----:R-:W-:Y:S05]  /*1fe00*/  @!P0 BRA `(.L_x_2004) ;  /* 0x0000006400348947 */ /* 0x002fea0003800000 */
.L_x_2182:
        /* <DEDUP_REMOVED lines=11> */
.L_x_2005:
[----:B------:R-:W2:Y:S04]  /*1fec0*/  LDL R5, [R1] ;  /* 0x0000000001057983 */ /* 0x000ea80000100800 */
[----:B------:R-:W2:Y:S04]  /*1fed0*/  LDL R4, [R1+0x4] ;  /* 0x0000040001047983 */ /* 0x000ea80000100800 */
[----:B------:R-:W3:Y:S04]  /*1fee0*/  LDL R6, [R1+0x8] ;  /* 0x0000080001067983 */ /* 0x000ee80000100800 */
[----:B------:R-:W4:Y:S04]  /*1fef0*/  LDL R3, [R1+0x14] ;  /* 0x0000140001037983 */ /* 0x000f280000100800 */
[----:B-1----:R-:W4:Y:S01]  /*1ff00*/  LDL.LU R2, [R1+0x20] ;  /* 0x0000200001027983 */ /* 0x002f220000300800 */
        /* <DEDUP_REMOVED lines=9> */
[----:B--2---:R-:W-:Y:S01]  /*1ffa0*/  IMAD R0, R4, 0x8000, R5 ;  /* 0x0000800004007824 */ /* 0x004fe200078e0205 */
[----:B---3--:R-:W-:-:S04]  /*1ffb0*/  R2UR UR11, R6 ;  /* 0x00000000060b72ca */ /* 0x008fc800000e0000 */
[----:B------:R-:W-:Y:S02]  /*1ffc0*/  R2UR UR6, R0 ;  /* 0x00000000000672ca */ /* 0x000fe400000e0000 */
[----:B----4-:R-:W-:Y:S02]  /*1ffd0*/  R2UR UR5, R3 ;  /* 0x00000000030572ca */ /* 0x010fe400000e0000 */
[----:B------:R-:W-:-:S09]  /*1ffe0*/  LOP3.LUT R2, R2, 0xfffffffe, RZ, 0xc0, !PT ;  /* 0xfffffffe02027812 */ /* 0x000fd200078ec0ff */
        /* <DEDUP_REMOVED lines=8> */
[----:B-1----:R-:W-:Y:S01]  /*20070*/  UMOV UR8, UR14 ;  /* 0x0000000e00087c82 */ /* 0x002fe20008000000 */
[----:B------:R-:W-:Y:S02]  /*20080*/  UMOV UR10, UR15 ;  /* 0x0000000f000a7c82 */ /* 0x000fe40008000000 */
[----:B------:R2:W-:Y:S01]  /*20090*/  UTMALDG.4D [UR8], [UR4], desc[UR6] ;  /* 0x00000608040075b4 */ /* 0x0005e20008019000 */
[----:B------:R-:W-:Y:S02]  /*200a0*/  NOP ;  /* 0x0000000000007918 */ /* 0x000fe40000000000 */
.L_x_2001:
[----:B---3--:R-:W3:Y:S04]  /*200b0*/  LDL R4, [R1] ;  /* 0x0000000001047983 */ /* 0x008ee80000100800 */
[----:B------:R-:W4:Y:S01]  /*200c0*/  LDL.LU R3, [R1+0x40] ;  /* 0x0000400001037983 */ /* 0x000f220000300800 */
[----:B------:R-:W-:Y:S05]  /*200d0*/  WARPSYNC.ALL ;  /* 0x0000000000007948 */ /* 0x000fea0003800000 */
[----:B--2---:R-:W-:Y:S01]  /*200e0*/  ULDC.64 UR4, c[0x0][0x298] ;  /* 0x0000a60000047ab9 */ /* 0x004fe20000000a00 */
[----:B------:R-:W-:Y:S01]  /*200f0*/  BSSY B6, `(.L_x_2006) ;  /* 0x000001c000067945 */ /* 0x000fe20003800000 */
[----:B------:R-:W-:Y:S01]  /*20100*/  BAR.SYNC.DEFER_BLOCKING 0x8, 0x180 ;  /* 0x0206000000007b1d */ /* 0x000fe20000010000 */
[----:B----4-:R-:W-:-:S05]  /*20110*/  SHF.R.S32.HI R0, RZ, 0x1f, R3 ;  /* 0x0000001fff007819 */ /* 0x010fca0000011403 */
[----:B------:R-:W-:Y:S02]  /*20120*/  IMAD R2, R0, UR4, RZ ;  /* 0x0000000400027c24 */ /* 0x000fe4000f8e02ff */
[----:B---3--:R-:W-:Y:S02]  /*20130*/  VIADD R0, R4, 0x10400 ;  /* 0x0001040004007836 */ /* 0x008fe40000000000 */
[C---:B------:R-:W-:Y:S02]  /*20140*/  IMAD R2, R3.reuse, UR5, R2 ;  /* 0x0000000503027c24 */ /* 0x040fe4000f8e0202 */
[----:B------:R-:W-:Y:S01]  /*20150*/  IMAD.WIDE.U32 R4, R3, UR4, RZ ;  /* 0x0000000403047c25 */ /* 0x000fe2000f8e00ff */
[----:B------:R-:W-:-:S03]  /*20160*/  LOP3.LUT P0, RZ, R0, 0x3ff, RZ, 0xc0, !PT ;  /* 0x000003ff00ff7812 */ /* 0x000fc6000780c0ff */
[----:B------:R-:W-:Y:S01]  /*20170*/  IMAD.IADD R0, R5, 0x1, R2 ;  /* 0x0000000105007824 */ /* 0x000fe200078e0202 */
[----:B------:R2:W-:Y:S04]  /*20180*/  STL.64 [R1+0x40], R4 ;  /* 0x0000400401007387 */ /* 0x0005e80000100a00 */
[----:B------:R2:W-:Y:S05]  /*20190*/  STL [R1+0x4c], R0 ;  /* 0x00004c0001007387 */ /* 0x0005ea0000100800 */
[----:B------:R-:W-:Y:S05]  /*201a0*/  @!P0 BRA `(.L_x_2007) ;  /* 0x0000000000408947 */ /* 0x000fea0003800000 */
[----:B------:R-:W-:Y:S01]  /*201b0*/  MOV R2, 0x0 ;  /* 0x0000000000027802 */ /* 0x000fe20000000f00 */
[----:B------:R-:W-:Y:S01]  /*201c0*/  ULDC.64 UR4, c[0x4][0xa0] ;  /* 0x0100280000047ab9 */ /* 0x000fe20000000a00 */
[----:B------:R-:W-:Y:S01]  /*201d0*/  ULDC.64 UR6, c[0x4][0xa8] ;  /* 0x01002a0000067ab9 */ /* 0x000fe20000000a00 */
[----:B------:R-:W-:Y:S01]  /*201e0*/  ULDC.64 UR8, c[0x4][0x20] ;  /* 0x0100080000087ab9 */ /* 0x000fe20000000a00 */
[----:B--2---:R-:W-:Y:S01]  /*201f0*/  IMAD.U32 R4, RZ, RZ, UR4 ;  /* 0x00000004ff047e24 */ /* 0x004fe2000f8e00ff */
[----:B------:R-:W-:Y:S01]  /*20200*/  MOV R13, RZ ;  /* 0x000000ff000d7202 */ /* 0x000fe20000000f00 */
[----:B------:R-:W2:Y:S01]  /*20210*/  LDC.64 R2, c[0x4][R2] ;  /* 0x0100000002027b82 */ /* 0x000ea20000000a00 */
[----:B------:R-:W-:Y:S02]  /*20220*/  IMAD.U32 R5, RZ, RZ, UR5 ;  /* 0x00000005ff057e24 */ /* 0x000fe4000f8e00ff */
[----:B------:R-:W-:Y:S02]  /*20230*/  IMAD.U32 R6, RZ, RZ, UR6 ;  /* 0x00000006ff067e24 */ /* 0x000fe4000f8e00ff */
[----:B-1----:R-:W-:-:S02]  /*20240*/  IMAD.U32 R7, RZ, RZ, UR7 ;  /* 0x00000007ff077e24 */ /* 0x002fc4000f8e00ff */
[----:B------:R-:W-:Y:S02]  /*20250*/  IMAD.U32 R10, RZ, RZ, UR8 ;  /* 0x00000008ff0a7e24 */ /* 0x000fe4000f8e00ff */
[----:B0-----:R-:W-:Y:S02]  /*20260*/  IMAD.U32 R11, RZ, RZ, UR9 ;  /* 0x00000009ff0b7e24 */ /* 0x001fe4000f8e00ff */
[----:B------:R-:W-:Y:S02]  /*20270*/  IMAD.MOV.U32 R8, RZ, RZ, 0x70 ;  /* 0x00000070ff087424 */ /* 0x000fe400078e00ff */
[----:B------:R-:W-:-:S07]  /*20280*/  IMAD.MOV.U32 R12, RZ, RZ, 0x1 ;  /* 0x00000001ff0c7424 */ /* 0x000fce00078e00ff */
[----:B------:R-:W-:-:S07]  /*20290*/  LEPC R20, `(.L_x_2007) ;  /* 0x000000001014794e */ /* 0x000fce0000000000 */
[----:B--2---:R-:W-:Y:S05]  /*202a0*/  CALL.ABS.NOINC R2 ;  /* 0x0000000002007343 */ /* 0x004fea0003c00000 */
.L_x_2007:
[----:B------:R-:W-:Y:S05]  /*202b0*/  BSYNC B6 ;  /* 0x0000000000067941 */ /* 0x000fea0003800000 */
.L_x_2006:
[----:B--2---:R-:W2:Y:S01]  /*202c0*/  LDL.LU R0, [R1+0x4c] ;  /* 0x00004c0001007983 */ /* 0x004ea20000300800 */
[----:B-1----:R-:W1:Y:S01]  /*202d0*/  LDC R7, c[0x0][0x448] ;  /* 0x00011200ff077b82 */ /* 0x002e620000000800 */
[----:B------:R-:W-:Y:S01]  /*202e0*/  ULDC.64 UR4, c[0x0][0x2d8] ;  /* 0x0000b60000047ab9 */ /* 0x000fe20000000a00 */
[----:B------:R-:W-:Y:S01]  /*202f0*/  ULDC.64 UR6, c[0x0][0x280] ;  /* 0x0000a00000067ab9 */ /* 0x000fe20000000a00 */
[----:B------:R-:W2:Y:S04]  /*20300*/  LDL.LU.64 R2, [R1+0x40] ;  /* 0x0000400001027983 */ /* 0x000ea80000300a00 */
[----:B------:R-:W3:Y:S01]  /*20310*/  LDL R8, [R1+0x30] ;  /* 0x0000300001087983 */ /* 0x000ee20000100800 */
[----:B------:R-:W4:Y:S01]  /*20320*/  S2R R5, SR_TID.X ;  /* 0x0000000000057919 */ /* 0x000f220000002100 */
[----:B------:R-:W0:Y:S01]  /*20330*/  S2R R9, SR_TID.X ;  /* 0x0000000000097919 */ /* 0x000e220000002100 */
[----:B----4-:R-:W-:-:S04]  /*20340*/  LOP3.LUT R5, R5, 0x7f, RZ, 0xc0, !PT ;  /* 0x0000007f05057812 */ /* 0x010fc800078ec0ff */
[----:B------:R-:W-:Y:S01]  /*20350*/  SHF.R.U32.HI R5, RZ, 0x3, R5 ;  /* 0x00000003ff057819 */ /* 0x000fe20000011605 */
[----:B0-----:R-:W-:-:S05]  /*20360*/  IMAD.SHL.U32 R9, R9, 0x10, RZ ;  /* 0x0000001009097824 */ /* 0x001fca00078e00ff */
[----:B------:R-:W-:Y:S01]  /*20370*/  LOP3.LUT R9, R5, 0x70, R9, 0xf8, !PT ;  /* 0x0000007005097812 */ /* 0x000fe200078ef809 */
[----:B--2---:R-:W-:Y:S01]  /*20380*/  IMAD.MOV.U32 R3, RZ, RZ, R0 ;  /* 0x000000ffff037224 */ /* 0x004fe200078e0000 */
        /* <DEDUP_REMOVED lines=12> */
[----:B-1----:R-:W-:Y:S01]  /*20450*/  ISETP.NE.AND P0, PT, R7, 0x1, PT ;  /* 0x000000010700780c */ /* 0x002fe20003f05270 */
[----:B------:R-:W-:-:S12]  /*20460*/  IMAD R4, R4, UR4, RZ ;  /* 0x0000000404047c24 */ /* 0x000fd8000f8e02ff */
[----:B------:R-:W0:Y:S01]  /*20470*/  @P0 LDC R5, c[0x0][0x44c] ;  /* 0x00011300ff050b82 */ /* 0x000e220000000800 */
[----:B------:R-:W-:-:S07]  /*20480*/  IMAD.WIDE.U32 R2, R0, UR4, R2 ;  /* 0x0000000400027c25 */ /* 0x000fce000f8e0002 */
[----:B------:R-:W1:Y:S01]  /*20490*/  @P0 LDC R6, c[0x0][0x450] ;  /* 0x00011400ff060b82 */ /* 0x000e620000000800 */
[----:B------:R-:W-:Y:S01]  /*204a0*/  IMAD R0, R0, UR5, R4 ;  /* 0x0000000500007c24 */ /* 0x000fe2000f8e0204 */
[----:B------:R-:W-:Y:S01]  /*204b0*/  ULDC.64 UR4, c[0x0][0x2d0] ;  /* 0x0000b40000047ab9 */ /* 0x000fe20000000a00 */
[----:B---3--:R-:W-:Y:S02]  /*204c0*/  IMAD.IADD R4, R9, 0x1, R8 ;  /* 0x0000000109047824 */ /* 0x008fe400078e0208 */
        /* <DEDUP_REMOVED lines=37> */
[----:B--2---:R-:W-:-:S04]  /*20720*/  IMAD.IADD R0, R8, 0x1, R11 ;  /* 0x0000000108007824 */ /* 0x004fc800078e020b */
[----:B------:R-:W-:Y:S02]  /*20730*/  VIADD R5, R0, 0x10 ;  /* 0x0000001000057836 */ /* 0x000fe40000000000 */
[----:B---3--:R-:W-:Y:S02]  /*20740*/  IMAD R2, R6, R7, RZ ;  /* 0x0000000706027224 */ /* 0x008fe400078e02ff */
[----:B------:R-:W0:Y:S04]  /*20750*/  SHFL.IDX PT, R7, R4, RZ, 0x181f ;  /* 0x00181fff04077589 */ /* 0x000e2800000e0000 */
[----:B------:R-:W1:Y:S01]  /*20760*/  SHFL.IDX PT, R6, R3, RZ, 0x181f ;  /* 0x00181fff03067589 */ /* 0x000e6200000e0000 */
[-C--:B------:R-:W-:Y:S02]  /*20770*/  ISETP.GE.AND P4, PT, R0, R2.reuse, PT ;  /* 0x000000020000720c */ /* 0x080fe40003f86270 */
[----:B------:R-:W-:-:S02]  /*20780*/  ISETP.GE.AND P2, PT, R5, R2, PT ;  /* 0x000000020500720c */ /* 0x000fc40003f46270 */
[----:B------:R-:W2:Y:S04]  /*20790*/  SHFL.IDX PT, R5, R4, 0x1, 0x181f ;  /* 0x00381f0004057f89 */ /* 0x000ea800000e0000 */
[----:B------:R-:W3:Y:S05]  /*207a0*/  SHFL.IDX PT, R8, R3, 0x1, 0x181f ;  /* 0x00381f0003087f89 */ /* 0x000eea00000e0000 */
[----:B0-----:R-:W-:-:S05]  /*207b0*/  @!P4 LEA R7, P3, R10, R7, 0x1 ;  /* 0x000000070a07c211 */ /* 0x001fca00078608ff */
[----:B-1----:R-:W-:-:S05]  /*207c0*/  @!P4 IMAD.X R6, RZ, RZ, R6, P3 ;  /* 0x000000ffff06c224 */ /* 0x002fca00018e0606 */
[----:B------:R-:W-:-:S04]  /*207d0*/  @!P4 LOP3.LUT R7, R7, R6, RZ, 0x3c, !PT ;  /* 0x000000060707c212 */ /* 0x000fc800078e3cff */
[----:B------:R-:W-:-:S04]  /*207e0*/  @!P4 LOP3.LUT R6, R7, R6, RZ, 0x3c, !PT ;  /* 0x000000060706c212 */ /* 0x000fc800078e3cff */
[----:B------:R-:W-:-:S05]  /*207f0*/  @!P4 LOP3.LUT R7, R7, R6, RZ, 0x3c, !PT ;  /* 0x000000060707c212 */ /* 0x000fca00078e3cff */
[----:B-----5:R-:W-:Y:S04]  /*20800*/  @!P4 LDGSTS.E.BYPASS.LTC128B.128 [R9+0x10400], desc[UR38][R6.64], !P0 ;  /* 0x104000000609cfae */ /* 0x020fe8000c101d66 */
[----:B------:R2:W-:Y:S02]  /*20810*/  @!P4 LDGSTS.E.BYPASS.LTC128B.128 [R9+0x14400], desc[UR38][R6.64+0x80], !P1 ;  /* 0x144000800609cfae */ /* 0x0005e4000c901d66 */
[----:B--2---:R-:W-:-:S05]  /*20820*/  @!P2 LEA R7, P3, R10, R5, 0x1 ;  /* 0x000000050a07a211 */ /* 0x004fca00078608ff */
[----:B---3--:R-:W-:-:S05]  /*20830*/  @!P2 IMAD.X R6, RZ, RZ, R8, P3 ;  /* 0x000000ffff06a224 */ /* 0x008fca00018e0608 */
[----:B------:R-:W-:-:S04]  /*20840*/  @!P2 LOP3.LUT R7, R7, R6, RZ, 0x3c, !PT ;  /* 0x000000060707a212 */ /* 0x000fc800078e3cff */
[C---:B------:R-:W-:Y:S02]  /*20850*/  @!P2 LOP3.LUT R6, R7.reuse, R6, RZ, 0x3c, !PT ;  /* 0x000000060706a212 */ /* 0x040fe400078e3cff */
[----:B------:R-:W-:Y:S02]  /*20860*/  IADD3 R5, R0, 0x20, RZ ;  /* 0x0000002000057810 */ /* 0x000fe40007ffe0ff */
        /* <DEDUP_REMOVED lines=50> */
[----:B------:R0:W1:Y:S04]  /*20b90*/  SHFL.IDX PT, R5, R3, 0x7, 0x181f ;  /* 0x00f81f0003057f89 */ /* 0x00006800000e0000 */
[----:B------:R0:W-:Y:S04]  /*20ba0*/  @!P2 LDGSTS.E.BYPASS.LTC128B.128 [R9+0x13400], desc[UR38][R6.64], !P0 ;  /* 0x134000000609afae */ /* 0x0001e8000c101d66 */
[----:B------:R0:W-:Y:S04]  /*20bb0*/  @!P2 LDGSTS.E.BYPASS.LTC128B.128 [R9+0x17400], desc[UR38][R6.64+0x80], !P1 ;  /* 0x174000800609afae */ /* 0x0001e8000c901d66 */
[----:B------:R0:W2:Y:S02]  /*20bc0*/  SHFL.IDX PT, R3, R4, 0x7, 0x181f ;  /* 0x00f81f0004037f89 */ /* 0x0000a400000e0000 */
.L_x_2199:
[----:B------:R-:W-:Y:S01]  /*20bd0*/  VIADD R0, R0, 0x70 ;  /* 0x0000007000007836 */ /* 0x000fe20000000000 */
[----:B------:R-:W-:Y:S04]  /*20be0*/  BSSY B0, `(.L_x_2009) ;  /* 0x000000a000007945 */ /* 0x000fe80003800000 */
[----:B------:R-:W-:-:S13]  /*20bf0*/  ISETP.GE.AND P2, PT, R0, R2, PT ;  /* 0x000000020000720c */ /* 0x000fda0003f46270 */
[----:B------:R-:W-:Y:S05]  /*20c00*/  @P2 BRA `(.L_x_2010) ;  /* 0x00000000001c2947 */ /* 0x000fea0003800000 */
[----:B--2---:R-:W-:-:S05]  /*20c10*/  LEA R2, P2, R10, R3, 0x1 ;  /* 0x000000030a027211 */ /* 0x004fca00078408ff */
[----:B01----:R-:W-:-:S05]  /*20c20*/  IMAD.X R3, RZ, RZ, R5, P2 ;  /* 0x000000ffff037224 */ /* 0x003fca00010e0605 */
[----:B------:R-:W-:Y:S01]  /*20c30*/  @!PT LDS RZ, [RZ] ;  /* 0x00000000fffff984 */ /* 0x000fe20000000800 */
[----:B------:R-:W-:Y:S01]  /*20c40*/  @!PT LDS RZ, [RZ] ;  /* 0x00000000fffff984 */ /* 0x000fe20000000800 */
[----:B------:R-:W-:Y:S01]  /*20c50*/  @!PT LDS RZ, [RZ] ;  /* 0x00000000fffff984 */ /* 0x000fe20000000800 */
[----:B------:R3:W-:Y:S04]  /*20c60*/  LDGSTS.E.BYPASS.LTC128B.128 [R9+0x13c00], desc[UR38][R2.64], !P0 ;  /* 0x13c0000002097fae */ /* 0x0007e8000c101d66 */
[----:B------:R3:W-:Y:S02]  /*20c70*/  LDGSTS.E.BYPASS.LTC128B.128 [R9+0x17c00], desc[UR38][R2.64+0x80], !P1 ;  /* 0x17c0008002097fae */ /* 0x0007e4000c901d66 */
.L_x_2010:
[----:B------:R-:W-:Y:S05]  /*20c80*/  BSYNC B0 ;  /* 0x0000000000007941 */ /* 0x000fea0003800000 */
.L_x_2009:
[----:B0--3--:R-:W3:Y:S01]  /*20c90*/  LDL R9, [R1] ;  /* 0x0000000001097983 */ /* 0x009ee20000100800 */
[----:B------:R-:W-:Y:S01]  /*20ca0*/  PLOP3.LUT P0, PT, PT, PT, PT, 0x80, 0x0 ;  /* 0x000000000000781c */ /* 0x000fe20003f0f070 */
[----:B------:R-:W-:Y:S01]  /*20cb0*/  NOP ;  /* 0x0000000000007918 */ /* 0x000fe20000000000 */
[----:B---3--:R-:W-:-:S11]  /*20cc0*/  VIADD R11, R9, 0x28800 ;  /* 0x00028800090b7836 */ /* 0x008fd60000000000 */
.L_x_2011:
[----:B------:R-:W3:Y:S01]  /*20cd0*/  LDL R2, [R1] ;  /* 0x0000000001027983 */ /* 0x000ee20000100800 */
[----:B------:R-:W-:Y:S02]  /*20ce0*/  PLOP3.LUT P1, PT, P1, P0, PT, 0xa2, 0x0 ;  /* 0x000000000000781c */ /* 0x000fe40000f21472 */
[----:B---3--:R-:W-:-:S08]  /*20cf0*/  @P0 R2UR P1, UR4, R2 ;  /* 0x00000000020402ca */ /* 0x008fd00000020000 */
[----:B------:R-:W-:-:S05]  /*20d00*/  @P0 PLOP3.LUT P0, PT, P1, PT, PT, 0x80, 0x0 ;  /* 0x000000000000081c */ /* 0x000fca0000f0f070 */
[----:B------:R-:W-:Y:S01]  /*20d10*/  @!P1 SYNCS.ARRIVE.TRANS64.RED.A0T1 RZ, [UR4+0x28800], RZ ;  /* 0x028800ffffff99a7 */ /* 0x000fe20008200404 */
[----:B------:R-:W-:Y:S07]  /*20d20*/  @!P1 ARRIVES.LDGSTSBAR.64.TRANSCNT [UR4+0x28800] ;  /* 0x02880000ff0099b0 */ /* 0x000fee0008000a84 */
[----:B------:R-:W-:Y:S05]  /*20d30*/  @P0 BRA.U.ANY `(.L_x_2011) ;  /* 0xfffffffd00e40947 */ /* 0x000fea000393ffff */
[----:B--2---:R-:W2:Y:S02]  /*20d40*/  LDL.LU R3, [R1+0x48] ;  /* 0x0000480001037983 */ /* 0x004ea40000300800 */
        /* <DEDUP_REMOVED lines=11> */
.L_x_2200:
[----:B------:R-:W-:Y:S05]  /*20e00*/  BSYNC B0 ;  /* 0x0000000000007941 */ /* 0x000fea0003800000 */
.L_x_2012:
[----:B------:R-:W2:Y:S04]  /*20e10*/  LDL R3, [R1+0x34] ;  /* 0x0000340001037983 */ /* 0x000ea80000100800 */
[----:B0-----:R-:W3:Y:S01]  /*20e20*/  LDL R2, [R1+0x28] ;  /* 0x0000280001027983 */ /* 0x001ee20000100800 */
[----:B------:R-:W-:Y:S01]  /*20e30*/  BSSY B0, `(.L_x_2014) ;  /* 0x00001f2000007945 */ /* 0x000fe20003800000 */
[----:B--2---:R-:W-:-:S05]  /*20e40*/  VIADD R0, R3, 0xfffffffe ;  /* 0xfffffffe03007836 */ /* 0x004fca0000000000 */
[----:B---3--:R-:W-:-:S13]  /*20e50*/  ISETP.GE.AND P0, PT, R0, R2, PT ;  /* 0x000000020000720c */ /* 0x008fda0003f06270 */
[----:B------:R-:W-:Y:S05]  /*20e60*/  @!P0 BRA `(.L_x_2015) ;  /* 0x0000001c00b88947 */ /* 0x000fea0003800000 */
[----:B------:R-:W-:Y:S01]  /*20e70*/  IMAD.MOV R8, RZ, RZ, -R3 ;  /* 0x000000ffff087224 */ /* 0x000fe200078e0a03 */
[----:B------:R-:W-:Y:S01]  /*20e80*/  LOP3.LUT R2, RZ, R2, RZ, 0x33, !PT ;  /* 0x00000002ff027212 */ /* 0x000fe200078e33ff */
[----:B------:R-:W-:Y:S03]  /*20e90*/  BSSY B2, `(.L_x_2016) ;  /* 0x00000a8000027945 */ /* 0x000fe60003800000 */
[----:B------:R-:W-:-:S05]  /*20ea0*/  VIADDMNMX R8, R8, 0x1, R2, !PT ;  /* 0x0000000108087846 */ /* 0x000fca0007800102 */
[----:B------:R-:W-:-:S05]  /*20eb0*/  IMAD.IADD R2, R3, 0x1, R8 ;  /* 0x0000000103027824 */ /* 0x000fca00078e0208 */
[----:B------:R-:W-:-:S04]  /*20ec0*/  LOP3.LUT R2, R2, 0x1, RZ, 0xc0, !PT ;  /* 0x0000000102027812 */ /* 0x000fc800078ec0ff */
[----:B------:R-:W-:-:S13]  /*20ed0*/  ISETP.NE.U32.AND P0, PT, R2, 0x1, PT ;  /* 0x000000010200780c */ /* 0x000fda0003f05070 */
[----:B------:R-:W-:Y:S05]  /*20ee0*/  @P0 BRA `(.L_x_2017) ;  /* 0x0000000800880947 */ /* 0x000fea0003800000 */
[----:B-1----:R-:W2:Y:S04]  /*20ef0*/  LDL R5, [R1+0x20] ;  /* 0x0000200001057983 */ /* 0x002ea80000100800 */
        /* <DEDUP_REMOVED lines=29> */
[----:B------:R-:W-:-:S05]  /*210d0*/  IMAD.WIDE.U32 R2, R7, UR6, R2 ;  /* 0x0000000607027c25 */ /* 0x000fca000f8e0002 */
[----:B------:R-:W-:Y:S02]  /*210e0*/  IADD3 R3, R4, R3, RZ ;  /* 0x0000000304037210 */ /* 0x000fe40007ffe0ff */
[----:B------:R-:W-:-:S04]  /*210f0*/  LEA R4, P0, R2, UR4, 0x2 ;  /* 0x0000000402047c11 */ /* 0x000fc8000f8010ff */
[----:B------:R-:W-:-:S05]  /*21100*/  LEA.HI.X R5, R2, UR5, R3, 0x2, P0 ;  /* 0x0000000502057c11 */ /* 0x000fca00080f1403 */
[----:B------:R0:W5:Y:S04]  /*21110*/  LDG.E R4, desc[UR38][R4.64] ;  /* 0x0000002604047981 */ /* 0x000168000c1e1900 */
.L_x_2020:
[----:B------:R-:W2:Y:S01]  /*21120*/  LDL R2, [R1] ;  /* 0x0000000001027983 */ /* 0x000ea20000100800 */
[----:B------:R-:W-:Y:S01]  /*21130*/  BSSY B3, `(.L_x_2021) ;  /* 0x0000005000037945 */ /* 0x000fe20003800000 */
[----:B--2---:R-:W-:Y:S01]  /*21140*/  IMAD R3, R6, 0x8, R2 ;  /* 0x0000000806037824 */ /* 0x004fe200078e0202 */
[----:B------:R-:W-:-:S04]  /*21150*/  SHF.L.U32 R2, R9, 0x1f, RZ ;  /* 0x0000001f09027819 */ /* 0x000fc800000006ff */
[----:B------:R-:W1:Y:S02]  /*21160*/  SYNCS.PHASECHK.TRANS64.TRYWAIT P0, [R3+URZ+0x28840], R2 ;  /* 0x02884002030075a7 */ /* 0x000e64000800017f */
[----:B-1----:R-:W-:Y:S05]  /*21170*/  @!P0 BRA `(.L_x_2022) ;  /* 0x0000005c00408947 */ /* 0x002fea0003800000 */
.L_x_2201:
[----:B------:R-:W-:Y:S05]  /*21180*/  BSYNC B3 ;  /* 0x0000000000037941 */ /* 0x000fea0003800000 */
.L_x_2021:
        /* <DEDUP_REMOVED lines=12> */
.L_x_2024:
[----:B------:R-:W-:Y:S05]  /*21250*/  BSYNC B3 ;  /* 0x0000000000037941 */ /* 0x000fea0003800000 */
.L_x_2023:
        /* <DEDUP_REMOVED lines=13> */
.L_x_2025:
        /* <DEDUP_REMOVED lines=16> */
.L_x_2026:
        /* <DEDUP_REMOVED lines=17> */
.L_x_2202:
[----:B------:R-:W-:Y:S05]  /*21540*/  BSYNC B3 ;  /* 0x0000000000037941 */ /* 0x000fea0003800000 */
.L_x_2027:
[----:B------:R1:W5:Y:S04]  /*21550*/  LDL R15, [R1] ;  /* 0x00000000010f7983 */ /* 0x0003680000100800 */
        /* <DEDUP_REMOVED lines=13> */
.L_x_2030:
[----:B------:R-:W-:Y:S05]  /*21630*/  BSYNC B3 ;  /* 0x0000000000037941 */ /* 0x000fea0003800000 */
.L_x_2029:
[----:B------:R-:W2:Y:S04]  /*21640*/  LDL R5, [R1+0x14] ;  /* 0x0000140001057983 */ /* 0x000ea80000100800 */
[----:B0-----:R-:W2:Y:S01]  /*21650*/  LDL.LU R3, [R1+0x8] ;  /* 0x0000080001037983 */ /* 0x001ea20000300800 */
[----:B------:R-:W-:Y:S01]  /*21660*/  R2UR UR10, R10 ;  /* 0x000000000a0a72ca */ /* 0x000fe200000e0000 */
[----:B-----5:R-:W-:Y:S01]  /*21670*/  IMAD R2, R7, 0x8, R15 ;  /* 0x0000000807027824 */ /* 0x020fe200078e020f */
[----:B------:R-:W-:Y:S01]  /*21680*/  R2UR UR6, R12 ;  /* 0x000000000c0672ca */ /* 0x000fe200000e0000 */
[----:B------:R-:W-:Y:S01]  /*21690*/  UIADD3 UR4, UP0, UR40, 0x470, URZ ;  /* 0x0000047028047890 */ /* 0x000fe2000ff1e03f */
[----:B------:R-:W-:Y:S01]  /*216a0*/  R2UR UR7, R13 ;  /* 0x000000000d0772ca */ /* 0x000fe200000e0000 */
[----:B------:R-:W-:Y:S01]  /*216b0*/  VIADD R2, R2, 0x28850 ;  /* 0x0002885002027836 */ /* 0x000fe20000000000 */
[----:B------:R-:W-:Y:S01]  /*216c0*/  LEA R7, R7, R15, 0xf ;  /* 0x0000000f07077211 */ /* 0x000fe200078e78ff */
[----:B------:R-:W-:Y:S01]  /*216d0*/  UIADD3.X UR5, URZ, UR41, URZ, UP0, !UPT ;  /* 0x000000293f057290 */ /* 0x000fe200087fe43f */
[----:B------:R-:W-:Y:S01]  /*216e0*/  PLOP3.LUT P0, PT, PT, PT, PT, 0x80, 0x0 ;  /* 0x000000000000781c */ /* 0x000fe20003f0f070 */
[----:B--2---:R-:W-:-:S02]  /*216f0*/  IMAD R3, R3, 0x80, R5 ;  /* 0x0000008003037824 */ /* 0x004fc400078e0205 */
[----:B------:R-:W-:-:S10]  /*21700*/  VIADD R5, R7, 0x400 ;  /* 0x0000040007057836 */ /* 0x000fd40000000000 */
.L_x_2031:
        /* <DEDUP_REMOVED lines=15> */
.L_x_2032:
        /* <DEDUP_REMOVED lines=12> */
.L_x_2019:
[----:B------:R-:W-:Y:S05]  /*218c0*/  BSYNC B1 ;  /* 0x0000000000017941 */ /* 0x000fea0003800000 */
.L_x_2018:
[----:B0-----:R-:W2:Y:S04]  /*218d0*/  LDL R0, [R1+0x34] ;  /* 0x0000340001007983 */ /* 0x001ea80000100800 */
[----:B------:R0:W-:Y:S04]  /*218e0*/  STL [R1+0x4], R6 ;  /* 0x0000040601007387 */ /* 0x0001e80000100800 */
[----:B------:R0:W-:Y:S02]  /*218f0*/  STL [R1+0x10], R9 ;  /* 0x0000100901007387 */ /* 0x0001e40000100800 */
[----:B0-2---:R-:W-:-:S07]  /*21900*/  VIADD R0, R0, 0xfffffffd ;  /* 0xfffffffd00007836 */ /* 0x005fce0000000000 */
.L_x_2017:
[----:B------:R-:W-:Y:S05]  /*21910*/  BSYNC B2 ;  /* 0x0000000000027941 */ /* 0x000fea0003800000 */
.L_x_2016:
[----:B------:R-:W2:Y:S01]  /*21920*/  LDL.LU R2, [R1+0x34] ;  /* 0x0000340001027983 */ /* 0x000ea20000300800 */
[----:B------:R-:W-:Y:S01]  /*21930*/  VIADD R8, R8, 0xfffffffe ;  /* 0xfffffffe08087836 */ /* 0x000fe20000000000 */
[----:B--2---:R-:W-:-:S04]  /*21940*/  LOP3.LUT R2, RZ, R2, RZ, 0x33, !PT ;  /* 0x00000002ff027212 */ /* 0x004fc800078e33ff */
[----:B------:R-:W-:-:S13]  /*21950*/  ISETP.NE.AND P0, PT, R8, R2, PT ;  /* 0x000000020800720c */ /* 0x000fda0003f05270 */
[----:B------:R-:W-:Y:S05]  /*21960*/  @!P0 BRA `(.L_x_2015) ;  /* 0x0000001000f88947 */ /* 0x000fea0003800000 */
[----:B------:R-:W-:-:S07]  /*21970*/  IMAD.MOV.U32 R9, RZ, RZ, R17 ;  /* 0x000000ffff097224 */ /* 0x000fce00078e0011 */
.L_x_2063:
[----:B--2---:R-:W2:Y:S04]  /*21980*/  LDL R4, [R1+0x20] ;  /* 0x0000200001047983 */ /* 0x004ea80000100800 */
[----:B------:R-:W3:Y:S04]  /*21990*/  LDL R3, [R1+0x4] ;  /* 0x0000040001037983 */ /* 0x000ee80000100800 */
        /* <DEDUP_REMOVED lines=34> */
.L_x_2035:
[----:B------:R-:W2:Y:S01]  /*21bc0*/  LDL R2, [R1] ;  /* 0x0000000001027983 */ /* 0x000ea20000100800 */
[----:B------:R-:W-:Y:S01]  /*21bd0*/  BSSY B2, `(.L_x_2036) ;  /* 0x0000005000027945 */ /* 0x000fe20003800000 */
[----:B--2---:R-:W-:Y:S01]  /*21be0*/  IMAD R3, R4, 0x8, R2 ;  /* 0x0000000804037824 */ /* 0x004fe200078e0202 */
[----:B------:R-:W-:-:S04]  /*21bf0*/  SHF.L.U32 R2, R5, 0x1f, RZ ;  /* 0x0000001f05027819 */ /* 0x000fc800000006ff */
[----:B------:R-:W1:Y:S02]  /*21c00*/  SYNCS.PHASECHK.TRANS64.TRYWAIT P0, [R3+URZ+0x28840], R2 ;  /* 0x02884002030075a7 */ /* 0x000e64000800017f */
[----:B-1----:R-:W-:Y:S05]  /*21c10*/  @!P0 BRA `(.L_x_2037) ;  /* 0x0000005000c08947 */ /* 0x002fea0003800000 */
.L_x_2203:
[----:B------:R-:W-:Y:S05]  /*21c20*/  BSYNC B2 ;  /* 0x0000000000027941 */ /* 0x000fea0003800000 */
.L_x_2036:
        /* <DEDUP_REMOVED lines=12> */
.L_x_2039:
[----:B------:R-:W-:Y:S05]  /*21cf0*/  BSYNC B2 ;  /* 0x0000000000027941 */ /* 0x000fea0003800000 */
.L_x_2038:
[----:B-1----:R-:W2:Y:S04]  /*21d00*/  LDL R2, [R1] ;  /* 0x0000000001027983 */ /* 0x002ea80000100800 */
        /* <DEDUP_REMOVED lines=11> */
[----:B------:R-:W-:-:S07]  /*21dc0*/  VIADD R7, R2, 0x18400 ;  /* 0x0001840002077836 */ /* 0x000fce0000000000 */
.L_x_2040:
        /* <DEDUP_REMOVED lines=16> */
.L_x_2041:
        /* <DEDUP_REMOVED lines=17> */
.L_x_2204:
[----:B------:R-:W-:Y:S05]  /*21fe0*/  BSYNC B2 ;  /* 0x0000000000027941 */ /* 0x000fea0003800000 */
.L_x_2042:
        /* <DEDUP_REMOVED lines=11> */
.L_x_2045:
[----:B------:R-:W-:Y:S05]  /*220a0*/  BSYNC B2 ;  /* 0x0000000000027941 */ /* 0x000fea0003800000 */
.L_x_2044:
        /* <DEDUP_REMOVED lines=14> */
.L_x_2046:
        /* <DEDUP_REMOVED lines=15> */
.L_x_2047:
        /* <DEDUP_REMOVED lines=11> */
[----:B------:R-:W-:-:S07]  /*22330*/  MOV R17, R9 ;  /* 0x0000000900117202 */ /* 0x000fce0000000f00 */
.L_x_2034:
[----:B------:R-:W-:Y:S05]  /*22340*/  BSYNC B1 ;  /* 0x0000000000017941 */ /* 0x000fea0003800000 */
.L_x_2033:
        /* <DEDUP_REMOVED lines=17> */
[----:B------:R-:W2:Y:S01]  /*22460*/  LDL R14, [R1+0x24] ;  /* 0x00002400010e7983 */ /* 0x000ea20000100800 */
[----:B0-----:R-:W0:Y:S01]  /*22470*/  LDC R8, c[0x0][0x43c] ;  /* 0x00010f00ff087b82 */ /* 0x001e220000000800 */
        /* <DEDUP_REMOVED lines=15> */
[----:B------:R-:W-:-:S06]  /*22570*/  LEA.HI.X R9, R2, UR5, R3, 0x2, P0 ;  /* 0x0000000502097c11 */ /* 0x000fcc00080f1403 */
[----:B------:R2:W5:Y:S03]  /*22580*/  LDG.E R9, desc[UR38][R8.64] ;  /* 0x0000002608097981 */ /* 0x000566000c1e1900 */
.L_x_2050:
[----:B------:R-:W3:Y:S01]  /*22590*/  LDL R2, [R1] ;  /* 0x0000000001027983 */ /* 0x000ee20000100800 */
[----:B------:R-:W-:Y:S01]  /*225a0*/  SHF.L.U32 R3, R10, 0x1f, RZ ;  /* 0x0000001f0a037819 */ /* 0x000fe200000006ff */
[----:B------:R-:W-:Y:S01]  /*225b0*/  BSSY B2, `(.L_x_2051) ;  /* 0x0000004000027945 */ /* 0x000fe20003800000 */
[----:B---3--:R-:W-:-:S04]  /*225c0*/  IMAD R2, R12, 0x8, R2 ;  /* 0x000000080c027824 */ /* 0x008fc800078e0202 */
[----:B------:R-:W3:Y:S02]  /*225d0*/  SYNCS.PHASECHK.TRANS64.TRYWAIT P0, [R2+URZ+0x28840], R3 ;  /* 0x02884003020075a7 */ /* 0x000ee4000800017f */
[----:B---3--:R-:W-:Y:S05]  /*225e0*/  @!P0 BRA `(.L_x_2052) ;  /* 0x0000004800748947 */ /* 0x008fea0003800000 */
.L_x_2205:
[----:B------:R-:W-:Y:S05]  /*225f0*/  BSYNC B2 ;  /* 0x0000000000027941 */ /* 0x000fea0003800000 */
.L_x_2051:
[----:B0-2---:R-:W0:Y:S01]  /*22600*/  S2R R8, SR_TID.X ;  /* 0x0000000000087919 */ /* 0x005e220000002100 */
[----:B------:R-:W-:Y:S01]  /*22610*/  BSSY B2, `(.L_x_2053) ;  /* 0x000000b000027945 */ /* 0x000fe20003800000 */
[----:B0-----:R-:W-:-:S04]  /*22620*/  LOP3.LUT R8, R8, 0x7f, RZ, 0xc0, !PT ;  /* 0x0000007f08087812 */ /* 0x001fc800078ec0ff */
[----:B------:R-:W-:-:S13]  /*22630*/  ISETP.NE.AND P1, PT, R8, RZ, PT ;  /* 0x000000ff0800720c */ /* 0x000fda0003f25270 */
[----:B------:R-:W-:Y:S05]  /*22640*/  @P1 BRA `(.L_x_2054) ;  /* 0x00000000001c1947 */ /* 0x000fea0003800000 */
[----:B------:R-:W0:Y:S01]  /*22650*/  S2R R8, SR_TID.X ;  /* 0x0000000000087919 */ /* 0x000e220000002100 */
[----:B---3--:R-:W-:-:S04]  /*22660*/  IMAD.MOV.U32 R3, RZ, RZ, 0x8000 ;  /* 0x00008000ff037424 */ /* 0x008fc800078e00ff */
[----:B------:R2:W-:Y:S01]  /*22670*/  SYNCS.ARRIVE.TRANS64 RZ, [R2+URZ+0x28830], R3 ;  /* 0x0288300302ff79a7 */ /* 0x0005e2000800003f */
[----:B0-----:R-:W-:-:S04]  /*22680*/  LOP3.LUT R8, R8, 0x1f, RZ, 0xc0, !PT ;  /* 0x0000001f08087812 */ /* 0x001fc800078ec0ff */
[----:B------:R-:W-:-:S13]  /*22690*/  ISETP.NE.AND P0, PT, R8, RZ, PT ;  /* 0x000000ff0800720c */ /* 0x000fda0003f05270 */
[----:B--2---:R-:W-:Y:S05]  /*226a0*/  @!P0 BRA `(.L_x_2054) ;  /* 0x0000000000048947 */ /* 0x004fea0003800000 */
[----:B------:R-:W-:Y:S01]  /*226b0*/  BPT.TRAP 0x1 ;  /* 0x000000040000795c */ /* 0x000fe20000300000 */
.L_x_2054:
[----:B------:R-:W-:Y:S05]  /*226c0*/  BSYNC B2 ;  /* 0x0000000000027941 */ /* 0x000fea0003800000 */
.L_x_2053:
[----:B---3--:R-:W2:Y:S04]  /*226d0*/  LDL R2, [R1+0x4] ;  /* 0x0000040001027983 */ /* 0x008ea80000100800 */
[----:B-1----:R-:W3:Y:S04]  /*226e0*/  LDL R10, [R1] ;  /* 0x00000000010a7983 */ /* 0x002ee80000100800 */
        /* <DEDUP_REMOVED lines=13> */
.L_x_2055:
        /* <DEDUP_REMOVED lines=12> */
[----:B------:R-:W-:Y:S01]  /*22880*/  UMOV UR6, 0x0 ;  /* 0x0000000000067882 */ /* 0x000fe20000000000 */
[----:B------:R-:W-:Y:S01]  /*22890*/  IADD3 R2, R2, 0x1c400, RZ ;  /* 0x0001c40002027810 */ /* 0x000fe20007ffe0ff */
[----:B------:R-:W-:Y:S01]  /*228a0*/  UMOV UR7, 0x14f00000 ;  /* 0x14f0000000077882 */ /* 0x000fe20000000000 */
[----:B------:R-:W-:-:S15]  /*228b0*/  R2UR UR10, R10 ;  /* 0x000000000a0a72ca */ /* 0x000fde00000e0000 */
.L_x_2056:
        /* <DEDUP_REMOVED lines=15> */
.L_x_2206:
[----:B------:R-:W-:Y:S05]  /*229b0*/  BSYNC B2 ;  /* 0x0000000000027941 */ /* 0x000fea0003800000 */
.L_x_2057:
        /* <DEDUP_REMOVED lines=11> */
.L_x_2060:
[----:B------:R-:W-:Y:S05]  /*22a70*/  BSYNC B2 ;  /* 0x0000000000027941 */ /* 0x000fea0003800000 */
.L_x_2059:
        /* <DEDUP_REMOVED lines=13> */
.L_x_2061:
        /* <DEDUP_REMOVED lines=15> */
.L_x_2062:
        /* <DEDUP_REMOVED lines=12> */
.L_x_2049:
[----:B------:R-:W-:Y:S05]  /*22d00*/  BSYNC B1 ;  /* 0x0000000000017941 */ /* 0x000fea0003800000 */
.L_x_2048:
[----:B------:R-:W3:Y:S01]  /*22d10*/  LDL R2, [R1+0x28] ;  /* 0x0000280001027983 */ /* 0x000ee20000100800 */
[----:B------:R-:W-:Y:S01]  /*22d20*/  VIADD R0, R0, 0xfffffffe ;  /* 0xfffffffe00007836 */ /* 0x000fe20000000000 */
[----:B---3--:R-:W-:-:S13]  /*22d30*/  ISETP.GT.AND P0, PT, R6, R2, PT ;  /* 0x000000020600720c */ /* 0x008fda0003f04270 */
[----:B------:R-:W-:Y:S05]  /*22d40*/  @P0 BRA `(.L_x_2063) ;  /* 0xffffffec000c0947 */ /* 0x000fea000383ffff */
.L_x_2015:
[----:B------:R-:W-:Y:S05]  /*22d50*/  BSYNC B0 ;  /* 0x0000000000007941 */ /* 0x000fea0003800000 */
.L_x_2014:
[----:B------:R-:W3:Y:S01]  /*22d60*/  S2R R3, SR_TID.X ;  /* 0x0000000000037919 */ /* 0x000ee20000002100 */
[----:B------:R-:W-:Y:S01]  /*22d70*/  BSSY B0, `(.L_x_2064) ;  /* 0x0000010000007945 */ /* 0x000fe20003800000 */
[----:B---3--:R-:W-:-:S04]  /*22d80*/  LOP3.LUT R3, R3, 0x7f, RZ, 0xc0, !PT ;  /* 0x0000007f03037812 */ /* 0x008fc800078ec0ff */
[----:B------:R-:W-:-:S13]  /*22d90*/  ISETP.NE.AND P0, PT, R3, RZ, PT ;  /* 0x000000ff0300720c */ /* 0x000fda0003f05270 */
[----:B------:R-:W-:Y:S05]  /*22da0*/  @P0 BRA `(.L_x_2065) ;  /* 0x0000000000300947 */ /* 0x000fea0003800000 */
[----:B------:R-:W3:Y:S01]  /*22db0*/  S2R R2, SR_LANEID ;  /* 0x0000000000027919 */ /* 0x000ee20000000000 */
[----:B------:R-:W-:Y:S01]  /*22dc0*/  VOTEU.ANY UR4, UPT, PT ;  /* 0x0000000000047886 */ /* 0x000fe200038e0100 */
[----:B-1----:R-:W1:Y:S01]  /*22dd0*/  LDC.64 R4, c[0x0][0xc60] ;  /* 0x00031800ff047b82 */ /* 0x002e620000000a00 */
[----:B------:R-:W3:Y:S02]  /*22de0*/  FLO.U32 R0, UR4 ;  /* 0x0000000400007d00 */ /* 0x000ee400080e0000 */
[----:B---3--:R-:W-:-:S06]  /*22df0*/  ISETP.EQ.U32.AND P0, PT, R0, R2, PT ;  /* 0x000000020000720c */ /* 0x008fcc0003f02070 */
[----:B------:R-:W1:Y:S07]  /*22e00*/  POPC R2, UR4 ;  /* 0x0000000400027d09 */ /* 0x000e6e0008000000 */
[----:B-1----:R-:W3:Y:S04]  /*22e10*/  @P0 ATOMG.E.ADD.STRONG.GPU PT, R2, desc[UR38][R4.64], R2 ;  /* 0x00000002040209a8 */ /* 0x002ee800081ee1e6 */
[----:B---3--:R1:W3:Y:S02]  /*22e20*/  SHFL.IDX PT, R2, R2, R0, 0x1f ;  /* 0x00001f0002027589 */ /* 0x0082e400000e0000 */
[----:B-1----:R-:W1:Y:S02]  /*22e30*/  S2R R0, SR_LTMASK ;  /* 0x0000000000007919 */ /* 0x002e640000003900 */
[----:B-1----:R-:W-:-:S06]  /*22e40*/  LOP3.LUT R0, R0, UR4, RZ, 0xc0, !PT ;  /* 0x0000000400007c12 */ /* 0x002fcc000f8ec0ff */
[----:B------:R-:W3:Y:S02]  /*22e50*/  POPC R0, R0 ;  /* 0x0000000000007309 */ /* 0x000ee40000000000 */
[----:B---3--:R-:W-:-:S07]  /*22e60*/  IADD3 R16, R2, UR36, R0 ;  /* 0x0000002402107c10 */ /* 0x008fce000fffe000 */
.L_x_2065:
[----:B------:R-:W-:Y:S05]  /*22e70*/  BSYNC B0 ;  /* 0x0000000000007941 */ /* 0x000fea0003800000 */
.L_x_2064:
[----:B------:R-:W3:Y:S01]  /*22e80*/  LDL R0, [R1+0x20] ;  /* 0x0000200001007983 */ /* 0x000ee20000100800 */
[----:B------:R-:W-:Y:S01]  /*22e90*/  BSSY B0, `(.L_x_2066) ;  /* 0x000003e000007945 */ /* 0x000fe20003800000 */
[----:B---3--:R-:W-:-:S13]  /*22ea0*/  LOP3.LUT P0, RZ, R0, 0x1, RZ, 0xc0, !PT ;  /* 0x0000000100ff7812 */ /* 0x008fda000780c0ff */
[----:B------:R-:W-:Y:S05]  /*22eb0*/  @!P0 BRA `(.L_x_2067) ;  /* 0x0000000000ec8947 */ /* 0x000fea0003800000 */
[----:B------:R-:W3:Y:S04]  /*22ec0*/  LDL R4, [R1] ;  /* 0x0000000001047983 */ /* 0x000ee80000100800 */
[----:B------:R-:W3:Y:S04]  /*22ed0*/  LDL R0, [R1+0x4] ;  /* 0x0000040001007983 */ /* 0x000ee80000100800 */
[----:B------:R-:W4:Y:S01]  /*22ee0*/  LDL R2, [R1+0x10] ;  /* 0x0000100001027983 */ /* 0x000f220000100800 */
[----:B------:R-:W-:Y:S01]  /*22ef0*/  BSSY B1, `(.L_x_2068) ;  /* 0x0000006000017945 */ /* 0x000fe20003800000 */
[----:B------:R-:W-:Y:S01]  /*22f00*/  ISETP.NE.AND P1, PT, R3, RZ, PT ;  /* 0x000000ff0300720c */ /* 0x000fe20003f25270 */
[----:B---3--:R-:W-:Y:S01]  /*22f10*/  IMAD R0, R0, 0x8, R4 ;  /* 0x0000000800007824 */ /* 0x008fe200078e0204 */
[----:B----4-:R-:W-:-:S04]  /*22f20*/  SHF.L.U32 R2, R2, 0x1f, RZ ;  /* 0x0000001f02027819 */ /* 0x010fc800000006ff */
[----:B------:R-:W3:Y:S02]  /*22f30*/  SYNCS.PHASECHK.TRANS64.TRYWAIT P0, [R0+URZ+0x28860], R2 ;  /* 0x02886002000075a7 */ /* 0x000ee4000800017f */
[----:B---3--:R-:W-:Y:S05]  /*22f40*/  @!P0 BRA `(.L_x_2069) ;  /* 0x0000004000448947 */ /* 0x008fea0003800000 */
.L_x_2207:
[----:B------:R-:W-:Y:S05]  /*22f50*/  BSYNC B1 ;  /* 0x0000000000017941 */ /* 0x000fea0003800000 */
.L_x_2068:
[----:B------:R-:W-:Y:S04]  /*22f60*/  BSSY B1, `(.L_x_2070) ;  /* 0x0000009000017945 */ /* 0x000fe80003800000 */
        /* <DEDUP_REMOVED lines=8> */
.L_x_2071:
[----:B------:R-:W-:Y:S05]  /*22ff0*/  BSYNC B1 ;  /* 0x0000000000017941 */ /* 0x000fea0003800000 */
.L_x_2070:
[----:B-1----:R-:W4:Y:S04]  /*23000*/  LDL.LU R5, [R1+0x14] ;  /* 0x0000140001057983 */ /* 0x002f280000300800 */
[----:B------:R-:W4:Y:S04]  /*23010*/  LDL.LU R3, [R1+0x8] ;  /* 0x0000080001037983 */ /* 0x000f280000300800 */
[----:B------:R-:W5:Y:S04]  /*23020*/  LDL R4, [R1] ;  /* 0x0000000001047983 */ /* 0x000f680000100800 */
[----:B---3--:R-:W5:Y:S01]  /*23030*/  LDL R2, [R1+0x4] ;  /* 0x0000040001027983 */ /* 0x008f620000100800 */
        /* <DEDUP_REMOVED lines=8> */
[----:B-----5:R-:W-:-:S04]  /*230c0*/  IMAD R2, R2, 0x8000, R4 ;  /* 0x0000800002027824 */ /* 0x020fc800078e0204 */
[----:B------:R-:W-:-:S07]  /*230d0*/  VIADD R4, R2, 0x400 ;  /* 0x0000040002047836 */ /* 0x000fce0000000000 */
.L_x_2072:
        /* <DEDUP_REMOVED lines=10> */
[----:B------:R-:W-:Y:S01]  /*23180*/  PLOP3.LUT P0, PT, PT, PT, PT, 0x80, 0x0 ;  /* 0x000000000000781c */ /* 0x000fe20003f0f070 */
[----:B------:R-:W-:Y:S01]  /*23190*/  VIADD R2, R2, 0x4400 ;  /* 0x0000440002027836 */ /* 0x000fe20000000000 */
[----:B------:R-:W-:Y:S01]  /*231a0*/  UMOV UR6, 0x0 ;  /* 0x0000000000067882 */ /* 0x000fe20000000000 */
[----:B------:R-:W-:Y:S01]  /*231b0*/  UMOV UR7, 0x14f00000 ;  /* 0x14f0000000077882 */ /* 0x000fe20000000000 */
[----:B------:R-:W-:-:S09]  /*231c0*/  UMOV UR10, 0x40 ;  /* 0x00000040000a7882 */ /* 0x000fd20000000000 */
.L_x_2073:
        /* <DEDUP_REMOVED lines=10> */
.L_x_2067:
[----:B------:R-:W-:Y:S05]  /*23270*/  BSYNC B0 ;  /* 0x0000000000007941 */ /* 0x000fea0003800000 */
.L_x_2066:
[----:B-1----:R-:W3:Y:S04]  /*23280*/  LDL.LU R5, [R1+0x4] ;  /* 0x0000040001057983 */ /* 0x002ee80000300800 */
[----:B------:R-:W4:Y:S01]  /*23290*/  LDL.LU R4, [R1+0x10] ;  /* 0x0000100001047983 */ /* 0x000f220000300800 */
[----:B---3--:R-:W-:-:S05]  /*232a0*/  VIADD R0, R5, 0x1 ;  /* 0x0000000105007836 */ /* 0x008fca0000000000 */
[----:B------:R-:W-:-:S04]  /*232b0*/  ISETP.NE.AND P0, PT, R0, 0x2, PT ;  /* 0x000000020000780c */ /* 0x000fc80003f05270 */
[----:B------:R-:W-:Y:S02]  /*232c0*/  SEL R2, RZ, 0x1, P0 ;  /* 0x00000001ff027807 */ /* 0x000fe40000000000 */
[----:B------:R-:W-:Y:S02]  /*232d0*/  SEL R0, R0, RZ, P0 ;  /* 0x000000ff00007207 */ /* 0x000fe40000000000 */
[----:B----4-:R-:W-:-:S03]  /*232e0*/  LOP3.LUT R4, R4, R2, RZ, 0x3c, !PT ;  /* 0x0000000204047212 */ /* 0x010fc600078e3cff */
[----:B------:R1:W-:Y:S04]  /*232f0*/  STL [R1+0x4], R0 ;  /* 0x0000040001007387 */ /* 0x0003e80000100800 */
[----:B------:R1:W-:Y:S02]  /*23300*/  STL [R1+0x10], R4 ;  /* 0x0000100401007387 */ /* 0x0003e40000100800 */
.L_x_1994:
[----:B------:R-:W-:Y:S05]  /*23310*/  BSYNC B7 ;  /* 0x0000000000077941 */ /* 0x000fea0003800000 */
.L_x_1992:
[----:B-1----:R-:W3:Y:S02]  /*23320*/  LDL R0, [R1+0x20] ;  /* 0x0000200001007983 */ /* 0x002ee40000100800 */
[----:B---3--:R-:W-:-:S13]  /*23330*/  LOP3.LUT P0, RZ, R0, 0x2, RZ, 0xc0, !PT ;  /* 0x0000000200ff7812 */ /* 0x008fda000780c0ff */
[----:B------:R-:W-:Y:S05]  /*23340*/  @!P0 BRA `(.L_x_2074) ;  /* 0x0000000000288947 */ /* 0x000fea0003800000 */
[----:B------:R-:W-:Y:S05]  /*23350*/  WARPSYNC.ALL ;  /* 0x0000000000007948 */ /* 0x000fea0003800000 */
[----:B------:R-:W1:Y:S08]  /*23360*/  S2UR UR5, SR_CgaCtaId ;  /* 0x00000000000579c3 */ /* 0x000e700000008800 */
[----:B------:R-:W-:Y:S06]  /*23370*/  BAR.SYNC.DEFER_BLOCKING 0x5, 0x180 ;  /* 0x0146000000007b1d */ /* 0x000fec0000010000 */
[----:B------:R-:W-:-:S02]  /*23380*/  UMOV UR4, 0x400 ;  /* 0x0000040000047882 */ /* 0x000fc40000000000 */
[----:B-1----:R-:W-:-:S06]  /*23390*/  ULEA UR4, UR5, UR4, 0x18 ;  /* 0x0000000405047291 */ /* 0x002fcc000f8ec03f */
[----:B------:R-:W-:-:S05]  /*233a0*/  IMAD.U32 R0, RZ, RZ, UR4 ;  /* 0x00000004ff007e24 */ /* 0x000fca000f8e00ff */
[----:B------:R3:W4:Y:S04]  /*233b0*/  LDS.128 R16, [R0+0x288d0] ;  /* 0x0288d00000107984 */ /* 0x0007280000000c00 */
[----:B------:R3:W-:Y:S01]  /*233c0*/  STL [R1], R0 ;  /* 0x0000000001007387 */ /* 0x0007e20000100800 */
[----:B------:R-:W-:Y:S06]  /*233d0*/  BAR.ARV 0x4, 0x180 ;  /* 0x0106000000007b1d */ /* 0x000fec0000002000 */
[----:B------:R-:W-:Y:S05]  /*233e0*/  BRA `(.L_x_2075) ;  /* 0x0000000800d87947 */ /* 0x000fea0003800000 */
.L_x_2074:
        /* <DEDUP_REMOVED lines=10> */
[----:B------:R1:W3:Y:S01]  /*23490*/  @!P1 LDG.E R2, desc[UR38][R2.64] ;  /* 0x0000002602029981 */ /* 0x0002e2000c1e1900 */
[C---:B------:R-:W-:Y:S02]  /*234a0*/  ISETP.GE.U32.AND P2, PT, R6.reuse, 0x2, PT ;  /* 0x000000020600780c */ /* 0x040fe40003f46070 */
[C---:B------:R-:W-:Y:S02]  /*234b0*/  ISETP.GE.U32.AND P3, PT, R6.reuse, 0x4, PT ;  /* 0x000000040600780c */ /* 0x040fe40003f66070 */
[C---:B------:R-:W-:Y:S02]  /*234c0*/  ISETP.GE.U32.AND P4, PT, R6.reuse, 0x8, PT ;  /* 0x000000080600780c */ /* 0x040fe40003f86070 */
[C---:B------:R-:W-:Y:S01]  /*234d0*/  ISETP.GE.U32.AND P5, PT, R6.reuse, 0x10, PT ;  /* 0x000000100600780c */ /* 0x040fe20003fa6070 */
[----:B-1----:R-:W-:Y:S02]  /*234e0*/  IMAD.MOV.U32 R3, RZ, RZ, RZ ;  /* 0x000000ffff037224 */ /* 0x002fe400078e00ff */
[----:B---3--:R-:W-:Y:S01]  /*234f0*/  @!P1 IMAD.MOV.U32 R3, RZ, RZ, R2 ;  /* 0x000000ffff039224 */ /* 0x008fe200078e0002 */
[----:B------:R-:W-:-:S04]  /*23500*/  ISETP.NE.AND P1, PT, R6, RZ, PT ;  /* 0x000000ff0600720c */ /* 0x000fc80003f25270 */
[----:B------:R-:W1:Y:S02]  /*23510*/  SHFL.UP PT, R2, R3, 0x1, RZ ;  /* 0x0420000003027989 */ /* 0x000e6400000e00ff */
[----:B-1----:R-:W-:-:S05]  /*23520*/  SEL R0, R2, RZ, P1 ;  /* 0x000000ff02007207 */ /* 0x002fca0000800000 */
[----:B------:R-:W-:Y:S02]  /*23530*/  IMAD.IADD R2, R3, 0x1, R0 ;  /* 0x0000000103027824 */ /* 0x000fe400078e0200 */
[----:B------:R-:W-:Y:S04]  /*23540*/  SHFL.IDX PT, R0, R16, RZ, 0x1f ;  /* 0x00001fff10007589 */ /* 0x000fe800000e0000 */
        /* <DEDUP_REMOVED lines=12> */
[----:B------:R1:W3:Y:S04]  /*23610*/  SHFL.IDX PT, R5, R16, 0x1, 0x1f ;  /* 0x00201f0010057f89 */ /* 0x0002e800000e0000 */
[----:B------:R1:W4:Y:S02]  /*23620*/  SHFL.IDX PT, R16, R2, 0x1f, 0x1f ;  /* 0x03e01f0002107f89 */ /* 0x00032400000e0000 */
.L_x_2217:
[----:B------:R-:W-:Y:S02]  /*23630*/  ULDC UR4, c[0x0][0xc38] ;  /* 0x00030e0000047ab9 */ /* 0x000fe40000000800 */
[----:B------:R-:W-:-:S04]  /*23640*/  IMAD.U32 R4, RZ, RZ, UR4 ;  /* 0x00000004ff047e24 */ /* 0x000fc8000f8e00ff */
[----:B-1--4-:R-:W-:-:S04]  /*23650*/  IMAD R16, R16, R4, RZ ;  /* 0x0000000410107224 */ /* 0x012fc800078e02ff */
[----:B---3--:R-:W-:-:S05]  /*23660*/  IMAD.IADD R5, R5, 0x1, R16 ;  /* 0x0000000105057824 */ /* 0x008fca00078e0210 */
[----:B------:R-:W-:-:S13]  /*23670*/  ISETP.GT.AND P6, PT, R5, R0, PT ;  /* 0x000000000500720c */ /* 0x000fda0003fc4270 */
[----:B------:R-:W-:Y:S05]  /*23680*/  @P6 BRA `(.L_x_2077) ;  /* 0x00000000009c6947 */ /* 0x000fea0003800000 */
.L_x_2082:
[----:B-1----:R-:W1:Y:S01]  /*23690*/  LDC R3, c[0x0][0xc3c] ;  /* 0x00030f00ff037b82 */ /* 0x002e620000000800 */
[----:B------:R-:W-:-:S05]  /*236a0*/  VIADD R19, R19, 0x1f ;  /* 0x0000001f13137836 */ /* 0x000fca0000000000 */
[----:B-1----:R-:W-:-:S13]  /*236b0*/  ISETP.GE.AND P6, PT, R19, R3, PT ;  /* 0x000000031300720c */ /* 0x002fda0003fc6270 */
[----:B------:R-:W-:Y:S05]  /*236c0*/  @P6 BRA `(.L_x_2078) ;  /* 0x0000000400d46947 */ /* 0x000fea0003800000 */
[----:B------:R-:W1:Y:S01]  /*236d0*/  S2R R2, SR_TID.X ;  /* 0x0000000000027919 */ /* 0x000e620000002100 */
[----:B------:R-:W-:Y:S01]  /*236e0*/  BSSY B0, `(.L_x_2079) ;  /* 0x0000009000007945 */ /* 0x000fe20003800000 */
[----:B-1----:R-:W-:-:S04]  /*236f0*/  LOP3.LUT R2, R2, 0x1f, RZ, 0xc0, !PT ;  /* 0x0000001f02027812 */ /* 0x002fc800078ec0ff */
[----:B------:R-:W-:-:S04]  /*23700*/  IADD3 R4, R19, R2, RZ ;  /* 0x0000000213047210 */ /* 0x000fc80007ffe0ff */
[----:B------:R-:W-:Y:S01]  /*23710*/  ISETP.GE.OR P6, PT, R4, R3, !P0 ;  /* 0x000000030400720c */ /* 0x000fe200047c6670 */
[----:B------:R-:W-:-:S12]  /*23720*/  IMAD.MOV.U32 R3, RZ, RZ, RZ ;  /* 0x000000ffff037224 */ /* 0x000fd800078e00ff */
[----:B------:R-:W-:Y:S05]  /*23730*/  @P6 BRA `(.L_x_2080) ;  /* 0x00000000000c6947 */ /* 0x000fea0003800000 */
[----:B------:R-:W1:Y:S02]  /*23740*/  LDC.64 R2, c[0x0][0xc80] ;  /* 0x00032000ff027b82 */ /* 0x000e640000000a00 */
[----:B-1----:R-:W-:-:S06]  /*23750*/  IMAD.WIDE R2, R4, 0x4, R2 ;  /* 0x0000000404027825 */ /* 0x002fcc00078e0202 */
[----:B------:R1:W5:Y:S02]  /*23760*/  LDG.E R3, desc[UR38][R2.64] ;  /* 0x0000002602037981 */ /* 0x000364000c1e1900 */
.L_x_2080:
[----:B------:R-:W-:Y:S05]  /*23770*/  BSYNC B0 ;  /* 0x0000000000007941 */ /* 0x000fea0003800000 */
.L_x_2079:
        /* <DEDUP_REMOVED lines=17> */
[----:B------:R1:W3:Y:S02]  /*23890*/  SHFL.IDX PT, R16, R2, 0x1f, 0x1f ;  /* 0x03e01f0002107f89 */ /* 0x0002e400000e0000 */
.L_x_2225:
[----:B------:R-:W-:Y:S02]  /*238a0*/  ULDC UR4, c[0x0][0xc38] ;  /* 0x00030e0000047ab9 */ /* 0x000fe40000000800 */
[----:B------:R-:W-:-:S04]  /*238b0*/  IMAD.U32 R4, RZ, RZ, UR4 ;  /* 0x00000004ff047e24 */ /* 0x000fc8000f8e00ff */
[----:B---3--:R-:W-:-:S04]  /*238c0*/  IMAD R16, R16, R4, RZ ;  /* 0x0000000410107224 */ /* 0x008fc800078e02ff */
[----:B------:R-:W-:-:S05]  /*238d0*/  IMAD.IADD R5, R16, 0x1, R5 ;  /* 0x0000000110057824 */ /* 0x000fca00078e0205 */
[----:B------:R-:W-:-:S13]  /*238e0*/  ISETP.GT.AND P6, PT, R5, R0, PT ;  /* 0x000000000500720c */ /* 0x000fda0003fc4270 */
[----:B------:R-:W-:Y:S05]  /*238f0*/  @!P6 BRA `(.L_x_2082) ;  /* 0xfffffffc0064e947 */ /* 0x000fea000383ffff */
.L_x_2077:
[----:B------:R-:W-:Y:S01]  /*23900*/  IMAD.IADD R16, R5, 0x1, -R16 ;  /* 0x0000000105107824 */ /* 0x000fe200078e0a10 */
[----:B------:R-:W-:-:S03]  /*23910*/  UMOV UR4, 0xffffffff ;  /* 0xffffffff00047882 */ /* 0x000fc60000000000 */
[----:B------:R-:W-:-:S05]  /*23920*/  IMAD R5, R2, R4, R16 ;  /* 0x0000000402057224 */ /* 0x000fca00078e0210 */
[----:B------:R-:W-:Y:S01]  /*23930*/  ISETP.GT.AND P6, PT, R5, R0, PT ;  /* 0x000000000500720c */ /* 0x000fe20003fc4270 */
[----:B------:R-:W-:-:S12]  /*23940*/  BRA.DIV UR4, `(.L_x_2083) ;  /* 0x0000003e04e87947 */ /* 0x000fd8000b800000 */
[----:B------:R-:W-:-:S04]  /*23950*/  VOTE.ANY R5, PT, !P6 ;  /* 0x0000000000057806 */ /* 0x000fc800070e0100 */
[----:B------:R-:W3:Y:S02]  /*23960*/  POPC R6, R5 ;  /* 0x0000000500067309 */ /* 0x000ee40000000000 */
[----:B---3--:R3:W4:Y:S02]  /*23970*/  SHFL.IDX PT, R17, R3, R6, 0x1f ;  /* 0x00001f0603117589 */ /* 0x00872400000e0000 */
.L_x_2229:
[----:B------:R-:W-:Y:S01]  /*23980*/  ISETP.NE.AND P0, PT, R5, RZ, PT ;  /* 0x000000ff0500720c */ /* 0x000fe20003f05270 */
[----:B------:R-:W-:-:S12]  /*23990*/  IMAD.MOV.U32 R5, RZ, RZ, RZ ;  /* 0x000000ffff057224 */ /* 0x000fd800078e00ff */
[----:B------:R-:W-:Y:S05]  /*239a0*/  @!P0 BRA `(.L_x_2084) ;  /* 0x0000000000148947 */ /* 0x000fea0003800000 */
[----:B------:R-:W-:Y:S01]  /*239b0*/  UMOV UR4, 0xffffffff ;  /* 0xffffffff00047882 */ /* 0x000fe20000000000 */
[----:B------:R-:W-:Y:S02]  /*239c0*/  VIADD R12, R6, 0xffffffff ;  /* 0xffffffff060c7836 */ /* 0x000fe40000000000 */
[----:B------:R-:W-:Y:S05]  /*239d0*/  BRA.DIV UR4, `(.L_x_2085) ;  /* 0x00000042040c7947 */ /* 0x000fea000b800000 */
[----:B-1----:R1:W0:Y:S02]  /*239e0*/  SHFL.IDX PT, R2, R2, R12, 0x1f ;  /* 0x00001f0c02027589 */ /* 0x00222400000e0000 */
.L_x_2232:
[----:B0-----:R-:W-:-:S07]  /*239f0*/  IMAD.MOV.U32 R5, RZ, RZ, R2 ;  /* 0x000000ffff057224 */ /* 0x001fce00078e0002 */
.L_x_2084:
[----:B-1-3--:R-:W1:Y:S01]  /*23a00*/  LDC.64 R2, c[0x0][0xc90] ;  /* 0x00032400ff027b82 */ /* 0x00ae620000000a00 */
[----:B------:R-:W-:-:S04]  /*23a10*/  IMAD.IADD R19, R6, 0x1, R19 ;  /* 0x0000000106137824 */ /* 0x000fc800078e0213 */
[----:B-1----:R-:W-:-:S05]  /*23a20*/  IMAD.WIDE R2, R19, 0x4, R2 ;  /* 0x0000000413027825 */ /* 0x002fca00078e0202 */
[----:B--2---:R-:W4:Y:S01]  /*23a30*/  LDG.E R7, desc[UR38][R2.64] ;  /* 0x0000002602077981 */ /* 0x004f22000c1e1900 */
[----:B------:R-:W-:-:S04]  /*23a40*/  IMAD R16, R5, R4, R16 ;  /* 0x0000000405107224 */ /* 0x000fc800078e0210 */
[----:B------:R-:W-:Y:S02]  /*23a50*/  IMAD.IADD R0, R0, 0x1, -R16 ;  /* 0x0000000100007824 */ /* 0x000fe400078e0a10 */
[----:B----4-:R-:W-:-:S05]  /*23a60*/  IMAD R6, R17, R7, RZ ;  /* 0x0000000711067224 */ /* 0x010fca00078e02ff */
[----:B0-----:R-:W-:-:S04]  /*23a70*/  IABS R8, R6 ;  /* 0x0000000600087213 */ /* 0x001fc80000000000 */
[----:B------:R-:W0:Y:S08]  /*23a80*/  I2F.RP R2, R8 ;  /* 0x0000000800027306 */ /* 0x000e300000209400 */
[----:B0-----:R-:W0:Y:S02]  /*23a90*/  MUFU.RCP R2, R2 ;  /* 0x0000000200027308 */ /* 0x001e240000001000 */
[----:B0-----:R-:W-:-:S06]  /*23aa0*/  VIADD R2, R2, 0xffffffe ;  /* 0x0ffffffe02027836 */ /* 0x001fcc0000000000 */
[----:B------:R-:W0:Y:S02]  /*23ab0*/  F2I.FTZ.U32.TRUNC.NTZ R3, R2 ;  /* 0x0000000200037305 */ /* 0x000e24000021f000 */
[----:B0-----:R-:W-:-:S04]  /*23ac0*/  IMAD.MOV R2, RZ, RZ, -R3 ;  /* 0x000000ffff027224 */ /* 0x001fc800078e0a03 */
[----:B------:R-:W-:Y:S01]  /*23ad0*/  IMAD R5, R2, R8, RZ ;  /* 0x0000000802057224 */ /* 0x000fe200078e02ff */
[----:B------:R-:W-:-:S05]  /*23ae0*/  MOV R2, RZ ;  /* 0x000000ff00027202 */ /* 0x000fca0000000f00 */
        /* <DEDUP_REMOVED lines=20> */
[----:B------:R-:W-:-:S04]  /*23c30*/  VIADDMNMX R4, R3, R4, R7, PT ;  /* 0x0000000403047246 */ /* 0x000fc80003800107 */
        /* <DEDUP_REMOVED lines=19> */
[C---:B------:R-:W-:Y:S01]  /*23d70*/  LOP3.LUT R3, R0.reuse, R4, RZ, 0x3c, !PT ;  /* 0x0000000400037212 */ /* 0x040fe200078e3cff */
[----:B------:R-:W-:-:S03]  /*23d80*/  IMAD.IADD R0, R0, 0x1, R5 ;  /* 0x0000000100007824 */ /* 0x000fc600078e0205 */
[----:B------:R-:W-:-:S07]  /*23d90*/  ISETP.GE.AND P2, PT, R3, RZ, PT ;  /* 0x000000ff0300720c */ /* 0x000fce0003f46270 */
[----:B------:R-:W-:-:S06]  /*23da0*/  @P0 VIADD R2, R2, 0x1 ;  /* 0x0000000102020836 */ /* 0x000fcc0000000000 */
[----:B------:R-:W-:Y:S02]  /*23db0*/  @!P2 IADD3 R2, -R2, RZ, RZ ;  /* 0x000000ff0202a210 */ /* 0x000fe40007ffe1ff */
[----:B------:R-:W-:Y:S01]  /*23dc0*/  @!P1 LOP3.LUT R2, RZ, R4, RZ, 0x33, !PT ;  /* 0x00000004ff029212 */ /* 0x000fe200078e33ff */
[----:B------:R-:W-:-:S04]  /*23dd0*/  IMAD.MOV R4, RZ, RZ, -R4 ;  /* 0x000000ffff047224 */ /* 0x000fc800078e0a04 */
[----:B------:R-:W-:Y:S01]  /*23de0*/  IMAD R18, R2, R4, R0 ;  /* 0x0000000402127224 */ /* 0x000fe200078e0200 */
[----:B------:R-:W-:-:S05]  /*23df0*/  LOP3.LUT R2, RZ, R2, RZ, 0x33, !PT ;  /* 0x00000002ff027212 */ /* 0x000fca00078e33ff */
[----:B------:R-:W-:Y:S01]  /*23e00*/  IMAD.IADD R17, R17, 0x1, R2 ;  /* 0x0000000111117824 */ /* 0x000fe200078e0202 */
[----:B------:R-:W-:Y:S06]  /*23e10*/  BRA `(.L_x_2086) ;  /* 0x00000000001c7947 */ /* 0x000fec0003800000 */
.L_x_2078:
[----:B------:R-:W-:Y:S01]  /*23e20*/  UMOV UR4, URZ ;  /* 0x0000003f00047c82 */ /* 0x000fe20008000000 */
[----:B------:R-:W-:Y:S01]  /*23e30*/  UMOV UR5, URZ ;  /* 0x0000003f00057c82 */ /* 0x000fe20008000000 */
[----:B------:R-:W-:Y:S01]  /*23e40*/  ULDC UR6, c[0x0][0xc3c] ;  /* 0x00030f0000067ab9 */ /* 0x000fe20000000800 */
[----:B------:R-:W-:Y:S02]  /*23e50*/  IMAD.MOV.U32 R16, RZ, RZ, R0 ;  /* 0x000000ffff107224 */ /* 0x000fe400078e0000 */
[----:B------:R-:W-:Y:S02]  /*23e60*/  IMAD.U32 R17, RZ, RZ, UR4 ;  /* 0x00000004ff117e24 */ /* 0x000fe4000f8e00ff */
[----:B------:R-:W-:Y:S02]  /*23e70*/  IMAD.U32 R18, RZ, RZ, UR5 ;  /* 0x00000005ff127e24 */ /* 0x000fe4000f8e00ff */
[----:B------:R-:W-:-:S07]  /*23e80*/  IMAD.U32 R19, RZ, RZ, UR6 ;  /* 0x00000006ff137e24 */ /* 0x000fce000f8e00ff */
.L_x_2086:
[----:B------:R1:W3:Y:S01]  /*23e90*/  LDL R3, [R1] ;  /* 0x0000000001037983 */ /* 0x0002e20000100800 */
[----:B------:R-:W4:Y:S01]  /*23ea0*/  S2R R0, SR_TID.X ;  /* 0x0000000000007919 */ /* 0x000f220000002100 */
[----:B------:R-:W-:Y:S05]  /*23eb0*/  WARPSYNC.ALL ;  /* 0x0000000000007948 */ /* 0x000fea0003800000 */
[----:B----4-:R-:W-:Y:S01]  /*23ec0*/  LOP3.LUT R0, R0, 0x1f, RZ, 0xc0, !PT ;  /* 0x0000001f00007812 */ /* 0x010fe200078ec0ff */
[----:B------:R-:W-:Y:S03]  /*23ed0*/  BAR.SYNC.DEFER_BLOCKING 0x4, 0x180 ;  /* 0x0106000000007b1d */ /* 0x000fe60000010000 */
[----:B------:R-:W-:-:S13]  /*23ee0*/  ISETP.NE.AND P0, PT, R0, RZ, PT ;  /* 0x000000ff0000720c */ /* 0x000fda0003f05270 */
[----:B------:R-:W3:Y:S01]  /*23ef0*/  @!P0 S2R R0, SR_CgaCtaId ;  /* 0x0000000000008919 */ /* 0x000ee20000008800 */
[----:B------:R-:W-:-:S04]  /*23f00*/  @!P0 MOV R2, 0x400 ;  /* 0x0000040000028802 */ /* 0x000fc80000000f00 */
[----:B---3--:R-:W-:-:S05]  /*23f10*/  @!P0 LEA R3, R0, R2, 0x18 ;  /* 0x0000000200038211 */ /* 0x008fca00078ec0ff */
[----:B------:R1:W-:Y:S04]  /*23f20*/  @!P0 STS.128 [R3+0x288d0], R16 ;  /* 0x0288d01003008388 */ /* 0x0003e80000000c00 */
[----:B------:R1:W-:Y:S01]  /*23f30*/  @!P0 STL [R1], R3 ;  /* 0x0000000301008387 */ /* 0x0003e20000100800 */
[----:B------:R-:W-:Y:S06]  /*23f40*/  BAR.ARV 0x5, 0x180 ;  /* 0x0146000000007b1d */ /* 0x000fec0000002000 */
.L_x_2075:
[----:B------:R-:W-:Y:S02]  /*23f50*/  ULDC UR4, c[0x0][0xc3c] ;  /* 0x00030f0000047ab9 */ /* 0x000fe40000000800 */
[----:B----4-:R-:W-:-:S13]  /*23f60*/  ISETP.GE.AND P0, PT, R19, UR4, PT ;  /* 0x0000000413007c0c */ /* 0x010fda000bf06270 */
[----:B------:R-:W-:Y:S05]  /*23f70*/  @!P0 BRA `(.L_x_2087) ;  /* 0xffffff9400648947 */ /* 0x000fea000383ffff */
[----:B------:R-:W-:Y:S05]  /*23f80*/  BSYNC B8 ;  /* 0x0000000000087941 */ /* 0x000fea0003800000 */
.L_x_1936:
[----:B---3--:R-:W3:Y:S01]  /*23f90*/  LDL.LU R0, [R1+0x48] ;  /* 0x0000480001007983 */ /* 0x008ee20000300800 */
[----:B------:R-:W-:Y:S01]  /*23fa0*/  BSSY B0, `(.L_x_2088) ;  /* 0x000000b000007945 */ /* 0x000fe20003800000 */
[----:B------:R-:W4:Y:S01]  /*23fb0*/  S2R R5, SR_CgaCtaId ;  /* 0x0000000000057919 */ /* 0x000f220000008800 */
[----:B---3--:R-:W-:-:S05]  /*23fc0*/  VIADD R0, R0, 0x1 ;  /* 0x0000000100007836 */ /* 0x008fca0000000000 */
[----:B0-----:R-:W-:-:S04]  /*23fd0*/  LEA.HI R2, R0, R0, RZ, 0x1 ;  /* 0x0000000000027211 */ /* 0x001fc800078f08ff */
[----:B-1----:R-:W-:-:S05]  /*23fe0*/  LOP3.LUT R3, R2, 0xfffffffe, RZ, 0xc0, !PT ;  /* 0xfffffffe02037812 */ /* 0x002fca00078ec0ff */
[----:B------:R-:W-:Y:S01]  /*23ff0*/  IMAD.IADD R3, R0, 0x1, -R3 ;  /* 0x0000000100037824 */ /* 0x000fe200078e0a03 */
[----:B------:R-:W-:-:S04]  /*24000*/  MOV R0, 0x400 ;  /* 0x0000040000007802 */ /* 0x000fc80000000f00 */
[----:B----4-:R-:W-:Y:S02]  /*24010*/  LEA R0, R5, R0, 0x18 ;  /* 0x0000000005007211 */ /* 0x010fe400078ec0ff */
[----:B------:R-:W-:-:S04]  /*24020*/  SHF.L.U32 R3, R3, 0x1f, RZ ;  /* 0x0000001f03037819 */ /* 0x000fc800000006ff */
[----:B------:R-:W0:Y:S02]  /*24030*/  SYNCS.PHASECHK.TRANS64.TRYWAIT P0, [R0+URZ+0x28820], R3 ;  /* 0x02882003000075a7 */ /* 0x000e24000800017f */
[----:B0-----:R-:W-:Y:S05]  /*24040*/  @!P0 BRA `(.L_x_2089) ;  /* 0x0000003800988947 */ /* 0x001fea0003800000 */
.L_x_2233:
[----:B------:R-:W-:Y:S05]  /*24050*/  BSYNC B0 ;  /* 0x0000000000007941 */ /* 0x000fea0003800000 */
.L_x_2088:
[----:B------:R-:W-:-:S03]  /*24060*/  UMOV UR4, 0xffffffff ;  /* 0xffffffff00047882 */ /* 0x000fc60000000000 */
[----:B------:R-:W-:Y:S05]  /*24070*/  BRA.DIV UR4, `(.L_x_2090) ;  /* 0x0000003a04a07947 */ /* 0x000fea000b800000 */
[----:B------:R-:W1:Y:S02]  /*24080*/  S2R R2, SR_TID.X ;  /* 0x0000000000027919 */ /* 0x000e640000002100 */
[----:B-1----:R-:W-:-:S04]  /*24090*/  SHF.R.U32.HI R2, RZ, 0x5, R2 ;  /* 0x00000005ff027819 */ /* 0x002fc80000011602 */
[----:B------:R-:W-:-:S05]  /*240a0*/  LOP3.LUT R2, R2, 0x3, RZ, 0xc0, !PT ;  /* 0x0000000302027812 */ /* 0x000fca00078ec0ff */
[----:B------:R1:W3:Y:S02]  /*240b0*/  SHFL.IDX PT, R14, R2, RZ, 0x1f ;  /* 0x00001fff020e7589 */ /* 0x0002e400000e0000 */
.L_x_2236:
[----:B---3--:R-:W-:-:S13]  /*240c0*/  ISETP.NE.AND P0, PT, R14, RZ, PT ;  /* 0x000000ff0e00720c */ /* 0x008fda0003f05270 */
[----:B------:R-:W-:Y:S05]  /*240d0*/  @P0 BRA `(.L_x_1664) ;  /* 0x0000000000940947 */ /* 0x000fea0003800000 */
[----:B------:R-:W-:-:S03]  /*240e0*/  UMOV UR4, 0xffffffff ;  /* 0xffffffff00047882 */ /* 0x000fc60000000000 */
[----:B------:R-:W-:Y:S05]  /*240f0*/  BRA.DIV UR4, `(.L_x_2091) ;  /* 0x0000003a04b47947 */ /* 0x000fea000b800000 */
[----:B------:R-:W-:-:S13]  /*24100*/  ELECT P6, URZ, PT ;  /* 0x00000000003f782f */ /* 0x000fda00038c0000 */
.L_x_2239:
[----:B------:R-:W-:Y:S05]  /*24110*/  @!P6 BRA `(.L_x_1664) ;  /* 0x000000000084e947 */ /* 0x000fea0003800000 */
[----:B-1----:R-:W3:Y:S02]  /*24120*/  LDL.LU R2, [R1+0x50] ;  /* 0x0000500001027983 */ /* 0x002ee40000300800 */
[----:B---3--:R-:W-:-:S04]  /*24130*/  LOP3.LUT R2, R2, 0x2, RZ, 0xfc, !PT ;  /* 0x0000000202027812 */ /* 0x008fc800078efcff */
[----:B------:R-:W-:-:S13]  /*24140*/  ISETP.NE.AND P2, PT, R2, 0x3, PT ;  /* 0x000000030200780c */ /* 0x000fda0003f45270 */
[----:B------:R-:W-:Y:S05]  /*24150*/  @!P2 BRA `(.L_x_2092) ;  /* 0x000000000004a947 */ /* 0x000fea0003800000 */
[----:B------:R-:W-:Y:S01]  /*24160*/  BPT.TRAP 0x1 ;  /* 0x000000040000795c */ /* 0x000fe20000300000 */
.L_x_2092:
[----:B0-----:R-:W3:Y:S04]  /*24170*/  LDL R3, [R1+0x4] ;  /* 0x0000040001037983 */ /* 0x001ee80000100800 */
[----:B--2---:R-:W2:Y:S01]  /*24180*/  LDL.LU R7, [R1+0x10] ;  /* 0x0000100001077983 */ /* 0x004ea20000300800 */
        /* <DEDUP_REMOVED lines=12> */
.L_x_2240:
[----:B------:R-:W1:Y:S02]  /*24250*/  SYNCS.PHASECHK.TRANS64.TRYWAIT P0, [R7+URZ], R2 ;  /* 0x00000002070075a7 */ /* 0x000e64000800017f */
[----:B-1----:R-:W-:Y:S05]  /*24260*/  @!P0 BRA `(.L_x_2094) ;  /* 0x00000038008c8947 */ /* 0x002fea0003800000 */
.L_x_2241:
[----:B------:R-:W-:Y:S05]  /*24270*/  @!P2 BRA `(.L_x_2095) ;  /* 0x000000000004a947 */ /* 0x000fea0003800000 */
[----:B------:R-:W-:Y:S01]  /*24280*/  BPT.TRAP 0x1 ;  /* 0x000000040000795c */ /* 0x000fe20000300000 */
.L_x_2095:
[----:B------:R-:W2:Y:S01]  /*24290*/  LDL.LU R4, [R1+0x4] ;  /* 0x0000040001047983 */ /* 0x000ea20000300800 */
[----:B------:R-:W-:-:S04]  /*242a0*/  VIADD R0, R0, 0x28860 ;  /* 0x0002886000007836 */ /* 0x000fc80000000000 */
[----:B--2---:R-:W-:-:S04]  /*242b0*/  IMAD R4, R4, 0x8, R0 ;  /* 0x0000000804047824 */ /* 0x004fc800078e0200 */
[----:B------:R-:W2:Y:S02]  /*242c0*/  SYNCS.PHASECHK.TRANS64.TRYWAIT P0, [R4+URZ], R5 ;  /* 0x00000005040075a7 */ /* 0x000ea4000800017f */
[----:B--2---:R-:W-:Y:S05]  /*242d0*/  @!P0 BRA `(.L_x_2096) ;  /* 0x0000003800848947 */ /* 0x004fea0003800000 */
.L_x_2242:
[----:B------:R-:W-:-:S07]  /*242e0*/  LEA R3, R3, R0, 0x3 ;  /* 0x0000000003037211 */ /* 0x000fce00078e18ff */
.L_x_2097:
[----:B---3--:R3:W4:Y:S02]  /*242f0*/  SYNCS.PHASECHK.TRANS64.TRYWAIT P0, [R3+URZ], R2 ;  /* 0x00000002030075a7 */ /* 0x008724000800017f */
[----:B----4-:R-:W-:Y:S05]  /*24300*/  @!P0 NANOSLEEP.SYNCS 0x989680 ;  /* 0x009896800000895d */ /* 0x010fea0003900000 */
[----:B------:R-:W4:Y:S02]  /*24310*/  @!P0 SYNCS.PHASECHK.TRANS64 P0, [R3+URZ], R2 ;  /* 0x00000002030085a7 */ /* 0x000f24000800007f */
[----:B----4-:R-:W-:Y:S05]  /*24320*/  @!P0 BRA `(.L_x_2097) ;  /* 0xfffffffc00f08947 */ /* 0x010fea000383ffff */
.L_x_1664:
[----:B------:R-:W-:Y:S05]  /*24330*/  BSYNC B9 ;  /* 0x0000000000097941 */ /* 0x000fea0003800000 */
.L_x_1661:
[----:B------:R-:W-:Y:S05]  /*24340*/  EXIT ;  /* 0x000000000000794d */ /* 0x000fea0003800000 */
.L_x_1694:
[----:B0-----:R0:W1:Y:S02]  /*24350*/  SYNCS.PHASECHK.TRANS64.TRYWAIT P6, [R106+URZ+0x28890], R119 ;  /* 0x028890776a0075a7 */ /* 0x00106400080c017f */
[----:B-1----:R-:W-:Y:S05]  /*24360*/  @!P6 NANOSLEEP.SYNCS 0x989680 ;  /* 0x009896800000e95d */ /* 0x002fea0003900000 */
[----:B------:R-:W1:Y:S02]  /*24370*/  @!P6 SYNCS.PHASECHK.TRANS64 P6, [R106+URZ+0x28890], R119 ;  /* 0x028890776a00e5a7 */ /* 0x000e6400080c007f */
[----:B-1----:R-:W-:Y:S05]  /*24380*/  @!P6 BRA `(.L_x_1694) ;  /* 0xfffffffc00f0e947 */ /* 0x002fea000383ffff */
[----:B------:R-:W-:Y:S05]  /*24390*/  BRA `(.L_x_2098) ;  /* 0xfffffdf000187947 */ /* 0x000fea000383ffff */
.L_x_1730:
[----:B0-----:R0:W1:Y:S02]  /*243a0*/  SYNCS.PHASECHK.TRANS64.TRYWAIT P4, [R106+URZ+0x28890], R119 ;  /* 0x028890776a0075a7 */ /* 0x001064000808017f */
[----:B-1----:R-:W-:Y:S05]  /*243b0*/  @!P4 NANOSLEEP.SYNCS 0x989680 ;  /* 0x009896800000c95d */ /* 0x002fea0003900000 */
[----:B------:R-:W1:Y:S02]  /*243c0*/  @!P4 SYNCS.PHASECHK.TRANS64 P4, [R106+URZ+0x28890], R119 ;  /* 0x028890776a00c5a7 */ /* 0x000e64000808007f */
[----:B-1----:R-:W-:Y:S05]  /*243d0*/  @!P4 BRA `(.L_x_1730) ;  /* 0xfffffffc00f0c947 */ /* 0x002fea000383ffff */
[----:B------:R-:W-:Y:S05]  /*243e0*/  BRA `(.L_x_2099) ;  /* 0xfffffe1400747947 */ /* 0x000fea000383ffff */
.L_x_1747:
[----:B0-----:R0:W1:Y:S02]  /*243f0*/  SYNCS.PHASECHK.TRANS64.TRYWAIT P3, [R106+URZ+0x28890], R119 ;  /* 0x028890776a0075a7 */ /* 0x001064000806017f */
[----:B-1----:R-:W-:Y:S05]  /*24400*/  @!P3 NANOSLEEP.SYNCS 0x989680 ;  /* 0x009896800000b95d */ /* 0x002fea0003900000 */
[----:B------:R-:W1:Y:S02]  /*24410*/  @!P3 SYNCS.PHASECHK.TRANS64 P3, [R106+URZ+0x28890], R119 ;  /* 0x028890776a00b5a7 */ /* 0x000e64000806007f */
[----:B-1----:R-:W-:Y:S05]  /*24420*/  @!P3 BRA `(.L_x_1747) ;  /* 0xfffffffc00f0b947 */ /* 0x002fea000383ffff */
[----:B------:R-:W-:Y:S05]  /*24430*/  BRA `(.L_x_2100) ;  /* 0xfffffe3400987947 */ /* 0x000fea000383ffff */
.L_x_1757:
[----:B--2---:R2:W3:Y:S02]  /*24440*/  SYNCS.PHASECHK.TRANS64.TRYWAIT P0, [R106+URZ+0x288b0], R119 ;  /* 0x0288b0776a0075a7 */ /* 0x0044e4000800017f */
[----:B---3--:R-:W-:Y:S05]  /*24450*/  @!P0 NANOSLEEP.SYNCS 0x989680 ;  /* 0x009896800000895d */ /* 0x008fea0003900000 */
[----:B------:R-:W3:Y:S02]  /*24460*/  @!P0 SYNCS.PHASECHK.TRANS64 P0, [R106+URZ+0x288b0], R119 ;  /* 0x0288b0776a0085a7 */ /* 0x000ee4000800007f */
[----:B---3--:R-:W-:Y:S05]  /*24470*/  @!P0 BRA `(.L_x_1757) ;  /* 0xfffffffc00f08947 */ /* 0x008fea000383ffff */
[----:B------:R-:W-:Y:S05]  /*24480*/  BRA `(.L_x_2101) ;  /* 0xfffffe3c00347947 */ /* 0x000fea000383ffff */
.L_x_1777:
[----:B------:R-:W-:Y:S01]  /*24490*/  BSSY B0, `(.L_x_2102) ;  /* 0x0000008000007945 */ /* 0x000fe20003800000 */
[----:B------:R-:W-:Y:S02]  /*244a0*/  IMAD.MOV.U32 R13, RZ, RZ, R222 ;  /* 0x000000ffff0d7224 */ /* 0x000fe400078e00de */
[----:B------:R-:W-:Y:S02]  /*244b0*/  IMAD.MOV.U32 R12, RZ, RZ, RZ ;  /* 0x000000ffff0c7224 */ /* 0x000fe400078e00ff */
[----:B------:R-:W-:Y:S02]  /*244c0*/  IMAD.MOV.U32 R11, RZ, RZ, 0x1f ;  /* 0x0000001fff0b7424 */ /* 0x000fe400078e00ff */
[----:B------:R-:W-:-:S07]  /*244d0*/  IMAD.MOV.U32 R15, RZ, RZ, -0x1 ;  /* 0xffffffffff0f7424 */ /* 0x000fce00078e00ff */
[----:B-----5:R-:W-:Y:S05]  /*244e0*/  WARPSYNC.COLLECTIVE R15, `(.L_x_2103) ;  /* 0x000000000f087348 */ /* 0x020fea0003c00000 */
[----:B------:R0:W1:Y:S02]  /*244f0*/  SHFL.IDX P6, R14, R13, R12, R11 ;  /* 0x0000000c0d0e7389 */ /* 0x00006400000c000b */
[----:B01---5:R-:W-:Y:S01]  /*24500*/  ENDCOLLECTIVE ;  /* 0x000000000000791b */ /* 0x023fe20003800000 */
.L_x_2103:
[----:B------:R-:W-:Y:S05]  /*24510*/  BSYNC B0 ;  /* 0x0000000000007941 */ /* 0x000fea0003800000 */
.L_x_2102:
[----:B------:R-:W-:Y:S01]  /*24520*/  IMAD.MOV.U32 R194, RZ, RZ, R14 ;  /* 0x000000ffffc27224 */ /* 0x000fe200078e000e */
[----:B------:R-:W-:Y:S06]  /*24530*/  BRA `(.L_x_2104) ;  /* 0xfffffe48006c7947 */ /* 0x000fec000383ffff */
.L_x_1787:
[----:B------:R-:W-:Y:S01]  /*24540*/  BSSY B1, `(.L_x_2105) ;  /* 0x0000008000017945 */ /* 0x000fe20003800000 */
[----:B------:R-:W-:Y:S02]  /*24550*/  IMAD.MOV.U32 R13, RZ, RZ, R6 ;  /* 0x000000ffff0d7224 */ /* 0x000fe400078e0006 */
[----:B------:R-:W-:Y:S02]  /*24560*/  IMAD.MOV.U32 R12, RZ, RZ, RZ ;  /* 0x000000ffff0c7224 */ /* 0x000fe400078e00ff */
[----:B------:R-:W-:Y:S02]  /*24570*/  IMAD.MOV.U32 R11, RZ, RZ, 0x181f ;  /* 0x0000181fff0b7424 */ /* 0x000fe400078e00ff */
[----:B------:R-:W-:-:S07]  /*24580*/  IMAD.MOV.U32 R15, RZ, RZ, -0x1 ;  /* 0xffffffffff0f7424 */ /* 0x000fce00078e00ff */
[----:B0-----:R-:W-:Y:S05]  /*24590*/  WARPSYNC.COLLECTIVE R15, `(.L_x_2106) ;  /* 0x000000000f087348 */ /* 0x001fea0003c00000 */
[----:B------:R1:W2:Y:S02]  /*245a0*/  SHFL.IDX P6, R14, R13, R12, R11 ;  /* 0x0000000c0d0e7389 */ /* 0x0002a400000c000b */
[----:B012---:R-:W-:Y:S01]  /*245b0*/  ENDCOLLECTIVE ;  /* 0x000000000000791b */ /* 0x007fe20003800000 */
.L_x_2106:
[----:B------:R-:W-:Y:S05]  /*245c0*/  BSYNC B1 ;  /* 0x0000000000017941 */ /* 0x000fea0003800000 */
.L_x_2105:
[----:B------:R-:W-:Y:S02]  /*245d0*/  IMAD.MOV.U32 R13, RZ, RZ, R5 ;  /* 0x000000ffff0d7224 */ /* 0x000fe400078e0005 */
[----:B------:R-:W-:Y:S02]  /*245e0*/  IMAD.MOV.U32 R12, RZ, RZ, RZ ;  /* 0x000000ffff0c7224 */ /* 0x000fe400078e00ff */
[----:B------:R-:W-:Y:S02]  /*245f0*/  IMAD.MOV.U32 R11, RZ, RZ, 0x181f ;  /* 0x0000181fff0b7424 */ /* 0x000fe400078e00ff */
[----:B------:R-:W-:Y:S02]  /*24600*/  IMAD.MOV.U32 R15, RZ, RZ, -0x1 ;  /* 0xffffffffff0f7424 */ /* 0x000fe400078e00ff */
[----:B------:R-:W-:-:S07]  /*24610*/  IMAD.MOV.U32 R0, RZ, RZ, R14 ;  /* 0x000000ffff007224 */ /* 0x000fce00078e000e */
[----:B------:R-:W-:Y:S05]  /*24620*/  WARPSYNC.COLLECTIVE R15, `(.L_x_2107) ;  /* 0x000000000f087348 */ /* 0x000fea0003c00000 */
[----:B------:R0:W1:Y:S02]  /*24630*/  SHFL.IDX P6, R14, R13, R12, R11 ;  /* 0x0000000c0d0e7389 */ /* 0x00006400000c000b */
[----:B01----:R-:W-:Y:S01]  /*24640*/  ENDCOLLECTIVE ;  /* 0x000000000000791b */ /* 0x003fe20003800000 */
.L_x_2107:
[----:B------:R-:W-:Y:S01]  /*24650*/  MOV R13, R8 ;  /* 0x00000008000d7202 */ /* 0x000fe20000000f00 */
[----:B------:R-:W-:-:S07]  /*24660*/  IMAD.MOV.U32 R3, RZ, RZ, R14 ;  /* 0x000000ffff037224 */ /* 0x000fce00078e000e */
[----:B------:R-:W-:Y:S05]  /*24670*/  WARPSYNC.COLLECTIVE R15, `(.L_x_2108) ;  /* 0x000000000f087348 */ /* 0x000fea0003c00000 */
[----:B------:R0:W1:Y:S02]  /*24680*/  SHFL.IDX P6, R14, R13, R12, R11 ;  /* 0x0000000c0d0e7389 */ /* 0x00006400000c000b */
[----:B01----:R-:W-:Y:S01]  /*24690*/  ENDCOLLECTIVE ;  /* 0x000000000000791b */ /* 0x003fe20003800000 */
.L_x_2108:
[----:B------:R-:W-:Y:S02]  /*246a0*/  IMAD.MOV.U32 R13, RZ, RZ, R7 ;  /* 0x000000ffff0d7224 */ /* 0x000fe400078e0007 */
[----:B------:R-:W-:-:S07]  /*246b0*/  IMAD.MOV.U32 R4, RZ, RZ, R14 ;  /* 0x000000ffff047224 */ /* 0x000fce00078e000e */
[----:B------:R-:W-:Y:S05]  /*246c0*/  WARPSYNC.COLLECTIVE R15, `(.L_x_2109) ;  /* 0x000000000f087348 */ /* 0x000fea0003c00000 */
[----:B------:R0:W1:Y:S02]  /*246d0*/  SHFL.IDX P6, R14, R13, R12, R11 ;  /* 0x0000000c0d0e7389 */ /* 0x00006400000c000b */
[----:B01----:R-:W-:Y:S01]  /*246e0*/  ENDCOLLECTIVE ;  /* 0x000000000000791b */ /* 0x003fe20003800000 */
.L_x_2109:
[----:B------:R-:W-:Y:S05]  /*246f0*/  BRA `(.L_x_2110) ;  /* 0xfffffe4c00b87947 */ /* 0x000fea000383ffff */
.L_x_1790:
[----:B------:R-:W-:Y:S01]  /*24700*/  BSSY B1, `(.L_x_2111) ;  /* 0x0000008000017945 */ /* 0x000fe20003800000 */
[----:B0-----:R-:W-:Y:S02]  /*24710*/  IMAD.MOV.U32 R13, RZ, RZ, R6 ;  /* 0x000000ffff0d7224 */ /* 0x001fe400078e0006 */
[----:B------:R-:W-:Y:S02]  /*24720*/  IMAD.MOV.U32 R12, RZ, RZ, 0x1 ;  /* 0x00000001ff0c7424 */ /* 0x000fe400078e00ff */
[----:B------:R-:W-:Y:S02]  /*24730*/  IMAD.MOV.U32 R11, RZ, RZ, 0x181f ;  /* 0x0000181fff0b7424 */ /* 0x000fe400078e00ff */
[----:B------:R-:W-:-:S07]  /*24740*/  IMAD.MOV.U32 R15, RZ, RZ, -0x1 ;  /* 0xffffffffff0f7424 */ /* 0x000fce00078e00ff */
[----:B-1----:R-:W-:Y:S05]  /*24750*/  WARPSYNC.COLLECTIVE R15, `(.L_x_2112) ;  /* 0x000000000f087348 */ /* 0x002fea0003c00000 */
[----:B------:R0:W2:Y:S02]  /*24760*/  SHFL.IDX P6, R14, R13, R12, R11 ;  /* 0x0000000c0d0e7389 */ /* 0x0000a400000c000b */
[----:B012---:R-:W-:Y:S01]  /*24770*/  ENDCOLLECTIVE ;  /* 0x000000000000791b */ /* 0x007fe20003800000 */
.L_x_2112:
[----:B------:R-:W-:Y:S05]  /*24780*/  BSYNC B1 ;  /* 0x0000000000017941 */ /* 0x000fea0003800000 */
.L_x_2111:
[----:B------:R-:W-:Y:S02]  /*24790*/  IMAD.MOV.U32 R13, RZ, RZ, R5 ;  /* 0x000000ffff0d7224 */ /* 0x000fe400078e0005 */
[----:B------:R-:W-:Y:S02]  /*247a0*/  IMAD.MOV.U32 R12, RZ, RZ, 0x1 ;  /* 0x00000001ff0c7424 */ /* 0x000fe400078e00ff */
[----:B------:R-:W-:Y:S02]  /*247b0*/  IMAD.MOV.U32 R11, RZ, RZ, 0x181f ;  /* 0x0000181fff0b7424 */ /* 0x000fe400078e00ff */
[----:B------:R-:W-:Y:S02]  /*247c0*/  IMAD.MOV.U32 R15, RZ, RZ, -0x1 ;  /* 0xffffffffff0f7424 */ /* 0x000fe400078e00ff */
[----:B------:R-:W-:-:S07]  /*247d0*/  IMAD.MOV.U32 R0, RZ, RZ, R14 ;  /* 0x000000ffff007224 */ /* 0x000fce00078e000e */
[----:B------:R-:W-:Y:S05]  /*247e0*/  WARPSYNC.COLLECTIVE R15, `(.L_x_2113) ;  /* 0x000000000f087348 */ /* 0x000fea0003c00000 */
[----:B------:R0:W1:Y:S02]  /*247f0*/  SHFL.IDX P6, R14, R13, R12, R11 ;  /* 0x0000000c0d0e7389 */ /* 0x00006400000c000b */
[----:B01----:R-:W-:Y:S01]  /*24800*/  ENDCOLLECTIVE ;  /* 0x000000000000791b */ /* 0x003fe20003800000 */
.L_x_2113:
[----:B------:R-:W-:Y:S02]  /*24810*/  IMAD.MOV.U32 R13, RZ, RZ, R8 ;  /* 0x000000ffff0d7224 */ /* 0x000fe400078e0008 */
[----:B------:R-:W-:-:S07]  /*24820*/  IMAD.MOV.U32 R3, RZ, RZ, R14 ;  /* 0x000000ffff037224 */ /* 0x000fce00078e000e */
[----:B------:R-:W-:Y:S05]  /*24830*/  WARPSYNC.COLLECTIVE R15, `(.L_x_2114) ;  /* 0x000000000f087348 */ /* 0x000fea0003c00000 */
[----:B------:R0:W1:Y:S02]  /*24840*/  SHFL.IDX P6, R14, R13, R12, R11 ;  /* 0x0000000c0d0e7389 */ /* 0x00006400000c000b */
[----:B01----:R-:W-:Y:S01]  /*24850*/  ENDCOLLECTIVE ;  /* 0x000000000000791b */ /* 0x003fe20003800000 */
.L_x_2114:
[----:B------:R-:W-:Y:S02]  /*24860*/  IMAD.MOV.U32 R13, RZ, RZ, R7 ;  /* 0x000000ffff0d7224 */ /* 0x000fe400078e0007 */
[----:B------:R-:W-:-:S07]  /*24870*/  IMAD.MOV.U32 R4, RZ, RZ, R14 ;  /* 0x000000ffff047224 */ /* 0x000fce00078e000e */
[----:B------:R-:W-:Y:S05]  /*24880*/  WARPSYNC.COLLECTIVE R15, `(.L_x_2115) ;  /* 0x000000000f087348 */ /* 0x000fea0003c00000 */
[----:B------:R0:W1:Y:S02]  /*24890*/  SHFL.IDX P6, R14, R13, R12, R11 ;  /* 0x0000000c0d0e7389 */ /* 0x00006400000c000b */
[----:B01----:R-:W-:Y:S01]  /*248a0*/  ENDCOLLECTIVE ;  /* 0x000000000000791b */ /* 0x003fe20003800000 */
.L_x_2115:
[----:B------:R-:W-:Y:S05]  /*248b0*/  BRA `(.L_x_2116) ;  /* 0xfffffe5000247947 */ /* 0x000fea000383ffff */
.L_x_1793:
[----:B------:R-:W-:Y:S01]  /*248c0*/  BSSY B1, `(.L_x_2117) ;  /* 0x0000008000017945 */ /* 0x000fe20003800000 */
[----:B0-----:R-:W-:Y:S01]  /*248d0*/  MOV R13, R6 ;  /* 0x00000006000d7202 */ /* 0x001fe20000000f00 */
[----:B------:R-:W-:Y:S02]  /*248e0*/  IMAD.MOV.U32 R12, RZ, RZ, 0x2 ;  /* 0x00000002ff0c7424 */ /* 0x000fe400078e00ff */
[----:B------:R-:W-:Y:S02]  /*248f0*/  IMAD.MOV.U32 R11, RZ, RZ, 0x181f ;  /* 0x0000181fff0b7424 */ /* 0x000fe400078e00ff */
[----:B------:R-:W-:-:S07]  /*24900*/  IMAD.MOV.U32 R15, RZ, RZ, -0x1 ;  /* 0xffffffffff0f7424 */ /* 0x000fce00078e00ff */
[----:B--2---:R-:W-:Y:S05]  /*24910*/  WARPSYNC.COLLECTIVE R15, `(.L_x_2118) ;  /* 0x000000000f087348 */ /* 0x004fea0003c00000 */
[----:B------:R0:W1:Y:S02]  /*24920*/  SHFL.IDX P6, R14, R13, R12, R11 ;  /* 0x0000000c0d0e7389 */ /* 0x00006400000c000b */
[----:B012---:R-:W-:Y:S01]  /*24930*/  ENDCOLLECTIVE ;  /* 0x000000000000791b */ /* 0x007fe20003800000 */
.L_x_2118:
[----:B------:R-:W-:Y:S05]  /*24940*/  BSYNC B1 ;  /* 0x0000000000017941 */ /* 0x000fea0003800000 */
.L_x_2117:
        /* <DEDUP_REMOVED lines=8> */
.L_x_2119:
[----:B------:R-:W-:Y:S02]  /*249d0*/  IMAD.MOV.U32 R13, RZ, RZ, R8 ;  /* 0x000000ffff0d7224 */ /* 0x000fe400078e0008 */
[----:B------:R-:W-:-:S07]  /*249e0*/  IMAD.MOV.U32 R3, RZ, RZ, R14 ;  /* 0x000000ffff037224 */ /* 0x000fce00078e000e */
[----:B------:R-:W-:Y:S05]  /*249f0*/  WARPSYNC.COLLECTIVE R15, `(.L_x_2120) ;  /* 0x000000000f087348 */ /* 0x000fea0003c00000 */
[----:B------:R0:W1:Y:S02]  /*24a00*/  SHFL.IDX P6, R14, R13, R12, R11 ;  /* 0x0000000c0d0e7389 */ /* 0x00006400000c000b */
[----:B01----:R-:W-:Y:S01]  /*24a10*/  ENDCOLLECTIVE ;  /* 0x000000000000791b */ /* 0x003fe20003800000 */
.L_x_2120:
[----:B------:R-:W-:Y:S02]  /*24a20*/  IMAD.MOV.U32 R13, RZ, RZ, R7 ;  /* 0x000000ffff0d7224 */ /* 0x000fe400078e0007 */
[----:B------:R-:W-:-:S07]  /*24a30*/  IMAD.MOV.U32 R4, RZ, RZ, R14 ;  /* 0x000000ffff047224 */ /* 0x000fce00078e000e */
[----:B------:R-:W-:Y:S05]  /*24a40*/  WARPSYNC.COLLECTIVE R15, `(.L_x_2121) ;  /* 0x000000000f087348 */ /* 0x000fea0003c00000 */
[----:B------:R0:W1:Y:S02]  /*24a50*/  SHFL.IDX P6, R14, R13, R12, R11 ;  /* 0x0000000c0d0e7389 */ /* 0x00006400000c000b */
[----:B01----:R-:W-:Y:S01]  /*24a60*/  ENDCOLLECTIVE ;  /* 0x000000000000791b */ /* 0x003fe20003800000 */
.L_x_2121:
[----:B------:R-:W-:Y:S05]  /*24a70*/  BRA `(.L_x_2122) ;  /* 0xfffffe5000807947 */ /* 0x000fea000383ffff */
.L_x_1796:
[----:B------:R-:W-:Y:S01]  /*24a80*/  BSSY B1, `(.L_x_2123) ;  /* 0x0000008000017945 */ /* 0x000fe20003800000 */
[----:B------:R-:W-:Y:S01]  /*24a90*/  IMAD.MOV.U32 R13, RZ, RZ, R6 ;  /* 0x000000ffff0d7224 */ /* 0x000fe200078e0006 */
[----:B------:R-:W-:Y:S01]  /*24aa0*/  MOV R15, 0xffffffff ;  /* 0xffffffff000f7802 */ /* 0x000fe20000000f00 */
[----:B------:R-:W-:Y:S02]  /*24ab0*/  IMAD.MOV.U32 R12, RZ, RZ, 0x3 ;  /* 0x00000003ff0c7424 */ /* 0x000fe400078e00ff */
[----:B------:R-:W-:-:S07]  /*24ac0*/  IMAD.MOV.U32 R11, RZ, RZ, 0x181f ;  /* 0x0000181fff0b7424 */ /* 0x000fce00078e00ff */
[----:B--2---:R-:W-:Y:S05]  /*24ad0*/  WARPSYNC.COLLECTIVE R15, `(.L_x_2124) ;  /* 0x000000000f087348 */ /* 0x004fea0003c00000 */
[----:B------:R0:W1:Y:S02]  /*24ae0*/  SHFL.IDX P6, R14, R13, R12, R11 ;  /* 0x0000000c0d0e7389 */ /* 0x00006400000c000b */
[----:B012---:R-:W-:Y:S01]  /*24af0*/  ENDCOLLECTIVE ;  /* 0x000000000000791b */ /* 0x007fe20003800000 */
.L_x_2124:
[----:B------:R-:W-:Y:S05]  /*24b00*/  BSYNC B1 ;  /* 0x0000000000017941 */ /* 0x000fea0003800000 */
.L_x_2123:
        /* <DEDUP_REMOVED lines=8> */
.L_x_2125:
[----:B------:R-:W-:Y:S02]  /*24b90*/  IMAD.MOV.U32 R13, RZ, RZ, R8 ;  /* 0x000000ffff0d7224 */ /* 0x000fe400078e0008 */
[----:B------:R-:W-:-:S07]  /*24ba0*/  IMAD.MOV.U32 R3, RZ, RZ, R14 ;  /* 0x000000ffff037224 */ /* 0x000fce00078e000e */
[----:B------:R-:W-:Y:S05]  /*24bb0*/  WARPSYNC.COLLECTIVE R15, `(.L_x_2126) ;  /* 0x000000000f087348 */ /* 0x000fea0003c00000 */
[----:B------:R0:W1:Y:S02]  /*24bc0*/  SHFL.IDX P6, R14, R13, R12, R11 ;  /* 0x0000000c0d0e7389 */ /* 0x00006400000c000b */
[----:B01----:R-:W-:Y:S01]  /*24bd0*/  ENDCOLLECTIVE ;  /* 0x000000000000791b */ /* 0x003fe20003800000 */
.L_x_2126:
[----:B------:R-:W-:Y:S02]  /*24be0*/  IMAD.MOV.U32 R13, RZ, RZ, R7 ;  /* 0x000000ffff0d7224 */ /* 0x000fe400078e0007 */
[----:B------:R-:W-:-:S07]  /*24bf0*/  IMAD.MOV.U32 R4, RZ, RZ, R14 ;  /* 0x000000ffff047224 */ /* 0x000fce00078e000e */
[----:B------:R-:W-:Y:S05]  /*24c00*/  WARPSYNC.COLLECTIVE R15, `(.L_x_2127) ;  /* 0x000000000f087348 */ /* 0x000fea0003c00000 */
[----:B------:R0:W1:Y:S02]  /*24c10*/  SHFL.IDX P6, R14, R13, R12, R11 ;  /* 0x0000000c0d0e7389 */ /* 0x00006400000c000b */
[----:B01----:R-:W-:Y:S01]  /*24c20*/  ENDCOLLECTIVE ;  /* 0x000000000000791b */ /* 0x003fe20003800000 */
.L_x_2127:
[----:B------:R-:W-:Y:S05]  /*24c30*/  BRA `(.L_x_2128) ;  /* 0xfffffe5000dc7947 */ /* 0x000fea000383ffff */
.L_x_1800:
[----:B0-----:R0:W1:Y:S02]  /*24c40*/  SYNCS.PHASECHK.TRANS64.TRYWAIT P0, [R2+URZ+0x28800], R5 ;  /* 0x02880005020075a7 */ /* 0x001064000800017f */
[----:B-1----:R-:W-:Y:S05]  /*24c50*/  @!P0 NANOSLEEP.SYNCS 0x989680 ;  /* 0x009896800000895d */ /* 0x002fea0003900000 */
[----:B------:R-:W1:Y:S02]  /*24c60*/  @!P0 SYNCS.PHASECHK.TRANS64 P0, [R2+URZ+0x28800], R5 ;  /* 0x02880005020085a7 */ /* 0x000e64000800007f */
[----:B-1----:R-:W-:Y:S05]  /*24c70*/  @!P0 BRA `(.L_x_1800) ;  /* 0xfffffffc00f08947 */ /* 0x002fea000383ffff */
[----:B------:R-:W-:Y:S05]  /*24c80*/  BRA `(.L_x_2129) ;  /* 0xfffffe5400947947 */ /* 0x000fea000383ffff */
.L_x_1816:
[----:B------:R-:W1:Y:S01]  /*24c90*/  LDC R54, c[0x0][0x3f4] ;  /* 0x0000fd00ff367b82 */ /* 0x000e620000000800 */
[----:B------:R-:W-:Y:S01]  /*24ca0*/  BSSY B1, `(.L_x_2130) ;  /* 0x0000008000017945 */ /* 0x000fe20003800000 */
[----:B------:R-:W-:Y:S02]  /*24cb0*/  IMAD.MOV.U32 R13, RZ, RZ, R35 ;  /* 0x000000ffff0d7224 */ /* 0x000fe400078e0023 */
[----:B------:R-:W-:Y:S02]  /*24cc0*/  IMAD.MOV.U32 R12, RZ, RZ, RZ ;  /* 0x000000ffff0c7224 */ /* 0x000fe400078e00ff */
[----:B------:R-:W-:Y:S02]  /*24cd0*/  IMAD.MOV.U32 R11, RZ, RZ, 0x181f ;  /* 0x0000181fff0b7424 */ /* 0x000fe400078e00ff */
[----:B------:R-:W-:-:S07]  /*24ce0*/  IMAD.MOV.U32 R15, RZ, RZ, -0x1 ;  /* 0xffffffffff0f7424 */ /* 0x000fce00078e00ff */
[----:B01----:R-:W-:Y:S05]  /*24cf0*/  WARPSYNC.COLLECTIVE R15, `(.L_x_2131) ;  /* 0x000000000f087348 */ /* 0x003fea0003c00000 */
[----:B------:R2:W3:Y:S02]  /*24d00*/  SHFL.IDX P6, R14, R13, R12, R11 ;  /* 0x0000000c0d0e7389 */ /* 0x0004e400000c000b */
[----:B0123--:R-:W-:Y:S01]  /*24d10*/  ENDCOLLECTIVE ;  /* 0x000000000000791b */ /* 0x00ffe20003800000 */
.L_x_2131:
[----:B------:R-:W-:Y:S05]  /*24d20*/  BSYNC B1 ;  /* 0x0000000000017941 */ /* 0x000fea0003800000 */
.L_x_2130:
[----:B------:R-:W-:Y:S01]  /*24d30*/  IMAD.MOV.U32 R13, RZ, RZ, R32 ;  /* 0x000000ffff0d7224 */ /* 0x000fe200078e0020 */
[----:B------:R-:W-:Y:S01]  /*24d40*/  MOV R12, RZ ;  /* 0x000000ff000c7202 */ /* 0x000fe20000000f00 */
[----:B------:R-:W-:Y:S01]  /*24d50*/  IMAD.MOV.U32 R11, RZ, RZ, 0x181f ;  /* 0x0000181fff0b7424 */ /* 0x000fe200078e00ff */
[----:B------:R-:W-:Y:S01]  /*24d60*/  ISETP.GE.AND P0, PT, R16, R54, PT ;  /* 0x000000361000720c */ /* 0x000fe20003f06270 */
[----:B------:R-:W-:Y:S02]  /*24d70*/  IMAD.MOV.U32 R15, RZ, RZ, -0x1 ;  /* 0xffffffffff0f7424 */ /* 0x000fe400078e00ff */
[----:B------:R-:W-:Y:S02]  /*24d80*/  IMAD.MOV.U32 R3, RZ, RZ, R14 ;  /* 0x000000ffff037224 */ /* 0x000fe400078e000e */
[----:B------:R-:W-:-:S08]  /*24d90*/  IMAD R0, R187, R0, RZ ;  /* 0x00000000bb007224 */ /* 0x000fd000078e02ff */
[----:B------:R-:W-:Y:S05]  /*24da0*/  WARPSYNC.COLLECTIVE R15, `(.L_x_2132) ;  /* 0x000000000f087348 */ /* 0x000fea0003c00000 */
[----:B------:R0:W1:Y:S02]  /*24db0*/  SHFL.IDX P6, R14, R13, R12, R11 ;  /* 0x0000000c0d0e7389 */ /* 0x00006400000c000b */
[----:B01----:R-:W-:Y:S01]  /*24dc0*/  ENDCOLLECTIVE ;  /* 0x000000000000791b */ /* 0x003fe20003800000 */
.L_x_2132:
[----:B------:R-:W-:Y:S01]  /*24dd0*/  ISETP.GE.OR P1, PT, R55, R0, P0 ;  /* 0x000000003700720c */ /* 0x000fe20000726670 */
[----:B------:R-:W-:-:S12]  /*24de0*/  IMAD.MOV.U32 R13, RZ, RZ, R33 ;  /* 0x000000ffff0d7224 */ /* 0x000fd800078e0021 */
[C---:B------:R-:W-:Y:S01]  /*24df0*/  @!P1 IMAD.SHL.U32 R7, R16.reuse, 0x2, RZ ;  /* 0x0000000210079824 */ /* 0x040fe200078e00ff */
[----:B------:R-:W-:Y:S01]  /*24e00*/  @!P1 SHF.L.U64.HI R6, R16, 0x1, R17 ;  /* 0x0000000110069819 */ /* 0x000fe20000010211 */
[----:B------:R-:W-:-:S07]  /*24e10*/  IMAD.MOV.U32 R4, RZ, RZ, R14 ;  /* 0x000000ffff047224 */ /* 0x000fce00078e000e */
[----:B------:R-:W-:Y:S05]  /*24e20*/  WARPSYNC.COLLECTIVE R15, `(.L_x_2133) ;  /* 0x000000000f087348 */ /* 0x000fea0003c00000 */
[----:B------:R0:W1:Y:S02]  /*24e30*/  SHFL.IDX P6, R14, R13, R12, R11 ;  /* 0x0000000c0d0e7389 */ /* 0x00006400000c000b */
[----:B01----:R-:W-:Y:S01]  /*24e40*/  ENDCOLLECTIVE ;  /* 0x000000000000791b */ /* 0x003fe20003800000 */
.L_x_2133:
[----:B------:R-:W-:-:S05]  /*24e50*/  @!P1 IADD3 R4, P2, R4, R7, RZ ;  /* 0x0000000704049210 */ /* 0x000fca0007f5e0ff */
[----:B------:R-:W-:Y:S02]  /*24e60*/  @!P1 IMAD.X R3, R3, 0x1, R6, P2 ;  /* 0x0000000103039824 */ /* 0x000fe400010e0606 */
[----:B------:R-:W-:Y:S02]  /*24e70*/  @!P1 IMAD.MOV.U32 R24, RZ, RZ, R4 ;  /* 0x000000ffff189224 */ /* 0x000fe400078e0004 */
[----:B------:R-:W-:Y:S02]  /*24e80*/  @!P1 IMAD.MOV.U32 R25, RZ, RZ, R3 ;  /* 0x000000ffff199224 */ /* 0x000fe400078e0003 */
[----:B------:R-:W-:-:S04]  /*24e90*/  IMAD.MOV.U32 R13, RZ, RZ, R34 ;  /* 0x000000ffff0d7224 */ /* 0x000fc800078e0022 */
[----:B------:R-:W5:Y:S01]  /*24ea0*/  @!P1 LD.E.128 R24, desc[UR38][R24.64] ;  /* 0x0000002618189980 */ /* 0x000f62000c101d00 */
[----:B------:R-:W-:-:S07]  /*24eb0*/  IMAD.MOV.U32 R5, RZ, RZ, R14 ;  /* 0x000000ffff057224 */ /* 0x000fce00078e000e */
[----:B-----5:R-:W-:Y:S05]  /*24ec0*/  WARPSYNC.COLLECTIVE R15, `(.L_x_2134) ;  /* 0x000000000f087348 */ /* 0x020fea0003c00000 */
[----:B------:R0:W1:Y:S02]  /*24ed0*/  SHFL.IDX P6, R14, R13, R12, R11 ;  /* 0x0000000c0d0e7389 */ /* 0x00006400000c000b */
[----:B01---5:R-:W-:Y:S01]  /*24ee0*/  ENDCOLLECTIVE ;  /* 0x000000000000791b */ /* 0x023fe20003800000 */
.L_x_2134:
[----:B------:R-:W-:-:S05]  /*24ef0*/  @!P1 IADD3 R14, P2, R14, R7, RZ ;  /* 0x000000070e0e9210 */ /* 0x000fca0007f5e0ff */
[----:B------:R-:W-:Y:S02]  /*24f00*/  @!P1 IMAD.X R5, R5, 0x1, R6, P2 ;  /* 0x0000000105059824 */ /* 0x000fe400010e0606 */
[----:B------:R-:W-:-:S06]  /*24f10*/  @!P1 IMAD.MOV.U32 R4, RZ, RZ, R14 ;  /* 0x000000ffff049224 */ /* 0x000fcc00078e000e */
[----:B------:R-:W5:Y:S01]  /*24f20*/  @!P1 LD.E.128 R4, desc[UR38][R4.64] ;  /* 0x0000002604049980 */ /* 0x000f62000c101d00 */
[----:B------:R-:W-:Y:S02]  /*24f30*/  IMAD.MOV.U32 R13, RZ, RZ, R35 ;  /* 0x000000ffff0d7224 */ /* 0x000fe400078e0023 */
[----:B------:R-:W-:-:S07]  /*24f40*/  IMAD.MOV.U32 R12, RZ, RZ, 0x1 ;  /* 0x00000001ff0c7424 */ /* 0x000fce00078e00ff */
[----:B-----5:R-:W-:Y:S05]  /*24f50*/  WARPSYNC.COLLECTIVE R15, `(.L_x_2135) ;  /* 0x000000000f087348 */ /* 0x020fea0003c00000 */
[----:B------:R0:W1:Y:S02]  /*24f60*/  SHFL.IDX P6, R14, R13, R12, R11 ;  /* 0x0000000c0d0e7389 */ /* 0x00006400000c000b */
[----:B01---5:R-:W-:Y:S01]  /*24f70*/  ENDCOLLECTIVE ;  /* 0x000000000000791b */ /* 0x023fe20003800000 */
.L_x_2135:
[----:B------:R-:W-:Y:S01]  /*24f80*/  CS2R R46, SRZ ;  /* 0x00000000002e7805 */ /* 0x000fe2000001ff00 */
[----:B------:R-:W-:Y:S01]  /*24f90*/  IMAD.MOV.U32 R13, RZ, RZ, R32 ;  /* 0x000000ffff0d7224 */ /* 0x000fe200078e0020 */
[----:B------:R-:W-:Y:S02]  /*24fa0*/  CS2R R48, SRZ ;  /* 0x0000000000307805 */ /* 0x000fe4000001ff00 */
[----:B------:R-:W-:Y:S02]  /*24fb0*/  CS2R R36, SRZ ;  /* 0x0000000000247805 */ /* 0x000fe4000001ff00 */
[----:B------:R-:W-:Y:S01]  /*24fc0*/  CS2R R20, SRZ ;  /* 0x0000000000147805 */ /* 0x000fe2000001ff00 */
[----:B------:R-:W-:-:S04]  /*24fd0*/  @!P1 IMAD.MOV.U32 R46, RZ, RZ, R24 ;  /* 0x000000ffff2e9224 */ /* 0x000fc800078e0018 */
[----:B------:R-:W-:-:S05]  /*24fe0*/  IMAD.MOV.U32 R3, RZ, RZ, R46 ;  /* 0x000000ffff037224 */ /* 0x000fca00078e002e */
[----:B------:R-:W-:Y:S01]  /*24ff0*/  PRMT R64, R3, 0x7610, R64 ;  /* 0x0000761003407816 */ /* 0x000fe20000000040 */
[----:B------:R-:W-:-:S07]  /*25000*/  IMAD.MOV.U32 R3, RZ, RZ, R14 ;  /* 0x000000ffff037224 */ /* 0x000fce00078e000e */
[----:B------:R-:W-:Y:S05]  /*25010*/  WARPSYNC.COLLECTIVE R15, `(.L_x_2136) ;  /* 0x000000000f087348 */ /* 0x000fea0003c00000 */
[----:B------:R0:W1:Y:S02]  /*25020*/  SHFL.IDX P6, R14, R13, R12, R11 ;  /* 0x0000000c0d0e7389 */ /* 0x00006400000c000b */
[----:B01----:R-:W-:Y:S01]  /*25030*/  ENDCOLLECTIVE ;  /* 0x000000000000791b */ /* 0x003fe20003800000 */
.L_x_2136:
[----:B------:R-:W-:-:S05]  /*25040*/  @!P1 IMAD.MOV.U32 R47, RZ, RZ, R25 ;  /* 0x000000ffff2f9224 */ /* 0x000fca00078e0019 */
[----:B------:R-:W-:-:S04]  /*25050*/  MOV R8, R47 ;  /* 0x0000002f00087202 */ /* 0x000fc80000000f00 */
[----:B------:R-:W-:Y:S01]  /*25060*/  PRMT R66, R8, 0x7610, R66 ;  /* 0x0000761008427816 */ /* 0x000fe20000000042 */
[----:B------:R-:W-:Y:S02]  /*25070*/  IMAD.MOV.U32 R13, RZ, RZ, R33 ;  /* 0x000000ffff0d7224 */ /* 0x000fe400078e0021 */
[----:B------:R-:W-:-:S07]  /*25080*/  IMAD.MOV.U32 R8, RZ, RZ, R14 ;  /* 0x000000ffff087224 */ /* 0x000fce00078e000e */
[----:B------:R-:W-:Y:S05]  /*25090*/  WARPSYNC.COLLECTIVE R15, `(.L_x_2137) ;  /* 0x000000000f087348 */ /* 0x000fea0003c00000 */
[----:B------:R0:W1:Y:S02]  /*250a0*/  SHFL.IDX P6, R14, R13, R12, R11 ;  /* 0x0000000c0d0e7389 */ /* 0x00006400000c000b */
[----:B01----:R-:W-:Y:S01]  /*250b0*/  ENDCOLLECTIVE ;  /* 0x000000000000791b */ /* 0x003fe20003800000 */
.L_x_2137:
[----:B------:R-:W-:Y:S02]  /*250c0*/  IMAD.MOV.U32 R13, RZ, RZ, R34 ;  /* 0x000000ffff0d7224 */ /* 0x000fe400078e0022 */
[----:B------:R-:W-:-:S07]  /*250d0*/  IMAD.MOV.U32 R9, RZ, RZ, R14 ;  /* 0x000000ffff097224 */ /* 0x000fce00078e000e */
[----:B------:R-:W-:Y:S05]  /*250e0*/  WARPSYNC.COLLECTIVE R15, `(.L_x_2138) ;  /* 0x000000000f087348 */ /* 0x000fea0003c00000 */
[----:B------:R0:W1:Y:S02]  /*250f0*/  SHFL.IDX P6, R14, R13, R12, R11 ;  /* 0x0000000c0d0e7389 */ /* 0x00006400000c000b */
[----:B01----:R-:W-:Y:S01]  /*25100*/  ENDCOLLECTIVE ;  /* 0x000000000000791b */ /* 0x003fe20003800000 */
.L_x_2138:
[----:B------:R-:W-:Y:S01]  /*25110*/  @!P1 IMAD.MOV.U32 R48, RZ, RZ, R26 ;  /* 0x000000ffff309224 */ /* 0x000fe200078e001a */
[----:B------:R-:W-:Y:S01]  /*25120*/  @!P1 MOV R37, R7 ;  /* 0x0000000700259202 */ /* 0x000fe20000000f00 */
[----:B------:R-:W-:Y:S02]  /*25130*/  @!P1 IMAD.MOV.U32 R49, RZ, RZ, R27 ;  /* 0x000000ffff319224 */ /* 0x000fe400078e001b */
[----:B------:R-:W-:Y:S02]  /*25140*/  @!P1 IMAD.MOV.U32 R20, RZ, RZ, R4 ;  /* 0x000000ffff149224 */ /* 0x000fe400078e0004 */
[----:B------:R-:W-:Y:S02]  /*25150*/  @!P1 IMAD.MOV.U32 R21, RZ, RZ, R5 ;  /* 0x000000ffff159224 */ /* 0x000fe400078e0005 */
[----:B------:R-:W-:Y:S02]  /*25160*/  @!P1 IMAD.MOV.U32 R36, RZ, RZ, R6 ;  /* 0x000000ffff249224 */ /* 0x000fe400078e0006 */
[----:B------:R-:W-:-:S02]  /*25170*/  IMAD.MOV.U32 R10, RZ, RZ, R48 ;  /* 0x000000ffff0a7224 */ /* 0x000fc400078e0030 */
[----:B------:R-:W-:Y:S02]  /*25180*/  IMAD.MOV.U32 R25, RZ, RZ, R49 ;  /* 0x000000ffff197224 */ /* 0x000fe400078e0031 */
[----:B------:R-:W-:Y:S02]  /*25190*/  IMAD.MOV.U32 R4, RZ, RZ, R20 ;  /* 0x000000ffff047224 */ /* 0x000fe400078e0014 */
[----:B------:R-:W-:Y:S02]  /*251a0*/  IMAD.MOV.U32 R5, RZ, RZ, R21 ;  /* 0x000000ffff057224 */ /* 0x000fe400078e0015 */
[----:B------:R-:W-:Y:S02]  /*251b0*/  IMAD.MOV.U32 R6, RZ, RZ, R36 ;  /* 0x000000ffff067224 */ /* 0x000fe400078e0024 */
[----:B------:R-:W-:Y:S01]  /*251c0*/  IMAD.MOV.U32 R7, RZ, RZ, R37 ;  /* 0x000000ffff077224 */ /* 0x000fe200078e0025 */
[----:B------:R-:W-:Y:S02]  /*251d0*/  PRMT R43, R10, 0x5410, R25 ;  /* 0x000054100a2b7816 */ /* 0x000fe40000000019 */
[----:B------:R-:W-:-:S02]  /*251e0*/  CS2R R24, SRZ ;  /* 0x0000000000187805 */ /* 0x000fc4000001ff00 */
[----:B------:R-:W-:Y:S02]  /*251f0*/  PRMT R65, R6, 0x5410, R4 ;  /* 0x0000541006417816 */ /* 0x000fe40000000004 */
[----:B------:R-:W-:Y:S02]  /*25200*/  PRMT R68, R5, 0x7610, R68 ;  /* 0x0000761005447816 */ /* 0x000fe40000000044 */
[----:B------:R-:W-:Y:S01]  /*25210*/  PRMT R64, R64, 0x5410, R7 ;  /* 0x0000541040407816 */ /* 0x000fe20000000007 */
[----:B------:R-:W-:Y:S06]  /*25220*/  BRA `(.L_x_2139) ;  /* 0xfffffe6c00507947 */ /* 0x000fec000383ffff */
.L_x_1819:
[----:B------:R-:W-:Y:S01]  /*25230*/  BSSY B1, `(.L_x_2140) ;  /* 0x0000008000017945 */ /* 0x000fe20003800000 */
[----:B------:R-:W-:Y:S02]  /*25240*/  IMAD.MOV.U32 R13, RZ, RZ, R35 ;  /* 0x000000ffff0d7224 */ /* 0x000fe400078e0023 */
[----:B------:R-:W-:Y:S02]  /*25250*/  IMAD.MOV.U32 R12, RZ, RZ, 0x2 ;  /* 0x00000002ff0c7424 */ /* 0x000fe400078e00ff */
[----:B------:R-:W-:Y:S02]  /*25260*/  IMAD.MOV.U32 R11, RZ, RZ, 0x181f ;  /* 0x0000181fff0b7424 */ /* 0x000fe400078e00ff */
[----:B0-----:R-:W-:-:S07]  /*25270*/  IMAD.MOV.U32 R15, RZ, RZ, -0x1 ;  /* 0xffffffffff0f7424 */ /* 0x001fce00078e00ff */
[----:B------:R-:W-:Y:S05]  /*25280*/  WARPSYNC.COLLECTIVE R15, `(.L_x_2141) ;  /* 0x000000000f087348 */ /* 0x000fea0003c00000 */
[----:B------:R0:W1:Y:S02]  /*25290*/  SHFL.IDX P6, R14, R13, R12, R11 ;  /* 0x0000000c0d0e7389 */ /* 0x00006400000c000b */
[----:B01----:R-:W-:Y:S01]  /*252a0*/  ENDCOLLECTIVE ;  /* 0x000000000000791b */ /* 0x003fe20003800000 */
.L_x_2141:
[----:B------:R-:W-:Y:S05]  /*252b0*/  BSYNC B1 ;  /* 0x0000000000017941 */ /* 0x000fea0003800000 */
.L_x_2140:
[----:B------:R-:W-:Y:S02]  /*252c0*/  IMAD.MOV.U32 R13, RZ, RZ, R32 ;  /* 0x000000ffff0d7224 */ /* 0x000fe400078e0020 */
[----:B------:R-:W-:Y:S02]  /*252d0*/  IMAD.MOV.U32 R12, RZ, RZ, 0x2 ;  /* 0x00000002ff0c7424 */ /* 0x000fe400078e00ff */
[----:B------:R-:W-:Y:S02]  /*252e0*/  IMAD.MOV.U32 R11, RZ, RZ, 0x181f ;  /* 0x0000181fff0b7424 */ /* 0x000fe400078e00ff */
[----:B------:R-:W-:Y:S02]  /*252f0*/  IMAD.MOV.U32 R15, RZ, RZ, -0x1 ;  /* 0xffffffffff0f7424 */ /* 0x000fe400078e00ff */
[----:B------:R-:W-:Y:S02]  /*25300*/  IMAD.MOV.U32 R3, RZ, RZ, R14 ;  /* 0x000000ffff037224 */ /* 0x000fe400078e000e */
[----:B------:R-:W-:-:S07]  /*25310*/  VIADD R9, R55, 0x40 ;  /* 0x0000004037097836 */ /* 0x000fce0000000000 */
[----:B------:R-:W-:Y:S05]  /*25320*/  WARPSYNC.COLLECTIVE R15, `(.L_x_2142) ;  /* 0x000000000f087348 */ /* 0x000fea0003c00000 */
[----:B------:R0:W1:Y:S02]  /*25330*/  SHFL.IDX P6, R14, R13, R12, R11 ;  /* 0x0000000c0d0e7389 */ /* 0x00006400000c000b */
[----:B01----:R-:W-:Y:S01]  /*25340*/  ENDCOLLECTIVE ;  /* 0x000000000000791b */ /* 0x003fe20003800000 */
.L_x_2142:
[----:B------:R-:W-:Y:S02]  /*25350*/  ISETP.GE.OR P1, PT, R9, R0, P0 ;  /* 0x000000000900720c */ /* 0x000fe40000726670 */
[----:B------:R-:W-:-:S11]  /*25360*/  MOV R13, R33 ;  /* 0x00000021000d7202 */ /* 0x000fd60000000f00 */
[C---:B------:R-:W-:Y:S01]  /*25370*/  @!P1 IMAD.SHL.U32 R31, R16.reuse, 0x2, RZ ;  /* 0x00000002101f9824 */ /* 0x040fe200078e00ff */
[----:B------:R-:W-:Y:S01]  /*25380*/  @!P1 SHF.L.U64.HI R29, R16, 0x1, R17 ;  /* 0x00000001101d9819 */ /* 0x000fe20000010211 */
[----:B------:R-:W-:-:S07]  /*25390*/  IMAD.MOV.U32 R8, RZ, RZ, R14 ;  /* 0x000000ffff087224 */ /* 0x000fce00078e000e */
[----:B------:R-:W-:Y:S05]  /*253a0*/  WARPSYNC.COLLECTIVE R15, `(.L_x_2143) ;  /* 0x000000000f087348 */ /* 0x000fea0003c00000 */
[----:B------:R0:W1:Y:S02]  /*253b0*/  SHFL.IDX P6, R14, R13, R12, R11 ;  /* 0x0000000c0d0e7389 */ /* 0x00006400000c000b */
[----:B01----:R-:W-:Y:S01]  /*253c0*/  ENDCOLLECTIVE ;  /* 0x000000000000791b */ /* 0x003fe20003800000 */
.L_x_2143:
[----:B------:R-:W-:-:S05]  /*253d0*/  @!P1 IADD3 R8, P2, R8, R31, RZ ;  /* 0x0000001f08089210 */ /* 0x000fca0007f5e0ff */
[----:B------:R-:W-:Y:S02]  /*253e0*/  @!P1 IMAD.X R9, R3, 0x1, R29, P2 ;  /* 0x0000000103099824 */ /* 0x000fe400010e061d */
[----:B------:R-:W-:Y:S02]  /*253f0*/  IMAD.MOV.U32 R13, RZ, RZ, R34 ;  /* 0x000000ffff0d7224 */ /* 0x000fe400078e0022 */
[----:B------:R-:W-:-:S07]  /*25400*/  IMAD.MOV.U32 R28, RZ, RZ, R14 ;  /* 0x000000ffff1c7224 */ /* 0x000fce00078e000e */
[----:B------:R-:W-:Y:S05]  /*25410*/  WARPSYNC.COLLECTIVE R15, `(.L_x_2144) ;  /* 0x000000000f087348 */ /* 0x000fea0003c00000 */
[----:B------:R0:W1:Y:S02]  /*25420*/  SHFL.IDX P6, R14, R13, R12, R11 ;  /* 0x0000000c0d0e7389 */ /* 0x00006400000c000b */
[----:B01----:R-:W-:Y:S01]  /*25430*/  ENDCOLLECTIVE ;  /* 0x000000000000791b */ /* 0x003fe20003800000 */
.L_x_2144:
[----:B------:R-:W2:Y:S01]  /*25440*/  @!P1 LD.E.128 R8, desc[UR38][R8.64] ;  /* 0x0000002608089980 */ /* 0x000ea2000c101d00 */
[----:B------:R-:W-:-:S05]  /*25450*/  @!P1 IADD3 R14, P2, R14, R31, RZ ;  /* 0x0000001f0e0e9210 */ /* 0x000fca0007f5e0ff */
[----:B------:R-:W-:-:S04]  /*25460*/  @!P1 IMAD.X R3, R28, 0x1, R29, P2 ;  /* 0x000000011c039824 */ /* 0x000fc800010e061d */
[----:B------:R-:W-:-:S05]  /*25470*/  @!P1 IMAD.MOV.U32 R15, RZ, RZ, R3 ;  /* 0x000000ffff0f9224 */ /* 0x000fca00078e0003 */
[----:B------:R0:W5:Y:S01]  /*25480*/  @!P1 LD.E.128 R28, desc[UR38][R14.64] ;  /* 0x000000260e1c9980 */ /* 0x000162000c101d00 */
[----:B------:R-:W-:Y:S02]  /*25490*/  CS2R R50, SRZ ;  /* 0x0000000000327805 */ /* 0x000fe4000001ff00 */
[----:B------:R-:W-:Y:S01]  /*254a0*/  CS2R R52, SRZ ;  /* 0x0000000000347805 */ /* 0x000fe2000001ff00 */
[----:B------:R-:W-:Y:S01]  /*254b0*/  IMAD.MOV.U32 R13, RZ, RZ, R35 ;  /* 0x000000ffff0d7224 */ /* 0x000fe200078e0023 */
[----:B------:R-:W-:Y:S02]  /*254c0*/  CS2R R38, SRZ ;  /* 0x0000000000267805 */ /* 0x000fe4000001ff00 */
[----:B------:R-:W-:Y:S02]  /*254d0*/  CS2R R40, SRZ ;  /* 0x0000000000287805 */ /* 0x000fe4000001ff00 */
[----:B0-----:R-:W-:Y:S01]  /*254e0*/  MOV R15, 0xffffffff ;  /* 0xffffffff000f7802 */ /* 0x001fe20000000f00 */
[----:B--2---:R-:W-:-:S02]  /*254f0*/  @!P1 IMAD.MOV.U32 R50, RZ, RZ, R8 ;  /* 0x000000ffff329224 */ /* 0x004fc400078e0008 */
[----:B------:R-:W-:Y:S02]  /*25500*/  @!P1 IMAD.MOV.U32 R51, RZ, RZ, R9 ;  /* 0x000000ffff339224 */ /* 0x000fe400078e0009 */
[----:B------:R-:W-:Y:S02]  /*25510*/  IMAD.MOV.U32 R3, RZ, RZ, R50 ;  /* 0x000000ffff037224 */ /* 0x000fe400078e0032 */
[----:B------:R-:W-:Y:S02]  /*25520*/  IMAD.MOV.U32 R12, RZ, RZ, R51 ;  /* 0x000000ffff0c7224 */ /* 0x000fe400078e0033 */
[----:B------:R-:W-:Y:S02]  /*25530*/  @!P1 IMAD.MOV.U32 R53, RZ, RZ, R11 ;  /* 0x000000ffff359224 */ /* 0x000fe400078e000b */
[----:B------:R-:W-:Y:S01]  /*25540*/  IMAD.MOV.U32 R11, RZ, RZ, 0x181f ;  /* 0x0000181fff0b7424 */ /* 0x000fe200078e00ff */
[----:B------:R-:W-:Y:S01]  /*25550*/  PRMT R59, R3, 0x5410, R12 ;  /* 0x00005410033b7816 */ /* 0x000fe2000000000c */
[----:B------:R-:W-:-:S02]  /*25560*/  IMAD.MOV.U32 R12, RZ, RZ, 0x3 ;  /* 0x00000003ff0c7424 */ /* 0x000fc400078e00ff */
[----:B------:R-:W-:Y:S02]  /*25570*/  @!P1 IMAD.MOV.U32 R52, RZ, RZ, R10 ;  /* 0x000000ffff349224 */ /* 0x000fe400078e000a */
[----:B------:R-:W-:-:S07]  /*25580*/  IMAD.MOV.U32 R9, RZ, RZ, R53 ;  /* 0x000000ffff097224 */ /* 0x000fce00078e0035 */
[----:B-----5:R-:W-:Y:S05]  /*25590*/  WARPSYNC.COLLECTIVE R15, `(.L_x_2145) ;  /* 0x000000000f087348 */ /* 0x020fea0003c00000 */
[----:B------:R0:W1:Y:S02]  /*255a0*/  SHFL.IDX P6, R14, R13, R12, R11 ;  /* 0x0000000c0d0e7389 */ /* 0x00006400000c000b */
[----:B01---5:R-:W-:Y:S01]  /*255b0*/  ENDCOLLECTIVE ;  /* 0x000000000000791b */ /* 0x023fe20003800000 */
.L_x_2145:
[----:B------:R-:W-:-:S05]  /*255c0*/  IMAD.MOV.U32 R8, RZ, RZ, R52 ;  /* 0x000000ffff087224 */ /* 0x000fca00078e0034 */
[----:B------:R-:W-:Y:S01]  /*255d0*/  PRMT R44, R8, 0x5410, R9 ;  /* 0x00005410082c7816 */ /* 0x000fe20000000009 */
[----:B------:R-:W-:Y:S02]  /*255e0*/  @!P1 IMAD.MOV.U32 R38, RZ, RZ, R28 ;  /* 0x000000ffff269224 */ /* 0x000fe400078e001c */
[----:B------:R-:W-:Y:S02]  /*255f0*/  @!P1 IMAD.MOV.U32 R39, RZ, RZ, R29 ;  /* 0x000000ffff279224 */ /* 0x000fe400078e001d */
[----:B------:R-:W-:Y:S02]  /*25600*/  @!P1 IMAD.MOV.U32 R40, RZ, RZ, R30 ;  /* 0x000000ffff289224 */ /* 0x000fe400078e001e */
[----:B------:R-:W-:Y:S02]  /*25610*/  @!P1 IMAD.MOV.U32 R41, RZ, RZ, R31 ;  /* 0x000000ffff299224 */ /* 0x000fe400078e001f */
[----:B------:R-:W-:Y:S01]  /*25620*/  IMAD.MOV.U32 R13, RZ, RZ, R32 ;  /* 0x000000ffff0d7224 */ /* 0x000fe200078e0020 */
[----:B------:R-:W-:Y:S01]  /*25630*/  MOV R10, R40 ;  /* 0x00000028000a7202 */ /* 0x000fe20000000f00 */
[----:B------:R-:W-:-:S02]  /*25640*/  IMAD.MOV.U32 R8, RZ, RZ, R38 ;  /* 0x000000ffff087224 */ /* 0x000fc400078e0026 */
[----:B------:R-:W-:Y:S02]  /*25650*/  IMAD.MOV.U32 R9, RZ, RZ, R39 ;  /* 0x000000ffff097224 */ /* 0x000fe400078e0027 */
[----:B------:R-:W-:-:S03]  /*25660*/  IMAD.MOV.U32 R3, RZ, RZ, R14 ;  /* 0x000000ffff037224 */ /* 0x000fc600078e000e */
[----:B------:R-:W-:-:S07]  /*25670*/  PRMT R62, R8, 0x5410, R9 ;  /* 0x00005410083e7816 */ /* 0x000fce0000000009 */
[----:B------:R-:W-:Y:S05]  /*25680*/  WARPSYNC.COLLECTIVE R15, `(.L_x_2146) ;  /* 0x000000000f087348 */ /* 0x000fea0003c00000 */
[----:B------:R0:W1:Y:S02]  /*25690*/  SHFL.IDX P6, R14, R13, R12, R11 ;  /* 0x0000000c0d0e7389 */ /* 0x00006400000c000b */
[----:B01----:R-:W-:Y:S01]  /*256a0*/  ENDCOLLECTIVE ;  /* 0x000000000000791b */ /* 0x003fe20003800000 */
.L_x_2146:
[----:B------:R-:W-:Y:S01]  /*256b0*/  CS2R R8, SRZ ;  /* 0x0000000000087805 */ /* 0x000fe2000001ff00 */
[----:B------:R-:W-:Y:S02]  /*256c0*/  IMAD.MOV.U32 R13, RZ, RZ, R33 ;  /* 0x000000ffff0d7224 */ /* 0x000fe400078e0021 */
[----:B------:R-:W-:-:S07]  /*256d0*/  IMAD.MOV.U32 R32, RZ, RZ, R14 ;  /* 0x000000ffff207224 */ /* 0x000fce00078e000e */
[----:B------:R-:W-:Y:S05]  /*256e0*/  WARPSYNC.COLLECTIVE R15, `(.L_x_2147) ;  /* 0x000000000f087348 */ /* 0x000fea0003c00000 */
[----:B------:R0:W1:Y:S02]  /*256f0*/  SHFL.IDX P6, R14, R13, R12, R11 ;  /* 0x0000000c0d0e7389 */ /* 0x00006400000c000b */
[----:B01----:R-:W-:Y:S01]  /*25700*/  ENDCOLLECTIVE ;  /* 0x000000000000791b */ /* 0x003fe20003800000 */
.L_x_2147:
[----:B------:R-:W-:Y:S02]  /*25710*/  IMAD.MOV.U32 R13, RZ, RZ, R34 ;  /* 0x000000ffff0d7224 */ /* 0x000fe400078e0022 */
[----:B------:R-:W-:-:S07]  /*25720*/  IMAD.MOV.U32 R33, RZ, RZ, R14 ;  /* 0x000000ffff217224 */ /* 0x000fce00078e000e */
[----:B------:R-:W-:Y:S05]  /*25730*/  WARPSYNC.COLLECTIVE R15, `(.L_x_2148) ;  /* 0x000000000f087348 */ /* 0x000fea0003c00000 */
[----:B------:R0:W1:Y:S02]  /*25740*/  SHFL.IDX P6, R14, R13, R12, R11 ;  /* 0x0000000c0d0e7389 */ /* 0x00006400000c000b */
[----:B01----:R-:W-:Y:S01]  /*25750*/  ENDCOLLECTIVE ;  /* 0x000000000000791b */ /* 0x003fe20003800000 */
.L_x_2148:
[----:B------:R-:W-:-:S05]  /*25760*/  IMAD.MOV.U32 R11, RZ, RZ, R41 ;  /* 0x000000ffff0b7224 */ /* 0x000fca00078e0029 */
[----:B------:R-:W-:Y:S01]  /*25770*/  PRMT R63, R10, 0x5410, R11 ;  /* 0x000054100a3f7816 */ /* 0x000fe2000000000b */
[----:B------:R-:W-:Y:S01]  /*25780*/  IMAD.MOV.U32 R34, RZ, RZ, R14 ;  /* 0x000000ffff227224 */ /* 0x000fe200078e000e */
[----:B------:R-:W-:Y:S06]  /*25790*/  BRA `(.L_x_2149) ;  /* 0xfffffe6c002c7947 */ /* 0x000fec000383ffff */
.L_x_1823:
[----:B0-----:R0:W1:Y:S02]  /*257a0*/  SYNCS.PHASECHK.TRANS64.TRYWAIT P4, [R2+URZ+0x28800], R29 ;  /* 0x0288001d020075a7 */ /* 0x001064000808017f */
[----:B-1----:R-:W-:Y:S05]  /*257b0*/  @!P4 NANOSLEEP.SYNCS 0x989680 ;  /* 0x009896800000c95d */ /* 0x002fea0003900000 */
[----:B------:R-:W1:Y:S02]  /*257c0*/  @!P4 SYNCS.PHASECHK.TRANS64 P4, [R2+URZ+0x28800], R29 ;  /* 0x0288001d0200c5a7 */ /* 0x000e64000808007f */
[----:B-1----:R-:W-:Y:S05]  /*257d0*/  @!P4 BRA `(.L_x_1823) ;  /* 0xfffffffc00f0c947 */ /* 0x002fea000383ffff */
[----:B------:R-:W-:Y:S05]  /*257e0*/  BRA `(.L_x_2150) ;  /* 0xfffffe6c00c47947 */ /* 0x000fea000383ffff */
.L_x_1833:
[----:B0-----:R0:W2:Y:S02]  /*257f0*/  SYNCS.PHASECHK.TRANS64.TRYWAIT P2, [R11+URZ+0x28830], R0 ;  /* 0x028830000b0075a7 */ /* 0x0010a4000804017f */
[----:B--2---:R-:W-:Y:S05]  /*25800*/  @!P2 NANOSLEEP.SYNCS 0x989680 ;  /* 0x009896800000a95d */ /* 0x004fea0003900000 */
[----:B------:R-:W2:Y:S02]  /*25810*/  @!P2 SYNCS.PHASECHK.TRANS64 P2, [R11+URZ+0x28830], R0 ;  /* 0x028830000b00a5a7 */ /* 0x000ea4000804007f */
[----:B--2---:R-:W-:Y:S05]  /*25820*/  @!P2 BRA `(.L_x_1833) ;  /* 0xfffffffc00f0a947 */ /* 0x004fea000383ffff */
[----:B------:R-:W-:Y:S05]  /*25830*/  BRA `(.L_x_1832) ;  /* 0xfffffe8800207947 */ /* 0x000fea000383ffff */
.L_x_1851:
[----:B-1----:R1:W2:Y:S02]  /*25840*/  SYNCS.PHASECHK.TRANS64.TRYWAIT P5, [R11+URZ+0x28830], R6 ;  /* 0x028830060b0075a7 */ /* 0x0022a400080a017f */
[----:B--2---:R-:W-:Y:S05]  /*25850*/  @!P5 NANOSLEEP.SYNCS 0x989680 ;  /* 0x009896800000d95d */ /* 0x004fea0003900000 */
[----:B------:R-:W2:Y:S02]  /*25860*/  @!P5 SYNCS.PHASECHK.TRANS64 P5, [R11+URZ+0x28830], R6 ;  /* 0x028830060b00d5a7 */ /* 0x000ea400080a007f */
[----:B--2---:R-:W-:Y:S05]  /*25870*/  @!P5 BRA `(.L_x_1851) ;  /* 0xfffffffc00f0d947 */ /* 0x004fea000383ffff */
[----:B------:R-:W-:Y:S05]  /*25880*/  BRA `(.L_x_1850) ;  /* 0xfffffeb800f87947 */ /* 0x000fea000383ffff */
.L_x_1855:
[----:B-1----:R1:W2:Y:S02]  /*25890*/  SYNCS.PHASECHK.TRANS64.TRYWAIT P4, [R11+URZ+0x28850], R6 ;  /* 0x028850060b0075a7 */ /* 0x0022a4000808017f */
[----:B--2---:R-:W-:Y:S05]  /*258a0*/  @!P4 NANOSLEEP.SYNCS 0x989680 ;  /* 0x009896800000c95d */ /* 0x004fea0003900000 */
[----:B------:R-:W2:Y:S02]  /*258b0*/  @!P4 SYNCS.PHASECHK.TRANS64 P4, [R11+URZ+0x28850], R6 ;  /* 0x028850060b00c5a7 */ /* 0x000ea4000808007f */
[----:B--2---:R-:W-:Y:S05]  /*258c0*/  @!P4 BRA `(.L_x_1855) ;  /* 0xfffffffc00f0c947 */ /* 0x004fea000383ffff */
[----:B------:R-:W-:Y:S05]  /*258d0*/  BRA `(.L_x_1852) ;  /* 0xfffffec000087947 */ /* 0x000fea000383ffff */
.L_x_1874:
[----:B-1----:R1:W2:Y:S02]  /*258e0*/  SYNCS.PHASECHK.TRANS64.TRYWAIT P3, [R0+URZ+0x28830], R9 ;  /* 0x02883009000075a7 */ /* 0x0022a4000806017f */
[----:B--2---:R-:W-:Y:S05]  /*258f0*/  @!P3 NANOSLEEP.SYNCS 0x989680 ;  /* 0x009896800000b95d */ /* 0x004fea0003900000 */
[----:B------:R-:W2:Y:S02]  /*25900*/  @!P3 SYNCS.PHASECHK.TRANS64 P3, [R0+URZ+0x28830], R9 ;  /* 0x028830090000b5a7 */ /* 0x000ea4000806007f */
[----:B--2---:R-:W-:Y:S05]  /*25910*/  @!P3 BRA `(.L_x_1874) ;  /* 0xfffffffc00f0b947 */ /* 0x004fea000383ffff */
[----:B------:R-:W-:Y:S05]  /*25920*/  BRA `(.L_x_1873) ;  /* 0xfffffef000187947 */ /* 0x000fea000383ffff */
.L_x_1878:
[----:B-1----:R1:W2:Y:S02]  /*25930*/  SYNCS.PHASECHK.TRANS64.TRYWAIT P2, [R9+URZ+0x28850], R0 ;  /* 0x02885000090075a7 */ /* 0x0022a4000804017f */
[----:B--2---:R-:W-:Y:S05]  /*25940*/  @!P2 NANOSLEEP.SYNCS 0x989680 ;  /* 0x009896800000a95d */ /* 0x004fea0003900000 */
[----:B------:R-:W2:Y:S02]  /*25950*/  @!P2 SYNCS.PHASECHK.TRANS64 P2, [R9+URZ+0x28850], R0 ;  /* 0x028850000900a5a7 */ /* 0x000ea4000804007f */
[----:B--2---:R-:W-:Y:S05]  /*25960*/  @!P2 BRA `(.L_x_1878) ;  /* 0xfffffffc00f0a947 */ /* 0x004fea000383ffff */
[----:B------:R-:W-:Y:S05]  /*25970*/  BRA `(.L_x_1875) ;  /* 0xfffffef400287947 */ /* 0x000fea000383ffff */
.L_x_1885:
[----:B-1----:R1:W2:Y:S02]  /*25980*/  SYNCS.PHASECHK.TRANS64.TRYWAIT P3, [R0+URZ+0x28830], R9 ;  /* 0x02883009000075a7 */ /* 0x0022a4000806017f */
[----:B--2---:R-:W-:Y:S05]  /*25990*/  @!P3 NANOSLEEP.SYNCS 0x989680 ;  /* 0x009896800000b95d */ /* 0x004fea0003900000 */
[----:B------:R-:W2:Y:S02]  /*259a0*/  @!P3 SYNCS.PHASECHK.TRANS64 P3, [R0+URZ+0x28830], R9 ;  /* 0x028830090000b5a7 */ /* 0x000ea4000806007f */
[----:B--2---:R-:W-:Y:S05]  /*259b0*/  @!P3 BRA `(.L_x_1885) ;  /* 0xfffffffc00f0b947 */ /* 0x004fea000383ffff */
[----:B------:R-:W-:Y:S05]  /*259c0*/  BRA `(.L_x_1884) ;  /* 0xffffff10007c7947 */ /* 0x000fea000383ffff */
.L_x_1889:
[----:B-1----:R1:W2:Y:S02]  /*259d0*/  SYNCS.PHASECHK.TRANS64.TRYWAIT P2, [R9+URZ+0x28850], R0 ;  /* 0x02885000090075a7 */ /* 0x0022a4000804017f */
[----:B--2---:R-:W-:Y:S05]  /*259e0*/  @!P2 NANOSLEEP.SYNCS 0x989680 ;  /* 0x009896800000a95d */ /* 0x004fea0003900000 */
[----:B------:R-:W2:Y:S02]  /*259f0*/  @!P2 SYNCS.PHASECHK.TRANS64 P2, [R9+URZ+0x28850], R0 ;  /* 0x028850000900a5a7 */ /* 0x000ea4000804007f */
[----:B--2---:R-:W-:Y:S05]  /*25a00*/  @!P2 BRA `(.L_x_1889) ;  /* 0xfffffffc00f0a947 */ /* 0x004fea000383ffff */
[----:B------:R-:W-:Y:S05]  /*25a10*/  BRA `(.L_x_1886) ;  /* 0xffffff14008c7947 */ /* 0x000fea000383ffff */
.L_x_1902:
[----:B-1----:R1:W2:Y:S02]  /*25a20*/  SYNCS.PHASECHK.TRANS64.TRYWAIT P0, [R13+URZ+0x28850], R4 ;  /* 0x028850040d0075a7 */ /* 0x0022a4000800017f */
[----:B--2---:R-:W-:Y:S05]  /*25a30*/  @!P0 NANOSLEEP.SYNCS 0x989680 ;  /* 0x009896800000895d */ /* 0x004fea0003900000 */
[----:B------:R-:W2:Y:S02]  /*25a40*/  @!P0 SYNCS.PHASECHK.TRANS64 P0, [R13+URZ+0x28850], R4 ;  /* 0x028850040d0085a7 */ /* 0x000ea4000800007f */
[----:B--2---:R-:W-:Y:S05]  /*25a50*/  @!P0 BRA `(.L_x_1902) ;  /* 0xfffffffc00f08947 */ /* 0x004fea000383ffff */
[----:B------:R-:W-:Y:S05]  /*25a60*/  BRA `(.L_x_1901) ;  /* 0xffffff4000d87947 */ /* 0x000fea000383ffff */
.L_x_1916:
[----:B------:R-:W-:Y:S02]  /*25a70*/  IMAD.MOV.U32 R13, RZ, RZ, R4 ;  /* 0x000000ffff0d7224 */ /* 0x000fe400078e0004 */
[----:B------:R-:W-:Y:S02]  /*25a80*/  IMAD.MOV.U32 R12, RZ, RZ, RZ ;  /* 0x000000ffff0c7224 */ /* 0x000fe400078e00ff */
[----:B------:R-:W-:Y:S02]  /*25a90*/  IMAD.MOV.U32 R11, RZ, RZ, 0x181f ;  /* 0x0000181fff0b7424 */ /* 0x000fe400078e00ff */
[----:B------:R-:W-:-:S07]  /*25aa0*/  IMAD.MOV.U32 R15, RZ, RZ, -0x1 ;  /* 0xffffffffff0f7424 */ /* 0x000fce00078e00ff */
[----:B01----:R-:W-:Y:S05]  /*25ab0*/  WARPSYNC.COLLECTIVE R15, `(.L_x_2151) ;  /* 0x000000000f087348 */ /* 0x003fea0003c00000 */
[----:B------:R2:W3:Y:S02]  /*25ac0*/  SHFL.IDX P6, R14, R13, R12, R11 ;  /* 0x0000000c0d0e7389 */ /* 0x0004e400000c000b */
[----:B0123--:R-:W-:Y:S01]  /*25ad0*/  ENDCOLLECTIVE ;  /* 0x000000000000791b */ /* 0x00ffe20003800000 */
.L_x_2151:
[----:B------:R-:W-:Y:S02]  /*25ae0*/  IMAD.MOV.U32 R13, RZ, RZ, R0 ;  /* 0x000000ffff0d7224 */ /* 0x000fe400078e0000 */
[----:B------:R-:W-:-:S07]  /*25af0*/  IMAD.MOV.U32 R3, RZ, RZ, R14 ;  /* 0x000000ffff037224 */ /* 0x000fce00078e000e */
[----:B------:R-:W-:Y:S05]  /*25b00*/  WARPSYNC.COLLECTIVE R15, `(.L_x_2152) ;  /* 0x000000000f087348 */ /* 0x000fea0003c00000 */
[----:B------:R0:W1:Y:S02]  /*25b10*/  SHFL.IDX P6, R14, R13, R12, R11 ;  /* 0x0000000c0d0e7389 */ /* 0x00006400000c000b */
[----:B01----:R-:W-:Y:S01]  /*25b20*/  ENDCOLLECTIVE ;  /* 0x000000000000791b */ /* 0x003fe20003800000 */
.L_x_2152:
[----:B------:R-:W-:Y:S05]  /*25b30*/  BRA `(.L_x_2153) ;  /* 0xffffff6800087947 */ /* 0x000fea000383ffff */
.L_x_1919:
[----:B------:R-:W-:Y:S01]  /*25b40*/  BSSY B1, `(.L_x_2154) ;  /* 0x0000008000017945 */ /* 0x000fe20003800000 */
[----:B------:R-:W-:Y:S02]  /*25b50*/  IMAD.MOV.U32 R13, RZ, RZ, R4 ;  /* 0x000000ffff0d7224 */ /* 0x000fe400078e0004 */
[----:B------:R-:W-:Y:S02]  /*25b60*/  IMAD.MOV.U32 R12, RZ, RZ, 0x1 ;  /* 0x00000001ff0c7424 */ /* 0x000fe400078e00ff */
[----:B------:R-:W-:Y:S02]  /*25b70*/  IMAD.MOV.U32 R11, RZ, RZ, 0x181f ;  /* 0x0000181fff0b7424 */ /* 0x000fe400078e00ff */
[----:B---3--:R-:W-:-:S07]  /*25b80*/  IMAD.MOV.U32 R15, RZ, RZ, -0x1 ;  /* 0xffffffffff0f7424 */ /* 0x008fce00078e00ff */
[----:B012-4-:R-:W-:Y:S05]  /*25b90*/  WARPSYNC.COLLECTIVE R15, `(.L_x_2155) ;  /* 0x000000000f087348 */ /* 0x017fea0003c00000 */
[----:B----4-:R3:W4:Y:S02]  /*25ba0*/  SHFL.IDX P6, R14, R13, R12, R11 ;  /* 0x0000000c0d0e7389 */ /* 0x01072400000c000b */
[----:B01234-:R-:W-:Y:S01]  /*25bb0*/  ENDCOLLECTIVE ;  /* 0x000000000000791b */ /* 0x01ffe20003800000 */
.L_x_2155:
[----:B------:R-:W-:Y:S05]  /*25bc0*/  BSYNC B1 ;  /* 0x0000000000017941 */ /* 0x000fea0003800000 */
.L_x_2154:
[----:B------:R-:W-:Y:S01]  /*25bd0*/  IMAD.MOV.U32 R13, RZ, RZ, R0 ;  /* 0x000000ffff0d7224 */ /* 0x000fe200078e0000 */
[----:B------:R-:W-:Y:S01]  /*25be0*/  MOV R15, 0xffffffff ;  /* 0xffffffff000f7802 */ /* 0x000fe20000000f00 */
[----:B------:R-:W-:Y:S02]  /*25bf0*/  IMAD.MOV.U32 R12, RZ, RZ, 0x1 ;  /* 0x00000001ff0c7424 */ /* 0x000fe400078e00ff */
[----:B------:R-:W-:Y:S02]  /*25c00*/  IMAD.MOV.U32 R11, RZ, RZ, 0x181f ;  /* 0x0000181fff0b7424 */ /* 0x000fe400078e00ff */
[----:B------:R-:W-:-:S07]  /*25c10*/  IMAD.MOV.U32 R3, RZ, RZ, R14 ;  /* 0x000000ffff037224 */ /* 0x000fce00078e000e */
[----:B------:R-:W-:Y:S05]  /*25c20*/  WARPSYNC.COLLECTIVE R15, `(.L_x_2156) ;  /* 0x000000000f087348 */ /* 0x000fea0003c00000 */
[----:B------:R0:W1:Y:S02]  /*25c30*/  SHFL.IDX P6, R14, R13, R12, R11 ;  /* 0x0000000c0d0e7389 */ /* 0x00006400000c000b */
[----:B01----:R-:W-:Y:S01]  /*25c40*/  ENDCOLLECTIVE ;  /* 0x000000000000791b */ /* 0x003fe20003800000 */
.L_x_2156:
[----:B------:R-:W-:Y:S05]  /*25c50*/  BRA `(.L_x_2157) ;  /* 0xffffff6800087947 */ /* 0x000fea000383ffff */
.L_x_1922:
[----:B------:R-:W-:Y:S01]  /*25c60*/  BSSY B1, `(.L_x_2158) ;  /* 0x0000008000017945 */ /* 0x000fe20003800000 */
[----:B------:R-:W-:Y:S02]  /*25c70*/  IMAD.MOV.U32 R13, RZ, RZ, R4 ;  /* 0x000000ffff0d7224 */ /* 0x000fe400078e0004 */
[----:B------:R-:W-:Y:S02]  /*25c80*/  IMAD.MOV.U32 R12, RZ, RZ, 0x2 ;  /* 0x00000002ff0c7424 */ /* 0x000fe400078e00ff */
[----:B------:R-:W-:Y:S02]  /*25c90*/  IMAD.MOV.U32 R11, RZ, RZ, 0x181f ;  /* 0x0000181fff0b7424 */ /* 0x000fe400078e00ff */
[----:B0-----:R-:W-:-:S07]  /*25ca0*/  IMAD.MOV.U32 R15, RZ, RZ, -0x1 ;  /* 0xffffffffff0f7424 */ /* 0x001fce00078e00ff */
[----:B-1234-:R-:W-:Y:S05]  /*25cb0*/  WARPSYNC.COLLECTIVE R15, `(.L_x_2159) ;  /* 0x000000000f087348 */ /* 0x01efea0003c00000 */
[----:B----4-:R0:W4:Y:S02]  /*25cc0*/  SHFL.IDX P6, R14, R13, R12, R11 ;  /* 0x0000000c0d0e7389 */ /* 0x01012400000c000b */
[----:B01234-:R-:W-:Y:S01]  /*25cd0*/  ENDCOLLECTIVE ;  /* 0x000000000000791b */ /* 0x01ffe20003800000 */
.L_x_2159:
[----:B------:R-:W-:Y:S05]  /*25ce0*/  BSYNC B1 ;  /* 0x0000000000017941 */ /* 0x000fea0003800000 */
.L_x_2158:
        /* <DEDUP_REMOVED lines=8> */
.L_x_2160:
[----:B------:R-:W-:Y:S05]  /*25d70*/  BRA `(.L_x_2161) ;  /* 0xffffff6800087947 */ /* 0x000fea000383ffff */
.L_x_1925:
[----:B------:R-:W-:Y:S01]  /*25d80*/  BSSY B1, `(.L_x_2162) ;  /* 0x0000008000017945 */ /* 0x000fe20003800000 */
[----:B------:R-:W-:Y:S02]  /*25d90*/  IMAD.MOV.U32 R13, RZ, RZ, R4 ;  /* 0x000000ffff0d7224 */ /* 0x000fe400078e0004 */
[----:B------:R-:W-:Y:S02]  /*25da0*/  IMAD.MOV.U32 R12, RZ, RZ, 0x3 ;  /* 0x00000003ff0c7424 */ /* 0x000fe400078e00ff */
[----:B------:R-:W-:Y:S02]  /*25db0*/  IMAD.MOV.U32 R11, RZ, RZ, 0x181f ;  /* 0x0000181fff0b7424 */ /* 0x000fe400078e00ff */
[----:B0-----:R-:W-:-:S07]  /*25dc0*/  IMAD.MOV.U32 R15, RZ, RZ, -0x1 ;  /* 0xffffffffff0f7424 */ /* 0x001fce00078e00ff */
[----:B-1234-:R-:W-:Y:S05]  /*25dd0*/  WARPSYNC.COLLECTIVE R15, `(.L_x_2163) ;  /* 0x000000000f087348 */ /* 0x01efea0003c00000 */
[----:B------:R0:W0:Y:S02]  /*25de0*/  SHFL.IDX P6, R14, R13, R12, R11 ;  /* 0x0000000c0d0e7389 */ /* 0x00002400000c000b */
[----:B01234-:R-:W-:Y:S01]  /*25df0*/  ENDCOLLECTIVE ;  /* 0x000000000000791b */ /* 0x01ffe20003800000 */
.L_x_2163:
[----:B------:R-:W-:Y:S05]  /*25e00*/  BSYNC B1 ;  /* 0x0000000000017941 */ /* 0x000fea0003800000 */
.L_x_2162:
        /* <DEDUP_REMOVED lines=8> */
.L_x_2164:
[----:B------:R-:W-:Y:S05]  /*25e90*/  BRA `(.L_x_2165) ;  /* 0xffffff6800087947 */ /* 0x000fea000383ffff */
.L_x_1950:
[----:B------:R-:W1:Y:S01]  /*25ea0*/  S2R R5, SR_TID.X ;  /* 0x0000000000057919 */ /* 0x000e620000002100 */
[----:B------:R-:W-:Y:S01]  /*25eb0*/  BSSY B1, `(.L_x_2166) ;  /* 0x000000a000017945 */ /* 0x000fe20003800000 */
[----:B------:R-:W-:Y:S02]  /*25ec0*/  IMAD.MOV.U32 R12, RZ, RZ, RZ ;  /* 0x000000ffff0c7224 */ /* 0x000fe400078e00ff */
[----:B0-----:R-:W-:Y:S02]  /*25ed0*/  IMAD.MOV.U32 R11, RZ, RZ, 0x1f ;  /* 0x0000001fff0b7424 */ /* 0x001fe400078e00ff */
[----:B------:R-:W-:Y:S01]  /*25ee0*/  IMAD.MOV.U32 R15, RZ, RZ, -0x1 ;  /* 0xffffffffff0f7424 */ /* 0x000fe200078e00ff */
[----:B-1----:R-:W-:-:S04]  /*25ef0*/  SHF.R.U32.HI R5, RZ, 0x5, R5 ;  /* 0x00000005ff057819 */ /* 0x002fc80000011605 */
[----:B------:R-:W-:-:S05]  /*25f00*/  LOP3.LUT R5, R5, 0x3, RZ, 0xc0, !PT ;  /* 0x0000000305057812 */ /* 0x000fca00078ec0ff */
[----:B------:R-:W-:-:S07]  /*25f10*/  IMAD.MOV.U32 R13, RZ, RZ, R5 ;  /* 0x000000ffff0d7224 */ /* 0x000fce00078e0005 */
[----:B------:R-:W-:Y:S05]  /*25f20*/  WARPSYNC.COLLECTIVE R15, `(.L_x_2167) ;  /* 0x000000000f087348 */ /* 0x000fea0003c00000 */
[----:B------:R0:W1:Y:S02]  /*25f30*/  SHFL.IDX P6, R14, R13, R12, R11 ;  /* 0x0000000c0d0e7389 */ /* 0x00006400000c000b */
[----:B01----:R-:W-:Y:S01]  /*25f40*/  ENDCOLLECTIVE ;  /* 0x000000000000791b */ /* 0x003fe20003800000 */
.L_x_2167:
[----:B------:R-:W-:Y:S05]  /*25f50*/  BSYNC B1 ;  /* 0x0000000000017941 */ /* 0x000fea0003800000 */
.L_x_2166:
[----:B------:R-:W-:Y:S05]  /*25f60*/  BRA `(.L_x_2168) ;  /* 0xffffff80000c7947 */ /* 0x000fea000383ffff */
.L_x_1952:
[----:B------:R-:W-:Y:S01]  /*25f70*/  BSSY B1, `(.L_x_2169) ;  /* 0x0000006000017945 */ /* 0x000fe20003800000 */
[----:B------:R-:W-:-:S07]  /*25f80*/  IMAD.MOV.U32 R15, RZ, RZ, -0x1 ;  /* 0xffffffffff0f7424 */ /* 0x000fce00078e00ff */
[----:B01----:R-:W-:Y:S05]  /*25f90*/  WARPSYNC.COLLECTIVE R15, `(.L_x_2170) ;  /* 0x000000000f0c7348 */ /* 0x003fea0003c00000 */
[----:B------:R-:W-:Y:S02]  /*25fa0*/  ELECT P6, UR62, PT ;  /* 0x00000000003e782f */ /* 0x000fe400038c0000 */
[----:B------:R-:W-:Y:S01]  /*25fb0*/  MOV R14, UR62 ;  /* 0x0000003e000e7c02 */ /* 0x000fe20008000f00 */
[----:B01----:R-:W-:Y:S10]  /*25fc0*/  ENDCOLLECTIVE ;  /* 0x000000000000791b */ /* 0x003ff40003800000 */
.L_x_2170:
[----:B------:R-:W-:Y:S05]  /*25fd0*/  BSYNC B1 ;  /* 0x0000000000017941 */ /* 0x000fea0003800000 */
.L_x_2169:
[----:B------:R-:W-:Y:S05]  /*25fe0*/  BRA `(.L_x_1951) ;  /* 0xffffff8000047947 */ /* 0x000fea000383ffff */
.L_x_1954:
[----:B-1----:R-:W2:Y:S02]  /*25ff0*/  LDL R6, [R1] ;  /* 0x0000000001067983 */ /* 0x002ea40000100800 */
[----:B--2---:R1:W2:Y:S02]  /*26000*/  SYNCS.PHASECHK.TRANS64.TRYWAIT P0, [R6+URZ+0x28820], R5 ;  /* 0x02882005060075a7 */ /* 0x0042a4000800017f */
[----:B--2---:R-:W-:Y:S05]  /*26010*/  @!P0 NANOSLEEP.SYNCS 0x989680 ;  /* 0x009896800000895d */ /* 0x004fea0003900000 */
[----:B------:R-:W2:Y:S02]  /*26020*/  @!P0 SYNCS.PHASECHK.TRANS64 P0, [R6+URZ+0x28820], R5 ;  /* 0x02882005060085a7 */ /* 0x000ea4000800007f */
[----:B--2---:R-:W-:Y:S05]  /*26030*/  @!P0 BRA `(.L_x_1954) ;  /* 0xfffffffc00ec8947 */ /* 0x004fea000383ffff */
[----:B------:R-:W-:Y:S05]  /*26040*/  BRA `(.L_x_2171) ;  /* 0xffffff8000147947 */ /* 0x000fea000383ffff */
.L_x_1958:
[----:B-1----:R1:W2:Y:S02]  /*26050*/  SYNCS.PHASECHK.TRANS64.TRYWAIT P0, [R7+URZ+0x288a0], R10 ;  /* 0x0288a00a070075a7 */ /* 0x0022a4000800017f */
[----:B--2---:R-:W-:Y:S05]  /*26060*/  @!P0 NANOSLEEP.SYNCS 0x989680 ;  /* 0x009896800000895d */ /* 0x004fea0003900000 */
[----:B------:R-:W2:Y:S02]  /*26070*/  @!P0 SYNCS.PHASECHK.TRANS64 P0, [R7+URZ+0x288a0], R10 ;  /* 0x0288a00a070085a7 */ /* 0x000ea4000800007f */
[----:B--2---:R-:W-:Y:S05]  /*26080*/  @!P0 BRA `(.L_x_1958) ;  /* 0xfffffffc00f08947 */ /* 0x004fea000383ffff */
[----:B------:R-:W-:Y:S05]  /*26090*/  BRA `(.L_x_2172) ;  /* 0xffffff8000387947 */ /* 0x000fea000383ffff */
.L_x_1964:
[----:B0-----:R0:W2:Y:S02]  /*260a0*/  SYNCS.PHASECHK.TRANS64.TRYWAIT P0, [R7+URZ+0x288c0], R10 ;  /* 0x0288c00a070075a7 */ /* 0x0010a4000800017f */
[----:B--2---:R-:W-:Y:S05]  /*260b0*/  @!P0 NANOSLEEP.SYNCS 0x989680 ;  /* 0x009896800000895d */ /* 0x004fea0003900000 */
[----:B------:R-:W2:Y:S02]  /*260c0*/  @!P0 SYNCS.PHASECHK.TRANS64 P0, [R7+URZ+0x288c0], R10 ;  /* 0x0288c00a070085a7 */ /* 0x000ea4000800007f */
[----:B--2---:R-:W-:Y:S05]  /*260d0*/  @!P0 BRA `(.L_x_1964) ;  /* 0xfffffffc00f08947 */ /* 0x004fea000383ffff */
[----:B------:R-:W-:Y:S05]  /*260e0*/  BRA `(.L_x_2173) ;  /* 0xffffff8400007947 */ /* 0x000fea000383ffff */
.L_x_1972:
[----:B-1----:R1:W2:Y:S02]  /*260f0*/  SYNCS.PHASECHK.TRANS64.TRYWAIT P1, [R8+URZ+0x288a0], R7 ;  /* 0x0288a007080075a7 */ /* 0x0022a4000802017f */
[----:B--2---:R-:W-:Y:S05]  /*26100*/  @!P1 NANOSLEEP.SYNCS 0x989680 ;  /* 0x009896800000995d */ /* 0x004fea0003900000 */
[----:B------:R-:W2:Y:S02]  /*26110*/  @!P1 SYNCS.PHASECHK.TRANS64 P1, [R8+URZ+0x288a0], R7 ;  /* 0x0288a007080095a7 */ /* 0x000ea4000802007f */
[----:B--2---:R-:W-:Y:S05]  /*26120*/  @!P1 BRA `(.L_x_1972) ;  /* 0xfffffffc00f09947 */ /* 0x004fea000383ffff */
[----:B------:R-:W-:Y:S05]  /*26130*/  BRA `(.L_x_2174) ;  /* 0xffffff88001c7947 */ /* 0x000fea000383ffff */
.L_x_1978:
[----:B--2---:R2:W3:Y:S02]  /*26140*/  SYNCS.PHASECHK.TRANS64.TRYWAIT P1, [R8+URZ+0x288c0], R7 ;  /* 0x0288c007080075a7 */ /* 0x0044e4000802017f */
[----:B---3--:R-:W-:Y:S05]  /*26150*/  @!P1 NANOSLEEP.SYNCS 0x989680 ;  /* 0x009896800000995d */ /* 0x008fea0003900000 */
[----:B------:R-:W3:Y:S02]  /*26160*/  @!P1 SYNCS.PHASECHK.TRANS64 P1, [R8+URZ+0x288c0], R7 ;  /* 0x0288c007080095a7 */ /* 0x000ee4000802007f */
[----:B---3--:R-:W-:Y:S05]  /*26170*/  @!P1 BRA `(.L_x_1978) ;  /* 0xfffffffc00f09947 */ /* 0x008fea000383ffff */
[----:B------:R-:W-:Y:S05]  /*26180*/  BRA `(.L_x_2175) ;  /* 0xffffff8800dc7947 */ /* 0x000fea000383ffff */
.L_x_2000:
[----:B------:R-:W2:Y:S01]  /*26190*/  S2R R4, SR_TID.X ;  /* 0x0000000000047919 */ /* 0x000ea20000002100 */
[----:B------:R-:W-:Y:S01]  /*261a0*/  BSSY B0, `(.L_x_2176) ;  /* 0x000000a000007945 */ /* 0x000fe20003800000 */
[----:B------:R-:W-:Y:S02]  /*261b0*/  IMAD.MOV.U32 R12, RZ, RZ, RZ ;  /* 0x000000ffff0c7224 */ /* 0x000fe400078e00ff */
[----:B0-----:R-:W-:Y:S02]  /*261c0*/  IMAD.MOV.U32 R11, RZ, RZ, 0x1f ;  /* 0x0000001fff0b7424 */ /* 0x001fe400078e00ff */
[----:B------:R-:W-:Y:S01]  /*261d0*/  IMAD.MOV.U32 R15, RZ, RZ, -0x1 ;  /* 0xffffffffff0f7424 */ /* 0x000fe200078e00ff */
[----:B--2---:R-:W-:-:S04]  /*261e0*/  SHF.R.U32.HI R4, RZ, 0x5, R4 ;  /* 0x00000005ff047819 */ /* 0x004fc80000011604 */
[----:B------:R-:W-:-:S05]  /*261f0*/  LOP3.LUT R4, R4, 0x3, RZ, 0xc0, !PT ;  /* 0x0000000304047812 */ /* 0x000fca00078ec0ff */
[----:B------:R-:W-:-:S07]  /*26200*/  IMAD.MOV.U32 R13, RZ, RZ, R4 ;  /* 0x000000ffff0d7224 */ /* 0x000fce00078e0004 */
[----:B-1----:R-:W-:Y:S05]  /*26210*/  WARPSYNC.COLLECTIVE R15, `(.L_x_2177) ;  /* 0x000000000f087348 */ /* 0x002fea0003c00000 */
[----:B------:R0:W2:Y:S02]  /*26220*/  SHFL.IDX P6, R14, R13, R12, R11 ;  /* 0x0000000c0d0e7389 */ /* 0x0000a400000c000b */
[----:B012---:R-:W-:Y:S01]  /*26230*/  ENDCOLLECTIVE ;  /* 0x000000000000791b */ /* 0x007fe20003800000 */
.L_x_2177:
[----:B------:R-:W-:Y:S05]  /*26240*/  BSYNC B0 ;  /* 0x0000000000007941 */ /* 0x000fea0003800000 */
.L_x_2176:
[----:B------:R-:W-:Y:S05]  /*26250*/  BRA `(.L_x_2178) ;  /* 0xffffff9800447947 */ /* 0x000fea000383ffff */
.L_x_2002:
[----:B------:R-:W-:Y:S01]  /*26260*/  BSSY B0, `(.L_x_2179) ;  /* 0x0000006000007945 */ /* 0x000fe20003800000 */
[----:B------:R-:W-:-:S07]  /*26270*/  IMAD.MOV.U32 R15, RZ, RZ, -0x1 ;  /* 0xffffffffff0f7424 */ /* 0x000fce00078e00ff */
[----:B01-3--:R-:W-:Y:S05]  /*26280*/  WARPSYNC.COLLECTIVE R15, `(.L_x_2180) ;  /* 0x000000000f0c7348 */ /* 0x00bfea0003c00000 */
[----:B------:R-:W-:Y:S02]  /*26290*/  ELECT P6, UR62, PT ;  /* 0x00000000003e782f */ /* 0x000fe400038c0000 */
[----:B------:R-:W-:Y:S01]  /*262a0*/  MOV R14, UR62 ;  /* 0x0000003e000e7c02 */ /* 0x000fe20008000f00 */
[----:B01-3--:R-:W-:Y:S10]  /*262b0*/  ENDCOLLECTIVE ;  /* 0x000000000000791b */ /* 0x00bff40003800000 */
.L_x_2180:
[----:B------:R-:W-:Y:S05]  /*262c0*/  BSYNC B0 ;  /* 0x0000000000007941 */ /* 0x000fea0003800000 */
.L_x_2179:
[----:B------:R-:W-:Y:S05]  /*262d0*/  BRA `(.L_x_2181) ;  /* 0xffffff9800507947 */ /* 0x000fea000383ffff */
.L_x_2004:
[----:B-1----:R1:W2:Y:S02]  /*262e0*/  SYNCS.PHASECHK.TRANS64.TRYWAIT P0, [R0+URZ+0x28840], R2 ;  /* 0x02884002000075a7 */ /* 0x0022a4000800017f */
[----:B--2---:R-:W-:Y:S05]  /*262f0*/  @!P0 NANOSLEEP.SYNCS 0x989680 ;  /* 0x009896800000895d */ /* 0x004fea0003900000 */
[----:B------:R-:W2:Y:S02]  /*26300*/  @!P0 SYNCS.PHASECHK.TRANS64 P0, [R0+URZ+0x28840], R2 ;  /* 0x02884002000085a7 */ /* 0x000ea4000800007f */
[----:B--2---:R-:W-:Y:S05]  /*26310*/  @!P0 BRA `(.L_x_2004) ;  /* 0xfffffffc00f08947 */ /* 0x004fea000383ffff */
[----:B------:R-:W-:Y:S05]  /*26320*/  BRA `(.L_x_2182) ;  /* 0xffffff9800b87947 */ /* 0x000fea000383ffff */
.L_x_2008:
[----:B------:R-:W2:Y:S01]  /*26330*/  LDL.LU R11, [R1+0x38] ;  /* 0x00003800010b7983 */ /* 0x000ea20000300800 */
[----:B------:R-:W-:Y:S01]  /*26340*/  IMAD.MOV.U32 R13, RZ, RZ, R3 ;  /* 0x000000ffff0d7224 */ /* 0x000fe200078e0003 */
[----:B------:R-:W-:Y:S01]  /*26350*/  MOV R15, 0xffffffff ;  /* 0xffffffff000f7802 */ /* 0x000fe20000000f00 */
[----:B------:R-:W-:Y:S01]  /*26360*/  IMAD.MOV.U32 R12, RZ, RZ, RZ ;  /* 0x000000ffff0c7224 */ /* 0x000fe200078e00ff */
[----:B------:R-:W0:Y:S02]  /*26370*/  S2R R5, SR_TID.X ;  /* 0x0000000000057919 */ /* 0x000e240000002100 */
[----:B0-----:R-:W-:-:S04]  /*26380*/  LOP3.LUT R5, R5, 0x7f, RZ, 0xc0, !PT ;  /* 0x0000007f05057812 */ /* 0x001fc800078ec0ff */
        /* <DEDUP_REMOVED lines=9> */
.L_x_2183:
[----:B------:R-:W-:Y:S02]  /*26420*/  IMAD.MOV.U32 R13, RZ, RZ, R4 ;  /* 0x000000ffff0d7224 */ /* 0x000fe400078e0004 */
[----:B------:R-:W-:-:S07]  /*26430*/  IMAD.MOV.U32 R6, RZ, RZ, R14 ;  /* 0x000000ffff067224 */ /* 0x000fce00078e000e */
[----:B------:R-:W-:Y:S05]  /*26440*/  WARPSYNC.COLLECTIVE R15, `(.L_x_2184) ;  /* 0x000000000f087348 */ /* 0x000fea0003c00000 */
[----:B------:R0:W1:Y:S02]  /*26450*/  SHFL.IDX P6, R14, R13, R12, R11 ;  /* 0x0000000c0d0e7389 */ /* 0x00006400000c000b */
[----:B01----:R-:W-:Y:S01]  /*26460*/  ENDCOLLECTIVE ;  /* 0x000000000000791b */ /* 0x003fe20003800000 */
.L_x_2184:
[----:B------:R-:W-:Y:S02]  /*26470*/  IMAD.MOV.U32 R13, RZ, RZ, R3 ;  /* 0x000000ffff0d7224 */ /* 0x000fe400078e0003 */
[----:B------:R-:W-:Y:S02]  /*26480*/  IMAD.MOV.U32 R12, RZ, RZ, 0x1 ;  /* 0x00000001ff0c7424 */ /* 0x000fe400078e00ff */
[----:B------:R-:W-:-:S07]  /*26490*/  IMAD.MOV.U32 R7, RZ, RZ, R14 ;  /* 0x000000ffff077224 */ /* 0x000fce00078e000e */
[----:B------:R-:W-:Y:S05]  /*264a0*/  WARPSYNC.COLLECTIVE R15, `(.L_x_2185) ;  /* 0x000000000f087348 */ /* 0x000fea0003c00000 */
[----:B------:R0:W1:Y:S02]  /*264b0*/  SHFL.IDX P6, R14, R13, R12, R11 ;  /* 0x0000000c0d0e7389 */ /* 0x00006400000c000b */
[----:B01----:R-:W-:Y:S01]  /*264c0*/  ENDCOLLECTIVE ;  /* 0x000000000000791b */ /* 0x003fe20003800000 */
.L_x_2185:
        /* <DEDUP_REMOVED lines=10> */
.L_x_2186:
        /* <DEDUP_REMOVED lines=12> */
.L_x_2187:
        /* <DEDUP_REMOVED lines=12> */
[----:B------:R-:W-:Y:S02]  /*266f0*/  ISETP.GE.AND P2, PT, R5, R2, PT ;  /* 0x000000020500720c */ /* 0x000fe40003f46270 */
[----:B0-----:R-:W-:-:S11]  /*26700*/  MOV R6, R14 ;  /* 0x0000000e00067202 */ /* 0x001fd60000000f00 */
[----:B------:R-:W-:Y:S05]  /*26710*/  WARPSYNC.COLLECTIVE R15, `(.L_x_2188) ;  /* 0x000000000f087348 */ /* 0x000fea0003c00000 */
[----:B------:R0:W1:Y:S02]  /*26720*/  SHFL.IDX P6, R14, R13, R12, R11 ;  /* 0x0000000c0d0e7389 */ /* 0x00006400000c000b */
[----:B01----:R-:W-:Y:S01]  /*26730*/  ENDCOLLECTIVE ;  /* 0x000000000000791b */ /* 0x003fe20003800000 */
.L_x_2188:
[----:B------:R-:W-:Y:S02]  /*26740*/  IMAD.MOV.U32 R13, RZ, RZ, R3 ;  /* 0x000000ffff0d7224 */ /* 0x000fe400078e0003 */
[----:B------:R-:W-:Y:S02]  /*26750*/  IMAD.MOV.U32 R12, RZ, RZ, 0x3 ;  /* 0x00000003ff0c7424 */ /* 0x000fe400078e00ff */
[----:B------:R-:W-:-:S07]  /*26760*/  IMAD.MOV.U32 R5, RZ, RZ, R14 ;  /* 0x000000ffff057224 */ /* 0x000fce00078e000e */
[----:B------:R-:W-:Y:S05]  /*26770*/  WARPSYNC.COLLECTIVE R15, `(.L_x_2189) ;  /* 0x000000000f087348 */ /* 0x000fea0003c00000 */
[----:B------:R0:W1:Y:S02]  /*26780*/  SHFL.IDX P6, R14, R13, R12, R11 ;  /* 0x0000000c0d0e7389 */ /* 0x00006400000c000b */
[----:B01----:R-:W-:Y:S01]  /*26790*/  ENDCOLLECTIVE ;  /* 0x000000000000791b */ /* 0x003fe20003800000 */
.L_x_2189:
        /* <DEDUP_REMOVED lines=16> */
.L_x_2190:
[----:B------:R-:W-:Y:S01]  /*268a0*/  MOV R13, R3 ;  /* 0x00000003000d7202 */ /* 0x000fe20000000f00 */
[----:B------:R-:W-:Y:S02]  /*268b0*/  IMAD.MOV.U32 R12, RZ, RZ, 0x4 ;  /* 0x00000004ff0c7424 */ /* 0x000fe400078e00ff */
[----:B------:R-:W-:-:S07]  /*268c0*/  IMAD.MOV.U32 R5, RZ, RZ, R14 ;  /* 0x000000ffff057224 */ /* 0x000fce00078e000e */
[----:B------:R-:W-:Y:S05]  /*268d0*/  WARPSYNC.COLLECTIVE R15, `(.L_x_2191) ;  /* 0x000000000f087348 */ /* 0x000fea0003c00000 */
[----:B------:R0:W1:Y:S02]  /*268e0*/  SHFL.IDX P6, R14, R13, R12, R11 ;  /* 0x0000000c0d0e7389 */ /* 0x00006400000c000b */
[----:B01----:R-:W-:Y:S01]  /*268f0*/  ENDCOLLECTIVE ;  /* 0x000000000000791b */ /* 0x003fe20003800000 */
.L_x_2191:
        /* <DEDUP_REMOVED lines=16> */
.L_x_2192:
[----:B------:R-:W-:Y:S02]  /*26a00*/  IMAD.MOV.U32 R13, RZ, RZ, R3 ;  /* 0x000000ffff0d7224 */ /* 0x000fe400078e0003 */
[----:B------:R-:W-:Y:S02]  /*26a10*/  IMAD.MOV.U32 R12, RZ, RZ, 0x5 ;  /* 0x00000005ff0c7424 */ /* 0x000fe400078e00ff */
[----:B------:R-:W-:-:S07]  /*26a20*/  IMAD.MOV.U32 R5, RZ, RZ, R14 ;  /* 0x000000ffff057224 */ /* 0x000fce00078e000e */
[----:B------:R-:W-:Y:S05]  /*26a30*/  WARPSYNC.COLLECTIVE R15, `(.L_x_2193) ;  /* 0x000000000f087348 */ /* 0x000fea0003c00000 */
[----:B------:R0:W1:Y:S02]  /*26a40*/  SHFL.IDX P6, R14, R13, R12, R11 ;  /* 0x0000000c0d0e7389 */ /* 0x00006400000c000b */
[----:B01----:R-:W-:Y:S01]  /*26a50*/  ENDCOLLECTIVE ;  /* 0x000000000000791b */ /* 0x003fe20003800000 */
.L_x_2193:
        /* <DEDUP_REMOVED lines=16> */
.L_x_2194:
[----:B------:R-:W-:Y:S02]  /*26b60*/  IMAD.MOV.U32 R13, RZ, RZ, R3 ;  /* 0x000000ffff0d7224 */ /* 0x000fe400078e0003 */
[----:B------:R-:W-:Y:S02]  /*26b70*/  IMAD.MOV.U32 R12, RZ, RZ, 0x6 ;  /* 0x00000006ff0c7424 */ /* 0x000fe400078e00ff */
[----:B------:R-:W-:-:S07]  /*26b80*/  IMAD.MOV.U32 R5, RZ, RZ, R14 ;  /* 0x000000ffff057224 */ /* 0x000fce00078e000e */
[----:B------:R-:W-:Y:S05]  /*26b90*/  WARPSYNC.COLLECTIVE R15, `(.L_x_2195) ;  /* 0x000000000f087348 */ /* 0x000fea0003c00000 */
[----:B------:R0:W1:Y:S02]  /*26ba0*/  SHFL.IDX P6, R14, R13, R12, R11 ;  /* 0x0000000c0d0e7389 */ /* 0x00006400000c000b */
[----:B01----:R-:W-:Y:S01]  /*26bb0*/  ENDCOLLECTIVE ;  /* 0x000000000000791b */ /* 0x003fe20003800000 */
.L_x_2195:
[----:B------:R-:W-:-:S05]  /*26bc0*/  @!P2 LEA R5, P3, R10, R5, 0x1 ;  /* 0x000000050a05a211 */ /* 0x000fca00078608ff */
[----:B------:R-:W-:-:S04]  /*26bd0*/  @!P2 IMAD.X R6, RZ, RZ, R6, P3 ;  /* 0x000000ffff06a224 */ /* 0x000fc800018e0606 */
[----:B------:R-:W-:Y:S01]  /*26be0*/  @!P2 IMAD.MOV.U32 R7, RZ, RZ, R6 ;  /* 0x000000ffff07a224 */ /* 0x000fe200078e0006 */
[----:B------:R-:W-:Y:S01]  /*26bf0*/  @!P2 MOV R6, R5 ;  /* 0x000000050006a202 */ /* 0x000fe20000000f00 */
[----:B------:R-:W-:-:S04]  /*26c00*/  IMAD.MOV.U32 R13, RZ, RZ, R4 ;  /* 0x000000ffff0d7224 */ /* 0x000fc800078e0004 */
        /* <DEDUP_REMOVED lines=9> */
.L_x_2196:
        /* <DEDUP_REMOVED lines=8> */
.L_x_2197:
        /* <DEDUP_REMOVED lines=14> */
.L_x_2198:
[----:B------:R-:W-:Y:S01]  /*26e00*/  IMAD.MOV.U32 R3, RZ, RZ, R14 ;  /* 0x000000ffff037224 */ /* 0x000fe200078e000e */
[----:B------:R-:W-:Y:S06]  /*26e10*/  BRA `(.L_x_2199) ;  /* 0xffffff9c006c7947 */ /* 0x000fec000383ffff */
.L_x_2013:
[----:B0-----:R-:W2:Y:S02]  /*26e20*/  LDL R2, [R1] ;  /* 0x0000000001027983 */ /* 0x001ea40000100800 */
[----:B--2---:R0:W2:Y:S02]  /*26e30*/  SYNCS.PHASECHK.TRANS64.TRYWAIT P0, [R2+URZ+0x28820], R0 ;  /* 0x02882000020075a7 */ /* 0x0040a4000800017f */
[----:B--2---:R-:W-:Y:S05]  /*26e40*/  @!P0 NANOSLEEP.SYNCS 0x989680 ;  /* 0x009896800000895d */ /* 0x004fea0003900000 */
[----:B------:R-:W2:Y:S02]  /*26e50*/  @!P0 SYNCS.PHASECHK.TRANS64 P0, [R2+URZ+0x28820], R0 ;  /* 0x02882000020085a7 */ /* 0x000ea4000800007f */
[----:B--2---:R-:W-:Y:S05]  /*26e60*/  @!P0 BRA `(.L_x_2013) ;  /* 0xfffffffc00ec8947 */ /* 0x004fea000383ffff */
[----:B------:R-:W-:Y:S05]  /*26e70*/  BRA `(.L_x_2200) ;  /* 0xffffff9c00e07947 */ /* 0x000fea000383ffff */
.L_x_2022:
[----:B-1----:R1:W2:Y:S02]  /*26e80*/  SYNCS.PHASECHK.TRANS64.TRYWAIT P0, [R3+URZ+0x28840], R2 ;  /* 0x02884002030075a7 */ /* 0x0022a4000800017f */
[----:B--2---:R-:W-:Y:S05]  /*26e90*/  @!P0 NANOSLEEP.SYNCS 0x989680 ;  /* 0x009896800000895d */ /* 0x004fea0003900000 */
[----:B------:R-:W2:Y:S02]  /*26ea0*/  @!P0 SYNCS.PHASECHK.TRANS64 P0, [R3+URZ+0x28840], R2 ;  /* 0x02884002030085a7 */ /* 0x000ea4000800007f */
[----:B--2---:R-:W-:Y:S05]  /*26eb0*/  @!P0 BRA `(.L_x_2022) ;  /* 0xfffffffc00f08947 */ /* 0x004fea000383ffff */
[----:B------:R-:W-:Y:S05]  /*26ec0*/  BRA `(.L_x_2201) ;  /* 0xffffffa000ac7947 */ /* 0x000fea000383ffff */
.L_x_2028:
[----:B0-----:R0:W1:Y:S02]  /*26ed0*/  SYNCS.PHASECHK.TRANS64.TRYWAIT P0, [R3+URZ+0x60], R2 ;  /* 0x00006002030075a7 */ /* 0x001064000800017f */
[----:B-1----:R-:W-:Y:S05]  /*26ee0*/  @!P0 NANOSLEEP.SYNCS 0x989680 ;  /* 0x009896800000895d */ /* 0x002fea0003900000 */
[----:B------:R-:W1:Y:S02]  /*26ef0*/  @!P0 SYNCS.PHASECHK.TRANS64 P0, [R3+URZ+0x60], R2 ;  /* 0x00006002030085a7 */ /* 0x000e64000800007f */
[----:B-1----:R-:W-:Y:S05]  /*26f00*/  @!P0 BRA `(.L_x_2028) ;  /* 0xfffffffc00f08947 */ /* 0x002fea000383ffff */
[----:B------:R-:W-:Y:S05]  /*26f10*/  BRA `(.L_x_2202) ;  /* 0xffffffa400887947 */ /* 0x000fea000383ffff */
.L_x_2037:
[----:B-1----:R1:W2:Y:S02]  /*26f20*/  SYNCS.PHASECHK.TRANS64.TRYWAIT P0, [R3+URZ+0x28840], R2 ;  /* 0x02884002030075a7 */ /* 0x0022a4000800017f */
[----:B--2---:R-:W-:Y:S05]  /*26f30*/  @!P0 NANOSLEEP.SYNCS 0x989680 ;  /* 0x009896800000895d */ /* 0x004fea0003900000 */
[----:B------:R-:W2:Y:S02]  /*26f40*/  @!P0 SYNCS.PHASECHK.TRANS64 P0, [R3+URZ+0x28840], R2 ;  /* 0x02884002030085a7 */ /* 0x000ea4000800007f */
[----:B--2---:R-:W-:Y:S05]  /*26f50*/  @!P0 BRA `(.L_x_2037) ;  /* 0xfffffffc00f08947 */ /* 0x004fea000383ffff */
[----:B------:R-:W-:Y:S05]  /*26f60*/  BRA `(.L_x_2203) ;  /* 0xffffffac002c7947 */ /* 0x000fea000383ffff */
.L_x_2043:
[----:B0-----:R0:W1:Y:S02]  /*26f70*/  SYNCS.PHASECHK.TRANS64.TRYWAIT P0, [R2+URZ+0x60], R3 ;  /* 0x00006003020075a7 */ /* 0x001064000800017f */
[----:B-1----:R-:W-:Y:S05]  /*26f80*/  @!P0 NANOSLEEP.SYNCS 0x989680 ;  /* 0x009896800000895d */ /* 0x002fea0003900000 */
[----:B------:R-:W1:Y:S02]  /*26f90*/  @!P0 SYNCS.PHASECHK.TRANS64 P0, [R2+URZ+0x60], R3 ;  /* 0x00006003020085a7 */ /* 0x000e64000800007f */
[----:B-1----:R-:W-:Y:S05]  /*26fa0*/  @!P0 BRA `(.L_x_2043) ;  /* 0xfffffffc00f08947 */ /* 0x002fea000383ffff */
[----:B------:R-:W-:Y:S05]  /*26fb0*/  BRA `(.L_x_2204) ;  /* 0xffffffb000087947 */ /* 0x000fea000383ffff */
.L_x_2052:
[----:B---3--:R3:W4:Y:S02]  /*26fc0*/  SYNCS.PHASECHK.TRANS64.TRYWAIT P0, [R2+URZ+0x28840], R3 ;  /* 0x02884003020075a7 */ /* 0x008724000800017f */
[----:B----4-:R-:W-:Y:S05]  /*26fd0*/  @!P0 NANOSLEEP.SYNCS 0x989680 ;  /* 0x009896800000895d */ /* 0x010fea0003900000 */
[----:B------:R-:W4:Y:S02]  /*26fe0*/  @!P0 SYNCS.PHASECHK.TRANS64 P0, [R2+URZ+0x28840], R3 ;  /* 0x02884003020085a7 */ /* 0x000f24000800007f */
[----:B----4-:R-:W-:Y:S05]  /*26ff0*/  @!P0 BRA `(.L_x_2052) ;  /* 0xfffffffc00f08947 */ /* 0x010fea000383ffff */
[----:B------:R-:W-:Y:S05]  /*27000*/  BRA `(.L_x_2205) ;  /* 0xffffffb400787947 */ /* 0x000fea000383ffff */
.L_x_2058:
[----:B0-----:R0:W1:Y:S02]  /*27010*/  SYNCS.PHASECHK.TRANS64.TRYWAIT P0, [R2+URZ+0x60], R5 ;  /* 0x00006005020075a7 */ /* 0x001064000800017f */
[----:B-1----:R-:W-:Y:S05]  /*27020*/  @!P0 NANOSLEEP.SYNCS 0x989680 ;  /* 0x009896800000895d */ /* 0x002fea0003900000 */
[----:B------:R-:W1:Y:S02]  /*27030*/  @!P0 SYNCS.PHASECHK.TRANS64 P0, [R2+URZ+0x60], R5 ;  /* 0x00006005020085a7 */ /* 0x000e64000800007f */
[----:B-1----:R-:W-:Y:S05]  /*27040*/  @!P0 BRA `(.L_x_2058) ;  /* 0xfffffffc00f08947 */ /* 0x002fea000383ffff */
[----:B------:R-:W-:Y:S05]  /*27050*/  BRA `(.L_x_2206) ;  /* 0xffffffb800547947 */ /* 0x000fea000383ffff */
.L_x_2069:
[----:B---3--:R3:W4:Y:S02]  /*27060*/  SYNCS.PHASECHK.TRANS64.TRYWAIT P0, [R0+URZ+0x28860], R2 ;  /* 0x02886002000075a7 */ /* 0x008724000800017f */
[----:B----4-:R-:W-:Y:S05]  /*27070*/  @!P0 NANOSLEEP.SYNCS 0x989680 ;  /* 0x009896800000895d */ /* 0x010fea0003900000 */
[----:B------:R-:W4:Y:S02]  /*27080*/  @!P0 SYNCS.PHASECHK.TRANS64 P0, [R0+URZ+0x28860], R2 ;  /* 0x02886002000085a7 */ /* 0x000f24000800007f */
[----:B----4-:R-:W-:Y:S05]  /*27090*/  @!P0 BRA `(.L_x_2069) ;  /* 0xfffffffc00f08947 */ /* 0x010fea000383ffff */
[----:B------:R-:W-:Y:S05]  /*270a0*/  BRA `(.L_x_2207) ;  /* 0xffffffbc00a87947 */ /* 0x000fea000383ffff */
.L_x_2076:
[----:B------:R-:W-:Y:S01]  /*270b0*/  BSSY B0, `(.L_x_2208) ;  /* 0x0000008000007945 */ /* 0x000fe20003800000 */
[----:B------:R-:W-:Y:S01]  /*270c0*/  IMAD.MOV.U32 R13, RZ, RZ, R16 ;  /* 0x000000ffff0d7224 */ /* 0x000fe200078e0010 */
[----:B------:R-:W-:Y:S01]  /*270d0*/  MOV R12, RZ ;  /* 0x000000ff000c7202 */ /* 0x000fe20000000f00 */
[----:B0-----:R-:W-:Y:S02]  /*270e0*/  IMAD.MOV.U32 R11, RZ, RZ, 0x1f ;  /* 0x0000001fff0b7424 */ /* 0x001fe400078e00ff */
[----:B------:R-:W-:-:S07]  /*270f0*/  IMAD.MOV.U32 R15, RZ, RZ, -0x1 ;  /* 0xffffffffff0f7424 */ /* 0x000fce00078e00ff */
[----:B--2---:R-:W-:Y:S05]  /*27100*/  WARPSYNC.COLLECTIVE R15, `(.L_x_2209) ;  /* 0x000000000f087348 */ /* 0x004fea0003c00000 */
[----:B------:R0:W1:Y:S02]  /*27110*/  SHFL.IDX P6, R14, R13, R12, R11 ;  /* 0x0000000c0d0e7389 */ /* 0x00006400000c000b */
[----:B012---:R-:W-:Y:S01]  /*27120*/  ENDCOLLECTIVE ;  /* 0x000000000000791b */ /* 0x007fe20003800000 */
.L_x_2209:
[----:B------:R-:W-:Y:S05]  /*27130*/  BSYNC B0 ;  /* 0x0000000000007941 */ /* 0x000fea0003800000 */
.L_x_2208:
        /* <DEDUP_REMOVED lines=9> */
.L_x_2210:
        /* <DEDUP_REMOVED lines=18> */
.L_x_2211:
        /* <DEDUP_REMOVED lines=8> */
.L_x_2212:
        /* <DEDUP_REMOVED lines=8> */
.L_x_2213:
        /* <DEDUP_REMOVED lines=8> */
.L_x_2214:
        /* <DEDUP_REMOVED lines=8> */
.L_x_2215:
[----:B------:R-:W-:Y:S02]  /*274f0*/  IMAD.MOV.U32 R12, RZ, RZ, 0x1f ;  /* 0x0000001fff0c7424 */ /* 0x000fe400078e00ff */
[----:B------:R-:W-:Y:S02]  /*27500*/  IMAD.MOV.U32 R11, RZ, RZ, 0x1f ;  /* 0x0000001fff0b7424 */ /* 0x000fe400078e00ff */
[----:B------:R-:W-:-:S05]  /*27510*/  IMAD.MOV.U32 R4, RZ, RZ, R14 ;  /* 0x000000ffff047224 */ /* 0x000fca00078e000e */
[----:B------:R-:W-:-:S05]  /*27520*/  SEL R4, R4, RZ, P5 ;  /* 0x000000ff04047207 */ /* 0x000fca0002800000 */
[----:B------:R-:W-:-:S05]  /*27530*/  IMAD.IADD R2, R2, 0x1, R4 ;  /* 0x0000000102027824 */ /* 0x000fca00078e0204 */
[----:B------:R-:W-:-:S07]  /*27540*/  MOV R13, R2 ;  /* 0x00000002000d7202 */ /* 0x000fce0000000f00 */
[----:B------:R-:W-:Y:S05]  /*27550*/  WARPSYNC.COLLECTIVE R15, `(.L_x_2216) ;  /* 0x000000000f087348 */ /* 0x000fea0003c00000 */
[----:B------:R0:W1:Y:S02]  /*27560*/  SHFL.IDX P6, R14, R13, R12, R11 ;  /* 0x0000000c0d0e7389 */ /* 0x00006400000c000b */
[----:B01----:R-:W-:Y:S01]  /*27570*/  ENDCOLLECTIVE ;  /* 0x000000000000791b */ /* 0x003fe20003800000 */
.L_x_2216:
[----:B------:R-:W-:Y:S01]  /*27580*/  IMAD.MOV.U32 R16, RZ, RZ, R14 ;  /* 0x000000ffff107224 */ /* 0x000fe200078e000e */
[----:B------:R-:W-:Y:S06]  /*27590*/  BRA `(.L_x_2217) ;  /* 0xffffffc000247947 */ /* 0x000fec000383ffff */
.L_x_2081:
[----:B------:R-:W-:Y:S01]  /*275a0*/  BSSY B0, `(.L_x_2218) ;  /* 0x0000008000007945 */ /* 0x000fe20003800000 */
[----:B-----5:R-:W-:Y:S02]  /*275b0*/  IMAD.MOV.U32 R13, RZ, RZ, R3 ;  /* 0x000000ffff0d7224 */ /* 0x020fe400078e0003 */
[----:B------:R-:W-:Y:S02]  /*275c0*/  IMAD.MOV.U32 R12, RZ, RZ, 0x1 ;  /* 0x00000001ff0c7424 */ /* 0x000fe400078e00ff */
[----:B0-----:R-:W-:Y:S02]  /*275d0*/  IMAD.MOV.U32 R11, RZ, RZ, RZ ;  /* 0x000000ffff0b7224 */ /* 0x001fe400078e00ff */
[----:B------:R-:W-:-:S07]  /*275e0*/  IMAD.MOV.U32 R15, RZ, RZ, -0x1 ;  /* 0xffffffffff0f7424 */ /* 0x000fce00078e00ff */
[----:B-12---:R-:W-:Y:S05]  /*275f0*/  WARPSYNC.COLLECTIVE R15, `(.L_x_2219) ;  /* 0x000000000f087348 */ /* 0x006fea0003c00000 */
[----:B------:R0:W3:Y:S02]  /*27600*/  SHFL.UP P6, R14, R13, R12, R11 ;  /* 0x0400000c0d0e7389 */ /* 0x0000e400000c000b */
[----:B0123--:R-:W-:Y:S01]  /*27610*/  ENDCOLLECTIVE ;  /* 0x000000000000791b */ /* 0x00ffe20003800000 */
.L_x_2219:
[----:B------:R-:W-:Y:S05]  /*27620*/  BSYNC B0 ;  /* 0x0000000000007941 */ /* 0x000fea0003800000 */
.L_x_2218:
        /* <DEDUP_REMOVED lines=9> */
.L_x_2220:
        /* <DEDUP_REMOVED lines=8> */
.L_x_2221:
        /* <DEDUP_REMOVED lines=8> */
.L_x_2222:
        /* <DEDUP_REMOVED lines=8> */
.L_x_2223:
        /* <DEDUP_REMOVED lines=9> */
.L_x_2224:
[----:B------:R-:W-:Y:S01]  /*278d0*/  IMAD.MOV.U32 R16, RZ, RZ, R14 ;  /* 0x000000ffff107224 */ /* 0x000fe200078e000e */
[----:B------:R-:W-:Y:S06]  /*278e0*/  BRA `(.L_x_2225) ;  /* 0xffffffbc00ec7947 */ /* 0x000fec000383ffff */
.L_x_2083:
[----:B------:R-:W-:Y:S01]  /*278f0*/  BSSY B0, `(.L_x_2226) ;  /* 0x0000006000007945 */ /* 0x000fe20003800000 */
[----:B------:R-:W-:Y:S01]  /*27900*/  PLOP3.LUT P6, PT, P6, PT, PT, 0x8, 0x0 ;  /* 0x000000000000781c */ /* 0x000fe200037ce170 */
[----:B------:R-:W-:-:S12]  /*27910*/  IMAD.MOV.U32 R15, RZ, RZ, -0x1 ;  /* 0xffffffffff0f7424 */ /* 0x000fd800078e00ff */
[----:B012---:R-:W-:Y:S05]  /*27920*/  WARPSYNC.COLLECTIVE R15, `(.L_x_2227) ;  /* 0x000000000f087348 */ /* 0x007fea0003c00000 */
[----:B------:R-:W-:Y:S01]  /*27930*/  VOTE.ANY R14, PT, P6 ;  /* 0x00000000000e7806 */ /* 0x000fe200030e0100 */
[----:B012---:R-:W-:Y:S06]  /*27940*/  ENDCOLLECTIVE ;  /* 0x000000000000791b */ /* 0x007fec0003800000 */
.L_x_2227:
[----:B------:R-:W-:Y:S05]  /*27950*/  BSYNC B0 ;  /* 0x0000000000007941 */ /* 0x000fea0003800000 */
.L_x_2226:
[----:B------:R-:W-:Y:S01]  /*27960*/  MOV R5, R14 ;  /* 0x0000000e00057202 */ /* 0x000fe20000000f00 */
[----:B------:R-:W-:Y:S02]  /*27970*/  IMAD.MOV.U32 R13, RZ, RZ, R3 ;  /* 0x000000ffff0d7224 */ /* 0x000fe400078e0003 */
[----:B------:R-:W-:Y:S01]  /*27980*/  IMAD.MOV.U32 R11, RZ, RZ, 0x1f ;  /* 0x0000001fff0b7424 */ /* 0x000fe200078e00ff */
[----:B------:R-:W0:Y:S01]  /*27990*/  POPC R6, R5 ;  /* 0x0000000500067309 */ /* 0x000e220000000000 */
[----:B------:R-:W-:Y:S02]  /*279a0*/  IMAD.MOV.U32 R15, RZ, RZ, -0x1 ;  /* 0xffffffffff0f7424 */ /* 0x000fe400078e00ff */
[----:B0-----:R-:W-:-:S07]  /*279b0*/  IMAD.MOV.U32 R12, RZ, RZ, R6 ;  /* 0x000000ffff0c7224 */ /* 0x001fce00078e0006 */
[----:B------:R-:W-:Y:S05]  /*279c0*/  WARPSYNC.COLLECTIVE R15, `(.L_x_2228) ;  /* 0x000000000f087348 */ /* 0x000fea0003c00000 */
[----:B------:R0:W1:Y:S02]  /*279d0*/  SHFL.IDX P6, R14, R13, R12, R11 ;  /* 0x0000000c0d0e7389 */ /* 0x00006400000c000b */
[----:B01----:R-:W-:Y:S01]  /*279e0*/  ENDCOLLECTIVE ;  /* 0x000000000000791b */ /* 0x003fe20003800000 */
.L_x_2228:
[----:B------:R-:W-:Y:S01]  /*279f0*/  IMAD.MOV.U32 R17, RZ, RZ, R14 ;  /* 0x000000ffff117224 */ /* 0x000fe200078e000e */
[----:B------:R-:W-:Y:S06]  /*27a00*/  BRA `(.L_x_2229) ;  /* 0xffffffbc00dc7947 */ /* 0x000fec000383ffff */
.L_x_2085:
[----:B------:R-:W-:Y:S01]  /*27a10*/  BSSY B0, `(.L_x_2230) ;  /* 0x0000007000007945 */ /* 0x000fe20003800000 */
[----:B------:R-:W-:Y:S02]  /*27a20*/  IMAD.MOV.U32 R13, RZ, RZ, R2 ;  /* 0x000000ffff0d7224 */ /* 0x000fe400078e0002 */
[----:B0-----:R-:W-:Y:S02]  /*27a30*/  IMAD.MOV.U32 R11, RZ, RZ, 0x1f ;  /* 0x0000001fff0b7424 */ /* 0x001fe400078e00ff */
[----:B------:R-:W-:-:S07]  /*27a40*/  IMAD.MOV.U32 R15, RZ, RZ, -0x1 ;  /* 0xffffffffff0f7424 */ /* 0x000fce00078e00ff */
[----:B-1234-:R-:W-:Y:S05]  /*27a50*/  WARPSYNC.COLLECTIVE R15, `(.L_x_2231) ;  /* 0x000000000f087348 */ /* 0x01efea0003c00000 */
[----:B------:R0:W0:Y:S02]  /*27a60*/  SHFL.IDX P6, R14, R13, R12, R11 ;  /* 0x0000000c0d0e7389 */ /* 0x00002400000c000b */
[----:B01234-:R-:W-:Y:S01]  /*27a70*/  ENDCOLLECTIVE ;  /* 0x000000000000791b */ /* 0x01ffe20003800000 */
.L_x_2231:
[----:B------:R-:W-:Y:S05]  /*27a80*/  BSYNC B0 ;  /* 0x0000000000007941 */ /* 0x000fea0003800000 */
.L_x_2230:
[----:B------:R-:W-:Y:S01]  /*27a90*/  IMAD.MOV.U32 R2, RZ, RZ, R14 ;  /* 0x000000ffff027224 */ /* 0x000fe200078e000e */
[----:B------:R-:W-:Y:S06]  /*27aa0*/  BRA `(.L_x_2232) ;  /* 0xffffffbc00d07947 */ /* 0x000fec000383ffff */
.L_x_2089:
[----:B0-----:R0:W1:Y:S02]  /*27ab0*/  SYNCS.PHASECHK.TRANS64.TRYWAIT P0, [R0+URZ+0x28820], R3 ;  /* 0x02882003000075a7 */ /* 0x001064000800017f */
[----:B-1----:R-:W-:Y:S05]  /*27ac0*/  @!P0 NANOSLEEP.SYNCS 0x989680 ;  /* 0x009896800000895d */ /* 0x002fea0003900000 */
[----:B------:R-:W1:Y:S02]  /*27ad0*/  @!P0 SYNCS.PHASECHK.TRANS64 P0, [R0+URZ+0x28820], R3 ;  /* 0x02882003000085a7 */ /* 0x000e64000800007f */
[----:B-1----:R-:W-:Y:S05]  /*27ae0*/  @!P0 BRA `(.L_x_2089) ;  /* 0xfffffffc00f08947 */ /* 0x002fea000383ffff */
[----:B------:R-:W-:Y:S05]  /*27af0*/  BRA `(.L_x_2233) ;  /* 0xffffffc400547947 */ /* 0x000fea000383ffff */
.L_x_2090:
        /* <DEDUP_REMOVED lines=11> */
.L_x_2235:
[----:B------:R-:W-:Y:S05]  /*27bb0*/  BSYNC B0 ;  /* 0x0000000000007941 */ /* 0x000fea0003800000 */
.L_x_2234:
[----:B------:R-:W-:Y:S05]  /*27bc0*/  BRA `(.L_x_2236) ;  /* 0xffffffc4003c7947 */ /* 0x000fea000383ffff */
.L_x_2091:
[----:B------:R-:W-:Y:S01]  /*27bd0*/  BSSY B0, `(.L_x_2237) ;  /* 0x0000006000007945 */ /* 0x000fe20003800000 */
[----:B------:R-:W-:-:S07]  /*27be0*/  IMAD.MOV.U32 R15, RZ, RZ, -0x1 ;  /* 0xffffffffff0f7424 */ /* 0x000fce00078e00ff */
[----:B012---:R-:W-:Y:S05]  /*27bf0*/  WARPSYNC.COLLECTIVE R15, `(.L_x_2238) ;  /* 0x000000000f0c7348 */ /* 0x007fea0003c00000 */
[----:B------:R-:W-:Y:S02]  /*27c00*/  ELECT P6, UR62, PT ;  /* 0x00000000003e782f */ /* 0x000fe400038c0000 */
[----:B------:R-:W-:Y:S01]  /*27c10*/  MOV R14, UR62 ;  /* 0x0000003e000e7c02 */ /* 0x000fe20008000f00 */
[----:B012---:R-:W-:Y:S10]  /*27c20*/  ENDCOLLECTIVE ;  /* 0x000000000000791b */ /* 0x007ff40003800000 */
.L_x_2238:
[----:B------:R-:W-:Y:S05]  /*27c30*/  BSYNC B0 ;  /* 0x0000000000007941 */ /* 0x000fea0003800000 */
.L_x_2237:
[----:B------:R-:W-:Y:S05]  /*27c40*/  BRA `(.L_x_2239) ;  /* 0xffffffc400307947 */ /* 0x000fea000383ffff */
.L_x_2093:
[----:B0-----:R0:W1:Y:S02]  /*27c50*/  SYNCS.PHASECHK.TRANS64.TRYWAIT P0, [R6+URZ], R5 ;  /* 0x00000005060075a7 */ /* 0x001064000800017f */
[----:B-1----:R-:W-:Y:S05]  /*27c60*/  @!P0 NANOSLEEP.SYNCS 0x989680 ;  /* 0x009896800000895d */ /* 0x002fea0003900000 */
[----:B------:R-:W1:Y:S02]  /*27c70*/  @!P0 SYNCS.PHASECHK.TRANS64 P0, [R6+URZ], R5 ;  /* 0x00000005060085a7 */ /* 0x000e64000800007f */
[----:B-1----:R-:W-:Y:S05]  /*27c80*/  @!P0 BRA `(.L_x_2093) ;  /* 0xfffffffc00f08947 */ /* 0x002fea000383ffff */
[----:B------:R-:W-:Y:S05]  /*27c90*/  BRA `(.L_x_2240) ;  /* 0xffffffc4006c7947 */ /* 0x000fea000383ffff */
.L_x_2094:
[----:B-1----:R1:W2:Y:S02]  /*27ca0*/  SYNCS.PHASECHK.TRANS64.TRYWAIT P0, [R7+URZ], R2 ;  /* 0x00000002070075a7 */ /* 0x0022a4000800017f */
[----:B--2---:R-:W-:Y:S05]  /*27cb0*/  @!P0 NANOSLEEP.SYNCS 0x989680 ;  /* 0x009896800000895d */ /* 0x004fea0003900000 */
[----:B------:R-:W2:Y:S02]  /*27cc0*/  @!P0 SYNCS.PHASECHK.TRANS64 P0, [R7+URZ], R2 ;  /* 0x00000002070085a7 */ /* 0x000ea4000800007f */
[----:B--2---:R-:W-:Y:S05]  /*27cd0*/  @!P0 BRA `(.L_x_2094) ;  /* 0xfffffffc00f08947 */ /* 0x004fea000383ffff */
[----:B------:R-:W-:Y:S05]  /*27ce0*/  BRA `(.L_x_2241) ;  /* 0xffffffc400607947 */ /* 0x000fea000383ffff */
.L_x_2096:
[----:B--2---:R2:W3:Y:S02]  /*27cf0*/  SYNCS.PHASECHK.TRANS64.TRYWAIT P0, [R4+URZ], R5 ;  /* 0x00000005040075a7 */ /* 0x0044e4000800017f */
[----:B---3--:R-:W-:Y:S05]  /*27d00*/  @!P0 NANOSLEEP.SYNCS 0x989680 ;  /* 0x009896800000895d */ /* 0x008fea0003900000 */
[----:B------:R-:W3:Y:S02]  /*27d10*/  @!P0 SYNCS.PHASECHK.TRANS64 P0, [R4+URZ], R5 ;  /* 0x00000005040085a7 */ /* 0x000ee4000800007f */
[----:B---3--:R-:W-:Y:S05]  /*27d20*/  @!P0 BRA `(.L_x_2096) ;  /* 0xfffffffc00f08947 */ /* 0x008fea000383ffff */
[----:B------:R-:W-:Y:S05]  /*27d30*/  BRA `(.L_x_2242) ;  /* 0xffffffc400687947 */ /* 0x000fea000383ffff */
.L_x_2243:
        /* <DEDUP_REMOVED lines=12> */
.L_x_3223:


//--------------------- .text._ZN7cutlass13device_kernelIN5flash11enable_sm90INS1_16FlashAttnFwdSm90INS1_25CollectiveMainloopFwdSm90ILi2EN4cute5tupleIJNS5_1CILi1EEES8_S8_EEENS6_IJNS7_ILi128EEESA_SA_EEELi128ENS_6half_tEfNS_4arch4Sm90ELb1ELb0ELb0ELb0ELb0ELb0ELb0ELb1ELb1ELb1ELb0ELb0EEENS1_21CollectiveEpilogueFwdISB_S9_SC_SE_Li256ELb0ELb1ELb0ELb0EEENS1_30DynamicPersistentTileSchedulerILi256ELi128ELb0ELb1ELb1EEEEEEEEEvNT_6ParamsE --------------------------
	.section	.text._ZN7cutlass13device_kernelIN5flash11enable_sm90INS1_16FlashAttnFwdSm90INS1_25CollectiveMainloopFwdSm90ILi2EN4cute5tupleIJNS5_1CILi1EEES8_S8_EEENS6_IJNS7_ILi128EEESA_SA_EEELi128ENS_6half_tEfNS_4arch4Sm90ELb1ELb0ELb0ELb0ELb0ELb0ELb0ELb1ELb1ELb1ELb0ELb0EEENS1_21CollectiveEpilogueFwdISB_S9_SC_SE_Li256ELb0ELb1ELb0ELb0EEENS1_30DynamicPersistentTileSchedulerILi256ELi128ELb0ELb1ELb1EEEEEEEEEvNT_6ParamsE,"ax",@progbits
	.align	128
.text._ZN7cutlass13device_kernelIN5flash11enable_sm90INS1_16FlashAttnFwdSm90INS1_25CollectiveMainloopFwdSm90ILi2EN4cute5tupleIJNS5_1CILi1EEES8_S8_EEENS6_IJNS7_ILi128EEESA_SA_EEELi128ENS_6half_tEfNS_4arch4Sm90ELb1ELb0ELb0ELb0ELb0ELb0ELb0ELb1ELb1ELb1ELb0ELb0EEENS1_21CollectiveEpilogueFwdISB_S9_SC_SE_Li256ELb0ELb1ELb0ELb0EEENS1_30DynamicPersistentTileSchedulerILi256ELi128ELb0ELb1ELb1EEEEEEEEEvNT_6ParamsE:
        .type           _ZN7cutlass13device_kernelIN5flash11enable_sm90INS1_16FlashAttnFwdSm90INS1_25CollectiveMainloopFwdSm90ILi2EN4cute5tupleIJNS5_1CILi1EEES8_S8_EEENS6_IJNS7_ILi128EEESA_SA_EEELi128ENS_6half_tEfNS_4arch4Sm90ELb1ELb0ELb0ELb0ELb0ELb0ELb0ELb1ELb1ELb1ELb0ELb0EEENS1_21CollectiveEpilogueFwdISB_S9_SC_SE_Li256ELb0ELb1ELb0ELb0EEENS1_30DynamicPersistentTileSchedulerILi256ELi128ELb0ELb1ELb1EEEEEEEEEvNT_6ParamsE,@function
        .size           _ZN7cutlass13device_kernelIN5flash11enable_sm90INS1_16FlashAttnFwdSm90INS1_25CollectiveMainloopFwdSm90ILi2EN4cute5tupleIJNS5_1CILi1EEES8_S8_EEENS6_IJNS7_ILi128EEESA_SA_EEELi128ENS_6half_tEfNS_4arch4Sm90ELb1ELb0ELb0ELb0ELb0ELb0ELb0ELb1ELb1ELb1ELb0ELb0EEENS1_21CollectiveEpilogueFwdISB_S9_SC_SE_Li256ELb0ELb1ELb0ELb0EEENS1_30DynamicPersistentTileSchedulerILi256ELi128ELb0ELb1ELb1EEEEEEEEEvNT_6ParamsE,(.L_x_3224 - _ZN7cutlass13device_kernelIN5flash11enable_sm90INS1_16FlashAttnFwdSm90INS1_25CollectiveMainloopFwdSm90ILi2EN4cute5tupleIJNS5_1CILi1EEES8_S8_EEENS6_IJNS7_ILi128EEESA_SA_EEELi128ENS_6half_tEfNS_4arch4Sm90ELb1ELb0ELb0ELb0ELb0ELb0ELb0ELb1ELb1ELb1ELb0ELb0EEENS1_21CollectiveEpilogueFwdISB_S9_SC_SE_Li256ELb0ELb1ELb0ELb0EEENS1_30DynamicPersistentTileSchedulerILi256ELi128ELb0ELb1ELb1EEEEEEEEEvNT_6ParamsE)
        .other          _ZN7cutlass13device_kernelIN5flash11enable_sm90INS1_16FlashAttnFwdSm90INS1_25CollectiveMainloopFwdSm90ILi2EN4cute5tupleIJNS5_1CILi1EEES8_S8_EEENS6_IJNS7_ILi128EEESA_SA_EEELi128ENS_6half_tEfNS_4arch4Sm90ELb1ELb0ELb0ELb0ELb0ELb0ELb0ELb1ELb1ELb1ELb0ELb0EEENS1_21CollectiveEpilogueFwdISB_S9_SC_SE_Li256ELb0ELb1ELb0ELb0EEENS1_30DynamicPersistentTileSchedulerILi256ELi128ELb0ELb1ELb1EEEEEEEEEvNT_6ParamsE,@"STO_CUDA_ENTRY STV_DEFAULT"
_ZN7cutlass13device_kernelIN5flash11enable_sm90INS1_16FlashAttnFwdSm90INS1_25CollectiveMainloopFwdSm90ILi2EN4cute5tupleIJNS5_1CILi1EEES8_S8_EEENS6_IJNS7_ILi128EEESA_SA_EEELi128ENS_6half_tEfNS_4arch4Sm90ELb1ELb0ELb0ELb0ELb0ELb0ELb0ELb1ELb1ELb1ELb0ELb0EEENS1_21CollectiveEpilogueFwdISB_S9_SC_SE_Li256ELb0ELb1ELb0ELb0EEENS1_30DynamicPersistentTileSchedulerILi256ELi128ELb0ELb1ELb1EEEEEEEEEvNT_6ParamsE:
        /* <DEDUP_REMOVED lines=18> */
.L_x_2245:
[----:B------:R-:W-:Y:S05]  /*0120*/  BSYNC B0 ;  /* 0x0000000000007941 */ /* 0x000fea0003800000 */
.L_x_2244:
        /* <DEDUP_REMOVED lines=41> */
.L_x_2246:
        /* <DEDUP_REMOVED lines=22> */
.L_x_2247:
        /* <DEDUP_REMOVED lines=18> */
.L_x_2248:
        /* <DEDUP_REMOVED lines=22> */
.L_x_2249:
        /* <DEDUP_REMOVED lines=22> */
.L_x_2250:
[----:B------:R-:W-:Y:S01]  /*0900*/  PLOP3.LUT P0, PT, PT, PT, UP0, 0x80, 0x0 ;  /* 0x000000000000781c */ /* 0x000fe20003f0f008 */
[----:B------:R-:W-:Y:S01]  /*0910*/  UMOV UR38, 0x1 ;  /* 0x0000000100267882 */ /* 0x000fe20000000000 */
[----:B------:R-:W-:Y:S01]  /*0920*/  NOP ;  /* 0x0000000000007918 */ /* 0x000fe20000000000 */
[----:B------:R-:W-:Y:S01]  /*0930*/  USEL UR38, UR38, 0x2, !UP0 ;  /* 0x0000000226267887 */ /* 0x000fe2000c000000 */
[----:B------:R-:W-:Y:S01]  /*0940*/  ULDC.64 UR46, c[0x0][0x208] ;  /* 0x00008200002e7ab9 */ /* 0x000fe20000000a00 */
[----:B012-4-:R-:W-:Y:S08]  /*0950*/  BAR.SYNC.DEFER_BLOCKING 0x0 ;  /* 0x0000000000007b1d */ /* 0x017ff00000010000 */
[----:B------:R-:W-:Y:S05]  /*0960*/  @!P0 BRA `(.L_x_2251) ;  /* 0x000000a000708947 */ /* 0x000fea0003800000 */
.L_x_2252:
        /* <DEDUP_REMOVED lines=21> */
[CC--:B------:R-:W-:Y:S02]  /*0ac0*/  LEA.HI R4, R3.reuse, R190.reuse, RZ, 0x5 ;  /* 0x000000be03047211 */ /* 0x0c0fe400078f28ff */
[----:B------:R-:W-:Y:S02]  /*0ad0*/  LOP3.LUT R5, R0, 0xffffff80, RZ, 0xc0, !PT ;  /* 0xffffff8000057812 */ /* 0x000fe400078ec0ff */
[----:B------:R-:W-:Y:S01]  /*0ae0*/  LEA.HI R2, R3, R190, RZ, 0x4 ;  /* 0x000000be03027211 */ /* 0x000fe200078f20ff */
[----:B------:R-:W-:Y:S01]  /*0af0*/  IMAD.SHL.U32 R4, R4, 0x20, RZ ;  /* 0x0000002004047824 */ /* 0x000fe200078e00ff */
[----:B------:R-:W-:Y:S01]  /*0b00*/  SHF.R.S32.HI R185, RZ, 0x7, R0 ;  /* 0x00000007ffb97819 */ /* 0x000fe20000011400 */
[----:B------:R-:W-:Y:S01]  /*0b10*/  IMAD.IADD R184, R190, 0x1, -R5 ;  /* 0x00000001beb87824 */ /* 0x000fe200078e0a05 */
[----:B------:R-:W-:-:S02]  /*0b20*/  SHF.R.S32.HI R7, RZ, 0x4, R2 ;  /* 0x00000004ff077819 */ /* 0x000fc40000011402 */
[----:B------:R-:W-:Y:S02]  /*0b30*/  LOP3.LUT R5, R2, 0x3fffff0, RZ, 0xc0, !PT ;  /* 0x03fffff002057812 */ /* 0x000fe400078ec0ff */
[----:B------:R-:W-:Y:S02]  /*0b40*/  LOP3.LUT R4, R4, 0xfffffc00, RZ, 0xc0, !PT ;  /* 0xfffffc0004047812 */ /* 0x000fe400078ec0ff */
[----:B------:R-:W-:Y:S01]  /*0b50*/  LEA.HI R2, R2, R7, RZ, 0x1 ;  /* 0x0000000702027211 */ /* 0x000fe200078f08ff */
[----:B------:R-:W-:Y:S01]  /*0b60*/  IMAD.IADD R5, R190, 0x1, -R5 ;  /* 0x00000001be057824 */ /* 0x000fe200078e0a05 */
[----:B------:R-:W-:Y:S02]  /*0b70*/  SHF.R.S32.HI R9, RZ, 0x1f, R184 ;  /* 0x0000001fff097819 */ /* 0x000fe400000114b8 */
[----:B------:R-:W-:Y:S01]  /*0b80*/  LOP3.LUT R2, R2, 0x1ffffffe, RZ, 0xc0, !PT ;  /* 0x1ffffffe02027812 */ /* 0x000fe200078ec0ff */
[----:B------:R-:W-:Y:S01]  /*0b90*/  IMAD R5, R5, 0x40, R4 ;  /* 0x0000004005057824 */ /* 0x000fe200078e0204 */
[----:B------:R-:W-:-:S02]  /*0ba0*/  LEA.HI R4, R3, R190, RZ, 0x2 ;  /* 0x000000be03047211 */ /* 0x000fc400078f10ff */
[----:B------:R-:W-:Y:S01]  /*0bb0*/  LEA.HI R6, R9, R184, RZ, 0x2 ;  /* 0x000000b809067211 */ /* 0x000fe200078f10ff */
[----:B------:R-:W-:Y:S01]  /*0bc0*/  IMAD.IADD R2, R7, 0x1, -R2 ;  /* 0x0000000107027824 */ /* 0x000fe200078e0a02 */
[----:B------:R-:W-:Y:S02]  /*0bd0*/  LOP3.LUT R7, R4, 0xfffffffc, RZ, 0xc0, !PT ;  /* 0xfffffffc04077812 */ /* 0x000fe400078ec0ff */
[--C-:B------:R-:W-:Y:S01]  /*0be0*/  SHF.R.S32.HI R8, RZ, 0x2, R6.reuse ;  /* 0x00000002ff087819 */ /* 0x100fe20000011406 */
[----:B------:R-:W-:Y:S01]  /*0bf0*/  IMAD R187, R2, 0x8, R5 ;  /* 0x0000000802bb7824 */ /* 0x000fe200078e0205 */
[----:B------:R-:W-:Y:S01]  /*0c00*/  SHF.R.S32.HI R11, RZ, 0x1f, R6 ;  /* 0x0000001fff0b7819 */ /* 0x000fe20000011406 */
[----:B------:R-:W-:Y:S01]  /*0c10*/  IMAD.IADD R7, R190, 0x1, -R7 ;  /* 0x00000001be077824 */ /* 0x000fe200078e0a07 */
[----:B------:R-:W-:Y:S02]  /*0c20*/  LEA.HI R3, R3, R190, RZ, 0x3 ;  /* 0x000000be03037211 */ /* 0x000fe400078f18ff */
[----:B------:R-:W-:-:S02]  /*0c30*/  LEA.HI R11, R11, R8, RZ, 0x3 ;  /* 0x000000080b0b7211 */ /* 0x000fc400078f18ff */
[----:B------:R-:W-:Y:S02]  /*0c40*/  LEA.HI R2, R7, R7, RZ, 0x1 ;  /* 0x0000000707027211 */ /* 0x000fe400078f08ff */
[----:B------:R-:W-:Y:S02]  /*0c50*/  LOP3.LUT R19, R3, 0xfffffff8, RZ, 0xc0, !PT ;  /* 0xfffffff803137812 */ /* 0x000fe400078ec0ff */
[----:B------:R-:W-:Y:S02]  /*0c60*/  LOP3.LUT R11, R11, 0xfffffff8, RZ, 0xc0, !PT ;  /* 0xfffffff80b0b7812 */ /* 0x000fe400078ec0ff */
[----:B------:R-:W-:Y:S01]  /*0c70*/  LEA.HI R9, R9, R184, RZ, 0x5 ;  /* 0x000000b809097211 */ /* 0x000fe200078f28ff */
[----:B------:R-:W-:Y:S01]  /*0c80*/  IMAD.IADD R19, R190, 0x1, -R19 ;  /* 0x00000001be137824 */ /* 0x000fe200078e0a13 */
[----:B------:R-:W-:Y:S01]  /*0c90*/  LEA.HI R0, R0, R185, RZ, 0x1 ;  /* 0x000000b900007211 */ /* 0x000fe200078f08ff */
[----:B------:R-:W-:Y:S01]  /*0ca0*/  IMAD.IADD R8, R8, 0x1, -R11 ;  /* 0x0000000108087824 */ /* 0x000fe200078e0a0b */
[----:B------:R-:W-:-:S02]  /*0cb0*/  LOP3.LUT R2, R2, 0x1ffffffe, RZ, 0xc0, !PT ;  /* 0x1ffffffe02027812 */ /* 0x000fc400078ec0ff */
[----:B------:R-:W-:Y:S02]  /*0cc0*/  SHF.R.S32.HI R9, RZ, 0x5, R9 ;  /* 0x00000005ff097819 */ /* 0x000fe40000011409 */
[----:B------:R-:W-:Y:S01]  /*0cd0*/  LOP3.LUT R0, R0, 0x3fffffe, RZ, 0xc0, !PT ;  /* 0x03fffffe00007812 */ /* 0x000fe200078ec0ff */
[----:B------:R-:W-:Y:S01]  /*0ce0*/  IMAD.IADD R17, R7, 0x1, -R2 ;  /* 0x0000000107117824 */ /* 0x000fe200078e0a02 */
[----:B------:R-:W-:Y:S01]  /*0cf0*/  LOP3.LUT R5, R6, 0x7ffffffc, RZ, 0xc0, !PT ;  /* 0x7ffffffc06057812 */ /* 0x000fe200078ec0ff */
[----:B------:R-:W-:Y:S01]  /*0d00*/  IMAD.SHL.U32 R2, R19, 0x8, RZ ;  /* 0x0000000813027824 */ /* 0x000fe200078e00ff */
[----:B------:R-:W-:Y:S01]  /*0d10*/  SHF.R.S32.HI R22, RZ, 0x3, R3 ;  /* 0x00000003ff167819 */ /* 0x000fe20000011403 */
[----:B------:R-:W-:Y:S02]  /*0d20*/  IMAD R9, R9, 0x10, R8 ;  /* 0x0000001009097824 */ /* 0x000fe400078e0208 */
[----:B------:R-:W-:Y:S01]  /*0d30*/  IMAD.IADD R0, R185, 0x1, -R0 ;  /* 0x00000001b9007824 */ /* 0x000fe200078e0a00 */
[----:B------:R-:W-:Y:S01]  /*0d40*/  SHF.R.S32.HI R189, RZ, 0x1f, R2 ;  /* 0x0000001fffbd7819 */ /* 0x000fe20000011402 */
[----:B------:R-:W-:-:S02]  /*0d50*/  VIADD R18, R2, 0x40 ;  /* 0x0000004002127836 */ /* 0x000fc40000000000 */
[----:B------:R-:W-:Y:S02]  /*0d60*/  IMAD R186, R0, 0x40, R9 ;  /* 0x0000004000ba7824 */ /* 0x000fe400078e0209 */
[----:B------:R-:W-:Y:S01]  /*0d70*/  IMAD.IADD R16, R184, 0x1, -R5 ;  /* 0x00000001b8107824 */ /* 0x000fe200078e0a05 */
[----:B------:R-:W-:Y:S01]  /*0d80*/  SHF.R.S32.HI R188, RZ, 0x1f, R18 ;  /* 0x0000001fffbc7819 */ /* 0x000fe20000011412 */
[----:B------:R-:W-:-:S07]  /*0d90*/  IMAD R17, R17, 0x8, R186 ;  /* 0x0000000811117824 */ /* 0x000fce00078e02ba */
.L_x_2303:
        /* <DEDUP_REMOVED lines=12> */
[----:B01234-:R-:W-:Y:S05]  /*0e60*/  @!P0 BRA `(.L_x_2253) ;  /* 0x0000000000208947 */ /* 0x01ffea0003800000 */
        /* <DEDUP_REMOVED lines=8> */
.L_x_2253:
[----:B------:R-:W-:Y:S01]  /*0ef0*/  ULDC UR7, c[0x0][0xc54] ;  /* 0x0003150000077ab9 */ /* 0x000fe20000000800 */
[----:B------:R-:W-:Y:S01]  /*0f00*/  UMOV UR6, UR9 ;  /* 0x0000000900067c82 */ /* 0x000fe20008000000 */
[----:B------:R-:W-:-:S11]  /*0f10*/  UISETP.NE.AND UP0, UPT, UR7, 0x1, UPT ;  /* 0x000000010700788c */ /* 0x000fd6000bf05270 */
[----:B------:R-:W-:Y:S02]  /*0f20*/  @UP0 ULDC.64 UR10, c[0x0][0xc58] ;  /* 0x00031600000a0ab9 */ /* 0x000fe40000000a00 */
[----:B------:R-:W-:-:S04]  /*0f30*/  UIMAD.WIDE.U32 UR4, UR9, UR10, URZ ;  /* 0x0000000a090472a5 */ /* 0x000fc8000f8e003f */
[----:B------:R-:W-:-:S04]  /*0f40*/  @UP0 USHF.R.U32.HI UR6, URZ, UR11, UR5 ;  /* 0x0000000b3f060299 */ /* 0x000fc80008011605 */
[----:B------:R-:W-:-:S12]  /*0f50*/  UIMAD UR4, UR6, UR7, URZ ;  /* 0x00000007060472a4 */ /* 0x000fd8000f8e023f */
.L_x_2254:
[----:B------:R-:W-:Y:S01]  /*0f60*/  ULDC.64 UR10, c[0x0][0x418] ;  /* 0x00010600000a7ab9 */ /* 0x000fe20000000a00 */
[----:B------:R-:W-:Y:S01]  /*0f70*/  ULOP3.LUT UR6, URZ, UR6, URZ, 0x33, !UPT ;  /* 0x000000063f067292 */ /* 0x000fe2000f8e333f */
[----:B------:R-:W-:Y:S01]  /*0f80*/  PLOP3.LUT P0, PT, PT, PT, PT, 0x80, 0x0 ;  /* 0x000000000000781c */ /* 0x000fe20003f0f070 */
[----:B------:R-:W-:Y:S01]  /*0f90*/  UISETP.NE.U32.AND UP0, UPT, UR10, URZ, UPT ;  /* 0x0000003f0a00728c */ /* 0x000fe2000bf05070 */
[----:B------:R-:W-:Y:S01]  /*0fa0*/  IMAD.MOV.U32 R3, RZ, RZ, RZ ;  /* 0x000000ffff037224 */ /* 0x000fe200078e00ff */
[----:B------:R-:W-:Y:S01]  /*0fb0*/  ULDC UR5, c[0x0][0xc3c] ;  /* 0x00030f0000057ab9 */ /* 0x000fe20000000800 */
[----:B------:R-:W-:Y:S01]  /*0fc0*/  UIADD3 UR4, UR9, -UR4, URZ ;  /* 0x8000000409047290 */ /* 0x000fe2000fffe03f */
[----:B------:R-:W-:Y:S01]  /*0fd0*/  IMAD.MOV.U32 R38, RZ, RZ, RZ ;  /* 0x000000ffff267224 */ /* 0x000fe200078e00ff */
[----:B------:R-:W-:Y:S01]  /*0fe0*/  UISETP.NE.AND.EX UP0, UPT, UR11, URZ, UPT, UP0 ;  /* 0x0000003f0b00728c */ /* 0x000fe2000bf05300 */
[----:B------:R-:W-:Y:S01]  /*0ff0*/  CS2R R150, SRZ ;  /* 0x0000000000967805 */ /* 0x000fe2000001ff00 */
[----:B------:R-:W-:Y:S01]  /*1000*/  UIADD3 UR6, UR6, UR5, URZ ;  /* 0x0000000506067290 */ /* 0x000fe2000fffe03f */
[----:B------:R-:W-:Y:S01]  /*1010*/  CS2R R148, SRZ ;  /* 0x0000000000947805 */ /* 0x000fe2000001ff00 */
[----:B------:R-:W-:Y:S01]  /*1020*/  ULDC UR11, c[0x0][0x448] ;  /* 0x00011200000b7ab9 */ /* 0x000fe20000000800 */
[----:B------:R-:W-:Y:S01]  /*1030*/  ULDC UR10, c[0x0][0xc54] ;  /* 0x00031500000a7ab9 */ /* 0x000fe20000000800 */
[----:B------:R-:W-:Y:S01]  /*1040*/  UISETP.NE.AND UP2, UPT, UR11, 0x1, UPT ;  /* 0x000000010b00788c */ /* 0x000fe2000bf45270 */
[----:B------:R-:W-:Y:S01]  /*1050*/  CS2R R146, SRZ ;  /* 0x0000000000927805 */ /* 0x000fe2000001ff00 */
[----:B------:R-:W-:Y:S01]  /*1060*/  USHF.L.U32 UR36, UR6, 0x7, URZ ;  /* 0x0000000706247899 */ /* 0x000fe2000800063f */
[----:B------:R-:W-:Y:S01]  /*1070*/  CS2R R144, SRZ ;  /* 0x0000000000907805 */ /* 0x000fe2000001ff00 */
[----:B------:R-:W-:Y:S01]  /*1080*/  UIMAD UR10, UR8, UR10, UR4 ;  /* 0x0000000a080a72a4 */ /* 0x000fe2000f8e0204 */
[----:B------:R-:W-:Y:S01]  /*1090*/  CS2R R142, SRZ ;  /* 0x00000000008e7805 */ /* 0x000fe2000001ff00 */
[----:B------:R-:W-:Y:S01]  /*10a0*/  UIADD3 UR6, UR36, 0x7f, URZ ;  /* 0x0000007f24067890 */ /* 0x000fe2000fffe03f */
[----:B------:R-:W-:Y:S01]  /*10b0*/  CS2R R140, SRZ ;  /* 0x00000000008c7805 */ /* 0x000fe2000001ff00 */
[----:B------:R-:W-:Y:S01]  /*10c0*/  ULDC UR49, c[0x0][0x424] ;  /* 0x0001090000317ab9 */ /* 0x000fe20000000800 */
[----:B------:R-:W-:Y:S01]  /*10d0*/  ULDC UR7, c[0x0][0x288] ;  /* 0x0000a20000077ab9 */ /* 0x000fe20000000800 */
[----:B------:R-:W-:Y:S01]  /*10e0*/  USEL UR49, UR49, 0x1, UP0 ;  /* 0x0000000131317887 */ /* 0x000fe20008000000 */
[----:B------:R-:W-:Y:S01]  /*10f0*/  CS2R R138, SRZ ;  /* 0x00000000008a7805 */ /* 0x000fe2000001ff00 */
[----:B------:R-:W-:Y:S01]  /*1100*/  @UP2 ULDC UR4, c[0x0][0x44c] ;  /* 0x0001130000042ab9 */ /* 0x000fe20000000800 */
[----:B------:R-:W-:Y:S01]  /*1110*/  UIADD3 UR7, -UR7, 0x80, URZ ;  /* 0x0000008007077890 */ /* 0x000fe2000fffe13f */
[----:B------:R-:W-:Y:S01]  /*1120*/  CS2R R136, SRZ ;  /* 0x0000000000887805 */ /* 0x000fe2000001ff00 */
[----:B------:R-:W-:Y:S01]  /*1130*/  UIMAD.WIDE.U32 UR4, UR6, UR4, URZ ;  /* 0x00000004060472a5 */ /* 0x000fe2000f8e003f */
[----:B------:R-:W-:Y:S01]  /*1140*/  CS2R R134, SRZ ;  /* 0x0000000000867805 */ /* 0x000fe2000001ff00 */
[----:B------:R-:W-:Y:S01]  /*1150*/  ULDC UR9, c[0x0][0x2f0] ;  /* 0x0000bc0000097ab9 */ /* 0x000fe20000000800 */
[----:B------:R-:W-:Y:S01]  /*1160*/  @UP2 ULDC UR11, c[0x0][0x450] ;  /* 0x00011400000b2ab9 */ /* 0x000fe20000000800 */
[----:B------:R-:W-:Y:S01]  /*1170*/  UIMAD UR7, UR49, UR9, UR7 ;  /* 0x00000009310772a4 */ /* 0x000fe2000f8e0207 */
[----:B------:R-:W-:Y:S01]  /*1180*/  CS2R R132, SRZ ;  /* 0x0000000000847805 */ /* 0x000fe2000001ff00 */
[----:B------:R-:W-:Y:S01]  /*1190*/  @UP2 USHF.R.U32.HI UR6, URZ, UR11, UR5 ;  /* 0x0000000b3f062299 */ /* 0x000fe20008011605 */
[----:B------:R-:W-:Y:S01]  /*11a0*/  CS2R R130, SRZ ;  /* 0x0000000000827805 */ /* 0x000fe2000001ff00 */
[----:B------:R-:W-:Y:S01]  /*11b0*/  UIMAD UR4, UR49, UR9, 0x7f ;  /* 0x0000007f310474a4 */ /* 0x000fe2000f8e0209 */
[----:B------:R-:W-:Y:S01]  /*11c0*/  CS2R R128, SRZ ;  /* 0x0000000000807805 */ /* 0x000fe2000001ff00 */
[----:B------:R-:W-:Y:S01]  /*11d0*/  UIADD3 UR6, UR7, UR6, URZ ;  /* 0x0000000607067290 */ /* 0x000fe2000fffe03f */
[----:B------:R-:W-:Y:S01]  /*11e0*/  CS2R R126, SRZ ;  /* 0x00000000007e7805 */ /* 0x000fe2000001ff00 */
[----:B------:R-:W-:Y:S01]  /*11f0*/  USHF.R.S32.HI UR5, URZ, 0x1f, UR4 ;  /* 0x0000001f3f057899 */ /* 0x000fe20008011404 */
[----:B------:R-:W-:Y:S01]  /*1200*/  CS2R R124, SRZ ;  /* 0x00000000007c7805 */ /* 0x000fe2000001ff00 */
[----:B------:R-:W-:Y:S01]  /*1210*/  USHF.R.S32.HI UR7, URZ, 0x1f, UR6 ;  /* 0x0000001f3f077899 */ /* 0x000fe20008011406 */
[----:B------:R-:W-:Y:S01]  /*1220*/  CS2R R122, SRZ ;  /* 0x00000000007a7805 */ /* 0x000fe2000001ff00 */
[----:B------:R-:W-:Y:S01]  /*1230*/  ULEA.HI UR5, UR5, UR4, URZ, 0x7 ;  /* 0x0000000405057291 */ /* 0x000fe2000f8f383f */
[----:B------:R-:W-:Y:S01]  /*1240*/  CS2R R120, SRZ ;  /* 0x0000000000787805 */ /* 0x000fe2000001ff00 */
[----:B------:R-:W-:Y:S01]  /*1250*/  ULEA.HI UR7, UR7, UR6, URZ, 0x7 ;  /* 0x0000000607077291 */ /* 0x000fe2000f8f383f */
[----:B------:R-:W-:Y:S01]  /*1260*/  CS2R R118, SRZ ;  /* 0x0000000000767805 */ /* 0x000fe2000001ff00 */
[----:B------:R-:W-:Y:S01]  /*1270*/  USHF.R.S32.HI UR50, URZ, 0x7, UR5 ;  /* 0x000000073f327899 */ /* 0x000fe20008011405 */
[----:B------:R-:W-:Y:S01]  /*1280*/  CS2R R116, SRZ ;  /* 0x0000000000747805 */ /* 0x000fe2000001ff00 */
[----:B------:R-:W-:Y:S01]  /*1290*/  USHF.R.S32.HI UR7, URZ, 0x7, UR7 ;  /* 0x000000073f077899 */ /* 0x000fe20008011407 */
[----:B------:R-:W-:Y:S01]  /*12a0*/  CS2R R114, SRZ ;  /* 0x0000000000727805 */ /* 0x000fe2000001ff00 */
[----:B------:R-:W-:Y:S01]  /*12b0*/  ULDC UR39, c[0x0][0xc48] ;  /* 0x0003120000277ab9 */ /* 0x000fe20000000800 */
[----:B------:R-:W-:Y:S01]  /*12c0*/  UMOV UR37, UR10 ;  /* 0x0000000a00257c82 */ /* 0x000fe20008000000 */
[----:B------:R-:W-:Y:S01]  /*12d0*/  UISETP.LT.AND UP0, UPT, UR50, UR7, UPT ;  /* 0x000000073200728c */ /* 0x000fe2000bf01270 */
[----:B------:R-:W-:Y:S01]  /*12e0*/  CS2R R112, SRZ ;  /* 0x0000000000707805 */ /* 0x000fe2000001ff00 */
[----:B------:R-:W-:Y:S01]  /*12f0*/  UISETP.NE.AND UP1, UPT, UR39, 0x1, UPT ;  /* 0x000000012700788c */ /* 0x000fe2000bf25270 */
[----:B------:R-:W-:Y:S01]  /*1300*/  CS2R R110, SRZ ;  /* 0x00000000006e7805 */ /* 0x000fe2000001ff00 */
[----:B------:R-:W-:Y:S01]  /*1310*/  USEL UR50, UR50, UR7, UP0 ;  /* 0x0000000732327287 */ /* 0x000fe20008000000 */
[----:B------:R-:W-:-:S02]  /*1320*/  CS2R R108, SRZ ;  /* 0x00000000006c7805 */ /* 0x000fc4000001ff00 */
[----:B------:R-:W-:Y:S02]  /*1330*/  CS2R R106, SRZ ;  /* 0x00000000006a7805 */ /* 0x000fe4000001ff00 */
[----:B------:R-:W-:Y:S01]  /*1340*/  CS2R R104, SRZ ;  /* 0x0000000000687805 */ /* 0x000fe2000001ff00 */
[----:B------:R-:W-:Y:S01]  /*1350*/  UISETP.GE.AND UP0, UPT, UR50, 0x1, UPT ;  /* 0x000000013200788c */ /* 0x000fe2000bf06270 */
[----:B------:R-:W-:Y:S02]  /*1360*/  CS2R R102, SRZ ;  /* 0x0000000000667805 */ /* 0x000fe4000001ff00 */
[----:B------:R-:W-:Y:S02]  /*1370*/  CS2R R100, SRZ ;  /* 0x0000000000647805 */ /* 0x000fe4000001ff00 */
[----:B------:R-:W-:Y:S02]  /*1380*/  CS2R R98, SRZ ;  /* 0x0000000000627805 */ /* 0x000fe4000001ff00 */
[----:B------:R-:W-:Y:S01]  /*1390*/  CS2R R96, SRZ ;  /* 0x0000000000607805 */ /* 0x000fe2000001ff00 */
[----:B------:R-:W-:Y:S01]  /*13a0*/  @UP1 ULDC UR8, c[0x0][0xc4c] ;  /* 0x0003130000081ab9 */ /* 0x000fe20000000800 */
[----:B------:R-:W-:Y:S01]  /*13b0*/  PLOP3.LUT P1, PT, PT, PT, UP0, 0x80, 0x0 ;  /* 0x000000000000781c */ /* 0x000fe20003f2f008 */
[----:B------:R-:W-:Y:S01]  /*13c0*/  UIMAD.WIDE.U32 UR4, UR10, UR8, URZ ;  /* 0x000000080a0472a5 */ /* 0x000fe2000f8e003f */
[----:B------:R-:W-:Y:S01]  /*13d0*/  CS2R R6, SRZ ;  /* 0x0000000000067805 */ /* 0x000fe2000001ff00 */
[----:B------:R-:W-:Y:S01]  /*13e0*/  @UP1 ULDC UR6, c[0x0][0xc50] ;  /* 0x0003140000061ab9 */ /* 0x000fe20000000800 */
[----:B------:R-:W-:Y:S01]  /*13f0*/  IMAD.MOV.U32 R94, RZ, RZ, RZ ;  /* 0x000000ffff5e7224 */ /* 0x000fe200078e00ff */
[----:B------:R-:W-:Y:S01]  /*1400*/  @UP1 USHF.R.U32.HI UR37, URZ, UR6, UR5 ;  /* 0x000000063f251299 */ /* 0x000fe20008011605 */
[----:B------:R-:W-:Y:S01]  /*1410*/  IMAD.MOV.U32 R93, RZ, RZ, RZ ;  /* 0x000000ffff5d7224 */ /* 0x000fe200078e00ff */
[----:B------:R-:W-:-:S02]  /*1420*/  CS2R R90, SRZ ;  /* 0x00000000005a7805 */ /* 0x000fc4000001ff00 */
[----:B------:R-:W-:Y:S01]  /*1430*/  CS2R R88, SRZ ;  /* 0x0000000000587805 */ /* 0x000fe2000001ff00 */
[----:B------:R-:W-:-:S04]  /*1440*/  UIADD3 UR4, -UR37, URZ, URZ ;  /* 0x0000003f25047290 */ /* 0x000fc8000fffe13f */
[----:B------:R-:W-:Y:S01]  /*1450*/  UIMAD UR39, UR39, UR4, UR10 ;  /* 0x00000004272772a4 */ /* 0x000fe2000f8e020a */
[----:B------:R-:W-:Y:S11]  /*1460*/  @!P1 BRA `(.L_x_2255) ;  /* 0x00000078007c9947 */ /* 0x000ff60003800000 */
        /* <DEDUP_REMOVED lines=31> */
.L_x_2256:
        /* <DEDUP_REMOVED lines=9> */
.L_x_2404:
[----:B------:R-:W-:Y:S05]  /*16f0*/  @!P0 BRA `(.L_x_2258) ;  /* 0x0000000000048947 */ /* 0x000fea0003800000 */
[----:B------:R-:W-:Y:S01]  /*1700*/  BPT.TRAP 0x1 ;  /* 0x000000040000795c */ /* 0x000fe20000300000 */
.L_x_2258:
[----:B0-----:R-:W-:Y:S02]  /*1710*/  IMAD.U32 R3, RZ, RZ, UR42 ;  /* 0x0000002aff037e24 */ /* 0x001fe4000f8e00ff */
[----:B------:R-:W-:-:S03]  /*1720*/  IMAD.U32 R0, RZ, RZ, UR43 ;  /* 0x0000002bff007e24 */ /* 0x000fc6000f8e00ff */
[----:B------:R-:W-:Y:S02]  /*1730*/  LEA R3, R3, UR41, 0x3 ;  /* 0x0000002903037c11 */ /* 0x000fe4000f8e18ff */
[----:B------:R-:W-:-:S04]  /*1740*/  SHF.L.U32 R0, R0, 0x1f, RZ ;  /* 0x0000001f00007819 */ /* 0x000fc800000006ff */
[----:B------:R0:W1:Y:S01]  /*1750*/  SYNCS.PHASECHK.TRANS64.TRYWAIT P2, [R3+URZ+0x28830], R0 ;  /* 0x02883000030075a7 */ /* 0x000062000804017f */
[----:B------:R-:W-:Y:S05]  /*1760*/  @!P0 BRA `(.L_x_2259) ;  /* 0x0000000000048947 */ /* 0x000fea0003800000 */
[----:B------:R-:W-:Y:S01]  /*1770*/  BPT.TRAP 0x1 ;  /* 0x000000040000795c */ /* 0x000fe20000300000 */
.L_x_2259:
[----:B------:R-:W2:Y:S02]  /*1780*/  S2R R4, SR_TID.X ;  /* 0x0000000000047919 */ /* 0x000ea40000002100 */
[----:B--2---:R-:W-:Y:S01]  /*1790*/  LOP3.LUT P1, RZ, R4, 0x7f, RZ, 0xc0, !PT ;  /* 0x0000007f04ff7812 */ /* 0x004fe2000782c0ff */
[----:B-1----:R-:W-:-:S12]  /*17a0*/  @P2 BRA `(.L_x_2260) ;  /* 0x0000000000082947 */ /* 0x002fd80003800000 */
[----:B------:R-:W1:Y:S02]  /*17b0*/  SYNCS.PHASECHK.TRANS64.TRYWAIT P2, [R3+URZ+0x28830], R0 ;  /* 0x02883000030075a7 */ /* 0x000e64000804017f */
[----:B-1----:R-:W-:Y:S05]  /*17c0*/  @!P2 BRA `(.L_x_2261) ;  /* 0x000000d80060a947 */ /* 0x002fea0003800000 */
.L_x_2260:
[----:B------:R-:W-:Y:S05]  /*17d0*/  WARPSYNC.ALL ;  /* 0x0000000000007948 */ /* 0x000fea0003800000 */
[----:B------:R-:W-:Y:S01]  /*17e0*/  UIADD3 UR4, UR41, 0x18400, URZ ;  /* 0x0001840029047890 */ /* 0x000fe2000fffe03f */
[----:B------:R-:W-:Y:S01]  /*17f0*/  WARPGROUP.ARRIVE ;  /* 0x00000000000079c5 */ /* 0x000fe20000000000 */
[----:B------:R-:W-:Y:S01]  /*1800*/  ULOP3.LUT UR32, UR51, 0x10000, URZ, 0xfc, !UPT ;  /* 0x0001000033207892 */ /* 0x000fe2000f8efc3f */
[----:B01----:R-:W-:Y:S01]  /*1810*/  VIADD R0, R17, UR36 ;  /* 0x0000002411007c36 */ /* 0x003fe20008000000 */
[----:B------:R-:W-:Y:S01]  /*1820*/  USHF.R.U32.HI UR4, URZ, 0x4, UR4 ;  /* 0x000000043f047899 */ /* 0x000fe20008011604 */
[----:B------:R-:W-:Y:S01]  /*1830*/  @!P1 VIADD R3, R3, 0x28840 ;  /* 0x0002884003039836 */ /* 0x000fe20000000000 */
[----:B------:R-:W-:Y:S01]  /*1840*/  UMOV UR33, 0x40000040 ;  /* 0x4000004000217882 */ /* 0x000fe20000000000 */
[----:B------:R-:W-:Y:S01]  /*1850*/  UMOV UR35, 0x40000040 ;  /* 0x4000004000237882 */ /* 0x000fe20000000000 */
[----:B------:R-:W-:Y:S01]  /*1860*/  ULOP3.LUT UR4, UR4, 0x3fff, URZ, 0xc0, !UPT ;  /* 0x00003fff04047892 */ /* 0x000fe2000f8ec03f */
[----:B------:R-:W-:Y:S01]  /*1870*/  IMAD.MOV.U32 R6, RZ, RZ, R0 ;  /* 0x000000ffff067224 */ /* 0x000fe200078e0000 */
[----:B------:R-:W-:Y:S01]  /*1880*/  UMOV UR5, 0x40000040 ;  /* 0x4000004000057882 */ /* 0x000fe20000000000 */
[----:B------:R-:W-:Y:S01]  /*1890*/  UMOV UR7, 0x40000040 ;  /* 0x4000004000077882 */ /* 0x000fe20000000000 */
[----:B------:R-:W-:Y:S01]  /*18a0*/  ULOP3.LUT UR48, UR4, 0x10000, URZ, 0xfc, !UPT ;  /* 0x0001000004307892 */ /* 0x000fe2000f8efc3f */
[----:B------:R-:W-:Y:S01]  /*18b0*/  @!P1 PRMT R3, RZ, 0x654, R3 ;  /* 0x00000654ff039816 */ /* 0x000fe20000000003 */
[----:B------:R-:W-:Y:S01]  /*18c0*/  UIADD3 UR4, UR32, 0x2, URZ ;  /* 0x0000000220047890 */ /* 0x000fe2000fffe03f */
[----:B------:R-:W-:Y:S01]  /*18d0*/  CS2R R150, SRZ ;  /* 0x0000000000967805 */ /* 0x000fe2000001ff00 */
[----:B------:R-:W-:Y:S01]  /*18e0*/  ULEA UR34, UR42, UR48, 0xb ;  /* 0x000000302a227291 */ /* 0x000fe2000f8e583f */
[----:B------:R-:W-:Y:S01]  /*18f0*/  CS2R R148, SRZ ;  /* 0x0000000000947805 */ /* 0x000fe2000001ff00 */
[----:B------:R-:W-:Y:S01]  /*1900*/  UIADD3 UR8, UR32, 0x4, URZ ;  /* 0x0000000420087890 */ /* 0x000fe2000fffe03f */
[----:B------:R-:W-:Y:S01]  /*1910*/  CS2R R146, SRZ ;  /* 0x0000000000927805 */ /* 0x000fe2000001ff00 */
[----:B------:R-:W-:Y:S01]  /*1920*/  UIADD3 UR6, UR34, 0x2, URZ ;  /* 0x0000000222067890 */ /* 0x000fe2000fffe03f */
[----:B------:R-:W-:Y:S01]  /*1930*/  CS2R R144, SRZ ;  /* 0x0000000000907805 */ /* 0x000fe2000001ff00 */
[----:B------:R-:W-:Y:S01]  /*1940*/  UIADD3 UR10, UR34, 0x4, URZ ;  /* 0x00000004220a7890 */ /* 0x000fe2000fffe03f */
[----:B------:R-:W-:Y:S01]  /*1950*/  CS2R R142, SRZ ;  /* 0x00000000008e7805 */ /* 0x000fe2000001ff00 */
[----:B------:R-:W-:Y:S01]  /*1960*/  UMOV UR9, 0x40000040 ;  /* 0x4000004000097882 */ /* 0x000fe20000000000 */
[----:B------:R-:W-:Y:S01]  /*1970*/  HGMMA.64x128x16.F32 R24, gdesc[UR32], RZ, !UPT, gsb0 ;  /* 0x01e00000201879f0 */ /* 0x000fe2000c0008ff */
[----:B------:R-:W-:Y:S01]  /*1980*/  UMOV UR11, 0x40000040 ;  /* 0x40000040000b7882 */ /* 0x000fe20000000000 */
[----:B------:R-:W-:Y:S01]  /*1990*/  UIADD3 UR12, UR32, 0x6, URZ ;  /* 0x00000006200c7890 */ /* 0x000fe2000fffe03f */
[----:B------:R-:W-:Y:S01]  /*19a0*/  CS2R R140, SRZ ;  /* 0x00000000008c7805 */ /* 0x000fe2000001ff00 */
[----:B------:R-:W-:Y:S01]  /*19b0*/  UIADD3 UR14, UR34, 0x6, URZ ;  /* 0x00000006220e7890 */ /* 0x000fe2000fffe03f */
[----:B------:R-:W-:Y:S01]  /*19c0*/  CS2R R138, SRZ ;  /* 0x00000000008a7805 */ /* 0x000fe2000001ff00 */
[----:B------:R-:W-:Y:S01]  /*19d0*/  UMOV UR13, 0x40000040 ;  /* 0x40000040000d7882 */ /* 0x000fe20000000000 */
        /* <DEDUP_REMOVED lines=19> */
[----:B------:R-:W-:-:S02]  /*1b10*/  UIADD3 UR28, UR32, 0x406, URZ ;  /* 0x00000406201c7890 */ /* 0x000fc4000fffe03f */
[----:B------:R-:W-:Y:S01]  /*1b20*/  UIADD3 UR30, UR34, 0x406, URZ ;  /* 0x00000406221e7890 */ /* 0x000fe2000fffe03f */
[----:B------:R-:W-:Y:S01]  /*1b30*/  UMOV UR29, 0x40000040 ;  /* 0x40000040001d7882 */ /* 0x000fe20000000000 */
[----:B------:R-:W-:Y:S01]  /*1b40*/  UMOV UR31, 0x40000040 ;  /* 0x40000040001f7882 */ /* 0x000fe20000000000 */
[----:B------:R-:W-:Y:S01]  /*1b50*/  UIADD3 UR53, UR50, -0x2, URZ ;  /* 0xfffffffe32357890 */ /* 0x000fe2000fffe03f */
[----:B------:R-:W-:Y:S02]  /*1b60*/  WARPGROUP.DEPBAR.LE gsb0, 0x0 ;  /* 0x00008000000079c5 */ /* 0x000fe40000010000 */
[----:B------:R-:W-:-:S06]  /*1b70*/  WARPGROUP.ARRIVE ;  /* 0x00000000000079c5 */ /* 0x000fcc0000000000 */
[----:B------:R-:W-:Y:S01]  /*1b80*/  HGMMA.64x128x16.F32 R24, gdesc[UR4], R24, gsb0 ;  /* 0x01e00000041879f0 */ /* 0x000fe20008000818 */
[----:B------:R-:W-:Y:S02]  /*1b90*/  ULDC UR6, c[0x0][0x448] ;  /* 0x0001120000067ab9 */ /* 0x000fe40000000800 */
[----:B------:R-:W-:-:S06]  /*1ba0*/  UISETP.NE.AND UP0, UPT, UR6, 0x1, UPT ;  /* 0x000000010600788c */ /* 0x000fcc000bf05270 */
[----:B------:R-:W-:-:S05]  /*1bb0*/  PLOP3.LUT P2, PT, PT, PT, UP0, 0x80, 0x0 ;  /* 0x000000000000781c */ /* 0x000fca0003f4f008 */
[----:B------:R-:W-:-:S08]  /*1bc0*/  @UP0 ULDC UR6, c[0x0][0x44c] ;  /* 0x0001130000060ab9 */ /* 0x000fd00000000800 */
[----:B------:R-:W-:Y:S01]  /*1bd0*/  @P2 IMAD.HI.U32 R4, R0, UR6, RZ ;  /* 0x0000000600042c27 */ /* 0x000fe2000f8e00ff */
[----:B------:R-:W-:-:S04]  /*1be0*/  @UP0 ULDC UR6, c[0x0][0x450] ;  /* 0x0001140000060ab9 */ /* 0x000fc80000000800 */
[----:B------:R-:W-:Y:S01]  /*1bf0*/  @P2 SHF.R.U32.HI R6, RZ, UR6, R4 ;  /* 0x00000006ff062c19 */ /* 0x000fe20008011604 */
[----:B------:R-:W-:Y:S02]  /*1c00*/  UMOV UR6, 0xffffff80 ;  /* 0xffffff8000067882 */ /* 0x000fe40000000000 */
[----:B------:R-:W-:Y:S02]  /*1c10*/  UIMAD UR6, UR50, UR6, 0x80 ;  /* 0x00000080320674a4 */ /* 0x000fe4000f8e0206 */
[----:B------:R-:W0:Y:S02]  /*1c20*/  SHFL.IDX PT, R8, R6, 0x1, 0x1c1f ;  /* 0x003c1f0006087f89 */ /* 0x000e2400000e0000 */
[----:B------:R-:W-:Y:S02]  /*1c30*/  UIADD3 UR7, UR6, 0x1, URZ ;  /* 0x0000000106077890 */ /* 0x000fe4000fffe03f */
[----:B------:R-:W1:Y:S04]  /*1c40*/  SHFL.IDX PT, R6, R6, RZ, 0x1c1f ;  /* 0x001c1fff06067589 */ /* 0x000e6800000e0000 */
[----:B------:R-:W-:-:S04]  /*1c50*/  IMAD.U32 R5, RZ, RZ, UR7 ;  /* 0x00000007ff057e24 */ /* 0x000fc8000f8e00ff */
[----:B------:R-:W-:Y:S01]  /*1c60*/  IMAD R0, R16, -0x2, R5 ;  /* 0xfffffffe10007824 */ /* 0x000fe200078e0205 */
[----:B------:R-:W-:Y:S02]  /*1c70*/  WARPGROUP.DEPBAR.LE gsb0, 0x0 ;  /* 0x00008000000079c5 */ /* 0x000fe40000010000 */
[----:B------:R-:W-:-:S06]  /*1c80*/  WARPGROUP.ARRIVE ;  /* 0x00000000000079c5 */ /* 0x000fcc0000000000 */
[----:B------:R-:W-:Y:S01]  /*1c90*/  HGMMA.64x128x16.F32 R24, gdesc[UR8], R24, gsb0 ;  /* 0x01e00000081879f0 */ /* 0x000fe20008000818 */
[----:B------:R-:W-:Y:S01]  /*1ca0*/  ULDC UR11, c[0x0][0x2f0] ;  /* 0x0000bc00000b7ab9 */ /* 0x000fe20000000800 */
[----:B------:R-:W-:Y:S01]  /*1cb0*/  UMOV UR10, UR36 ;  /* 0x00000024000a7c82 */ /* 0x000fe20008000000 */
[----:B------:R-:W-:Y:S02]  /*1cc0*/  UIMAD UR6, UR49, UR11, UR6 ;  /* 0x0000000b310672a4 */ /* 0x000fe4000f8e0206 */
[----:B------:R-:W-:-:S04]  /*1cd0*/  IMAD.U32 R7, RZ, RZ, UR11 ;  /* 0x0000000bff077e24 */ /* 0x000fc8000f8e00ff */
[----:B------:R-:W-:Y:S02]  /*1ce0*/  IMAD R7, R7, UR49, R0 ;  /* 0x0000003107077c24 */ /* 0x000fe4000f8e0200 */
[----:B------:R-:W-:Y:S01]  /*1cf0*/  IMAD.U32 R5, RZ, RZ, UR6 ;  /* 0x00000006ff057e24 */ /* 0x000fe2000f8e00ff */
[----:B------:R-:W-:-:S03]  /*1d00*/  ULDC UR6, c[0x0][0x988] ;  /* 0x0002620000067ab9 */ /* 0x000fc60000000800 */
[----:B------:R-:W-:Y:S01]  /*1d10*/  IMAD R4, R16, -0x2, R5 ;  /* 0xfffffffe10047824 */ /* 0x000fe200078e0205 */
[----:B------:R-:W-:Y:S02]  /*1d20*/  WARPGROUP.DEPBAR.LE gsb0, 0x0 ;  /* 0x00008000000079c5 */ /* 0x000fe40000010000 */
[----:B------:R-:W-:-:S06]  /*1d30*/  WARPGROUP.ARRIVE ;  /* 0x00000000000079c5 */ /* 0x000fcc0000000000 */
[----:B------:R-:W-:Y:S01]  /*1d40*/  HGMMA.64x128x16.F32 R24, gdesc[UR12], R24, gsb0 ;  /* 0x01e000000c1879f0 */ /* 0x000fe20008000818 */
[----:B------:R-:W-:Y:S02]  /*1d50*/  ULDC UR14, c[0x0][0x288] ;  /* 0x0000a200000e7ab9 */ /* 0x000fe40000000800 */
[----:B0-----:R-:W-:Y:S01]  /*1d60*/  IADD3 R5, R8, -UR14, R7 ;  /* 0x8000000e08057c10 */ /* 0x001fe2000fffe007 */
[----:B------:R-:W-:Y:S01]  /*1d70*/  VIADD R7, R7, -UR14 ;  /* 0x8000000e07077c36 */ /* 0x000fe20008000000 */
[----:B------:R-:W-:Y:S02]  /*1d80*/  UIMAD UR11, UR49, UR11, -UR14 ;  /* 0x0000000b310b72a4 */ /* 0x000fe4000f8e0a0e */
[----:B------:R-:W-:Y:S01]  /*1d90*/  VIMNMX R5, R4, R5, PT ;  /* 0x0000000504057248 */ /* 0x000fe20003fe0100 */
[----:B------:R-:W-:Y:S01]  /*1da0*/  @UP0 ULDC UR14, c[0x0][0x450] ;  /* 0x00011400000e0ab9 */ /* 0x000fe20000000800 */
[----:B-1----:R-:W-:Y:S02]  /*1db0*/  VIADDMNMX R7, R6, R7, R4, PT ;  /* 0x0000000706077246 */ /* 0x002fe40003800104 */
[----:B------:R-:W-:-:S02]  /*1dc0*/  ISETP.GT.AND P3, PT, R5, RZ, PT ;  /* 0x000000ff0500720c */ /* 0x000fc40003f64270 */
[C---:B------:R-:W-:Y:S02]  /*1dd0*/  ISETP.GT.AND P4, PT, R5.reuse, 0x1, PT ;  /* 0x000000010500780c */ /* 0x040fe40003f84270 */
[----:B------:R-:W-:Y:S01]  /*1de0*/  ISETP.GT.AND P5, PT, R5, 0x8, PT ;  /* 0x000000080500780c */ /* 0x000fe20003fa4270 */
        /* <DEDUP_REMOVED lines=13> */
[----:B------:R-:W-:Y:S01]  /*1ec0*/  FSEL R9, R26, -INF , P3 ;  /* 0xff8000001a097808 */ /* 0x000fe20001800000 */
[----:B------:R0:W-:Y:S01]  /*1ed0*/  @!P1 SYNCS.ARRIVE.TRANS64.RED.A1T0 RZ, [R3+URZ], RZ ;  /* 0x000000ff03ff99a7 */ /* 0x0001e2000810043f */
        /* <DEDUP_REMOVED lines=88> */
[----:B------:R-:W-:Y:S02]  /*2460*/  FSEL R87, R87, -INF , P3 ;  /* 0xff80000057577808 */ /* 0x000fe40001800000 */
[----:B------:R-:W-:Y:S02]  /*2470*/  FMNMX.FTZ R0, R125, R0, !PT ;  /* 0x000000007d007209 */ /* 0x000fe40007810000 */
[----:B------:R-:W-:Y:S02]  /*2480*/  ISETP.GT.AND P4, PT, R7, 0x1, PT ;  /* 0x000000010700780c */ /* 0x000fe40003f84270 */
[----:B------:R-:W-:Y:S01]  /*2490*/  FMNMX.FTZ R8, R87, R0, !PT ;  /* 0x0000000057087209 */ /* 0x000fe20007810000 */
[----:B------:R-:W-:Y:S01]  /*24a0*/  IMAD.U32 R0, RZ, RZ, UR6 ;  /* 0x00000006ff007e24 */ /* 0x000fe2000f8e00ff */
[----:B------:R-:W-:Y:S01]  /*24b0*/  ISETP.GT.AND P5, PT, R7, 0x8, PT ;  /* 0x000000080700780c */ /* 0x000fe20003fa4270 */
[----:B------:R-:W-:Y:S01]  /*24c0*/  @UP0 ULDC UR6, c[0x0][0x44c] ;  /* 0x0001130000060ab9 */ /* 0x000fe20000000800 */
[----:B------:R-:W-:Y:S01]  /*24d0*/  FSEL R25, R25, -INF , P4 ;  /* 0xff80000019197808 */ /* 0x000fe20002000000 */
[----:B------:R-:W1:Y:S01]  /*24e0*/  SHFL.BFLY PT, R5, R8, 0x2, 0x1f ;  /* 0x0c401f0008057f89 */ /* 0x000e6200000e0000 */
[----:B------:R-:W-:Y:S01]  /*24f0*/  FSEL R13, R28, -INF , P5 ;  /* 0xff8000001c0d7808 */ /* 0x000fe20002800000 */
[----:B------:R-:W-:Y:S01]  /*2500*/  UIMAD.WIDE.U32 UR6, UR36, UR6, URZ ;  /* 0x00000006240672a5 */ /* 0x000fe2000f8e003f */
[----:B------:R-:W-:-:S03]  /*2510*/  ISETP.GT.AND P4, PT, R7, 0x10, PT ;  /* 0x000000100700780c */ /* 0x000fc60003f84270 */
[----:B------:R-:W-:Y:S01]  /*2520*/  @UP0 USHF.R.U32.HI UR10, URZ, UR14, UR7 ;  /* 0x0000000e3f0a0299 */ /* 0x000fe20008011607 */
[----:B------:R-:W-:Y:S02]  /*2530*/  FSEL R15, R32, -INF , P4 ;  /* 0xff800000200f7808 */ /* 0x000fe40002000000 */
[----:B------:R-:W-:Y:S01]  /*2540*/  ISETP.GT.AND P4, PT, R7, 0x18, PT ;  /* 0x000000180700780c */ /* 0x000fe20003f84270 */
[----:B------:R-:W-:-:S04]  /*2550*/  UIADD3 UR11, UR11, UR10, URZ ;  /* 0x0000000a0b0b7290 */ /* 0x000fc8000fffe03f */
[----:B------:R-:W-:-:S04]  /*2560*/  USHF.R.S32.HI UR6, URZ, 0x1f, UR11 ;  /* 0x0000001f3f067899 */ /* 0x000fc8000801140b */
[----:B------:R-:W-:-:S04]  /*2570*/  ULEA.HI UR6, UR6, UR11, URZ, 0x7 ;  /* 0x0000000b06067291 */ /* 0x000fc8000f8f383f */
[----:B------:R-:W-:Y:S01]  /*2580*/  USHF.R.S32.HI UR6, URZ, 0x7, UR6 ;  /* 0x000000073f067899 */ /* 0x000fe20008011406 */
[----:B-1----:R-:W-:-:S03]  /*2590*/  FMNMX.FTZ R10, R8, R5, !PT ;  /* 0x00000005080a7209 */ /* 0x002fc60007810000 */
[----:B------:R-:W-:Y:S02]  /*25a0*/  UISETP.LT.AND UP1, UPT, URZ, UR6, UPT ;  /* 0x000000063f00728c */ /* 0x000fe4000bf21270 */
[----:B------:R-:W1:Y:S02]  /*25b0*/  SHFL.BFLY PT, R5, R10, 0x1, 0x1f ;  /* 0x0c201f000a057f89 */ /* 0x000e6400000e0000 */
[----:B------:R-:W-:-:S04]  /*25c0*/  USEL UR51, URZ, UR6, !UP1 ;  /* 0x000000063f337287 */ /* 0x000fc8000c800000 */
[----:B------:R-:W-:Y:S01]  /*25d0*/  UISETP.GE.AND UP1, UPT, UR53, UR51, UPT ;  /* 0x000000333500728c */ /* 0x000fe2000bf26270 */
[----:B-1----:R-:W-:-:S04]  /*25e0*/  FMNMX.FTZ R5, R10, R5, !PT ;  /* 0x000000050a057209 */ /* 0x002fc80007810000 */
[C---:B------:R-:W-:Y:S01]  /*25f0*/  FSETP.NEU.FTZ.AND P3, PT, R5.reuse, -INF , PT ;  /* 0xff8000000500780b */ /* 0x040fe20003f7d000 */
[----:B------:R-:W-:-:S05]  /*2600*/  FMUL.FTZ R12, R5, R0 ;  /* 0x00000000050c7220 */ /* 0x000fca0000410000 */
[----:B------:R-:W-:Y:S02]  /*2610*/  FSEL R30, R12, RZ, P3 ;  /* 0x000000ff0c1e7208 */ /* 0x000fe40001800000 */
[----:B------:R-:W-:-:S03]  /*2620*/  ISETP.GT.AND P3, PT, R7, RZ, PT ;  /* 0x000000ff0700720c */ /* 0x000fc60003f64270 */
[-CC-:B------:R-:W-:Y:S01]  /*2630*/  FFMA.FTZ R183, R11, R0.reuse, -R30.reuse ;  /* 0x000000000bb77223 */ /* 0x180fe2000001081e */
[----:B------:R-:W-:Y:S01]  /*2640*/  FSEL R11, R24, -INF , P3 ;  /* 0xff800000180b7808 */ /* 0x000fe20001800000 */
[-CC-:B------:R-:W-:Y:S01]  /*2650*/  FFMA.FTZ R177, R21, R0.reuse, -R30.reuse ;  /* 0x0000000015b17223 */ /* 0x180fe2000001081e */
[----:B------:R-:W-:Y:S01]  /*2660*/  ISETP.GT.AND P3, PT, R7, 0x9, PT ;  /* 0x000000090700780c */ /* 0x000fe20003f64270 */
[-CC-:B------:R-:W-:Y:S01]  /*2670*/  FFMA.FTZ R27, R27, R0.reuse, -R30.reuse ;  /* 0x000000001b1b7223 */ /* 0x180fe2000001081e */
[----:B------:R-:W-:Y:S01]  /*2680*/  FMNMX.FTZ R8, R11, R25, !PT ;  /* 0x000000190b087209 */ /* 0x000fe20007810000 */
[--C-:B------:R-:W-:Y:S01]  /*2690*/  FFMA.FTZ R6, R31, R0, -R30.reuse ;  /* 0x000000001f067223 */ /* 0x100fe2000001081e */
[----:B------:R-:W-:Y:S01]  /*26a0*/  FSEL R29, R29, -INF , P3 ;  /* 0xff8000001d1d7808 */ /* 0x000fe20001800000 */
[----:B------:R1:W-:Y:S01]  /*26b0*/  MUFU.EX2 R4, R27 ;  /* 0x0000001b00047308 */ /* 0x0003e20000000800 */
[----:B------:R-:W-:Y:S01]  /*26c0*/  FMNMX.FTZ R8, R13, R8, !PT ;  /* 0x000000080d087209 */ /* 0x000fe20007810000 */
[-CC-:B------:R-:W-:Y:S01]  /*26d0*/  FFMA.FTZ R35, R35, R0.reuse, -R30.reuse ;  /* 0x0000000023237223 */ /* 0x180fe2000001081e */
[----:B------:R-:W-:Y:S01]  /*26e0*/  ISETP.GT.AND P3, PT, R7, 0x11, PT ;  /* 0x000000110700780c */ /* 0x000fe20003f64270 */
[--C-:B------:R-:W-:Y:S01]  /*26f0*/  FFMA.FTZ R39, R39, R0, -R30.reuse ;  /* 0x0000000027277223 */ /* 0x100fe2000001081e */
[----:B------:R-:W-:Y:S01]  /*2700*/  FMNMX.FTZ R8, R29, R8, !PT ;  /* 0x000000081d087209 */ /* 0x000fe20007810000 */
[-CC-:B------:R-:W-:Y:S01]  /*2710*/  FFMA.FTZ R181, R9, R0.reuse, -R30.reuse ;  /* 0x0000000009b57223 */ /* 0x180fe2000001081e */
[----:B------:R-:W-:Y:S01]  /*2720*/  FSEL R33, R33, -INF , P3 ;  /* 0xff80000021217808 */ /* 0x000fe20001800000 */
[--C-:B------:R-:W-:Y:S01]  /*2730*/  FFMA.FTZ R9, R43, R0, -R30.reuse ;  /* 0x000000002b097223 */ /* 0x100fe2000001081e */
[----:B------:R-:W-:Y:S01]  /*2740*/  FMNMX.FTZ R8, R15, R8, !PT ;  /* 0x000000080f087209 */ /* 0x000fe20007810000 */
[----:B------:R-:W-:Y:S01]  /*2750*/  MUFU.EX2 R183, R183 ;  /* 0x000000b700b77308 */ /* 0x000fe20000000800 */
[----:B------:R-:W-:Y:S01]  /*2760*/  ISETP.GT.AND P3, PT, R7, 0x19, PT ;  /* 0x000000190700780c */ /* 0x000fe20003f64270 */
[-CC-:B------:R-:W-:Y:S01]  /*2770*/  FFMA.FTZ R179, R89, R0.reuse, -R30.reuse ;  /* 0x0000000059b37223 */ /* 0x180fe2000001081e */
[----:B------:R-:W-:Y:S01]  /*2780*/  FSEL R21, R36, -INF , P4 ;  /* 0xff80000024157808 */ /* 0x000fe20002000000 */
[--C-:B------:R-:W-:Y:S01]  /*2790*/  FFMA.FTZ R173, R91, R0, -R30.reuse ;  /* 0x000000005bad7223 */ /* 0x100fe2000001081e */
[----:B------:R-:W-:Y:S01]  /*27a0*/  FMNMX.FTZ R10, R33, R8, !PT ;  /* 0x00000008210a7209 */ /* 0x000fe20007810000 */
[-CC-:B------:R-:W-:Y:S01]  /*27b0*/  FFMA.FTZ R175, R93, R0.reuse, -R30.reuse ;  /* 0x000000005daf7223 */ /* 0x180fe2000001081e */
[----:B------:R-:W-:Y:S01]  /*27c0*/  ISETP.GT.AND P4, PT, R7, 0x20, PT ;  /* 0x000000200700780c */ /* 0x000fe20003f84270 */
[----:B------:R-:W-:Y:S01]  /*27d0*/  MUFU.EX2 R8, R35 ;  /* 0x0000002300087308 */ /* 0x000fe20000000800 */
[----:B------:R-:W-:Y:S01]  /*27e0*/  FSEL R37, R37, -INF , P3 ;  /* 0xff80000025257808 */ /* 0x000fe20001800000 */
[--C-:B------:R-:W-:Y:S01]  /*27f0*/  FFMA.FTZ R95, R95, R0, -R30.reuse ;  /* 0x000000005f5f7223 */ /* 0x100fe2000001081e */
[----:B------:R-:W-:Y:S01]  /*2800*/  FMNMX.FTZ R10, R21, R10, !PT ;  /* 0x0000000a150a7209 */ /* 0x000fe20007810000 */
[-CC-:B------:R-:W-:Y:S01]  /*2810*/  FFMA.FTZ R169, R97, R0.reuse, -R30.reuse ;  /* 0x0000000061a97223 */ /* 0x180fe2000001081e */
[----:B------:R-:W-:Y:S01]  /*2820*/  ISETP.GT.AND P3, PT, R7, 0x21, PT ;  /* 0x000000210700780c */ /* 0x000fe20003f64270 */
[--C-:B------:R-:W-:Y:S01]  /*2830*/  FFMA.FTZ R99, R99, R0, -R30.reuse ;  /* 0x0000000063637223 */ /* 0x100fe2000001081e */
[----:B-1----:R-:W-:Y:S01]  /*2840*/  FSEL R27, R40, -INF , P4 ;  /* 0xff800000281b7808 */ /* 0x002fe20002000000 */
[----:B------:R-:W1:Y:S01]  /*2850*/  MUFU.EX2 R181, R181 ;  /* 0x000000b500b57308 */ /* 0x000e620000000800 */
[----:B------:R-:W-:Y:S01]  /*2860*/  FMNMX.FTZ R10, R37, R10, !PT ;  /* 0x0000000a250a7209 */ /* 0x000fe20007810000 */
[-CC-:B------:R-:W-:Y:S01]  /*2870*/  FFMA.FTZ R171, R101, R0.reuse, -R30.reuse ;  /* 0x0000000065ab7223 */ /* 0x180fe2000001081e */
[----:B------:R-:W-:Y:S01]  /*2880*/  ISETP.GT.AND P4, PT, R7, 0x28, PT ;  /* 0x000000280700780c */ /* 0x000fe20003f84270 */
        /* <DEDUP_REMOVED lines=10> */
[----:B------:R-:W-:Y:S01]  /*2930*/  FFMA.FTZ R111, R111, R0, -R30 ;  /* 0x000000006f6f7223 */ /* 0x000fe2000001081e */
[----:B------:R-:W-:Y:S01]  /*2940*/  ISETP.GT.AND P4, PT, R7, 0x30, PT ;  /* 0x000000300700780c */ /* 0x000fe20003f84270 */
[----:B------:R2:W-:Y:S01]  /*2950*/  MUFU.EX2 R10, R39 ;  /* 0x00000027000a7308 */ /* 0x0005e20000000800 */
[----:B------:R-:W-:Y:S01]  /*2960*/  FSEL R45, R45, -INF , P3 ;  /* 0xff8000002d2d7808 */ /* 0x000fe20001800000 */
[----:B-1----:R-:W-:Y:S01]  /*2970*/  FADD.FTZ R44, R181, R4 ;  /* 0x00000004b52c7221 */ /* 0x002fe20000010000 */
[----:B------:R-:W-:Y:S01]  /*2980*/  FMNMX.FTZ R12, R31, R12, !PT ;  /* 0x0000000c1f0c7209 */ /* 0x000fe20007810000 */
[-CC-:B------:R-:W-:Y:S01]  /*2990*/  FFMA.FTZ R113, R113, R0.reuse, -R30.reuse ;  /* 0x0000000071717223 */ /* 0x180fe2000001081e */
[----:B------:R-:W-:Y:S01]  /*29a0*/  ISETP.GT.AND P3, PT, R7, 0x31, PT ;  /* 0x000000310700780c */ /* 0x000fe20003f64270 */
[--C-:B------:R-:W-:Y:S01]  /*29b0*/  FFMA.FTZ R115, R115, R0, -R30.reuse ;  /* 0x0000000073737223 */ /* 0x100fe2000001081e */
[----:B------:R-:W-:Y:S01]  /*29c0*/  FSEL R35, R48, -INF , P4 ;  /* 0xff80000030237808 */ /* 0x000fe20002000000 */
[----:B------:R-:W-:Y:S01]  /*29d0*/  MUFU.EX2 R177, R177 ;  /* 0x000000b100b17308 */ /* 0x000fe20000000800 */
        /* <DEDUP_REMOVED lines=10> */
[----:B--2---:R-:W-:Y:S01]  /*2a80*/  FSEL R39, R52, -INF , P4 ;  /* 0xff80000034277808 */ /* 0x004fe20002000000 */
        /* <DEDUP_REMOVED lines=11> */
[----:B------:R-:W-:Y:S01]  /*2b40*/  FSEL R43, R56, -INF , P4 ;  /* 0xff800000382b7808 */ /* 0x000fe20002000000 */
[----:B------:R-:W-:Y:S01]  /*2b50*/  MUFU.EX2 R173, R173 ;  /* 0x000000ad00ad7308 */ /* 0x000fe20000000800 */
[----:B------:R-:W-:Y:S01]  /*2b60*/  FMNMX.FTZ R14, R53, R14, !PT ;  /* 0x0000000e350e7209 */ /* 0x000fe20007810000 */
[----:B------:R-:W-:Y:S01]  /*2b70*/  FFMA.FTZ R30, R87, R0, -R30 ;  /* 0x00000000571e7223 */ /* 0x000fe2000001081e */
[----:B------:R-:W-:-:S02]  /*2b80*/  ISETP.GT.AND P4, PT, R7, 0x48, PT ;  /* 0x000000480700780c */ /* 0x000fc40003f84270 */
[----:B------:R-:W-:Y:S02]  /*2b90*/  CS2R R104, SRZ ;  /* 0x0000000000687805 */ /* 0x000fe4000001ff00 */
[----:B------:R-:W-:Y:S02]  /*2ba0*/  FSEL R57, R57, -INF , P3 ;  /* 0xff80000039397808 */ /* 0x000fe40001800000 */
[----:B------:R-:W-:Y:S02]  /*2bb0*/  CS2R R100, SRZ ;  /* 0x0000000000647805 */ /* 0x000fe4000001ff00 */
[----:B------:R-:W-:Y:S01]  /*2bc0*/  FMNMX.FTZ R14, R43, R14, !PT ;  /* 0x0000000e2b0e7209 */ /* 0x000fe20007810000 */
[----:B------:R-:W-:Y:S01]  /*2bd0*/  MUFU.EX2 R175, R175 ;  /* 0x000000af00af7308 */ /* 0x000fe20000000800 */
[----:B------:R-:W-:Y:S02]  /*2be0*/  ISETP.GT.AND P3, PT, R7, 0x49, PT ;  /* 0x000000490700780c */ /* 0x000fe40003f64270 */
[----:B------:R-:W-:-:S02]  /*2bf0*/  CS2R R96, SRZ ;  /* 0x0000000000607805 */ /* 0x000fc4000001ff00 */
[----:B------:R-:W-:Y:S02]  /*2c00*/  FSEL R47, R60, -INF , P4 ;  /* 0xff8000003c2f7808 */ /* 0x000fe40002000000 */
[----:B------:R-:W-:Y:S02]  /*2c10*/  CS2R R92, SRZ ;  /* 0x00000000005c7805 */ /* 0x000fe4000001ff00 */
[----:B------:R-:W-:Y:S02]  /*2c20*/  FMNMX.FTZ R20, R57, R14, !PT ;  /* 0x0000000e39147209 */ /* 0x000fe40007810000 */
[----:B------:R-:W-:Y:S02]  /*2c30*/  CS2R R90, SRZ ;  /* 0x00000000005a7805 */ /* 0x000fe4000001ff00 */
[----:B------:R-:W-:Y:S01]  /*2c40*/  ISETP.GT.AND P4, PT, R7, 0x50, PT ;  /* 0x000000500700780c */ /* 0x000fe20003f84270 */
[----:B------:R1:W-:Y:S01]  /*2c50*/  MUFU.EX2 R14, R95 ;  /* 0x0000005f000e7308 */ /* 0x0003e20000000800 */
[----:B------:R-:W-:-:S02]  /*2c60*/  FSEL R61, R61, -INF , P3 ;  /* 0xff8000003d3d7808 */ /* 0x000fc40001800000 */
[----:B------:R-:W-:Y:S02]  /*2c70*/  CS2R R88, SRZ ;  /* 0x0000000000587805 */ /* 0x000fe4000001ff00 */
[----:B------:R-:W-:Y:S02]  /*2c80*/  FMNMX.FTZ R20, R47, R20, !PT ;  /* 0x000000142f147209 */ /* 0x000fe40007810000 */
[----:B------:R-:W-:Y:S02]  /*2c90*/  ISETP.GT.AND P3, PT, R7, 0x51, PT ;  /* 0x000000510700780c */ /* 0x000fe40003f64270 */
[----:B------:R-:W-:Y:S01]  /*2ca0*/  FSEL R51, R64, -INF , P4 ;  /* 0xff80000040337808 */ /* 0x000fe20002000000 */
[----:B------:R-:W-:Y:S01]  /*2cb0*/  MUFU.EX2 R169, R169 ;  /* 0x000000a900a97308 */ /* 0x000fe20000000800 */
[----:B------:R-:W-:Y:S02]  /*2cc0*/  FMNMX.FTZ R20, R61, R20, !PT ;  /* 0x000000143d147209 */ /* 0x000fe40007810000 */
[----:B-1----:R-:W-:-:S02]  /*2cd0*/  CS2R R94, SRZ ;  /* 0x00000000005e7805 */ /* 0x002fc4000001ff00 */
[----:B------:R-:W-:Y:S02]  /*2ce0*/  ISETP.GT.AND P4, PT, R7, 0x58, PT ;  /* 0x000000580700780c */ /* 0x000fe40003f84270 */
[----:B------:R-:W-:Y:S02]  /*2cf0*/  FSEL R65, R65, -INF , P3 ;  /* 0xff80000041417808 */ /* 0x000fe40001800000 */
[----:B------:R-:W-:Y:S01]  /*2d00*/  FMNMX.FTZ R20, R51, R20, !PT ;  /* 0x0000001433147209 */ /* 0x000fe20007810000 */
[----:B------:R-:W-:Y:S01]  /*2d10*/  MUFU.EX2 R171, R171 ;  /* 0x000000ab00ab7308 */ /* 0x000fe20000000800 */
[----:B------:R-:W-:Y:S02]  /*2d20*/  ISETP.GT.AND P3, PT, R7, 0x59, PT ;  /* 0x000000590700780c */ /* 0x000fe40003f64270 */
[----:B------:R-:W-:Y:S02]  /*2d30*/  FSEL R55, R68, -INF , P4 ;  /* 0xff80000044377808 */ /* 0x000fe40002000000 */
[----:B------:R-:W-:-:S02]  /*2d40*/  FMNMX.FTZ R24, R65, R20, !PT ;  /* 0x0000001441187209 */ /* 0x000fc40007810000 */
[----:B------:R-:W-:Y:S01]  /*2d50*/  ISETP.GT.AND P4, PT, R7, 0x60, PT ;  /* 0x000000600700780c */ /* 0x000fe20003f84270 */
[----:B------:R1:W-:Y:S01]  /*2d60*/  MUFU.EX2 R20, R99 ;  /* 0x0000006300147308 */ /* 0x0003e20000000800 */
[----:B------:R-:W-:Y:S02]  /*2d70*/  FSEL R69, R69, -INF , P3 ;  /* 0xff80000045457808 */ /* 0x000fe40001800000 */
[----:B------:R-:W-:Y:S02]  /*2d80*/  FMNMX.FTZ R24, R55, R24, !PT ;  /* 0x0000001837187209 */ /* 0x000fe40007810000 */
[----:B------:R-:W-:Y:S02]  /*2d90*/  ISETP.GT.AND P3, PT, R7, 0x61, PT ;  /* 0x000000610700780c */ /* 0x000fe40003f64270 */
[----:B------:R-:W-:Y:S01]  /*2da0*/  FSEL R59, R72, -INF , P4 ;  /* 0xff800000483b7808 */ /* 0x000fe20002000000 */
[----:B------:R-:W-:Y:S01]  /*2db0*/  MUFU.EX2 R153, R153 ;  /* 0x0000009900997308 */ /* 0x000fe20000000800 */
[----:B------:R-:W-:-:S02]  /*2dc0*/  FMNMX.FTZ R24, R69, R24, !PT ;  /* 0x0000001845187209 */ /* 0x000fc40007810000 */
[----:B-1----:R-:W-:Y:S02]  /*2dd0*/  CS2R R98, SRZ ;  /* 0x0000000000627805 */ /* 0x002fe4000001ff00 */
[----:B------:R-:W-:Y:S02]  /*2de0*/  ISETP.GT.AND P4, PT, R7, 0x68, PT ;  /* 0x000000680700780c */ /* 0x000fe40003f84270 */
[----:B------:R-:W-:Y:S02]  /*2df0*/  FSEL R73, R73, -INF , P3 ;  /* 0xff80000049497808 */ /* 0x000fe40001800000 */
[----:B------:R-:W-:Y:S01]  /*2e00*/  FMNMX.FTZ R24, R59, R24, !PT ;  /* 0x000000183b187209 */ /* 0x000fe20007810000 */
[----:B------:R1:W-:Y:S01]  /*2e10*/  MUFU.EX2 R32, R107 ;  /* 0x0000006b00207308 */ /* 0x0003e20000000800 */
[----:B------:R-:W-:Y:S02]  /*2e20*/  ISETP.GT.AND P3, PT, R7, 0x69, PT ;  /* 0x000000690700780c */ /* 0x000fe40003f64270 */
[----:B------:R-:W-:-:S02]  /*2e30*/  FSEL R63, R76, -INF , P4 ;  /* 0xff8000004c3f7808 */ /* 0x000fc40002000000 */
[----:B------:R-:W-:Y:S02]  /*2e40*/  FMNMX.FTZ R26, R73, R24, !PT ;  /* 0x00000018491a7209 */ /* 0x000fe40007810000 */
[----:B------:R-:W-:Y:S01]  /*2e50*/  ISETP.GT.AND P4, PT, R7, 0x70, PT ;  /* 0x000000700700780c */ /* 0x000fe20003f84270 */
[----:B------:R2:W-:Y:S01]  /*2e60*/  MUFU.EX2 R24, R103 ;  /* 0x0000006700187308 */ /* 0x0005e20000000800 */
[----:B------:R-:W-:Y:S02]  /*2e70*/  FSEL R77, R77, -INF , P3 ;  /* 0xff8000004d4d7808 */ /* 0x000fe40001800000 */
[----:B-1----:R-:W-:Y:S02]  /*2e80*/  CS2R R106, SRZ ;  /* 0x00000000006a7805 */ /* 0x002fe4000001ff00 */
[----:B------:R-:W-:Y:S02]  /*2e90*/  FMNMX.FTZ R26, R63, R26, !PT ;  /* 0x0000001a3f1a7209 */ /* 0x000fe40007810000 */
[----:B------:R-:W-:-:S02]  /*2ea0*/  ISETP.GT.AND P3, PT, R7, 0x71, PT ;  /* 0x000000710700780c */ /* 0x000fc40003f64270 */
[----:B------:R-:W-:Y:S01]  /*2eb0*/  FSEL R67, R80, -INF , P4 ;  /* 0xff80000050437808 */ /* 0x000fe20002000000 */
[----:B------:R-:W-:Y:S01]  /*2ec0*/  MUFU.EX2 R109, R109 ;  /* 0x0000006d006d7308 */ /* 0x000fe20000000800 */
[----:B------:R-:W-:Y:S02]  /*2ed0*/  FMNMX.FTZ R26, R77, R26, !PT ;  /* 0x0000001a4d1a7209 */ /* 0x000fe40007810000 */
[----:B--2---:R-:W-:Y:S02]  /*2ee0*/  CS2R R102, SRZ ;  /* 0x0000000000667805 */ /* 0x004fe4000001ff00 */
[----:B------:R-:W-:Y:S02]  /*2ef0*/  ISETP.GT.AND P4, PT, R7, 0x78, PT ;  /* 0x000000780700780c */ /* 0x000fe40003f84270 */
[----:B------:R-:W-:Y:S02]  /*2f00*/  FSEL R81, R81, -INF , P3 ;  /* 0xff80000051517808 */ /* 0x000fe40001800000 */
[----:B------:R-:W-:Y:S01]  /*2f10*/  FMNMX.FTZ R26, R67, R26, !PT ;  /* 0x0000001a431a7209 */ /* 0x000fe20007810000 */
[----:B------:R1:W2:Y:S01]  /*2f20*/  MUFU.EX2 R34, R111 ;  /* 0x0000006f00227308 */ /* 0x0002a20000000800 */
[----:B------:R-:W-:-:S02]  /*2f30*/  ISETP.GT.AND P3, PT, R7, 0x79, PT ;  /* 0x000000790700780c */ /* 0x000fc40003f64270 */
[----:B------:R-:W-:Y:S02]  /*2f40*/  FSEL R7, R84, -INF , P4 ;  /* 0xff80000054077808 */ /* 0x000fe40002000000 */
[----:B------:R-:W-:Y:S02]  /*2f50*/  FMNMX.FTZ R26, R81, R26, !PT ;  /* 0x0000001a511a7209 */ /* 0x000fe40007810000 */
[----:B------:R-:W-:Y:S01]  /*2f60*/  FSEL R85, R85, -INF , P3 ;  /* 0xff80000055557808 */ /* 0x000fe20001800000 */
[----:B------:R-:W-:Y:S01]  /*2f70*/  MUFU.EX2 R113, R113 ;  /* 0x0000007100717308 */ /* 0x000fe20000000800 */
[----:B------:R-:W-:Y:S02]  /*2f80*/  FMNMX.FTZ R26, R7, R26, !PT ;  /* 0x0000001a071a7209 */ /* 0x000fe40007810000 */
[----:B-1----:R-:W-:Y:S02]  /*2f90*/  CS2R R110, SRZ ;  /* 0x00000000006e7805 */ /* 0x002fe4000001ff00 */
[----:B------:R-:W-:-:S02]  /*2fa0*/  F2FP.F16.F32.PACK_AB R181, R4, R181 ;  /* 0x000000b504b5723e */ /* 0x000fc400000000ff */
[----:B------:R-:W-:Y:S01]  /*2fb0*/  FMNMX.FTZ R26, R85, R26, !PT ;  /* 0x0000001a551a7209 */ /* 0x000fe20007810000 */
[----:B------:R1:W3:Y:S01]  /*2fc0*/  MUFU.EX2 R36, R115 ;  /* 0x0000007300247308 */ /* 0x0002e20000000800 */
[----:B--2---:R-:W-:-:S03]  /*2fd0*/  F2FP.F16.F32.PACK_AB R155, R34, R109 ;  /* 0x0000006d229b723e */ /* 0x004fc600000000ff */
[----:B------:R-:W2:Y:S04]  /*2fe0*/  SHFL.BFLY PT, R9, R26, 0x2, 0x1f ;  /* 0x0c401f001a097f89 */ /* 0x000ea800000e0000 */
[----:B------:R-:W-:Y:S01]  /*2ff0*/  MUFU.EX2 R117, R117 ;  /* 0x0000007500757308 */ /* 0x000fe20000000800 */
[----:B-1----:R-:W-:-:S07]  /*3000*/  CS2R R114, SRZ ;  /* 0x0000000000727805 */ /* 0x002fce000001ff00 */
[----:B------:R-:W1:Y:S01]  /*3010*/  MUFU.EX2 R38, R71 ;  /* 0x0000004700267308 */ /* 0x000e620000000800 */
[----:B---3--:R-:W-:-:S07]  /*3020*/  F2FP.F16.F32.PACK_AB R157, R36, R113 ;  /* 0x00000071249d723e */ /* 0x008fce00000000ff */
[----:B------:R-:W-:Y:S01]  /*3030*/  MUFU.EX2 R119, R119 ;  /* 0x0000007700777308 */ /* 0x000fe20000000800 */
[----:B--2---:R-:W-:-:S05]  /*3040*/  FMNMX.FTZ R28, R26, R9, !PT ;  /* 0x000000091a1c7209 */ /* 0x004fca0007810000 */
[----:B------:R-:W2:Y:S02]  /*3050*/  SHFL.BFLY PT, R9, R28, 0x1, 0x1f ;  /* 0x0c201f001c097f89 */ /* 0x000ea400000e0000 */
[----:B------:R-:W3:Y:S01]  /*3060*/  MUFU.EX2 R40, R75 ;  /* 0x0000004b00287308 */ /* 0x000ee20000000800 */
[----:B-1----:R-:W-:-:S07]  /*3070*/  F2FP.F16.F32.PACK_AB R159, R38, R117 ;  /* 0x00000075269f723e */ /* 0x002fce00000000ff */
[----:B------:R-:W-:Y:S08]  /*3080*/  MUFU.EX2 R121, R121 ;  /* 0x0000007900797308 */ /* 0x000ff00000000800 */
[----:B------:R-:W1:Y:S01]  /*3090*/  MUFU.EX2 R42, R79 ;  /* 0x0000004f002a7308 */ /* 0x000e620000000800 */
[----:B---3--:R-:W-:Y:S02]  /*30a0*/  F2FP.F16.F32.PACK_AB R161, R40, R119 ;  /* 0x0000007728a1723e */ /* 0x008fe400000000ff */
[----:B--2---:R-:W-:-:S05]  /*30b0*/  FMNMX.FTZ R9, R28, R9, !PT ;  /* 0x000000091c097209 */ /* 0x004fca0007810000 */
[----:B------:R-:W-:Y:S01]  /*30c0*/  MUFU.EX2 R123, R123 ;  /* 0x0000007b007b7308 */ /* 0x000fe20000000800 */
[C---:B------:R-:W-:Y:S01]  /*30d0*/  FSETP.NEU.FTZ.AND P3, PT, R9.reuse, -INF , PT ;  /* 0xff8000000900780b */ /* 0x040fe20003f7d000 */
[----:B------:R-:W-:-:S06]  /*30e0*/  FMUL.FTZ R26, R9, R0 ;  /* 0x00000000091a7220 */ /* 0x000fcc0000410000 */
[----:B------:R-:W-:Y:S01]  /*30f0*/  MUFU.EX2 R28, R83 ;  /* 0x00000053001c7308 */ /* 0x000fe20000000800 */
[----:B------:R-:W-:Y:S02]  /*3100*/  FSEL R26, R26, RZ, P3 ;  /* 0x000000ff1a1a7208 */ /* 0x000fe40001800000 */
[----:B------:R-:W-:Y:S02]  /*3110*/  PLOP3.LUT P3, PT, PT, PT, UP1, 0x80, 0x0 ;  /* 0x000000000000781c */ /* 0x000fe40003f6f018 */
[----:B-1----:R-:W-:Y:S01]  /*3120*/  F2FP.F16.F32.PACK_AB R163, R42, R121 ;  /* 0x000000792aa3723e */ /* 0x002fe200000000ff */
[-CC-:B------:R-:W-:Y:S01]  /*3130*/  FFMA.FTZ R11, R11, R0.reuse, -R26.reuse ;  /* 0x000000000b0b7223 */ /* 0x180fe2000001081a */
        /* <DEDUP_REMOVED lines=30> */
[----:B--2---:R-:W-:Y:S01]  /*3320*/  FADD.FTZ R44, R11, R180 ;  /* 0x000000b40b2c7221 */ /* 0x004fe20000010000 */
[-CC-:B------:R-:W-:Y:S01]  /*3330*/  FFMA.FTZ R55, R55, R0.reuse, -R26.reuse ;  /* 0x0000000037377223 */ /* 0x180fe2000001081a */
[-CC-:B------:R-:W-:Y:S01]  /*3340*/  FFMA.FTZ R69, R69, R0.reuse, -R26.reuse ;  /* 0x0000000045457223 */ /* 0x180fe2000001081a */
[----:B------:R-:W-:Y:S01]  /*3350*/  FADD.FTZ R46, R10, R25 ;  /* 0x000000190a2e7221 */ /* 0x000fe20000010000 */
[-CC-:B------:R-:W-:Y:S01]  /*3360*/  FFMA.FTZ R59, R59, R0.reuse, -R26.reuse ;  /* 0x000000003b3b7223 */ /* 0x180fe2000001081a */
[-C--:B------:R-:W-:Y:S01]  /*3370*/  FFMA.FTZ R73, R73, R0.reuse, -R26 ;  /* 0x0000000049497223 */ /* 0x080fe2000001081a */
[----:B------:R-:W2:Y:S01]  /*3380*/  MUFU.EX2 R15, R15 ;  /* 0x0000000f000f7308 */ /* 0x000ea20000000800 */
[----:B-1----:R-:W-:Y:S01]  /*3390*/  FADD.FTZ R25, R13, R44 ;  /* 0x0000002c0d197221 */ /* 0x002fe20000010000 */
[----:B---3--:R-:W-:Y:S01]  /*33a0*/  FADD.FTZ R29, R173, R46 ;  /* 0x0000002ead1d7221 */ /* 0x008fe20000010000 */
[-CC-:B------:R-:W-:Y:S01]  /*33b0*/  FFMA.FTZ R63, R63, R0.reuse, -R26.reuse ;  /* 0x000000003f3f7223 */ /* 0x180fe2000001081a */
[-CC-:B------:R-:W-:Y:S01]  /*33c0*/  FFMA.FTZ R77, R77, R0.reuse, -R26.reuse ;  /* 0x000000004d4d7223 */ /* 0x180fe2000001081a */
[-C--:B------:R-:W-:Y:S01]  /*33d0*/  FFMA.FTZ R67, R67, R0.reuse, -R26 ;  /* 0x0000000043437223 */ /* 0x080fe2000001081a */
[----:B------:R-:W-:Y:S01]  /*33e0*/  FADD.FTZ R46, R12, R29 ;  /* 0x0000001d0c2e7221 */ /* 0x000fe20000010000 */
[----:B------:R-:W-:Y:S01]  /*33f0*/  F2FP.F16.F32.PACK_AB R183, R6, R183 ;  /* 0x000000b706b7723e */ /* 0x000fe200000000ff */
[----:B------:R-:W1:Y:S01]  /*3400*/  MUFU.EX2 R176, R33 ;  /* 0x0000002100b07308 */ /* 0x000e620000000800 */
[----:B----4-:R-:W-:Y:S01]  /*3410*/  FADD.FTZ R44, R182, R25 ;  /* 0x00000019b62c7221 */ /* 0x010fe20000010000 */
[----:B------:R-:W-:Y:S01]  /*3420*/  FADD.FTZ R29, R175, R46 ;  /* 0x0000002eaf1d7221 */ /* 0x000fe20000010000 */
[-CC-:B------:R-:W-:Y:S01]  /*3430*/  FFMA.FTZ R81, R81, R0.reuse, -R26.reuse ;  /* 0x0000000051517223 */ /* 0x180fe2000001081a */
[-CC-:B------:R-:W-:Y:S01]  /*3440*/  FFMA.FTZ R7, R7, R0.reuse, -R26.reuse ;  /* 0x0000000007077223 */ /* 0x180fe2000001081a */
[----:B------:R-:W-:Y:S01]  /*3450*/  FFMA.FTZ R26, R85, R0, -R26 ;  /* 0x00000000551a7223 */ /* 0x000fe2000001081a */
[----:B------:R-:W-:Y:S01]  /*3460*/  FADD.FTZ R46, R14, R29 ;  /* 0x0000001d0e2e7221 */ /* 0x000fe20000010000 */
[----:B------:R-:W-:Y:S01]  /*3470*/  F2FP.F16.F32.PACK_AB R180, R180, R11 ;  /* 0x0000000bb4b4723e */ /* 0x000fe200000000ff */
[----:B------:R-:W3:Y:S01]  /*3480*/  MUFU.EX2 R21, R21 ;  /* 0x0000001500157308 */ /* 0x000ee20000000800 */
[----:B--2---:R-:W-:Y:S01]  /*3490*/  FADD.FTZ R25, R15, R44 ;  /* 0x0000002c0f197221 */ /* 0x004fe20000010000 */
[----:B------:R-:W-:Y:S01]  /*34a0*/  FADD.FTZ R29, R169, R46 ;  /* 0x0000002ea91d7221 */ /* 0x000fe20000010000 */
[----:B------:R-:W-:-:S02]  /*34b0*/  F2FP.F16.F32.PACK_AB R165, R28, R123 ;  /* 0x0000007b1ca5723e */ /* 0x000fc400000000ff */
[----:B------:R-:W-:Y:S01]  /*34c0*/  F2FP.F16.F32.PACK_AB R177, R8, R177 ;  /* 0x000000b108b1723e */ /* 0x000fe200000000ff */
[----:B------:R-:W-:Y:S01]  /*34d0*/  FADD.FTZ R46, R20, R29 ;  /* 0x0000001d142e7221 */ /* 0x000fe20000010000 */
[----:B------:R-:W-:Y:S01]  /*34e0*/  F2FP.F16.F32.PACK_AB R179, R10, R179 ;  /* 0x000000b30ab3723e */ /* 0x000fe200000000ff */
[----:B------:R-:W2:Y:S01]  /*34f0*/  MUFU.EX2 R178, R37 ;  /* 0x0000002500b27308 */ /* 0x000ea20000000800 */
[----:B-1----:R-:W-:Y:S01]  /*3500*/  FADD.FTZ R44, R176, R25 ;  /* 0x00000019b02c7221 */ /* 0x002fe20000010000 */
[----:B------:R-:W-:Y:S01]  /*3510*/  FADD.FTZ R29, R171, R46 ;  /* 0x0000002eab1d7221 */ /* 0x000fe20000010000 */
[----:B------:R-:W-:Y:S02]  /*3520*/  F2FP.F16.F32.PACK_AB R173, R12, R173 ;  /* 0x000000ad0cad723e */ /* 0x000fe400000000ff */
[----:B------:R-:W-:Y:S01]  /*3530*/  F2FP.F16.F32.PACK_AB R175, R14, R175 ;  /* 0x000000af0eaf723e */ /* 0x000fe200000000ff */
[----:B------:R-:W-:Y:S01]  /*3540*/  FADD.FTZ R46, R24, R29 ;  /* 0x0000001d182e7221 */ /* 0x000fe20000010000 */
[----:B------:R-:W-:Y:S01]  /*3550*/  F2FP.F16.F32.PACK_AB R169, R20, R169 ;  /* 0x000000a914a9723e */ /* 0x000fe200000000ff */
[----:B------:R-:W1:Y:S01]  /*3560*/  MUFU.EX2 R27, R27 ;  /* 0x0000001b001b7308 */ /* 0x000e620000000800 */
[----:B---3--:R-:W-:Y:S01]  /*3570*/  FADD.FTZ R25, R21, R44 ;  /* 0x0000002c15197221 */ /* 0x008fe20000010000 */
[----:B------:R-:W-:-:S02]  /*3580*/  F2FP.F16.F32.PACK_AB R171, R24, R171 ;  /* 0x000000ab18ab723e */ /* 0x000fc400000000ff */
[----:B------:R-:W-:Y:S02]  /*3590*/  F2FP.F16.F32.PACK_AB R182, R182, R13 ;  /* 0x0000000db6b6723e */ /* 0x000fe400000000ff */
[----:B------:R-:W-:Y:S02]  /*35a0*/  F2FP.F16.F32.PACK_AB R176, R176, R15 ;  /* 0x0000000fb0b0723e */ /* 0x000fe400000000ff */
[----:B------:R-:W3:Y:S01]  /*35b0*/  MUFU.EX2 R172, R41 ;  /* 0x0000002900ac7308 */ /* 0x000ee20000000800 */
[C---:B--2---:R-:W-:Y:S01]  /*35c0*/  FADD.FTZ R44, R178.reuse, R25 ;  /* 0x00000019b22c7221 */ /* 0x044fe20000010000 */
[----:B------:R-:W-:-:S06]  /*35d0*/  F2FP.F16.F32.PACK_AB R178, R178, R21 ;  /* 0x00000015b2b2723e */ /* 0x000fcc00000000ff */
[----:B------:R-:W0:Y:S01]  /*35e0*/  MUFU.EX2 R31, R31 ;  /* 0x0000001f001f7308 */ /* 0x000e220000000800 */
[----:B-1----:R-:W-:-:S07]  /*35f0*/  FADD.FTZ R25, R27, R44 ;  /* 0x0000002c1b197221 */ /* 0x002fce0000010000 */
[----:B------:R-:W1:Y:S01]  /*3600*/  MUFU.EX2 R174, R45 ;  /* 0x0000002d00ae7308 */ /* 0x000e620000000800 */
[----:B---3--:R-:W-:Y:S01]  /*3610*/  FADD.FTZ R44, R172, R25 ;  /* 0x00000019ac2c7221 */ /* 0x008fe20000010000 */
[----:B------:R-:W-:Y:S01]  /*3620*/  FADD.FTZ R25, R153, R46 ;  /* 0x0000002e99197221 */ /* 0x000fe20000010000 */
[----:B------:R-:W-:Y:S02]  /*3630*/  F2FP.F16.F32.PACK_AB R153, R32, R153 ;  /* 0x000000992099723e */ /* 0x000fe400000000ff */
[----:B------:R-:W-:Y:S01]  /*3640*/  F2FP.F16.F32.PACK_AB R172, R172, R27 ;  /* 0x0000001bacac723e */ /* 0x000fe200000000ff */
[----:B------:R-:W-:Y:S02]  /*3650*/  FADD.FTZ R46, R32, R25 ;  /* 0x00000019202e7221 */ /* 0x000fe40000010000 */
[----:B------:R-:W2:Y:S01]  /*3660*/  MUFU.EX2 R35, R35 ;  /* 0x0000002300237308 */ /* 0x000ea20000000800 */
[----:B0-----:R-:W-:Y:S01]  /*3670*/  FADD.FTZ R3, R31, R44 ;  /* 0x0000002c1f037221 */ /* 0x001fe20000010000 */
[----:B------:R-:W-:Y:S01]  /*3680*/  FADD.FTZ R25, R109, R46 ;  /* 0x0000002e6d197221 */ /* 0x000fe20000010000 */
[----:B------:R-:W-:-:S03]  /*3690*/  CS2R R108, SRZ ;  /* 0x00000000006c7805 */ /* 0x000fc6000001ff00 */
[----:B------:R-:W-:Y:S02]  /*36a0*/  FADD.FTZ R46, R34, R25 ;  /* 0x00000019222e7221 */ /* 0x000fe40000010000 */
[----:B------:R-:W0:Y:S01]  /*36b0*/  MUFU.EX2 R168, R49 ;  /* 0x0000003100a87308 */ /* 0x000e220000000800 */
[C---:B-1----:R-:W-:Y:S01]  /*36c0*/  FADD.FTZ R44, R174.reuse, R3 ;  /* 0x00000003ae2c7221 */ /* 0x042fe20000010000 */
[----:B------:R-:W-:Y:S01]  /*36d0*/  FADD.FTZ R25, R113, R46 ;  /* 0x0000002e71197221 */ /* 0x000fe20000010000 */
[----:B------:R-:W-:Y:S02]  /*36e0*/  F2FP.F16.F32.PACK_AB R174, R174, R31 ;  /* 0x0000001faeae723e */ /* 0x000fe400000000ff */
[----:B------:R-:W-:Y:S01]  /*36f0*/  CS2R R112, SRZ ;  /* 0x0000000000707805 */ /* 0x000fe2000001ff00 */
[----:B------:R-:W-:Y:S02]  /*3700*/  FADD.FTZ R46, R36, R25 ;  /* 0x00000019242e7221 */ /* 0x000fe40000010000 */
[----:B------:R-:W1:Y:S01]  /*3710*/  MUFU.EX2 R39, R39 ;  /* 0x0000002700277308 */ /* 0x000e620000000800 */
[----:B--2---:R-:W-:Y:S01]  /*3720*/  FADD.FTZ R3, R35, R44 ;  /* 0x0000002c23037221 */ /* 0x004fe20000010000 */
[----:B------:R-:W-:Y:S01]  /*3730*/  FADD.FTZ R25, R117, R46 ;  /* 0x0000002e75197221 */ /* 0x000fe20000010000 */
[----:B------:R-:W-:-:S03]  /*3740*/  CS2R R116, SRZ ;  /* 0x0000000000747805 */ /* 0x000fc6000001ff00 */
[----:B------:R-:W-:Y:S02]  /*3750*/  FADD.FTZ R6, R38, R25 ;  /* 0x0000001926067221 */ /* 0x000fe40000010000 */
[----:B------:R-:W2:Y:S01]  /*3760*/  MUFU.EX2 R170, R53 ;  /* 0x0000003500aa7308 */ /* 0x000ea20000000800 */
[C---:B0-----:R-:W-:Y:S01]  /*3770*/  FADD.FTZ R44, R168.reuse, R3 ;  /* 0x00000003a82c7221 */ /* 0x041fe20000010000 */
[----:B------:R-:W-:Y:S01]  /*3780*/  FADD.FTZ R25, R119, R6 ;  /* 0x0000000677197221 */ /* 0x000fe20000010000 */
[----:B------:R-:W-:Y:S02]  /*3790*/  F2FP.F16.F32.PACK_AB R168, R168, R35 ;  /* 0x00000023a8a8723e */ /* 0x000fe400000000ff */
[----:B------:R-:W-:Y:S01]  /*37a0*/  CS2R R118, SRZ ;  /* 0x0000000000767805 */ /* 0x000fe2000001ff00 */
[----:B------:R-:W-:Y:S02]  /*37b0*/  FADD.FTZ R6, R40, R25 ;  /* 0x0000001928067221 */ /* 0x000fe40000010000 */
[----:B------:R-:W0:Y:S01]  /*37c0*/  MUFU.EX2 R43, R43 ;  /* 0x0000002b002b7308 */ /* 0x000e220000000800 */
[----:B-1----:R-:W-:Y:S01]  /*37d0*/  FADD.FTZ R3, R39, R44 ;  /* 0x0000002c27037221 */ /* 0x002fe20000010000 */
[----:B------:R-:W-:Y:S01]  /*37e0*/  FADD.FTZ R25, R121, R6 ;  /* 0x0000000679197221 */ /* 0x000fe20000010000 */
[----:B------:R-:W-:-:S03]  /*37f0*/  CS2R R120, SRZ ;  /* 0x0000000000787805 */ /* 0x000fc6000001ff00 */
[----:B------:R-:W-:Y:S02]  /*3800*/  FADD.FTZ R6, R42, R25 ;  /* 0x000000192a067221 */ /* 0x000fe40000010000 */
[----:B------:R-:W1:Y:S01]  /*3810*/  MUFU.EX2 R152, R57 ;  /* 0x0000003900987308 */ /* 0x000e620000000800 */
[C---:B--2---:R-:W-:Y:S01]  /*3820*/  FADD.FTZ R44, R170.reuse, R3 ;  /* 0x00000003aa2c7221 */ /* 0x044fe20000010000 */
[----:B------:R-:W-:Y:S01]  /*3830*/  FADD.FTZ R25, R123, R6 ;  /* 0x000000067b197221 */ /* 0x000fe20000010000 */
[----:B------:R-:W-:Y:S02]  /*3840*/  F2FP.F16.F32.PACK_AB R170, R170, R39 ;  /* 0x00000027aaaa723e */ /* 0x000fe400000000ff */
[----:B------:R-:W-:Y:S01]  /*3850*/  CS2R R122, SRZ ;  /* 0x00000000007a7805 */ /* 0x000fe2000001ff00 */
[----:B------:R-:W-:Y:S02]  /*3860*/  FADD.FTZ R6, R28, R25 ;  /* 0x000000191c067221 */ /* 0x000fe40000010000 */
        /* <DEDUP_REMOVED lines=39> */
[C---:B-1----:R-:W-:Y:S01]  /*3ae0*/  F2FP.F16.F32.PACK_AB R167, R30.reuse, R125 ;  /* 0x0000007d1ea7723e */ /* 0x042fe200000000ff */
[----:B------:R-:W-:Y:S01]  /*3af0*/  FADD.FTZ R3, R30, R25 ;  /* 0x000000191e037221 */ /* 0x000fe20000010000 */
[----:B------:R-:W-:Y:S01]  /*3b00*/  CS2R R124, SRZ ;  /* 0x00000000007c7805 */ /* 0x000fe2000001ff00 */
[C---:B--2---:R-:W-:Y:S01]  /*3b10*/  FADD.FTZ R4, R26.reuse, R11 ;  /* 0x0000000b1a047221 */ /* 0x044fe20000010000 */
[----:B------:R-:W-:Y:S01]  /*3b20*/  F2FP.F16.F32.PACK_AB R166, R26, R7 ;  /* 0x000000071aa6723e */ /* 0x000fe200000000ff */
[----:B------:R-:W-:Y:S06]  /*3b30*/  @!P3 BRA `(.L_x_2262) ;  /* 0x000000280054b947 */ /* 0x000fec0003800000 */
[----:B------:R-:W-:Y:S01]  /*3b40*/  IMAD.MOV.U32 R7, RZ, RZ, R5 ;  /* 0x000000ffff077224 */ /* 0x000fe200078e0005 */
[----:B------:R-:W-:Y:S01]  /*3b50*/  UMOV UR54, UR43 ;  /* 0x0000002b00367c82 */ /* 0x000fe20008000000 */
[----:B------:R-:W-:Y:S01]  /*3b60*/  IMAD.MOV.U32 R6, RZ, RZ, R9 ;  /* 0x000000ffff067224 */ /* 0x000fe200078e0009 */
[----:B------:R-:W-:Y:S01]  /*3b70*/  UMOV UR52, UR42 ;  /* 0x0000002a00347c82 */ /* 0x000fe20008000000 */
[----:B------:R-:W-:Y:S01]  /*3b80*/  IMAD.MOV.U32 R151, RZ, RZ, RZ ;  /* 0x000000ffff977224 */ /* 0x000fe200078e00ff */
[----:B------:R-:W-:-:S06]  /*3b90*/  ULDC UR50, c[0x0][0x288] ;  /* 0x0000a20000327ab9 */ /* 0x000fcc0000000800 */
.L_x_2271:
        /* <DEDUP_REMOVED lines=9> */
.L_x_2264:
[----:B------:R-:W-:Y:S01]  /*3c30*/  ULEA UR6, UR42, UR41, 0x3 ;  /* 0x000000292a067291 */ /* 0x000fe2000f8e183f */
[----:B------:R-:W-:-:S05]  /*3c40*/  IMAD.U32 R0, RZ, RZ, UR43 ;  /* 0x0000002bff007e24 */ /* 0x000fca000f8e00ff */
[----:B------:R-:W-:-:S04]  /*3c50*/  SHF.L.U32 R0, R0, 0x1f, RZ ;  /* 0x0000001f00007819 */ /* 0x000fc800000006ff */
[----:B------:R0:W1:Y:S01]  /*3c60*/  SYNCS.PHASECHK.TRANS64.TRYWAIT P3, [UR6+0x28830], R0 ;  /* 0x02883000ff0075a7 */ /* 0x0000620008060146 */
[----:B------:R-:W-:Y:S05]  /*3c70*/  @!P0 BRA `(.L_x_2265) ;  /* 0x0000000000048947 */ /* 0x000fea0003800000 */
[----:B------:R-:W-:Y:S01]  /*3c80*/  BPT.TRAP 0x1 ;  /* 0x000000040000795c */ /* 0x000fe20000300000 */
.L_x_2265:
[----:B-1----:R-:W-:Y:S05]  /*3c90*/  @P3 BRA `(.L_x_2263) ;  /* 0x0000000000083947 */ /* 0x002fea0003800000 */
[----:B------:R-:W1:Y:S02]  /*3ca0*/  SYNCS.PHASECHK.TRANS64.TRYWAIT P3, [UR6+0x28830], R0 ;  /* 0x02883000ff0075a7 */ /* 0x000e640008060146 */
[----:B-1----:R-:W-:Y:S05]  /*3cb0*/  @!P3 BRA `(.L_x_2266) ;  /* 0x000000b40038b947 */ /* 0x002fea0003800000 */
.L_x_2263:
        /* <DEDUP_REMOVED lines=45> */
.L_x_2268:
[----:B------:R-:W-:Y:S01]  /*3f90*/  ULEA UR6, UR52, UR41, 0x3 ;  /* 0x0000002934067291 */ /* 0x000fe2000f8e183f */
[----:B------:R-:W-:-:S05]  /*3fa0*/  IMAD.U32 R0, RZ, RZ, UR54 ;  /* 0x00000036ff007e24 */ /* 0x000fca000f8e00ff */
[----:B------:R-:W-:-:S04]  /*3fb0*/  SHF.L.U32 R0, R0, 0x1f, RZ ;  /* 0x0000001f00007819 */ /* 0x000fc800000006ff */
[----:B------:R0:W1:Y:S01]  /*3fc0*/  SYNCS.PHASECHK.TRANS64.TRYWAIT P3, [UR6+0x28850], R0 ;  /* 0x02885000ff0075a7 */ /* 0x0000620008060146 */
[----:B------:R-:W-:Y:S05]  /*3fd0*/  @!P0 BRA `(.L_x_2269) ;  /* 0x0000000000048947 */ /* 0x000fea0003800000 */
[----:B------:R-:W-:Y:S01]  /*3fe0*/  BPT.TRAP 0x1 ;  /* 0x000000040000795c */ /* 0x000fe20000300000 */
.L_x_2269:
[----:B-1----:R-:W-:Y:S05]  /*3ff0*/  @P3 BRA `(.L_x_2267) ;  /* 0x0000000000083947 */ /* 0x002fea0003800000 */
[----:B------:R-:W1:Y:S02]  /*4000*/  SYNCS.PHASECHK.TRANS64.TRYWAIT P3, [UR6+0x28850], R0 ;  /* 0x02885000ff0075a7 */ /* 0x000e640008060146 */
[----:B-1----:R-:W-:Y:S05]  /*4010*/  @!P3 BRA `(.L_x_2270) ;  /* 0x000000b00078b947 */ /* 0x002fea0003800000 */
.L_x_2267:
[----:B------:R-:W-:Y:S01]  /*4020*/  UIADD3 UR6, UR41, 0x400, URZ ;  /* 0x0000040029067890 */ /* 0x000fe2000fffe03f */
[----:B------:R-:W-:Y:S01]  /*4030*/  WARPGROUP.ARRIVE ;  /* 0x00000000000079c5 */ /* 0x000fe20000000000 */
[----:B------:R-:W-:Y:S01]  /*4040*/  UMOV UR7, 0x40000040 ;  /* 0x4000004000077882 */ /* 0x000fe20000000000 */
[----:B------:R-:W-:Y:S01]  /*4050*/  VIADD R13, R17, UR36 ;  /* 0x00000024110d7c36 */ /* 0x000fe20008000000 */
[----:B------:R-:W-:Y:S01]  /*4060*/  USHF.R.U32.HI UR6, URZ, 0x4, UR6 ;  /* 0x000000043f067899 */ /* 0x000fe20008011606 */
[----:B------:R-:W2:Y:S01]  /*4070*/  LDC R8, c[0x0][0x2f0] ;  /* 0x0000bc00ff087b82 */ /* 0x000ea20000000800 */
[----:B------:R-:W-:Y:S02]  /*4080*/  UISETP.GT.AND UP1, UPT, UR53, UR51, UPT ;  /* 0x000000333500728c */ /* 0x000fe4000bf24270 */
[----:B------:R-:W-:Y:S01]  /*4090*/  ULOP3.LUT UR6, UR6, 0x3fff, URZ, 0xc0, !UPT ;  /* 0x00003fff06067892 */ /* 0x000fe2000f8ec03f */
[----:B------:R-:W-:-:S03]  /*40a0*/  UMOV UR54, UR43 ;  /* 0x0000002b00367c82 */ /* 0x000fc60008000000 */
[----:B------:R-:W-:-:S04]  /*40b0*/  ULOP3.LUT UR6, UR6, 0x4000000, URZ, 0xfc, !UPT ;  /* 0x0400000006067892 */ /* 0x000fc8000f8efc3f */
[----:B------:R-:W-:-:S07]  /*40c0*/  ULEA UR10, UR52, UR6, 0xb ;  /* 0x00000006340a7291 */ /* 0x000fce000f8e583f */
[----:B------:R-:W-:Y:S02]  /*40d0*/  UMOV UR6, UR10 ;  /* 0x0000000a00067c82 */ /* 0x000fe40008000000 */
        /* <DEDUP_REMOVED lines=11> */
[----:B------:R-:W-:Y:S01]  /*4190*/  @UP0 ULDC UR6, c[0x0][0x44c] ;  /* 0x0001130000060ab9 */ /* 0x000fe20000000800 */
[----:B------:R-:W-:Y:S01]  /*41a0*/  UMOV UR7, 0x40000040 ;  /* 0x4000004000077882 */ /* 0x000fe20000000000 */
[----:B01----:R-:W-:Y:S01]  /*41b0*/  @P2 IMAD.HI.U32 R0, R13, UR6, RZ ;  /* 0x000000060d002c27 */ /* 0x003fe2000f8e00ff */
[----:B------:R-:W-:-:S04]  /*41c0*/  @UP0 ULDC UR6, c[0x0][0x450] ;  /* 0x0001140000060ab9 */ /* 0x000fc80000000800 */
[----:B------:R-:W-:Y:S01]  /*41d0*/  @P2 SHF.R.U32.HI R13, RZ, UR6, R0 ;  /* 0x00000006ff0d2c19 */ /* 0x000fe20008011600 */
[----:B------:R-:W-:Y:S02]  /*41e0*/  UMOV UR6, 0xffffff80 ;  /* 0xffffff8000067882 */ /* 0x000fe40000000000 */
[----:B------:R-:W-:Y:S02]  /*41f0*/  UIMAD UR6, UR53, UR6, 0x1 ;  /* 0x00000001350674a4 */ /* 0x000fe4000f8e0206 */
[----:B------:R-:W0:Y:S01]  /*4200*/  SHFL.IDX PT, R0, R13, 0x1, 0x1c1f ;  /* 0x003c1f000d007f89 */ /* 0x000e2200000e0000 */
[----:B------:R-:W-:-:S03]  /*4210*/  UIADD3 UR53, UR53, -0x1, URZ ;  /* 0xffffffff35357890 */ /* 0x000fc6000fffe03f */
[----:B------:R-:W-:Y:S01]  /*4220*/  IMAD.U32 R9, RZ, RZ, UR6 ;  /* 0x00000006ff097e24 */ /* 0x000fe2000f8e00ff */
[----:B------:R-:W-:-:S03]  /*4230*/  UIADD3 UR6, UR10, 0x180, URZ ;  /* 0x000001800a067890 */ /* 0x000fc6000fffe03f */
[----:B------:R-:W-:-:S04]  /*4240*/  IMAD R9, R16, -0x2, R9 ;  /* 0xfffffffe10097824 */ /* 0x000fc800078e0209 */
[----:B--2---:R-:W-:-:S05]  /*4250*/  IMAD R9, R8, UR49, R9 ;  /* 0x0000003108097c24 */ /* 0x004fca000f8e0209 */
[----:B0-----:R-:W-:-:S04]  /*4260*/  IADD3 R0, R0, -UR50, R9 ;  /* 0x8000003200007c10 */ /* 0x001fc8000fffe009 */
[C---:B------:R-:W-:Y:S02]  /*4270*/  ISETP.GT.AND P3, PT, R0.reuse, RZ, PT ;  /* 0x000000ff0000720c */ /* 0x040fe40003f64270 */
[----:B------:R-:W-:Y:S02]  /*4280*/  ISETP.GT.AND P4, PT, R0, 0x1, PT ;  /* 0x000000010000780c */ /* 0x000fe40003f84270 */
[----:B------:R-:W-:Y:S02]  /*4290*/  FSEL R8, R26, -INF , P3 ;  /* 0xff8000001a087808 */ /* 0x000fe40001800000 */
[----:B------:R-:W-:Y:S02]  /*42a0*/  ISETP.GT.AND P3, PT, R0, 0x8, PT ;  /* 0x000000080000780c */ /* 0x000fe40003f64270 */
[----:B------:R-:W-:Y:S02]  /*42b0*/  FSEL R192, R27, -INF , P4 ;  /* 0xff8000001bc07808 */ /* 0x000fe40002000000 */
[----:B------:R-:W-:-:S02]  /*42c0*/  FMNMX.FTZ R5, R8, R7, !PT ;  /* 0x0000000708057209 */ /* 0x000fc40007810000 */
[----:B------:R-:W-:Y:S02]  /*42d0*/  ISETP.GT.AND P4, PT, R0, 0x9, PT ;  /* 0x000000090000780c */ /* 0x000fe40003f84270 */
[----:B------:R-:W-:Y:S02]  /*42e0*/  FSEL R194, R30, -INF , P3 ;  /* 0xff8000001ec27808 */ /* 0x000fe40001800000 */
[----:B------:R-:W-:Y:S02]  /*42f0*/  FMNMX.FTZ R5, R192, R5, !PT ;  /* 0x00000005c0057209 */ /* 0x000fe40007810000 */
        /* <DEDUP_REMOVED lines=16> */
[----:B------:R-:W-:Y:S01]  /*4400*/  FMNMX.FTZ R5, R176, R5, !PT ;  /* 0x00000005b0057209 */ /* 0x000fe20007810000 */
[----:B------:R-:W-:Y:S02]  /*4410*/  WARPGROUP.DEPBAR.LE gsb0, 0x0 ;  /* 0x00008000000079c5 */ /* 0x000fe40000010000 */
[----:B------:R-:W-:Y:S01]  /*4420*/  WARPGROUP.ARRIVE ;  /* 0x00000000000079c5 */ /* 0x000fe20000000000 */
[----:B------:R-:W-:Y:S02]  /*4430*/  FSEL R174, R42, -INF , P3 ;  /* 0xff8000002aae7808 */ /* 0x000fe40001800000 */
[----:B------:R-:W-:Y:S02]  /*4440*/  ISETP.GT.AND P3, PT, R0, 0x28, PT ;  /* 0x000000280000780c */ /* 0x000fe40003f64270 */
[----:B------:R-:W-:Y:S01]  /*4450*/  FSEL R172, R43, -INF , P4 ;  /* 0xff8000002bac7808 */ /* 0x000fe20002000000 */
[----:B------:R-:W-:Y:S01]  /*4460*/  HGMMA.64x128x16.F32 R88, R168, gdesc[UR4].tnspB, R88, gsb0 ;  /* 0x41e00004a8587df0 */ /* 0x000fe20008000858 */
[----:B------:R-:W-:Y:S01]  /*4470*/  UIADD3 UR6, UR10, 0x200, URZ ;  /* 0x000002000a067890 */ /* 0x000fe2000fffe03f */
[----:B------:R-:W-:Y:S01]  /*4480*/  FMNMX.FTZ R5, R174, R5, !PT ;  /* 0x00000005ae057209 */ /* 0x000fe20007810000 */
[----:B------:R-:W-:Y:S01]  /*4490*/  UMOV UR7, 0x40000040 ;  /* 0x4000004000077882 */ /* 0x000fe20000000000 */
[----:B------:R-:W-:-:S02]  /*44a0*/  ISETP.GT.AND P4, PT, R0, 0x29, PT ;  /* 0x000000290000780c */ /* 0x000fc40003f84270 */
[----:B------:R-:W-:Y:S01]  /*44b0*/  FMNMX.FTZ R5, R172, R5, !PT ;  /* 0x00000005ac057209 */ /* 0x000fe20007810000 */
[----:B------:R-:W-:Y:S02]  /*44c0*/  WARPGROUP.DEPBAR.LE gsb0, 0x0 ;  /* 0x00008000000079c5 */ /* 0x000fe40000010000 */
[----:B------:R-:W-:Y:S01]  /*44d0*/  WARPGROUP.ARRIVE ;  /* 0x00000000000079c5 */ /* 0x000fe20000000000 */
[----:B------:R-:W-:Y:S02]  /*44e0*/  FSEL R170, R46, -INF , P3 ;  /* 0xff8000002eaa7808 */ /* 0x000fe40001800000 */
[----:B------:R-:W-:Y:S02]  /*44f0*/  ISETP.GT.AND P3, PT, R0, 0x30, PT ;  /* 0x000000300000780c */ /* 0x000fe40003f64270 */
[----:B------:R-:W-:Y:S01]  /*4500*/  FSEL R168, R47, -INF , P4 ;  /* 0xff8000002fa87808 */ /* 0x000fe20002000000 */
[----:B------:R-:W-:Y:S01]  /*4510*/  HGMMA.64x128x16.F32 R88, R152, gdesc[UR4].tnspB, R88, gsb0 ;  /* 0x41e0000498587df0 */ /* 0x000fe20008000858 */
[----:B------:R-:W-:Y:S01]  /*4520*/  FMNMX.FTZ R5, R170, R5, !PT ;  /* 0x00000005aa057209 */ /* 0x000fe20007810000 */
[----:B------:R-:W-:Y:S01]  /*4530*/  UIADD3 UR6, UR10, 0x280, URZ ;  /* 0x000002800a067890 */ /* 0x000fe2000fffe03f */
[----:B------:R-:W-:Y:S01]  /*4540*/  ISETP.GT.AND P4, PT, R0, 0x31, PT ;  /* 0x000000310000780c */ /* 0x000fe20003f84270 */
[----:B------:R-:W-:Y:S01]  /*4550*/  UMOV UR7, 0x40000040 ;  /* 0x4000004000077882 */ /* 0x000fe20000000000 */
        /* <DEDUP_REMOVED lines=57> */
[----:B------:R-:W-:-:S04]  /*48f0*/  FMNMX.FTZ R0, R86, R5, !PT ;  /* 0x0000000556007209 */ /* 0x000fc80007810000 */
[----:B------:R-:W-:-:S05]  /*4900*/  FMNMX.FTZ R15, R87, R0, !PT ;  /* 0x00000000570f7209 */ /* 0x000fca0007810000 */
[----:B------:R-:W0:Y:S01]  /*4910*/  SHFL.BFLY PT, R0, R15, 0x2, 0x1f ;  /* 0x0c401f000f007f89 */ /* 0x000e2200000e0000 */
[----:B------:R-:W-:Y:S02]  /*4920*/  WARPGROUP.DEPBAR.LE gsb0, 0x0 ;  /* 0x00008000000079c5 */ /* 0x000fe40000010000 */
[----:B------:R-:W-:Y:S01]  /*4930*/  WARPGROUP.ARRIVE ;  /* 0x00000000000079c5 */ /* 0x000fe20000000000 */
[----:B------:R-:W1:Y:S05]  /*4940*/  SHFL.IDX PT, R152, R13, RZ, 0x1c1f ;  /* 0x001c1fff0d987589 */ /* 0x000e6a00000e0000 */
[----:B------:R-:W-:Y:S01]  /*4950*/  HGMMA.64x128x16.F32 R88, R156, gdesc[UR4].tnspB, R88, gsb0 ;  /* 0x41e000049c587df0 */ /* 0x000fe20008000858 */
[----:B------:R-:W-:Y:S01]  /*4960*/  UIADD3 UR6, UR10, 0x300, URZ ;  /* 0x000003000a067890 */ /* 0x000fe2000fffe03f */
[----:B0-----:R-:W-:Y:S01]  /*4970*/  FMNMX.FTZ R21, R15, R0, !PT ;  /* 0x000000000f157209 */ /* 0x001fe20007810000 */
[----:B------:R-:W-:Y:S01]  /*4980*/  UMOV UR7, 0x40000040 ;  /* 0x4000004000077882 */ /* 0x000fe20000000000 */
[----:B------:R-:W0:Y:S03]  /*4990*/  LDC R0, c[0x0][0x988] ;  /* 0x00026200ff007b82 */ /* 0x000e260000000800 */
[----:B------:R-:W2:Y:S01]  /*49a0*/  SHFL.BFLY PT, R154, R21, 0x1, 0x1f ;  /* 0x0c201f00159a7f89 */ /* 0x000ea200000e0000 */
[----:B-1----:R-:W-:-:S04]  /*49b0*/  IADD3 R9, R152, -UR50, R9 ;  /* 0x8000003298097c10 */ /* 0x002fc8000fffe009 */
[C---:B------:R-:W-:Y:S02]  /*49c0*/  ISETP.GT.AND P4, PT, R9.reuse, RZ, PT ;  /* 0x000000ff0900720c */ /* 0x040fe40003f84270 */
[C---:B------:R-:W-:Y:S02]  /*49d0*/  ISETP.GT.AND P5, PT, R9.reuse, 0x1, PT ;  /* 0x000000010900780c */ /* 0x040fe40003fa4270 */
        /* <DEDUP_REMOVED lines=10> */
[----:B--2---:R-:W-:Y:S02]  /*4a80*/  FMNMX.FTZ R5, R21, R154, !PT ;  /* 0x0000009a15057209 */ /* 0x004fe40007810000 */
[----:B------:R-:W-:Y:S02]  /*4a90*/  ISETP.GT.AND P5, PT, R9, 0x11, PT ;  /* 0x000000110900780c */ /* 0x000fe40003fa4270 */
[----:B------:R-:W-:Y:S01]  /*4aa0*/  FSEL R21, R32, -INF , P4 ;  /* 0xff80000020157808 */ /* 0x000fe20002000000 */
[----:B0-----:R-:W-:Y:S01]  /*4ab0*/  FMUL.FTZ R11, R5, R0 ;  /* 0x00000000050b7220 */ /* 0x001fe20000410000 */
        /* <DEDUP_REMOVED lines=44> */
[----:B------:R-:W-:Y:S01]  /*4d80*/  FSEL R61, R61, -INF , P5 ;  /* 0xff8000003d3d7808 */ /* 0x000fe20002800000 */
[----:B------:R-:W-:-:S02]  /*4d90*/  WARPGROUP.DEPBAR.LE gsb0, 0x0 ;  /* 0x00008000000079c5 */ /* 0x000fc40000010000 */
[----:B------:R-:W-:Y:S01]  /*4da0*/  WARPGROUP.ARRIVE ;  /* 0x00000000000079c5 */ /* 0x000fe20000000000 */
[----:B------:R-:W-:Y:S02]  /*4db0*/  FMNMX.FTZ R36, R47, R36, !PT ;  /* 0x000000242f247209 */ /* 0x000fe40007810000 */
        /* <DEDUP_REMOVED lines=33> */
[----:B------:R-:W-:Y:S02]  /*4fd0*/  FSETP.NEU.FTZ.AND P3, PT, R5, -INF , PT ;  /* 0xff8000000500780b */ /* 0x000fe40003f7d000 */
[----:B------:R-:W-:Y:S02]  /*4fe0*/  ISETP.GT.AND P5, PT, R9, 0x79, PT ;  /* 0x000000790900780c */ /* 0x000fe40003fa4270 */
[----:B------:R-:W-:Y:S02]  /*4ff0*/  FSEL R191, R84, -INF , P4 ;  /* 0xff80000054bf7808 */ /* 0x000fe40002000000 */
[----:B------:R-:W-:Y:S02]  /*5000*/  FMNMX.FTZ R44, R81, R44, !PT ;  /* 0x0000002c512c7209 */ /* 0x000fe40007810000 */
[----:B------:R-:W-:-:S02]  /*5010*/  FSEL R11, R11, RZ, P3 ;  /* 0x000000ff0b0b7208 */ /* 0x000fc40001800000 */
[----:B------:R-:W-:Y:S02]  /*5020*/  FSEL R85, R85, -INF , P5 ;  /* 0xff80000055557808 */ /* 0x000fe40002800000 */
[----:B------:R-:W-:Y:S01]  /*5030*/  FMNMX.FTZ R44, R191, R44, !PT ;  /* 0x0000002cbf2c7209 */ /* 0x000fe20007810000 */
[-CC-:B------:R-:W-:Y:S01]  /*5040*/  FFMA.FTZ R46, R46, R0.reuse, -R11.reuse ;  /* 0x000000002e2e7223 */ /* 0x180fe2000001080b */
[----:B------:R-:W-:Y:S01]  /*5050*/  FSEL R48, R5, RZ, P3 ;  /* 0x000000ff05307208 */ /* 0x000fe20001800000 */
[--C-:B------:R-:W-:Y:S01]  /*5060*/  FFMA.FTZ R173, R174, R0, -R11.reuse ;  /* 0x00000000aead7223 */ /* 0x100fe2000001080b */
[----:B------:R-:W-:Y:S01]  /*5070*/  FMNMX.FTZ R9, R85, R44, !PT ;  /* 0x0000002c55097209 */ /* 0x000fe20007810000 */
        /* <DEDUP_REMOVED lines=8> */
[----:B------:R1:W-:Y:S01]  /*5100*/  MUFU.EX2 R36, R168 ;  /* 0x000000a800247308 */ /* 0x0003e20000000800 */
[----:B0-----:R-:W0:Y:S01]  /*5110*/  SHFL.BFLY PT, R46, R9, 0x2, 0x1f ;  /* 0x0c401f00092e7f89 */ /* 0x001e2200000e0000 */
[-CC-:B------:R-:W-:Y:S01]  /*5120*/  FFMA.FTZ R10, R10, R0.reuse, -R11.reuse ;  /* 0x000000000a0a7223 */ /* 0x180fe2000001080b */
        /* <DEDUP_REMOVED lines=21> */
[----:B------:R-:W-:Y:S01]  /*5280*/  MUFU.EX2 R181, R181 ;  /* 0x000000b500b57308 */ /* 0x000fe20000000800 */
[----:B0-----:R-:W-:Y:S01]  /*5290*/  FMNMX.FTZ R46, R9, R46, !PT ;  /* 0x0000002e092e7209 */ /* 0x001fe20007810000 */
[-CC-:B------:R-:W-:Y:S01]  /*52a0*/  FFMA.FTZ R83, R38, R0.reuse, -R11.reuse ;  /* 0x0000000026537223 */ /* 0x180fe2000001080b */
[-CC-:B------:R-:W-:Y:S01]  /*52b0*/  FFMA.FTZ R38, R86, R0.reuse, -R11.reuse ;  /* 0x0000000056267223 */ /* 0x180fe2000001080b */
[----:B------:R-:W-:Y:S01]  /*52c0*/  FFMA.FTZ R11, R87, R0, -R11 ;  /* 0x00000000570b7223 */ /* 0x000fe2000001080b */
[----:B------:R-:W-:Y:S01]  /*52d0*/  PLOP3.LUT P3, PT, PT, PT, UP1, 0x80, 0x0 ;  /* 0x000000000000781c */ /* 0x000fe20003f6f018 */
[----:B------:R-:W0:Y:S02]  /*52e0*/  SHFL.BFLY PT, R9, R46, 0x1, 0x1f ;  /* 0x0c201f002e097f89 */ /* 0x000e2400000e0000 */
[----:B------:R-:W-:Y:S08]  /*52f0*/  MUFU.EX2 R183, R183 ;  /* 0x000000b700b77308 */ /* 0x000ff00000000800 */
[----:B------:R3:W-:Y:S08]  /*5300*/  MUFU.EX2 R28, R176 ;  /* 0x000000b0001c7308 */ /* 0x0007f00000000800 */
[----:B------:R-:W-:Y:S01]  /*5310*/  MUFU.EX2 R10, R10 ;  /* 0x0000000a000a7308 */ /* 0x000fe20000000800 */
[----:B0-----:R-:W-:-:S07]  /*5320*/  FMNMX.FTZ R9, R46, R9, !PT ;  /* 0x000000092e097209 */ /* 0x001fce0007810000 */
[----:B------:R-:W-:Y:S01]  /*5330*/  MUFU.EX2 R177, R177 ;  /* 0x000000b100b17308 */ /* 0x000fe20000000800 */
[C---:B------:R-:W-:Y:S01]  /*5340*/  FSETP.NEU.FTZ.AND P4, PT, R9.reuse, -INF , PT ;  /* 0xff8000000900780b */ /* 0x040fe20003f9d000 */
[-C--:B------:R-:W-:Y:S01]  /*5350*/  FMUL.FTZ R46, R9, R0.reuse ;  /* 0x00000000092e7220 */ /* 0x080fe20000410000 */
[----:B------:R-:W-:Y:S02]  /*5360*/  WARPGROUP.DEPBAR.LE gsb0, 0x0 ;  /* 0x00008000000079c5 */ /* 0x000fe40000010000 */
[----:B------:R-:W-:Y:S02]  /*5370*/  WARPGROUP.ARRIVE ;  /* 0x00000000000079c5 */ /* 0x000fe40000000000 */
[----:B------:R-:W-:Y:S01]  /*5380*/  FSEL R46, R46, RZ, P4 ;  /* 0x000000ff2e2e7208 */ /* 0x000fe20002000000 */
[----:B------:R-:W-:Y:S03]  /*5390*/  MUFU.EX2 R179, R179 ;  /* 0x000000b300b37308 */ /* 0x000fe60000000800 */
[----:B------:R-:W-:Y:S01]  /*53a0*/  HGMMA.64x128x16.F32 R88, R164, gdesc[UR4].tnspB, R88, gsb0 ;  /* 0x41e00004a4587df0 */ /* 0x000fe20008000858 */
[-CC-:B------:R-:W-:Y:S01]  /*53b0*/  FFMA.FTZ R174, R35, R0.reuse, -R46.reuse ;  /* 0x0000000023ae7223 */ /* 0x180fe2000001082e */
[----:B------:R-:W-:Y:S01]  /*53c0*/  FADD.FTZ R35, -R48, R7 ;  /* 0x0000000730237221 */ /* 0x000fe20000010100 */
[----:B------:R-:W-:Y:S01]  /*53d0*/  FSEL R7, R9, RZ, P4 ;  /* 0x000000ff09077208 */ /* 0x000fe20002000000 */
[-CC-:B-1----:R-:W-:Y:S01]  /*53e0*/  FFMA.FTZ R168, R39, R0.reuse, -R46.reuse ;  /* 0x0000000027a87223 */ /* 0x182fe2000001082e */
[-CC-:B------:R-:W-:Y:S01]  /*53f0*/  FFMA.FTZ R13, R13, R0.reuse, -R46.reuse ;  /* 0x000000000d0d7223 */ /* 0x180fe2000001082e */
[-C--:B------:R-:W-:Y:S01]  /*5400*/  FMUL.FTZ R39, R35, R0.reuse ;  /* 0x0000000023277220 */ /* 0x080fe20000410000 */
[-C--:B--2---:R-:W-:Y:S01]  /*5410*/  FFMA.FTZ R180, R25, R0.reuse, -R46 ;  /* 0x0000000019b47223 */ /* 0x084fe2000001082e */
[----:B------:R-:W-:Y:S01]  /*5420*/  FADD.FTZ R35, -R7, R6 ;  /* 0x0000000607237221 */ /* 0x000fe20000010100 */
[-CC-:B------:R-:W-:Y:S01]  /*5430*/  FFMA.FTZ R25, R37, R0.reuse, -R46.reuse ;  /* 0x0000000025197223 */ /* 0x180fe2000001082e */
[----:B------:R-:W-:Y:S01]  /*5440*/  IMAD.U32 R37, RZ, RZ, UR42 ;  /* 0x0000002aff257e24 */ /* 0x000fe2000f8e00ff */
[----:B------:R-:W-:Y:S01]  /*5450*/  MUFU.EX2 R13, R13 ;  /* 0x0000000d000d7308 */ /* 0x000fe20000000800 */
[-C--:B------:R-:W-:Y:S01]  /*5460*/  FMUL.FTZ R6, R35, R0.reuse ;  /* 0x0000000023067220 */ /* 0x080fe20000410000 */
[-CC-:B------:R-:W-:Y:S01]  /*5470*/  FFMA.FTZ R182, R15, R0.reuse, -R46.reuse ;  /* 0x000000000fb67223 */ /* 0x180fe2000001082e */
[-CC-:B------:R-:W-:Y:S01]  /*5480*/  FFMA.FTZ R15, R29, R0.reuse, -R46.reuse ;  /* 0x000000001d0f7223 */ /* 0x180fe2000001082e */
[----:B------:R-:W-:Y:S01]  /*5490*/  @!P1 LEA R35, R37, UR41, 0x3 ;  /* 0x0000002925239c11 */ /* 0x000fe2000f8e18ff */
[-CC-:B---3--:R-:W-:Y:S01]  /*54a0*/  FFMA.FTZ R176, R21, R0.reuse, -R46.reuse ;  /* 0x0000000015b07223 */ /* 0x188fe2000001082e */
[----:B------:R-:W-:Y:S01]  /*54b0*/  IADD3 R37, -R23, 0xb, RZ ;  /* 0x0000000b17257810 */ /* 0x000fe20007ffe1ff */
[----:B------:R-:W-:Y:S01]  /*54c0*/  FFMA.FTZ R21, R33, R0, -R46 ;  /* 0x0000000021157223 */ /* 0x000fe2000001082e */
[----:B------:R-:W0:Y:S01]  /*54d0*/  MUFU.EX2 R6, R6 ;  /* 0x0000000600067308 */ /* 0x000e220000000800 */
[----:B------:R-:W-:-:S02]  /*54e0*/  @!P1 VIADD R35, R35, 0x28840 ;  /* 0x0002884023239836 */ /* 0x000fc40000000000 */
[-CC-:B------:R-:W-:Y:S01]  /*54f0*/  FFMA.FTZ R178, R27, R0.reuse, -R46.reuse ;  /* 0x000000001bb27223 */ /* 0x180fe2000001082e */
[-CC-:B------:R-:W-:Y:S01]  /*5500*/  FFMA.FTZ R27, R41, R0.reuse, -R46.reuse ;  /* 0x00000000291b7223 */ /* 0x180fe2000001082e */
[-CC-:B------:R-:W-:Y:S01]  /*5510*/  FFMA.FTZ R29, R45, R0.reuse, -R46.reuse ;  /* 0x000000002d1d7223 */ /* 0x180fe2000001082e */
[-CC-:B------:R-:W-:Y:S01]  /*5520*/  FFMA.FTZ R170, R43, R0.reuse, -R46.reuse ;  /* 0x000000002baa7223 */ /* 0x180fe2000001082e */
[-CC-:B------:R-:W-:Y:S01]  /*5530*/  FFMA.FTZ R33, R55, R0.reuse, -R46.reuse ;  /* 0x0000000037217223 */ /* 0x180fe2000001082e */
[-CC-:B------:R-:W-:Y:S01]  /*5540*/  FFMA.FTZ R152, R59, R0.reuse, -R46.reuse ;  /* 0x000000003b987223 */ /* 0x180fe2000001082e */
[----:B------:R1:W2:Y:S01]  /*5550*/  MUFU.EX2 R7, R39 ;  /* 0x0000002700077308 */ /* 0x0002a20000000800 */
[-CC-:B------:R-:W-:Y:S01]  /*5560*/  FFMA.FTZ R57, R57, R0.reuse, -R46.reuse ;  /* 0x0000000039397223 */ /* 0x180fe2000001082e */
[-CC-:B------:R-:W-:Y:S01]  /*5570*/  FFMA.FTZ R154, R47, R0.reuse, -R46.reuse ;  /* 0x000000002f9a7223 */ /* 0x180fe2000001082e */
[-CC-:B------:R-:W-:Y:S01]  /*5580*/  FFMA.FTZ R61, R61, R0.reuse, -R46.reuse ;  /* 0x000000003d3d7223 */ /* 0x180fe2000001082e */
[-CC-:B------:R-:W-:Y:S01]  /*5590*/  FFMA.FTZ R156, R51, R0.reuse, -R46.reuse ;  /* 0x00000000339c7223 */ /* 0x180fe2000001082e */
[-CC-:B------:R-:W-:Y:S01]  /*55a0*/  FFMA.FTZ R65, R65, R0.reuse, -R46.reuse ;  /* 0x0000000041417223 */ /* 0x180fe2000001082e */
[-CC-:B------:R-:W-:Y:S01]  /*55b0*/  FFMA.FTZ R53, R53, R0.reuse, -R46.reuse ;  /* 0x0000000035357223 */ /* 0x180fe2000001082e */
[-CC-:B------:R-:W-:Y:S01]  /*55c0*/  FFMA.FTZ R69, R69, R0.reuse, -R46.reuse ;  /* 0x0000000045457223 */ /* 0x180fe2000001082e */
[----:B------:R-:W3:Y:S01]  /*55d0*/  MUFU.EX2 R180, R180 ;  /* 0x000000b400b47308 */ /* 0x000ee20000000800 */
[----:B-1----:R-:W-:Y:S01]  /*55e0*/  @!P1 PRMT R39, RZ, 0x654, R35 ;  /* 0x00000654ff279816 */ /* 0x002fe20000000023 */
[-CC-:B------:R-:W-:Y:S01]  /*55f0*/  FFMA.FTZ R63, R63, R0.reuse, -R46.reuse ;  /* 0x000000003f3f7223 */ /* 0x180fe2000001082e */
[-CC-:B------:R-:W-:Y:S01]  /*5600*/  FFMA.FTZ R73, R73, R0.reuse, -R46.reuse ;  /* 0x0000000049497223 */ /* 0x180fe2000001082e */
[-CC-:B------:R-:W-:Y:S01]  /*5610*/  FFMA.FTZ R67, R67, R0.reuse, -R46.reuse ;  /* 0x0000000043437223 */ /* 0x180fe2000001082e */
[-CC-:B------:R-:W-:Y:S01]  /*5620*/  FFMA.FTZ R77, R77, R0.reuse, -R46.reuse ;  /* 0x000000004d4d7223 */ /* 0x180fe2000001082e */
[-CC-:B------:R-:W-:Y:S01]  /*5630*/  FFMA.FTZ R75, R75, R0.reuse, -R46.reuse ;  /* 0x000000004b4b7223 */ /* 0x180fe2000001082e */
[-CC-:B------:R-:W-:Y:S01]  /*5640*/  FFMA.FTZ R81, R81, R0.reuse, -R46.reuse ;  /* 0x0000000051517223 */ /* 0x180fe2000001082e */
[----:B------:R-:W1:Y:S01]  /*5650*/  MUFU.EX2 R182, R182 ;  /* 0x000000b600b67308 */ /* 0x000e620000000800 */
[----:B------:R-:W-:Y:S01]  /*5660*/  FFMA.FTZ R191, R191, R0, -R46 ;  /* 0x00000000bfbf7223 */ /* 0x000fe2000001082e */
[----:B------:R-:W-:Y:S01]  /*5670*/  IMAD.U32 R41, RZ, RZ, UR52 ;  /* 0x00000034ff297e24 */ /* 0x000fe2000f8e00ff */
[----:B------:R-:W-:-:S04]  /*5680*/  UMOV UR52, UR42 ;  /* 0x0000002a00347c82 */ /* 0x000fc80008000000 */
[----:B------:R-:W-:Y:S01]  /*5690*/  @!P1 LEA R41, R41, UR41, 0x3 ;  /* 0x0000002929299c11 */ /* 0x000fe2000f8e18ff */
[----:B------:R-:W4:Y:S04]  /*56a0*/  MUFU.EX2 R15, R15 ;  /* 0x0000000f000f7308 */ /* 0x000f280000000800 */
[----:B------:R-:W-:-:S04]  /*56b0*/  @!P1 VIADD R41, R41, 0x28860 ;  /* 0x0002886029299836 */ /* 0x000fc80000000000 */
[----:B------:R-:W5:Y:S01]  /*56c0*/  MUFU.EX2 R176, R176 ;  /* 0x000000b000b07308 */ /* 0x000f620000000800 */
[----:B------:R-:W-:-:S07]  /*56d0*/  @!P1 PRMT R41, RZ, 0x654, R41 ;  /* 0x00000654ff299816 */ /* 0x000fce0000000029 */
[----:B------:R-:W5:Y:S08]  /*56e0*/  MUFU.EX2 R21, R21 ;  /* 0x0000001500157308 */ /* 0x000f700000000800 */
[----:B------:R-:W5:Y:S08]  /*56f0*/  MUFU.EX2 R178, R178 ;  /* 0x000000b200b27308 */ /* 0x000f700000000800 */
[----:B------:R0:W-:Y:S08]  /*5700*/  MUFU.EX2 R32, R172 ;  /* 0x000000ac00207308 */ /* 0x0001f00000000800 */
[----:B------:R-:W5:Y:S01]  /*5710*/  MUFU.EX2 R25, R25 ;  /* 0x0000001900197308 */ /* 0x000f620000000800 */
[-CC-:B0-----:R-:W-:Y:S01]  /*5720*/  FFMA.FTZ R172, R31, R0.reuse, -R46.reuse ;  /* 0x000000001fac7223 */ /* 0x181fe2000001082e */
[-CC-:B------:R-:W-:Y:S01]  /*5730*/  FFMA.FTZ R31, R49, R0.reuse, -R46.reuse ;  /* 0x00000000311f7223 */ /* 0x180fe2000001082e */
[----:B------:R-:W-:-:S05]  /*5740*/  FFMA.FTZ R46, R85, R0, -R46 ;  /* 0x00000000552e7223 */ /* 0x000fca000001082e */
[----:B------:R-:W-:Y:S08]  /*5750*/  MUFU.EX2 R173, R173 ;  /* 0x000000ad00ad7308 */ /* 0x000ff00000000800 */
[----:B------:R-:W0:Y:S08]  /*5760*/  MUFU.EX2 R172, R172 ;  /* 0x000000ac00ac7308 */ /* 0x000e300000000800 */
[----:B------:R-:W0:Y:S08]  /*5770*/  MUFU.EX2 R27, R27 ;  /* 0x0000001b001b7308 */ /* 0x000e300000000800 */
[----:B------:R-:W-:Y:S08]  /*5780*/  MUFU.EX2 R175, R175 ;  /* 0x000000af00af7308 */ /* 0x000ff00000000800 */
[----:B------:R-:W0:Y:S08]  /*5790*/  MUFU.EX2 R174, R174 ;  /* 0x000000ae00ae7308 */ /* 0x000e300000000800 */
[----:B------:R-:W0:Y:S01]  /*57a0*/  MUFU.EX2 R29, R29 ;  /* 0x0000001d001d7308 */ /* 0x000e220000000800 */
[----:B------:R-:W-:-:S02]  /*57b0*/  WARPGROUP.DEPBAR.LE gsb0, 0x0 ;  /* 0x00008000000079c5 */ /* 0x000fc40000010000 */
[----:B------:R4:W-:Y:S06]  /*57c0*/  BAR.ARV R37, 0x100 ;  /* 0x000400250000751d */ /* 0x0009ec0000002000 */
[----:B------:R2:W-:Y:S01]  /*57d0*/  @!P1 SYNCS.ARRIVE.TRANS64.RED.A1T0 RZ, [R39+URZ], RZ ;  /* 0x000000ff27ff99a7 */ /* 0x0005e2000810043f */
[----:B------:R-:W-:Y:S01]  /*57e0*/  MUFU.EX2 R169, R169 ;  /* 0x000000a900a97308 */ /* 0x000fe20000000800 */
[-C--:B------:R-:W-:Y:S01]  /*57f0*/  FMUL.FTZ R88, R88, R6.reuse ;  /* 0x0000000658587220 */ /* 0x080fe20000410000 */
[-C--:B------:R-:W-:Y:S01]  /*5800*/  FMUL.FTZ R89, R89, R6.reuse ;  /* 0x0000000659597220 */ /* 0x080fe20000410000 */
[-C--:B------:R-:W-:Y:S01]  /*5810*/  FMUL.FTZ R92, R92, R6.reuse ;  /* 0x000000065c5c7220 */ /* 0x080fe20000410000 */
[-C--:B------:R-:W-:Y:S01]  /*5820*/  FMUL.FTZ R93, R93, R6.reuse ;  /* 0x000000065d5d7220 */ /* 0x080fe20000410000 */
[-C--:B------:R-:W-:Y:S01]  /*5830*/  FMUL.FTZ R96, R96, R6.reuse ;  /* 0x0000000660607220 */ /* 0x080fe20000410000 */
[----:B------:R-:W-:Y:S01]  /*5840*/  FMUL.FTZ R97, R97, R6 ;  /* 0x0000000661617220 */ /* 0x000fe20000410000 */
[----:B--2---:R-:W-:Y:S01]  /*5850*/  FFMA.FTZ R39, R6, R4, R13 ;  /* 0x0000000406277223 */ /* 0x004fe2000001000d */
[----:B------:R-:W-:Y:S01]  /*5860*/  FFMA.FTZ R4, R7, R3, R8 ;  /* 0x0000000307047223 */ /* 0x000fe20000010008 */
[----:B------:R-:W2:Y:S01]  /*5870*/  MUFU.EX2 R168, R168 ;  /* 0x000000a800a87308 */ /* 0x000ea20000000800 */
[----:B------:R0:W-:Y:S01]  /*5880*/  @!P1 SYNCS.ARRIVE.TRANS64.RED.A1T0 RZ, [R41+URZ], RZ ;  /* 0x000000ff29ff99a7 */ /* 0x0001e2000810043f */
[----:B---3--:R-:W-:Y:S01]  /*5890*/  FADD.FTZ R39, R180, R39 ;  /* 0x00000027b4277221 */ /* 0x008fe20000010000 */
[C---:B------:R-:W-:Y:S01]  /*58a0*/  FADD.FTZ R4, R181.reuse, R4 ;  /* 0x00000004b5047221 */ /* 0x040fe20000010000 */
[----:B------:R-:W-:Y:S01]  /*58b0*/  F2FP.F16.F32.PACK_AB R181, R181, R8 ;  /* 0x00000008b5b5723e */ /* 0x000fe200000000ff */
[----:B------:R-:W-:Y:S01]  /*58c0*/  FMUL.FTZ R100, R100, R6 ;  /* 0x0000000664647220 */ /* 0x000fe20000410000 */
[----:B-1----:R-:W-:Y:S01]  /*58d0*/  FADD.FTZ R48, R182, R39 ;  /* 0x00000027b6307221 */ /* 0x002fe20000010000 */
[----:B----4-:R-:W-:Y:S01]  /*58e0*/  FADD.FTZ R37, R183, R4 ;  /* 0x00000004b7257221 */ /* 0x010fe20000010000 */
[----:B------:R-:W1:Y:S01]  /*58f0*/  MUFU.EX2 R31, R31 ;  /* 0x0000001f001f7308 */ /* 0x000e620000000800 */
[----:B------:R-:W-:Y:S01]  /*5900*/  F2FP.F16.F32.PACK_AB R180, R180, R13 ;  /* 0x0000000db4b4723e */ /* 0x000fe200000000ff */
[C---:B------:R-:W-:Y:S01]  /*5910*/  FADD.FTZ R39, R15.reuse, R48 ;  /* 0x000000300f277221 */ /* 0x040fe20000010000 */
[----:B------:R-:W-:Y:S01]  /*5920*/  FADD.FTZ R4, R10, R37 ;  /* 0x000000250a047221 */ /* 0x000fe20000010000 */
[----:B------:R-:W-:Y:S01]  /*5930*/  F2FP.F16.F32.PACK_AB R182, R15, R182 ;  /* 0x000000b60fb6723e */ /* 0x000fe200000000ff */
[-C--:B------:R-:W-:Y:S01]  /*5940*/  FMUL.FTZ R101, R101, R6.reuse ;  /* 0x0000000665657220 */ /* 0x080fe20000410000 */
[----:B-----5:R-:W-:Y:S01]  /*5950*/  FADD.FTZ R48, R176, R39 ;  /* 0x00000027b0307221 */ /* 0x020fe20000010000 */
[----:B------:R-:W-:Y:S01]  /*5960*/  FADD.FTZ R37, R177, R4 ;  /* 0x00000004b1257221 */ /* 0x000fe20000010000 */
[----:B------:R-:W-:Y:S01]  /*5970*/  MUFU.EX2 R171, R171 ;  /* 0x000000ab00ab7308 */ /* 0x000fe20000000800 */
[-C--:B------:R-:W-:Y:S01]  /*5980*/  FMUL.FTZ R104, R104, R6.reuse ;  /* 0x0000000668687220 */ /* 0x080fe20000410000 */
[----:B------:R-:W-:Y:S01]  /*5990*/  FADD.FTZ R39, R21, R48 ;  /* 0x0000003015277221 */ /* 0x000fe20000010000 */
[----:B------:R-:W-:Y:S01]  /*59a0*/  FADD.FTZ R4, R24, R37 ;  /* 0x0000002518047221 */ /* 0x000fe20000010000 */
[-C--:B------:R-:W-:Y:S01]  /*59b0*/  FMUL.FTZ R105, R105, R6.reuse ;  /* 0x0000000669697220 */ /* 0x080fe20000410000 */
[-C--:B------:R-:W-:Y:S01]  /*59c0*/  FMUL.FTZ R108, R108, R6.reuse ;  /* 0x000000066c6c7220 */ /* 0x080fe20000410000 */
[----:B------:R-:W-:Y:S01]  /*59d0*/  FADD.FTZ R48, R178, R39 ;  /* 0x00000027b2307221 */ /* 0x000fe20000010000 */
[----:B------:R-:W-:Y:S01]  /*59e0*/  FADD.FTZ R37, R179, R4 ;  /* 0x00000004b3257221 */ /* 0x000fe20000010000 */
[----:B------:R-:W3:Y:S01]  /*59f0*/  MUFU.EX2 R170, R170 ;  /* 0x000000aa00aa7308 */ /* 0x000ee20000000800 */
[-C--:B------:R-:W-:Y:S01]  /*5a00*/  FMUL.FTZ R109, R109, R6.reuse ;  /* 0x000000066d6d7220 */ /* 0x080fe20000410000 */
[----:B------:R-:W-:Y:S01]  /*5a10*/  FADD.FTZ R39, R25, R48 ;  /* 0x0000003019277221 */ /* 0x000fe20000010000 */
[----:B------:R-:W-:Y:S01]  /*5a20*/  FADD.FTZ R4, R28, R37 ;  /* 0x000000251c047221 */ /* 0x000fe20000010000 */
[-C--:B------:R-:W-:Y:S01]  /*5a30*/  FMUL.FTZ R112, R112, R6.reuse ;  /* 0x0000000670707220 */ /* 0x080fe20000410000 */
[-C--:B------:R-:W-:Y:S01]  /*5a40*/  FMUL.FTZ R113, R113, R6.reuse ;  /* 0x0000000671717220 */ /* 0x080fe20000410000 */
[----:B0-----:R-:W-:Y:S01]  /*5a50*/  FADD.FTZ R48, R172, R39 ;  /* 0x00000027ac307221 */ /* 0x001fe20000010000 */
        /* <DEDUP_REMOVED lines=9> */
[----:B------:R-:W0:Y:S01]  /*5af0*/  MUFU.EX2 R33, R33 ;  /* 0x0000002100217308 */ /* 0x000e220000000800 */
[-C--:B------:R-:W-:Y:S01]  /*5b00*/  FMUL.FTZ R121, R121, R6.reuse ;  /* 0x0000000679797220 */ /* 0x080fe20000410000 */
[----:B------:R-:W-:Y:S01]  /*5b10*/  FADD.FTZ R39, R29, R48 ;  /* 0x000000301d277221 */ /* 0x000fe20000010000 */
[----:B------:R-:W-:Y:S01]  /*5b20*/  FADD.FTZ R4, R36, R37 ;  /* 0x0000002524047221 */ /* 0x000fe20000010000 */
[-C--:B------:R-:W-:Y:S01]  /*5b30*/  FMUL.FTZ R124, R124, R6.reuse ;  /* 0x000000067c7c7220 */ /* 0x080fe20000410000 */
[-C--:B------:R-:W-:Y:S01]  /*5b40*/  FMUL.FTZ R125, R125, R6.reuse ;  /* 0x000000067d7d7220 */ /* 0x080fe20000410000 */
[----:B--2---:R-:W-:Y:S01]  /*5b50*/  FADD.FTZ R48, R168, R39 ;  /* 0x00000027a8307221 */ /* 0x004fe20000010000 */
[----:B------:R-:W-:Y:S01]  /*5b60*/  FADD.FTZ R37, R169, R4 ;  /* 0x00000004a9257221 */ /* 0x000fe20000010000 */
[----:B------:R-:W2:Y:S01]  /*5b70*/  MUFU.EX2 R153, R153 ;  /* 0x0000009900997308 */ /* 0x000ea20000000800 */
[-C--:B------:R-:W-:Y:S01]  /*5b80*/  FMUL.FTZ R128, R128, R6.reuse ;  /* 0x0000000680807220 */ /* 0x080fe20000410000 */
[----:B-1----:R-:W-:Y:S01]  /*5b90*/  FADD.FTZ R39, R31, R48 ;  /* 0x000000301f277221 */ /* 0x002fe20000010000 */
[----:B------:R-:W-:Y:S01]  /*5ba0*/  FADD.FTZ R4, R40, R37 ;  /* 0x0000002528047221 */ /* 0x000fe20000010000 */
[-C--:B------:R-:W-:Y:S01]  /*5bb0*/  FMUL.FTZ R129, R129, R6.reuse ;  /* 0x0000000681817220 */ /* 0x080fe20000410000 */
[-C--:B------:R-:W-:Y:S01]  /*5bc0*/  FMUL.FTZ R132, R132, R6.reuse ;  /* 0x0000000684847220 */ /* 0x080fe20000410000 */
[----:B---3--:R-:W-:Y:S01]  /*5bd0*/  FADD.FTZ R8, R170, R39 ;  /* 0x00000027aa087221 */ /* 0x008fe20000010000 */
[----:B------:R-:W-:Y:S01]  /*5be0*/  FADD.FTZ R13, R171, R4 ;  /* 0x00000004ab0d7221 */ /* 0x000fe20000010000 */
[----:B------:R-:W1:Y:S01]  /*5bf0*/  MUFU.EX2 R152, R152 ;  /* 0x0000009800987308 */ /* 0x000e620000000800 */
[-C--:B------:R-:W-:Y:S01]  /*5c00*/  FMUL.FTZ R133, R133, R6.reuse ;  /* 0x0000000685857220 */ /* 0x080fe20000410000 */
[----:B0-----:R-:W-:Y:S01]  /*5c10*/  FADD.FTZ R15, R33, R8 ;  /* 0x00000008210f7221 */ /* 0x001fe20000010000 */
[----:B------:R-:W-:Y:S01]  /*5c20*/  FADD.FTZ R4, R34, R13 ;  /* 0x0000000d22047221 */ /* 0x000fe20000010000 */
[-C--:B------:R-:W-:Y:S01]  /*5c30*/  FMUL.FTZ R136, R136, R6.reuse ;  /* 0x0000000688887220 */ /* 0x080fe20000410000 */
[-C--:B------:R-:W-:Y:S01]  /*5c40*/  FMUL.FTZ R137, R137, R6.reuse ;  /* 0x0000000689897220 */ /* 0x080fe20000410000 */
[-C--:B------:R-:W-:Y:S01]  /*5c50*/  FMUL.FTZ R140, R140, R6.reuse ;  /* 0x000000068c8c7220 */ /* 0x080fe20000410000 */
[-C--:B------:R-:W-:Y:S01]  /*5c60*/  FMUL.FTZ R141, R141, R6.reuse ;  /* 0x000000068d8d7220 */ /* 0x080fe20000410000 */
[----:B------:R-:W0:Y:S01]  /*5c70*/  MUFU.EX2 R12, R12 ;  /* 0x0000000c000c7308 */ /* 0x000e220000000800 */
[----:B--2---:R-:W-:Y:S01]  /*5c80*/  FADD.FTZ R13, R153, R4 ;  /* 0x00000004990d7221 */ /* 0x004fe20000010000 */
[-C--:B------:R-:W-:Y:S01]  /*5c90*/  FMUL.FTZ R144, R144, R6.reuse ;  /* 0x0000000690907220 */ /* 0x080fe20000410000 */
[-C--:B------:R-:W-:Y:S01]  /*5ca0*/  FMUL.FTZ R145, R145, R6.reuse ;  /* 0x0000000691917220 */ /* 0x080fe20000410000 */
[-C--:B------:R-:W-:Y:S01]  /*5cb0*/  FMUL.FTZ R148, R148, R6.reuse ;  /* 0x0000000694947220 */ /* 0x080fe20000410000 */
[----:B------:R-:W-:Y:S01]  /*5cc0*/  FMUL.FTZ R149, R149, R6 ;  /* 0x0000000695957220 */ /* 0x000fe20000410000 */
        /* <DEDUP_REMOVED lines=43> */
[----:B--2---:R-:W-:Y:S01]  /*5f80*/  FADD.FTZ R4, R44, R13 ;  /* 0x0000000d2c047221 */ /* 0x004fe20000010000 */
[----:B------:R-:W-:Y:S01]  /*5f90*/  F2FP.F16.F32.PACK_AB R183, R10, R183 ;  /* 0x000000b70ab7723e */ /* 0x000fe200000000ff */
[----:B------:R-:W-:Y:S01]  /*5fa0*/  IMAD.MOV.U32 R7, RZ, RZ, R5 ;  /* 0x000000ffff077224 */ /* 0x000fe200078e0005 */
[----:B------:R-:W-:Y:S01]  /*5fb0*/  F2FP.F16.F32.PACK_AB R177, R24, R177 ;  /* 0x000000b118b1723e */ /* 0x000fe200000000ff */
[----:B------:R-:W-:Y:S01]  /*5fc0*/  IMAD.MOV.U32 R6, RZ, RZ, R9 ;  /* 0x000000ffff067224 */ /* 0x000fe200078e0009 */
[----:B------:R-:W-:-:S02]  /*5fd0*/  F2FP.F16.F32.PACK_AB R176, R21, R176 ;  /* 0x000000b015b0723e */ /* 0x000fc400000000ff */
[----:B------:R-:W2:Y:S01]  /*5fe0*/  MUFU.EX2 R156, R156 ;  /* 0x0000009c009c7308 */ /* 0x000ea20000000800 */
[C---:B-1----:R-:W-:Y:S01]  /*5ff0*/  FADD.FTZ R15, R3.reuse, R8 ;  /* 0x00000008030f7221 */ /* 0x042fe20000010000 */
[----:B------:R-:W-:Y:S02]  /*6000*/  F2FP.F16.F32.PACK_AB R154, R3, R154 ;  /* 0x0000009a039a723e */ /* 0x000fe400000000ff */
[----:B------:R-:W-:Y:S02]  /*6010*/  F2FP.F16.F32.PACK_AB R178, R25, R178 ;  /* 0x000000b219b2723e */ /* 0x000fe400000000ff */
[----:B------:R-:W-:Y:S02]  /*6020*/  F2FP.F16.F32.PACK_AB R179, R28, R179 ;  /* 0x000000b31cb3723e */ /* 0x000fe400000000ff */
[----:B------:R-:W1:Y:S01]  /*6030*/  MUFU.EX2 R14, R14 ;  /* 0x0000000e000e7308 */ /* 0x000e620000000800 */
[----:B0-----:R-:W-:Y:S01]  /*6040*/  FADD.FTZ R13, R157, R4 ;  /* 0x000000049d0d7221 */ /* 0x001fe20000010000 */
[----:B------:R-:W-:-:S02]  /*6050*/  F2FP.F16.F32.PACK_AB R172, R27, R172 ;  /* 0x000000ac1bac723e */ /* 0x000fc400000000ff */
[----:B------:R-:W-:Y:S02]  /*6060*/  F2FP.F16.F32.PACK_AB R173, R32, R173 ;  /* 0x000000ad20ad723e */ /* 0x000fe400000000ff */
[----:B------:R-:W-:Y:S02]  /*6070*/  F2FP.F16.F32.PACK_AB R174, R29, R174 ;  /* 0x000000ae1dae723e */ /* 0x000fe400000000ff */
[----:B------:R-:W0:Y:S01]  /*6080*/  MUFU.EX2 R65, R65 ;  /* 0x0000004100417308 */ /* 0x000e220000000800 */
[----:B--2---:R-:W-:Y:S01]  /*6090*/  FADD.FTZ R15, R156, R15 ;  /* 0x0000000f9c0f7221 */ /* 0x004fe20000010000 */
[----:B------:R-:W-:Y:S02]  /*60a0*/  F2FP.F16.F32.PACK_AB R175, R36, R175 ;  /* 0x000000af24af723e */ /* 0x000fe400000000ff */
[----:B------:R-:W-:Y:S02]  /*60b0*/  F2FP.F16.F32.PACK_AB R168, R31, R168 ;  /* 0x000000a81fa8723e */ /* 0x000fe400000000ff */
[----:B------:R-:W-:-:S02]  /*60c0*/  F2FP.F16.F32.PACK_AB R169, R40, R169 ;  /* 0x000000a928a9723e */ /* 0x000fc400000000ff */
[----:B------:R-:W2:Y:S01]  /*60d0*/  MUFU.EX2 R159, R159 ;  /* 0x0000009f009f7308 */ /* 0x000ea20000000800 */
[----:B-1----:R-:W-:Y:S01]  /*60e0*/  FADD.FTZ R4, R14, R13 ;  /* 0x0000000d0e047221 */ /* 0x002fe20000010000 */
        /* <DEDUP_REMOVED lines=10> */
[----:B------:R-:W-:-:S06]  /*6190*/  F2FP.F16.F32.PACK_AB R157, R14, R157 ;  /* 0x0000009d0e9d723e */ /* 0x000fcc00000000ff */
        /* <DEDUP_REMOVED lines=41> */
[----:B0-----:R-:W-:-:S04]  /*6430*/  FADD.FTZ R15, R166, R15 ;  /* 0x0000000fa60f7221 */ /* 0x001fc80000010000 */
[C---:B--2---:R-:W-:Y:S01]  /*6440*/  FADD.FTZ R4, R46.reuse, R15 ;  /* 0x0000000f2e047221 */ /* 0x044fe20000010000 */
[----:B------:R-:W-:Y:S01]  /*6450*/  F2FP.F16.F32.PACK_AB R166, R46, R166 ;  /* 0x000000a62ea6723e */ /* 0x000fe200000000ff */
[C---:B-1----:R-:W-:Y:S01]  /*6460*/  FADD.FTZ R3, R11.reuse, R3 ;  /* 0x000000030b037221 */ /* 0x042fe20000010000 */
[----:B------:R-:W-:Y:S01]  /*6470*/  F2FP.F16.F32.PACK_AB R167, R11, R38 ;  /* 0x000000260ba7723e */ /* 0x000fe200000000ff */
[----:B------:R-:W-:Y:S06]  /*6480*/  @P3 BRA `(.L_x_2271) ;  /* 0xffffffd400c43947 */ /* 0x000fec000383ffff */
.L_x_2262:
[----:B------:R-:W-:-:S13]  /*6490*/  ISETP.LE.AND P2, PT, RZ, UR53, PT ;  /* 0x00000035ff007c0c */ /* 0x000fda000bf43270 */
[----:B------:R-:W-:Y:S05]  /*64a0*/  @!P2 BRA `(.L_x_2272) ;  /* 0x0000001c00f8a947 */ /* 0x000fea0003800000 */
[----:B------:R-:W-:Y:S01]  /*64b0*/  IMAD.MOV.U32 R6, RZ, RZ, R5 ;  /* 0x000000ffff067224 */ /* 0x000fe200078e0005 */
[----:B------:R-:W-:Y:S01]  /*64c0*/  UMOV UR50, UR43 ;  /* 0x0000002b00327c82 */ /* 0x000fe20008000000 */
[----:B------:R-:W-:Y:S01]  /*64d0*/  IMAD.MOV.U32 R7, RZ, RZ, R9 ;  /* 0x000000ffff077224 */ /* 0x000fe200078e0009 */
[----:B------:R-:W-:-:S06]  /*64e0*/  UMOV UR49, UR42 ;  /* 0x0000002a00317c82 */ /* 0x000fcc0008000000 */
.L_x_2281:
        /* <DEDUP_REMOVED lines=9> */
.L_x_2274:
[----:B------:R-:W-:Y:S01]  /*6580*/  ULEA UR6, UR42, UR41, 0x3 ;  /* 0x000000292a067291 */ /* 0x000fe2000f8e183f */
[----:B------:R-:W-:-:S05]  /*6590*/  IMAD.U32 R0, RZ, RZ, UR43 ;  /* 0x0000002bff007e24 */ /* 0x000fca000f8e00ff */
[----:B------:R-:W-:-:S04]  /*65a0*/  SHF.L.U32 R0, R0, 0x1f, RZ ;  /* 0x0000001f00007819 */ /* 0x000fc800000006ff */
[----:B------:R0:W1:Y:S01]  /*65b0*/  SYNCS.PHASECHK.TRANS64.TRYWAIT P2, [UR6+0x28830], R0 ;  /* 0x02883000ff0075a7 */ /* 0x0000620008040146 */
[----:B------:R-:W-:Y:S05]  /*65c0*/  @!P0 BRA `(.L_x_2275) ;  /* 0x0000000000048947 */ /* 0x000fea0003800000 */
[----:B------:R-:W-:Y:S01]  /*65d0*/  BPT.TRAP 0x1 ;  /* 0x000000040000795c */ /* 0x000fe20000300000 */
.L_x_2275:
[----:B-1----:R-:W-:Y:S05]  /*65e0*/  @P2 BRA `(.L_x_2273) ;  /* 0x0000000000082947 */ /* 0x002fea0003800000 */
[----:B------:R-:W1:Y:S02]  /*65f0*/  SYNCS.PHASECHK.TRANS64.TRYWAIT P2, [UR6+0x28830], R0 ;  /* 0x02883000ff0075a7 */ /* 0x000e640008040146 */
[----:B-1----:R-:W-:Y:S05]  /*6600*/  @!P2 BRA `(.L_x_2276) ;  /* 0x0000008c0014a947 */ /* 0x002fea0003800000 */
.L_x_2273:
        /* <DEDUP_REMOVED lines=45> */
.L_x_2278:
[----:B------:R-:W-:Y:S01]  /*68e0*/  ULEA UR6, UR49, UR41, 0x3 ;  /* 0x0000002931067291 */ /* 0x000fe2000f8e183f */
[----:B------:R-:W-:-:S05]  /*68f0*/  IMAD.U32 R0, RZ, RZ, UR50 ;  /* 0x00000032ff007e24 */ /* 0x000fca000f8e00ff */
[----:B------:R-:W-:-:S04]  /*6900*/  SHF.L.U32 R0, R0, 0x1f, RZ ;  /* 0x0000001f00007819 */ /* 0x000fc800000006ff */
[----:B------:R0:W1:Y:S01]  /*6910*/  SYNCS.PHASECHK.TRANS64.TRYWAIT P2, [UR6+0x28850], R0 ;  /* 0x02885000ff0075a7 */ /* 0x0000620008040146 */
[----:B------:R-:W-:Y:S05]  /*6920*/  @!P0 BRA `(.L_x_2279) ;  /* 0x0000000000048947 */ /* 0x000fea0003800000 */
[----:B------:R-:W-:Y:S01]  /*6930*/  BPT.TRAP 0x1 ;  /* 0x000000040000795c */ /* 0x000fe20000300000 */
.L_x_2279:
[----:B-1----:R-:W-:Y:S05]  /*6940*/  @P2 BRA `(.L_x_2277) ;  /* 0x0000000000082947 */ /* 0x002fea0003800000 */
[----:B------:R-:W1:Y:S02]  /*6950*/  SYNCS.PHASECHK.TRANS64.TRYWAIT P2, [UR6+0x28850], R0 ;  /* 0x02885000ff0075a7 */ /* 0x000e640008040146 */
[----:B-1----:R-:W-:Y:S05]  /*6960*/  @!P2 BRA `(.L_x_2280) ;  /* 0x000000880054a947 */ /* 0x002fea0003800000 */
.L_x_2277:
[----:B------:R-:W-:Y:S01]  /*6970*/  UIADD3 UR6, UR41, 0x400, URZ ;  /* 0x0000040029067890 */ /* 0x000fe2000fffe03f */
[----:B------:R-:W-:Y:S01]  /*6980*/  WARPGROUP.ARRIVE ;  /* 0x00000000000079c5 */ /* 0x000fe20000000000 */
[----:B------:R-:W-:Y:S01]  /*6990*/  UMOV UR7, 0x40000040 ;  /* 0x4000004000077882 */ /* 0x000fe20000000000 */
[----:B01----:R-:W-:Y:S01]  /*69a0*/  FMNMX.FTZ R0, R24, R7, !PT ;  /* 0x0000000718007209 */ /* 0x003fe20007810000 */
[----:B------:R-:W-:Y:S01]  /*69b0*/  USHF.R.U32.HI UR6, URZ, 0x4, UR6 ;  /* 0x000000043f067899 */ /* 0x000fe20008011606 */
[----:B------:R-:W-:Y:S01]  /*69c0*/  ISETP.LT.AND P2, PT, RZ, UR53, PT ;  /* 0x00000035ff007c0c */ /* 0x000fe2000bf41270 */
[----:B------:R-:W-:Y:S01]  /*69d0*/  UMOV UR50, UR43 ;  /* 0x0000002b00327c82 */ /* 0x000fe20008000000 */
[----:B------:R-:W-:Y:S01]  /*69e0*/  FMNMX.FTZ R5, R25, R0, !PT ;  /* 0x0000000019057209 */ /* 0x000fe20007810000 */
[----:B------:R-:W-:-:S03]  /*69f0*/  ULOP3.LUT UR6, UR6, 0x3fff, URZ, 0xc0, !UPT ;  /* 0x00003fff06067892 */ /* 0x000fc6000f8ec03f */
        /* <DEDUP_REMOVED lines=38> */
[----:B------:R-:W0:Y:S03]  /*6c60*/  LDC R0, c[0x0][0x988] ;  /* 0x00026200ff007b82 */ /* 0x000e260000000800 */
        /* <DEDUP_REMOVED lines=66> */
[----:B------:R-:W-:Y:S01]  /*7090*/  FADD.FTZ R73, -R5, R6 ;  /* 0x0000000605497221 */ /* 0x000fe20000010100 */
[-CC-:B------:R-:W-:Y:S01]  /*70a0*/  FFMA.FTZ R180, R24, R0.reuse, -R169.reuse ;  /* 0x0000000018b47223 */ /* 0x180fe200000108a9 */
[-CC-:B------:R-:W-:Y:S01]  /*70b0*/  FFMA.FTZ R182, R28, R0.reuse, -R169.reuse ;  /* 0x000000001cb67223 */ /* 0x180fe200000108a9 */
[----:B------:R-:W-:Y:S01]  /*70c0*/  MUFU.EX2 R11, R11 ;  /* 0x0000000b000b7308 */ /* 0x000fe20000000800 */
[-C--:B------:R-:W-:Y:S01]  /*70d0*/  FMUL.FTZ R6, R73, R0.reuse ;  /* 0x0000000049067220 */ /* 0x080fe20000410000 */
[-C--:B------:R-:W-:Y:S01]  /*70e0*/  FMUL.FTZ R73, R5, R0.reuse ;  /* 0x0000000005497220 */ /* 0x080fe20000410000 */
[-CC-:B------:R-:W-:Y:S01]  /*70f0*/  FFMA.FTZ R13, R29, R0.reuse, -R169.reuse ;  /* 0x000000001d0d7223 */ /* 0x180fe200000108a9 */
[-CC-:B------:R-:W-:Y:S01]  /*7100*/  FFMA.FTZ R176, R32, R0.reuse, -R169.reuse ;  /* 0x0000000020b07223 */ /* 0x180fe200000108a9 */
[-C--:B------:R-:W-:Y:S01]  /*7110*/  FFMA.FTZ R15, R33, R0.reuse, -R169 ;  /* 0x00000000210f7223 */ /* 0x080fe200000108a9 */
[-CC-:B------:R-:W-:Y:S01]  /*7120*/  FFMA.FTZ R181, R26, R0.reuse, -R73.reuse ;  /* 0x000000001ab57223 */ /* 0x180fe20000010849 */
[----:B------:R-:W-:Y:S01]  /*7130*/  FFMA.FTZ R20, R27, R0, -R73 ;  /* 0x000000001b147223 */ /* 0x000fe20000010849 */
[----:B------:R-:W0:Y:S01]  /*7140*/  MUFU.EX2 R180, R180 ;  /* 0x000000b400b47308 */ /* 0x000e220000000800 */
[----:B------:R-:W-:-:S02]  /*7150*/  IMAD.U32 R27, RZ, RZ, UR42 ;  /* 0x0000002aff1b7e24 */ /* 0x000fc4000f8e00ff */
[-CC-:B------:R-:W-:Y:S01]  /*7160*/  FFMA.FTZ R183, R30, R0.reuse, -R73.reuse ;  /* 0x000000001eb77223 */ /* 0x180fe20000010849 */
[-CC-:B------:R-:W-:Y:S01]  /*7170*/  FFMA.FTZ R32, R31, R0.reuse, -R73.reuse ;  /* 0x000000001f207223 */ /* 0x180fe20000010849 */
[-CC-:B------:R-:W-:Y:S01]  /*7180*/  FFMA.FTZ R177, R34, R0.reuse, -R73.reuse ;  /* 0x0000000022b17223 */ /* 0x180fe20000010849 */
[----:B------:R-:W-:Y:S01]  /*7190*/  IADD3 R31, -R23, 0xb, RZ ;  /* 0x0000000b171f7810 */ /* 0x000fe20007ffe1ff */
[-C--:B------:R-:W-:Y:S01]  /*71a0*/  FFMA.FTZ R34, R35, R0.reuse, -R73 ;  /* 0x0000000023227223 */ /* 0x080fe20000010849 */
[----:B------:R-:W-:Y:S01]  /*71b0*/  @!P1 LEA R27, R27, UR41, 0x3 ;  /* 0x000000291b1b9c11 */ /* 0x000fe2000f8e18ff */
[----:B------:R-:W-:Y:S01]  /*71c0*/  MUFU.EX2 R6, R6 ;  /* 0x0000000600067308 */ /* 0x000fe20000000800 */
[-C--:B------:R-:W-:Y:S01]  /*71d0*/  FFMA.FTZ R178, R36, R0.reuse, -R169 ;  /* 0x0000000024b27223 */ /* 0x080fe200000108a9 */
[-C--:B------:R-:W-:Y:S01]  /*71e0*/  FFMA.FTZ R179, R38, R0.reuse, -R73 ;  /* 0x0000000026b37223 */ /* 0x080fe20000010849 */
[----:B------:R-:W-:Y:S01]  /*71f0*/  FFMA.FTZ R21, R37, R0, -R169 ;  /* 0x0000000025157223 */ /* 0x000fe200000108a9 */
[----:B------:R-:W-:-:S02]  /*7200*/  @!P1 VIADD R27, R27, 0x28840 ;  /* 0x000288401b1b9836 */ /* 0x000fc40000000000 */
[-C--:B------:R-:W-:Y:S01]  /*7210*/  FFMA.FTZ R38, R39, R0.reuse, -R73 ;  /* 0x0000000027267223 */ /* 0x080fe20000010849 */
[-C--:B------:R-:W-:Y:S01]  /*7220*/  FFMA.FTZ R172, R40, R0.reuse, -R169 ;  /* 0x0000000028ac7223 */ /* 0x080fe200000108a9 */
[----:B------:R-:W-:Y:S01]  /*7230*/  FFMA.FTZ R173, R42, R0, -R73 ;  /* 0x000000002aad7223 */ /* 0x000fe20000010849 */
[----:B------:R-:W1:Y:S01]  /*7240*/  MUFU.EX2 R181, R181 ;  /* 0x000000b500b57308 */ /* 0x000e620000000800 */
[----:B------:R-:W-:Y:S01]  /*7250*/  @!P1 PRMT R27, RZ, 0x654, R27 ;  /* 0x00000654ff1b9816 */ /* 0x000fe2000000001b */
[----:B0-----:R-:W-:Y:S01]  /*7260*/  FFMA.FTZ R4, R7, R4, R180 ;  /* 0x0000000407047223 */ /* 0x001fe200000100b4 */
        /* <DEDUP_REMOVED lines=14> */
[----:B-1----:R-:W-:Y:S01]  /*7350*/  FFMA.FTZ R3, R6, R3, R181 ;  /* 0x0000000306037223 */ /* 0x002fe200000100b5 */
[-CC-:B------:R-:W-:Y:S01]  /*7360*/  FFMA.FTZ R8, R72, R0.reuse, -R169.reuse ;  /* 0x0000000048087223 */ /* 0x180fe200000108a9 */
[-CC-:B------:R-:W-:Y:S01]  /*7370*/  FFMA.FTZ R10, R76, R0.reuse, -R169.reuse ;  /* 0x000000004c0a7223 */ /* 0x180fe200000108a9 */
[-CC-:B------:R-:W-:Y:S01]  /*7380*/  FFMA.FTZ R61, R77, R0.reuse, -R169.reuse ;  /* 0x000000004d3d7223 */ /* 0x180fe200000108a9 */
[-CC-:B------:R-:W-:Y:S01]  /*7390*/  FFMA.FTZ R12, R80, R0.reuse, -R169.reuse ;  /* 0x00000000500c7223 */ /* 0x180fe200000108a9 */
[-CC-:B------:R-:W-:Y:S01]  /*73a0*/  FFMA.FTZ R65, R81, R0.reuse, -R169.reuse ;  /* 0x0000000051417223 */ /* 0x180fe200000108a9 */
[-CC-:B------:R-:W-:Y:S01]  /*73b0*/  FFMA.FTZ R84, R84, R0.reuse, -R169.reuse ;  /* 0x0000000054547223 */ /* 0x180fe200000108a9 */
[----:B------:R-:W-:Y:S01]  /*73c0*/  MUFU.EX2 R183, R183 ;  /* 0x000000b700b77308 */ /* 0x000fe20000000800 */
[-C--:B------:R-:W-:Y:S01]  /*73d0*/  FFMA.FTZ R69, R85, R0.reuse, -R169 ;  /* 0x0000000055457223 */ /* 0x080fe200000108a9 */
[-CC-:B------:R-:W-:Y:S01]  /*73e0*/  FFMA.FTZ R28, R51, R0.reuse, -R73.reuse ;  /* 0x00000000331c7223 */ /* 0x180fe20000010849 */
[-CC-:B------:R-:W-:Y:S01]  /*73f0*/  FFMA.FTZ R171, R54, R0.reuse, -R73.reuse ;  /* 0x0000000036ab7223 */ /* 0x180fe20000010849 */
[-CC-:B------:R-:W-:Y:S01]  /*7400*/  FFMA.FTZ R24, R55, R0.reuse, -R73.reuse ;  /* 0x0000000037187223 */ /* 0x180fe20000010849 */
[--C-:B------:R-:W-:Y:S01]  /*7410*/  FFMA.FTZ R36, R59, R0, -R73.reuse ;  /* 0x000000003b247223 */ /* 0x100fe20000010849 */
[----:B------:R-:W-:Y:S01]  /*7420*/  F2FP.F16.F32.PACK_AB R180, R11, R180 ;  /* 0x000000b40bb4723e */ /* 0x000fe200000000ff */
[-CC-:B------:R-:W-:Y:S01]  /*7430*/  FFMA.FTZ R63, R63, R0.reuse, -R73.reuse ;  /* 0x000000003f3f7223 */ /* 0x180fe20000010849 */
[----:B------:R-:W-:Y:S01]  /*7440*/  MUFU.EX2 R13, R13 ;  /* 0x0000000d000d7308 */ /* 0x000fe20000000800 */
[-CC-:B------:R-:W-:Y:S01]  /*7450*/  FFMA.FTZ R66, R66, R0.reuse, -R73.reuse ;  /* 0x0000000042427223 */ /* 0x180fe20000010849 */
[-CC-:B------:R-:W-:Y:S01]  /*7460*/  FFMA.FTZ R67, R67, R0.reuse, -R73.reuse ;  /* 0x0000000043437223 */ /* 0x180fe20000010849 */
[----:B0-----:R-:W-:Y:S01]  /*7470*/  F2FP.F16.F32.PACK_AB R181, R20, R181 ;  /* 0x000000b514b5723e */ /* 0x001fe200000000ff */
        /* <DEDUP_REMOVED lines=9> */
[----:B------:R-:W-:Y:S01]  /*7510*/  FFMA.FTZ R86, R86, R0, -R73 ;  /* 0x0000000056567223 */ /* 0x000fe20000010849 */
[----:B------:R-:W-:Y:S01]  /*7520*/  IMAD.U32 R35, RZ, RZ, UR49 ;  /* 0x00000031ff237e24 */ /* 0x000fe2000f8e00ff */
[----:B------:R-:W-:Y:S01]  /*7530*/  UMOV UR49, UR42 ;  /* 0x0000002a00317c82 */ /* 0x000fe20008000000 */
[----:B------:R-:W-:Y:S03]  /*7540*/  MUFU.EX2 R176, R176 ;  /* 0x000000b000b07308 */ /* 0x000fe60000000800 */
[----:B------:R-:W-:-:S05]  /*7550*/  @!P1 LEA R35, R35, UR41, 0x3 ;  /* 0x0000002923239c11 */ /* 0x000fca000f8e18ff */
        /* <DEDUP_REMOVED lines=8> */
[----:B------:R-:W-:-:S05]  /*75e0*/  WARPGROUP.ARRIVE ;  /* 0x00000000000079c5 */ /* 0x000fca0000000000 */
[----:B------:R-:W-:Y:S01]  /*75f0*/  MUFU.EX2 R172, R172 ;  /* 0x000000ac00ac7308 */ /* 0x000fe20000000800 */
[-CC-:B------:R-:W-:Y:S01]  /*7600*/  FFMA.FTZ R152, R56, R0.reuse, -R169.reuse ;  /* 0x0000000038987223 */ /* 0x180fe200000108a9 */
[-C--:B------:R-:W-:Y:S01]  /*7610*/  FFMA.FTZ R154, R60, R0.reuse, -R169 ;  /* 0x000000003c9a7223 */ /* 0x080fe200000108a9 */
[-CC-:B------:R-:W-:Y:S01]  /*7620*/  FFMA.FTZ R153, R58, R0.reuse, -R73.reuse ;  /* 0x000000003a997223 */ /* 0x180fe20000010849 */
[----:B------:R-:W-:Y:S01]  /*7630*/  FFMA.FTZ R155, R62, R0, -R73 ;  /* 0x000000003e9b7223 */ /* 0x000fe20000010849 */
[----:B------:R-:W-:Y:S01]  /*7640*/  HGMMA.64x128x16.F32 R88, R156, gdesc[UR4].tnspB, R88, gsb0 ;  /* 0x41e000049c587df0 */ /* 0x000fe20008000858 */
[----:B------:R-:W-:Y:S01]  /*7650*/  UIADD3 UR6, UR10, 0x300, URZ ;  /* 0x000003000a067890 */ /* 0x000fe2000fffe03f */
[----:B------:R-:W-:Y:S01]  /*7660*/  UMOV UR7, 0x40000040 ;  /* 0x4000004000077882 */ /* 0x000fe20000000000 */
        /* <DEDUP_REMOVED lines=41> */
[----:B------:R-:W0:Y:S08]  /*7900*/  MUFU.EX2 R57, R57 ;  /* 0x0000003900397308 */ /* 0x000e300000000800 */
[----:B------:R-:W-:Y:S08]  /*7910*/  MUFU.EX2 R75, R75 ;  /* 0x0000004b004b7308 */ /* 0x000ff00000000800 */
[----:B------:R-:W-:Y:S08]  /*7920*/  MUFU.EX2 R10, R10 ;  /* 0x0000000a000a7308 */ /* 0x000ff00000000800 */
[----:B------:R-:W1:Y:S01]  /*7930*/  MUFU.EX2 R61, R61 ;  /* 0x0000003d003d7308 */ /* 0x000e620000000800 */
[----:B------:R-:W-:-:S02]  /*7940*/  WARPGROUP.DEPBAR.LE gsb0, 0x0 ;  /* 0x00008000000079c5 */ /* 0x000fc40000010000 */
[----:B------:R-:W-:-:S05]  /*7950*/  WARPGROUP.ARRIVE ;  /* 0x00000000000079c5 */ /* 0x000fca0000000000 */
[----:B------:R-:W2:Y:S01]  /*7960*/  MUFU.EX2 R161, R74 ;  /* 0x0000004a00a17308 */ /* 0x000ea20000000800 */
[----:B0-----:R-:W-:Y:S01]  /*7970*/  F2FP.F16.F32.PACK_AB R160, R57, R8 ;  /* 0x0000000839a0723e */ /* 0x001fe200000000ff */
[----:B------:R-:W-:Y:S01]  /*7980*/  HGMMA.64x128x16.F32 R88, R164, gdesc[UR4].tnspB, R88, gsb0 ;  /* 0x41e00004a4587df0 */ /* 0x000fe20008000858 */
[----:B------:R-:W-:Y:S01]  /*7990*/  UIADD3 UR6, UR53, -0x1, URZ ;  /* 0xffffffff35067890 */ /* 0x000fe2000fffe03f */
[----:B-1----:R-:W-:-:S04]  /*79a0*/  F2FP.F16.F32.PACK_AB R162, R61, R10 ;  /* 0x0000000a3da2723e */ /* 0x002fc800000000ff */
[----:B------:R-:W0:Y:S02]  /*79b0*/  MUFU.EX2 R163, R78 ;  /* 0x0000004e00a37308 */ /* 0x000e240000000800 */
[----:B------:R-:W-:-:S06]  /*79c0*/  UMOV UR53, UR6 ;  /* 0x0000000600357c82 */ /* 0x000fcc0008000000 */
[----:B------:R-:W1:Y:S08]  /*79d0*/  MUFU.EX2 R79, R79 ;  /* 0x0000004f004f7308 */ /* 0x000e700000000800 */
[----:B------:R-:W3:Y:S08]  /*79e0*/  MUFU.EX2 R12, R12 ;  /* 0x0000000c000c7308 */ /* 0x000ef00000000800 */
[----:B------:R-:W-:Y:S08]  /*79f0*/  MUFU.EX2 R65, R65 ;  /* 0x0000004100417308 */ /* 0x000ff00000000800 */
[----:B------:R-:W-:Y:S08]  /*7a00*/  MUFU.EX2 R83, R83 ;  /* 0x0000005300537308 */ /* 0x000ff00000000800 */
[----:B------:R-:W-:Y:S08]  /*7a10*/  MUFU.EX2 R14, R84 ;  /* 0x00000054000e7308 */ /* 0x000ff00000000800 */
[----:B------:R-:W-:Y:S01]  /*7a20*/  MUFU.EX2 R69, R69 ;  /* 0x0000004500457308 */ /* 0x000fe20000000800 */
[----:B------:R-:W-:-:S02]  /*7a30*/  WARPGROUP.DEPBAR.LE gsb0, 0x0 ;  /* 0x00008000000079c5 */ /* 0x000fc40000010000 */
[----:B------:R4:W-:Y:S06]  /*7a40*/  BAR.ARV R31, 0x100 ;  /* 0x0004001f0000751d */ /* 0x0009ec0000002000 */
[----:B------:R5:W-:Y:S01]  /*7a50*/  @!P1 SYNCS.ARRIVE.TRANS64.RED.A1T0 RZ, [R27+URZ], RZ ;  /* 0x000000ff1bff99a7 */ /* 0x000be2000810043f */
[----:B------:R-:W3:Y:S01]  /*7a60*/  MUFU.EX2 R165, R82 ;  /* 0x0000005200a57308 */ /* 0x000ee20000000800 */
[----:B----4-:R-:W-:Y:S02]  /*7a70*/  @!P1 VIADD R31, R35, 0x28860 ;  /* 0x00028860231f9836 */ /* 0x010fe40000000000 */
[-C--:B------:R-:W-:Y:S01]  /*7a80*/  FMUL.FTZ R88, R88, R7.reuse ;  /* 0x0000000758587220 */ /* 0x080fe20000410000 */
[-C--:B------:R-:W-:Y:S01]  /*7a90*/  FMUL.FTZ R89, R89, R7.reuse ;  /* 0x0000000759597220 */ /* 0x080fe20000410000 */
[-C--:B------:R-:W-:Y:S01]  /*7aa0*/  FMUL.FTZ R92, R92, R7.reuse ;  /* 0x000000075c5c7220 */ /* 0x080fe20000410000 */
[-C--:B------:R-:W-:Y:S01]  /*7ab0*/  FMUL.FTZ R93, R93, R7.reuse ;  /* 0x000000075d5d7220 */ /* 0x080fe20000410000 */
[----:B------:R-:W-:Y:S01]  /*7ac0*/  @!P1 PRMT R31, RZ, 0x654, R31 ;  /* 0x00000654ff1f9816 */ /* 0x000fe2000000001f */
[----:B-----5:R-:W-:Y:S01]  /*7ad0*/  FADD.FTZ R27, R11, R4 ;  /* 0x000000040b1b7221 */ /* 0x020fe20000010000 */
[----:B------:R-:W-:Y:S01]  /*7ae0*/  FADD.FTZ R4, R20, R3 ;  /* 0x0000000314047221 */ /* 0x000fe20000010000 */
[----:B------:R-:W4:Y:S01]  /*7af0*/  MUFU.EX2 R167, R86 ;  /* 0x0000005600a77308 */ /* 0x000f220000000800 */
[----:B------:R0:W-:Y:S01]  /*7b00*/  @!P1 SYNCS.ARRIVE.TRANS64.RED.A1T0 RZ, [R31+URZ], RZ ;  /* 0x000000ff1fff99a7 */ /* 0x0001e2000810043f */
        /* <DEDUP_REMOVED lines=47> */
[----:B------:R-:W-:Y:S01]  /*7e00*/  FMUL.FTZ R141, R141, R7 ;  /* 0x000000078d8d7220 */ /* 0x000fe20000410000 */
[----:B------:R-:W-:Y:S01]  /*7e10*/  FADD.FTZ R40, R170, R11 ;  /* 0x0000000baa287221 */ /* 0x000fe20000010000 */
[----:B------:R-:W-:Y:S01]  /*7e20*/  FADD.FTZ R3, R171, R4 ;  /* 0x00000004ab037221 */ /* 0x000fe20000010000 */
[----:B------:R-:W-:Y:S01]  /*7e30*/  F2FP.F16.F32.PACK_AB R171, R24, R171 ;  /* 0x000000ab18ab723e */ /* 0x000fe200000000ff */
[-C--:B------:R-:W-:Y:S01]  /*7e40*/  FMUL.FTZ R144, R144, R7.reuse ;  /* 0x0000000790907220 */ /* 0x080fe20000410000 */
[----:B------:R-:W-:Y:S01]  /*7e50*/  FADD.FTZ R11, R37, R40 ;  /* 0x00000028250b7221 */ /* 0x000fe20000010000 */
[----:B------:R-:W-:Y:S01]  /*7e60*/  FADD.FTZ R4, R24, R3 ;  /* 0x0000000318047221 */ /* 0x000fe20000010000 */
[-C--:B------:R-:W-:Y:S01]  /*7e70*/  FMUL.FTZ R145, R145, R7.reuse ;  /* 0x0000000791917220 */ /* 0x080fe20000410000 */
[----:B------:R-:W5:Y:S01]  /*7e80*/  MUFU.EX2 R24, R73 ;  /* 0x0000004900187308 */ /* 0x000f620000000800 */
[----:B------:R-:W-:Y:S01]  /*7e90*/  FADD.FTZ R20, R152, R11 ;  /* 0x0000000b98147221 */ /* 0x000fe20000010000 */
[----:B------:R-:W-:Y:S01]  /*7ea0*/  FADD.FTZ R3, R153, R4 ;  /* 0x0000000499037221 */ /* 0x000fe20000010000 */
[-C--:B------:R-:W-:Y:S01]  /*7eb0*/  FMUL.FTZ R148, R148, R7.reuse ;  /* 0x0000000794947220 */ /* 0x080fe20000410000 */
[----:B------:R-:W-:Y:S01]  /*7ec0*/  FMUL.FTZ R149, R149, R7 ;  /* 0x0000000795957220 */ /* 0x000fe20000410000 */
        /* <DEDUP_REMOVED lines=29> */
[----:B--2---:R-:W-:Y:S01]  /*80a0*/  FADD.FTZ R4, R161, R4 ;  /* 0x00000004a1047221 */ /* 0x004fe20000010000 */
        /* <DEDUP_REMOVED lines=10> */
[----:B------:R-:W-:Y:S01]  /*8150*/  FADD.FTZ R3, R61, R20 ;  /* 0x000000143d037221 */ /* 0x000fe20000010000 */
[----:B-1----:R-:W-:Y:S01]  /*8160*/  FADD.FTZ R4, R79, R4 ;  /* 0x000000044f047221 */ /* 0x002fe20000010000 */
[-C--:B------:R-:W-:Y:S01]  /*8170*/  FMUL.FTZ R130, R130, R6.reuse ;  /* 0x0000000682827220 */ /* 0x080fe20000410000 */
[-C--:B------:R-:W-:Y:S01]  /*8180*/  FMUL.FTZ R131, R131, R6.reuse ;  /* 0x0000000683837220 */ /* 0x080fe20000410000 */
[----:B---3--:R-:W-:Y:S01]  /*8190*/  FADD.FTZ R20, R12, R3 ;  /* 0x000000030c147221 */ /* 0x008fe20000010000 */
        /* <DEDUP_REMOVED lines=8> */
[----:B----4-:R-:W-:Y:S01]  /*8220*/  FADD.FTZ R3, R167, R4 ;  /* 0x00000004a7037221 */ /* 0x010fe20000010000 */
[-C--:B------:R-:W-:Y:S01]  /*8230*/  FMUL.FTZ R142, R142, R6.reuse ;  /* 0x000000068e8e7220 */ /* 0x080fe20000410000 */
[-C--:B------:R-:W-:Y:S01]  /*8240*/  FMUL.FTZ R143, R143, R6.reuse ;  /* 0x000000068f8f7220 */ /* 0x080fe20000410000 */
[-C--:B------:R-:W-:Y:S01]  /*8250*/  FMUL.FTZ R146, R146, R6.reuse ;  /* 0x0000000692927220 */ /* 0x080fe20000410000 */
[-C--:B------:R-:W-:Y:S01]  /*8260*/  FMUL.FTZ R147, R147, R6.reuse ;  /* 0x0000000693937220 */ /* 0x080fe20000410000 */
[-C--:B------:R-:W-:Y:S01]  /*8270*/  FMUL.FTZ R150, R150, R6.reuse ;  /* 0x0000000696967220 */ /* 0x080fe20000410000 */
[----:B------:R-:W-:Y:S01]  /*8280*/  FMUL.FTZ R151, R151, R6 ;  /* 0x0000000697977220 */ /* 0x000fe20000410000 */
[----:B------:R-:W-:Y:S01]  /*8290*/  F2FP.F16.F32.PACK_AB R182, R13, R182 ;  /* 0x000000b60db6723e */ /* 0x000fe200000000ff */
[----:B------:R-:W-:Y:S01]  /*82a0*/  FADD.FTZ R4, R69, R8 ;  /* 0x0000000845047221 */ /* 0x000fe20000010000 */
[----:B------:R-:W-:Y:S01]  /*82b0*/  F2FP.F16.F32.PACK_AB R176, R15, R176 ;  /* 0x000000b00fb0723e */ /* 0x000fe200000000ff */
[----:B-----5:R-:W-:Y:S01]  /*82c0*/  FADD.FTZ R3, R24, R3 ;  /* 0x0000000318037221 */ /* 0x020fe20000010000 */
        /* <DEDUP_REMOVED lines=26> */
[----:B------:R-:W-:Y:S01]  /*8470*/  F2FP.F16.F32.PACK_AB R167, R24, R167 ;  /* 0x000000a718a7723e */ /* 0x000fe200000000ff */
[----:B------:R-:W-:Y:S06]  /*8480*/  @P2 BRA `(.L_x_2281) ;  /* 0xffffffe000182947 */ /* 0x000fec000383ffff */
.L_x_2272:
[----:B------:R-:W-:Y:S06]  /*8490*/  BAR.ARV 0x8, 0x180 ;  /* 0x0206000000007b1d */ /* 0x000fec0000002000 */
[----:B------:R-:W-:Y:S05]  /*84a0*/  @!P0 BRA `(.L_x_2282) ;  /* 0x0000000000048947 */ /* 0x000fea0003800000 */
[----:B------:R-:W-:Y:S01]  /*84b0*/  BPT.TRAP 0x1 ;  /* 0x000000040000795c */ /* 0x000fe20000300000 */
.L_x_2282:
[----:B------:R-:W-:Y:S01]  /*84c0*/  ULEA UR5, UR42, UR41, 0x3 ;  /* 0x000000292a057291 */ /* 0x000fe2000f8e183f */
[----:B------:R-:W-:-:S05]  /*84d0*/  IMAD.U32 R6, RZ, RZ, UR43 ;  /* 0x0000002bff067e24 */ /* 0x000fca000f8e00ff */
[----:B------:R-:W-:-:S04]  /*84e0*/  SHF.L.U32 R6, R6, 0x1f, RZ ;  /* 0x0000001f06067819 */ /* 0x000fc800000006ff */
[----:B------:R0:W1:Y:S01]  /*84f0*/  SYNCS.PHASECHK.TRANS64.TRYWAIT P2, [UR5+0x28850], R6 ;  /* 0x02885006ff0075a7 */ /* 0x0000620008040145 */
[----:B------:R-:W-:Y:S05]  /*8500*/  @!P0 BRA `(.L_x_2283) ;  /* 0x0000000000048947 */ /* 0x000fea0003800000 */
[----:B------:R-:W-:Y:S01]  /*8510*/  BPT.TRAP 0x1 ;  /* 0x000000040000795c */ /* 0x000fe20000300000 */
.L_x_2283:
[----:B-1----:R-:W-:Y:S05]  /*8520*/  @P2 BRA `(.L_x_2284) ;  /* 0x0000000000082947 */ /* 0x002fea0003800000 */
[----:B------:R-:W1:Y:S02]  /*8530*/  SYNCS.PHASECHK.TRANS64.TRYWAIT P0, [UR5+0x28850], R6 ;  /* 0x02885006ff0075a7 */ /* 0x000e640008000145 */
[----:B-1----:R-:W-:Y:S05]  /*8540*/  @!P0 BRA `(.L_x_2285) ;  /* 0x0000006c00748947 */ /* 0x002fea0003800000 */
.L_x_2284:
[----:B------:R-:W-:Y:S01]  /*8550*/  UIADD3 UR41, UR41, 0x400, URZ ;  /* 0x0000040029297890 */ /* 0x000fe2000fffe03f */
[----:B------:R-:W-:Y:S01]  /*8560*/  WARPGROUP.ARRIVE ;  /* 0x00000000000079c5 */ /* 0x000fe20000000000 */
[----:B------:R-:W-:Y:S01]  /*8570*/  UMOV UR7, 0x40000040 ;  /* 0x4000004000077882 */ /* 0x000fe20000000000 */
[----:B-1----:R-:W1:Y:S01]  /*8580*/  SHFL.BFLY PT, R7, R4, 0x2, 0x1f ;  /* 0x0c401f0004077f89 */ /* 0x002e6200000e0000 */
[----:B------:R-:W-:Y:S01]  /*8590*/  USHF.R.U32.HI UR41, URZ, 0x4, UR41 ;  /* 0x000000043f297899 */ /* 0x000fe20008011629 */
[----:B------:R-:W-:Y:S01]  /*85a0*/  IMAD.MOV.U32 R38, RZ, RZ, -0x800000 ;  /* 0xff800000ff267424 */ /* 0x000fe200078e00ff */
        /* <DEDUP_REMOVED lines=12> */
[----:B------:R-:W-:Y:S02]  /*8670*/  IMAD.MOV.U32 R4, RZ, RZ, RZ ;  /* 0x000000ffff047224 */ /* 0x000fe400078e00ff */
[----:B0-----:R-:W-:Y:S01]  /*8680*/  FADD.FTZ R8, R6, R3 ;  /* 0x0000000306087221 */ /* 0x001fe20000010000 */
[----:B------:R-:W-:Y:S01]  /*8690*/  IMAD.MOV.U32 R3, RZ, RZ, -0x800000 ;  /* 0xff800000ff037424 */ /* 0x000fe200078e00ff */
[----:B------:R-:W0:Y:S01]  /*86a0*/  SHFL.BFLY PT, R6, R7, 0x1, 0x1f ;  /* 0x0c201f0007067f89 */ /* 0x000e2200000e0000 */
[----:B------:R-:W-:-:S03]  /*86b0*/  USEL UR42, UR42, URZ, UP0 ;  /* 0x0000003f2a2a7287 */ /* 0x000fc60008000000 */
[----:B------:R-:W1:Y:S01]  /*86c0*/  SHFL.BFLY PT, R11, R8, 0x1, 0x1f ;  /* 0x0c201f00080b7f89 */ /* 0x000e6200000e0000 */
[----:B0-----:R-:W-:Y:S01]  /*86d0*/  FADD.FTZ R13, R7, R6 ;  /* 0x00000006070d7221 */ /* 0x001fe20000010000 */
[----:B-1----:R-:W-:-:S04]  /*86e0*/  FADD.FTZ R14, R8, R11 ;  /* 0x0000000b080e7221 */ /* 0x002fc80000010000 */
[----:B------:R-:W-:Y:S01]  /*86f0*/  FSETP.NE.FTZ.AND P0, PT, R13, RZ, PT ;  /* 0x000000ff0d00720b */ /* 0x000fe20003f15000 */
[----:B------:R-:W-:Y:S02]  /*8700*/  IMAD.U32 R8, RZ, RZ, UR5 ;  /* 0x00000005ff087e24 */ /* 0x000fe4000f8e00ff */
[----:B------:R-:W-:Y:S01]  /*8710*/  IMAD.MOV.U32 R11, RZ, RZ, RZ ;  /* 0x000000ffff0b7224 */ /* 0x000fe200078e00ff */
        /* <DEDUP_REMOVED lines=116> */
.L_x_2255:
        /* <DEDUP_REMOVED lines=11> */
[----:B------:R-:W-:Y:S01]  /*8f10*/  IMAD R9, R22, 0x40, R2 ;  /* 0x0000004016097824 */ /* 0x000fe200078e0202 */
        /* <DEDUP_REMOVED lines=18> */
[----:B------:R-:W-:Y:S01]  /*9040*/  UIMAD UR8, UR37, UR11, UR8 ;  /* 0x0000000b250872a4 */ /* 0x000fe2000f8e0208 */
[----:B------:R-:W-:Y:S01]  /*9050*/  F2FP.F16.F32.PACK_AB R147, R151, R150 ;  /* 0x000000969793723e */ /* 0x000fe200000000ff */
[----:B------:R-:W-:Y:S01]  /*9060*/  UIMAD.WIDE.U32 UR6, UR37, UR10, UR6 ;  /* 0x0000000a250672a5 */ /* 0x000fe2000f8e0006 */
[----:B------:R-:W-:-:S02]  /*9070*/  ULDC UR5, c[0x0][0xa88] ;  /* 0x0002a20000057ab9 */ /* 0x000fc40000000800 */
[----:B------:R-:W-:Y:S01]  /*9080*/  ULDC.64 UR10, c[0x0][0xaf0] ;  /* 0x0002bc00000a7ab9 */ /* 0x000fe20000000a00 */
[----:B-1----:R-:W-:Y:S01]  /*9090*/  IMAD R64, R39, UR5, RZ ;  /* 0x0000000527407c24 */ /* 0x002fe2000f8e02ff */
[----:B------:R-:W-:Y:S02]  /*90a0*/  MOV R36, R0 ;  /* 0x0000000000247202 */ /* 0x000fe40000000f00 */
[----:B0-----:R-:W-:-:S03]  /*90b0*/  MOV R37, R5 ;  /* 0x0000000500257202 */ /* 0x001fc60000000f00 */
[----:B------:R-:W-:-:S04]  /*90c0*/  IMAD.WIDE R4, R187, 0x2, R36 ;  /* 0x00000002bb047825 */ /* 0x000fc800078e0224 */
[----:B------:R-:W-:Y:S01]  /*90d0*/  IMAD.WIDE R36, R9, 0x2, R36 ;  /* 0x0000000209247825 */ /* 0x000fe200078e0224 */
[C---:B------:R-:W-:Y:S02]  /*90e0*/  IADD3 R21, P6, R4.reuse, 0x20, RZ ;  /* 0x0000002004157810 */ /* 0x040fe40007fde0ff */
[C---:B------:R-:W-:Y:S02]  /*90f0*/  IADD3 R33, P1, R4.reuse, 0x4040, RZ ;  /* 0x0000404004217810 */ /* 0x040fe40007f3e0ff */
[----:B------:R-:W-:Y:S01]  /*9100*/  IADD3 R45, P0, R4, 0x4060, RZ ;  /* 0x00004060042d7810 */ /* 0x000fe20007f1e0ff */
[--C-:B------:R-:W-:Y:S01]  /*9110*/  IMAD.X R13, RZ, RZ, R5.reuse, P6 ;  /* 0x000000ffff0d7224 */ /* 0x100fe200030e0605 */
[----:B------:R-:W-:Y:S01]  /*9120*/  IADD3 R35, P6, R36, 0x1000, RZ ;  /* 0x0000100024237810 */ /* 0x000fe20007fde0ff */
[----:B------:R-:W-:Y:S01]  /*9130*/  IMAD.X R43, RZ, RZ, R5, P1 ;  /* 0x000000ffff2b7224 */ /* 0x000fe200008e0605 */
[----:B------:R-:W-:Y:S02]  /*9140*/  ISETP.NE.AND P1, PT, R39, 0x1, PT ;  /* 0x000000012700780c */ /* 0x000fe40003f25270 */
[----:B------:R-:W-:-:S02]  /*9150*/  LOP3.LUT R34, R35, 0x380, RZ, 0xc0, !PT ;  /* 0x0000038023227812 */ /* 0x000fc400078ec0ff */
[----:B------:R-:W-:Y:S02]  /*9160*/  IADD3 R31, P2, R4, 0x4020, RZ ;  /* 0x00004020041f7810 */ /* 0x000fe40007f5e0ff */
[----:B------:R-:W-:Y:S02]  /*9170*/  SHF.R.U64 R34, R34, 0x3, RZ ;  /* 0x0000000322227819 */ /* 0x000fe400000012ff */
[----:B------:R-:W-:Y:S01]  /*9180*/  LOP3.LUT R9, R4, 0x380, RZ, 0xc0, !PT ;  /* 0x0000038004097812 */ /* 0x000fe200078ec0ff */
[----:B------:R-:W-:Y:S01]  /*9190*/  IMAD.X R41, RZ, RZ, R5, P2 ;  /* 0x000000ffff297224 */ /* 0x000fe200010e0605 */
[----:B------:R-:W-:Y:S01]  /*91a0*/  LOP3.LUT R34, R34, R35, RZ, 0x3c, !PT ;  /* 0x0000002322227212 */ /* 0x000fe200078e3cff */
[----:B------:R-:W-:Y:S01]  /*91b0*/  IMAD.X R35, RZ, RZ, R37, P6 ;  /* 0x000000ffff237224 */ /* 0x000fe200030e0625 */
[----:B------:R-:W-:Y:S01]  /*91c0*/  IADD3 R47, P6, R36, 0x7000, RZ ;  /* 0x00007000242f7810 */ /* 0x000fe20007fde0ff */
[----:B------:R-:W0:Y:S01]  /*91d0*/  @P1 LDC R48, c[0x0][0xbf0] ;  /* 0x0002fc00ff301b82 */ /* 0x000e220000000800 */
[----:B------:R-:W-:-:S02]  /*91e0*/  LOP3.LUT R14, R33, 0x380, RZ, 0xc0, !PT ;  /* 0x00000380210e7812 */ /* 0x000fc400078ec0ff */
[----:B------:R-:W-:Y:S02]  /*91f0*/  LOP3.LUT R20, R47, 0x380, RZ, 0xc0, !PT ;  /* 0x000003802f147812 */ /* 0x000fe400078ec0ff */
[----:B------:R-:W-:Y:S02]  /*9200*/  LOP3.LUT R44, R45, 0x380, RZ, 0xc0, !PT ;  /* 0x000003802d2c7812 */ /* 0x000fe400078ec0ff */
[----:B------:R-:W-:Y:S02]  /*9210*/  SHF.R.U64 R20, R20, 0x3, RZ ;  /* 0x0000000314147819 */ /* 0x000fe400000012ff */
[----:B------:R-:W-:Y:S02]  /*9220*/  LOP3.LUT R12, R31, 0x380, RZ, 0xc0, !PT ;  /* 0x000003801f0c7812 */ /* 0x000fe400078ec0ff */
[----:B------:R-:W-:Y:S02]  /*9230*/  LOP3.LUT R20, R20, R47, RZ, 0x3c, !PT ;  /* 0x0000002f14147212 */ /* 0x000fe400078e3cff */
[----:B------:R-:W1:Y:S01]  /*9240*/  @P1 LDC R47, c[0x0][0xbec] ;  /* 0x0002fb00ff2f1b82 */ /* 0x000e620000000800 */
[----:B------:R-:W-:-:S02]  /*9250*/  SHF.R.U64 R9, R9, 0x3, RZ ;  /* 0x0000000309097819 */ /* 0x000fc400000012ff */
[----:B------:R-:W-:Y:S02]  /*9260*/  LOP3.LUT R8, R21, 0x380, RZ, 0xc0, !PT ;  /* 0x0000038015087812 */ /* 0x000fe400078ec0ff */
[----:B------:R-:W-:Y:S02]  /*9270*/  SHF.R.U64 R14, R14, 0x3, RZ ;  /* 0x000000030e0e7819 */ /* 0x000fe400000012ff */
[----:B------:R-:W-:Y:S02]  /*9280*/  SHF.R.U64 R44, R44, 0x3, RZ ;  /* 0x000000032c2c7819 */ /* 0x000fe400000012ff */
[C---:B------:R-:W-:Y:S02]  /*9290*/  IADD3 R29, P3, R4.reuse, 0x4000, RZ ;  /* 0x00004000041d7810 */ /* 0x040fe40007f7e0ff */
[C---:B------:R-:W-:Y:S02]  /*92a0*/  IADD3 R27, P4, R4.reuse, 0x60, RZ ;  /* 0x00000060041b7810 */ /* 0x040fe40007f9e0ff */
[----:B------:R-:W-:Y:S01]  /*92b0*/  IADD3 R25, P5, R4, 0x40, RZ ;  /* 0x0000004004197810 */ /* 0x000fe20007fbe0ff */
[--C-:B------:R-:W-:Y:S01]  /*92c0*/  IMAD.X R15, RZ, RZ, R5.reuse, P3 ;  /* 0x000000ffff0f7224 */ /* 0x100fe200018e0605 */
[----:B------:R-:W-:Y:S01]  /*92d0*/  SHF.R.U64 R12, R12, 0x3, RZ ;  /* 0x000000030c0c7819 */ /* 0x000fe200000012ff */
[--C-:B------:R-:W-:Y:S01]  /*92e0*/  IMAD.X R11, RZ, RZ, R5.reuse, P4 ;  /* 0x000000ffff0b7224 */ /* 0x100fe200020e0605 */
[----:B------:R-:W-:Y:S01]  /*92f0*/  LOP3.LUT R4, R9, R4, RZ, 0x3c, !PT ;  /* 0x0000000409047212 */ /* 0x000fe200078e3cff */
[----:B------:R-:W-:Y:S01]  /*9300*/  IMAD.X R9, RZ, RZ, R5, P5 ;  /* 0x000000ffff097224 */ /* 0x000fe200028e0605 */
[----:B------:R-:W-:-:S02]  /*9310*/  SHF.R.U64 R8, R8, 0x3, RZ ;  /* 0x0000000308087819 */ /* 0x000fc400000012ff */
[----:B------:R-:W-:Y:S02]  /*9320*/  LOP3.LUT R42, R14, R33, RZ, 0x3c, !PT ;  /* 0x000000210e2a7212 */ /* 0x000fe400078e3cff */
[----:B------:R-:W-:Y:S01]  /*9330*/  LOP3.LUT R44, R44, R45, RZ, 0x3c, !PT ;  /* 0x0000002d2c2c7212 */ /* 0x000fe200078e3cff */
[----:B------:R-:W-:Y:S01]  /*9340*/  IMAD.X R45, RZ, RZ, R5, P0 ;  /* 0x000000ffff2d7224 */ /* 0x000fe200000e0605 */
[----:B------:R-:W-:Y:S02]  /*9350*/  LOP3.LUT R10, R29, 0x380, RZ, 0xc0, !PT ;  /* 0x000003801d0a7812 */ /* 0x000fe400078ec0ff */
[----:B------:R-:W-:Y:S02]  /*9360*/  LOP3.LUT R40, R12, R31, RZ, 0x3c, !PT ;  /* 0x0000001f0c287212 */ /* 0x000fe400078e3cff */
[----:B------:R-:W-:Y:S02]  /*9370*/  LOP3.LUT R12, R8, R21, RZ, 0x3c, !PT ;  /* 0x00000015080c7212 */ /* 0x000fe400078e3cff */
[----:B------:R-:W-:-:S02]  /*9380*/  MOV R46, R4 ;  /* 0x00000004002e7202 */ /* 0x000fc40000000f00 */
[----:B------:R-:W-:Y:S02]  /*9390*/  LOP3.LUT R8, R25, 0x380, RZ, 0xc0, !PT ;  /* 0x0000038019087812 */ /* 0x000fe400078ec0ff */
[----:B------:R-:W-:Y:S02]  /*93a0*/  F2FP.F16.F32.PACK_AB R4, R89, R88 ;  /* 0x000000585904723e */ /* 0x000fe400000000ff */
[----:B------:R-:W-:Y:S01]  /*93b0*/  F2FP.F16.F32.PACK_AB R5, R91, R90 ;  /* 0x0000005a5b05723e */ /* 0x000fe200000000ff */
[----:B------:R-:W-:Y:S01]  /*93c0*/  BAR.SYNC.DEFER_BLOCKING 0x1, 0x100 ;  /* 0x0044000000007b1d */ /* 0x000fe20000010000 */
[----:B------:R-:W-:Y:S01]  /*93d0*/  MOV R66, R42 ;  /* 0x0000002a00427202 */ /* 0x000fe20000000f00 */
[----:B------:R-:W-:Y:S01]  /*93e0*/  VIADD R42, R17, UR36 ;  /* 0x00000024112a7c36 */ /* 0x000fe20008000000 */
[----:B------:R-:W-:Y:S01]  /*93f0*/  SHF.R.U64 R10, R10, 0x3, RZ ;  /* 0x000000030a0a7819 */ /* 0x000fe200000012ff */
[----:B------:R-:W-:Y:S01]  /*9400*/  VIADD R43, R186, UR36 ;  /* 0x00000024ba2b7c36 */ /* 0x000fe20008000000 */
[----:B------:R-:W-:-:S02]  /*9410*/  SHF.R.U64 R8, R8, 0x3, RZ ;  /* 0x0000000308087819 */ /* 0x000fc400000012ff */
[----:B------:R-:W-:Y:S02]  /*9420*/  LOP3.LUT R14, R10, R29, RZ, 0x3c, !PT ;  /* 0x0000001d0a0e7212 */ /* 0x000fe400078e3cff */
[----:B------:R-:W-:Y:S02]  /*9430*/  LOP3.LUT R10, R27, 0x380, RZ, 0xc0, !PT ;  /* 0x000003801b0a7812 */ /* 0x000fe400078ec0ff */
[----:B------:R-:W-:Y:S02]  /*9440*/  LOP3.LUT R8, R8, R25, RZ, 0x3c, !PT ;  /* 0x0000001908087212 */ /* 0x000fe400078e3cff */
[----:B------:R-:W-:Y:S02]  /*9450*/  IADD3 R25, P0, R36, 0x6000, RZ ;  /* 0x0000600024197810 */ /* 0x000fe40007f1e0ff */
[----:B------:R-:W-:Y:S02]  /*9460*/  SHF.R.U64 R10, R10, 0x3, RZ ;  /* 0x000000030a0a7819 */ /* 0x000fe400000012ff */
[----:B------:R-:W-:-:S02]  /*9470*/  LOP3.LUT R24, R25, 0x380, RZ, 0xc0, !PT ;  /* 0x0000038019187812 */ /* 0x000fc400078ec0ff */
[----:B------:R-:W-:Y:S02]  /*9480*/  LOP3.LUT R10, R10, R27, RZ, 0x3c, !PT ;  /* 0x0000001b0a0a7212 */ /* 0x000fe400078e3cff */
[----:B------:R-:W-:Y:S02]  /*9490*/  SHF.R.U64 R24, R24, 0x3, RZ ;  /* 0x0000000318187819 */ /* 0x000fe400000012ff */
[----:B------:R-:W-:Y:S01]  /*94a0*/  MOV R54, R10 ;  /* 0x0000000a00367202 */ /* 0x000fe20000000f00 */
[----:B------:R1:W-:Y:S01]  /*94b0*/  STSM.16.M88.4 [R46], R4 ;  /* 0x000000042e007844 */ /* 0x0003e20000000200 */
[----:B------:R-:W-:Y:S01]  /*94c0*/  LOP3.LUT R24, R24, R25, RZ, 0x3c, !PT ;  /* 0x0000001918187212 */ /* 0x000fe200078e3cff */
[----:B------:R-:W-:Y:S01]  /*94d0*/  IMAD.X R25, RZ, RZ, R37, P0 ;  /* 0x000000ffff197224 */ /* 0x000fe200000e0625 */
[----:B------:R-:W-:Y:S01]  /*94e0*/  MOV R53, R14 ;  /* 0x0000000e00357202 */ /* 0x000fe20000000f00 */
[----:B------:R-:W-:Y:S01]  /*94f0*/  IMAD.U32 R14, RZ, RZ, UR8 ;  /* 0x00000008ff0e7e24 */ /* 0x000fe2000f8e00ff */
[----:B------:R-:W-:Y:S01]  /*9500*/  MOV R15, R12 ;  /* 0x0000000c000f7202 */ /* 0x000fe20000000f00 */
[----:B------:R-:W-:Y:S01]  /*9510*/  ULDC.64 UR8, c[0x0][0xae8] ;  /* 0x0002ba0000087ab9 */ /* 0x000fe20000000a00 */
[----:B------:R-:W-:-:S02]  /*9520*/  IADD3 R29, P3, R36, 0x4000, RZ ;  /* 0x00004000241d7810 */ /* 0x000fc40007f7e0ff */
[----:B------:R-:W-:Y:S02]  /*9530*/  IADD3 R27, P2, R36, 0x5000, RZ ;  /* 0x00005000241b7810 */ /* 0x000fe40007f5e0ff */
[----:B------:R-:W-:Y:S02]  /*9540*/  LOP3.LUT R28, R29, 0x380, RZ, 0xc0, !PT ;  /* 0x000003801d1c7812 */ /* 0x000fe400078ec0ff */
[----:B------:R-:W-:Y:S02]  /*9550*/  LOP3.LUT R26, R27, 0x380, RZ, 0xc0, !PT ;  /* 0x000003801b1a7812 */ /* 0x000fe400078ec0ff */
[----:B------:R-:W-:Y:S01]  /*9560*/  SHF.R.U64 R28, R28, 0x3, RZ ;  /* 0x000000031c1c7819 */ /* 0x000fe200000012ff */
[----:B-1----:R-:W-:Y:S01]  /*9570*/  @P1 IMAD.HI.U32 R5, R42, R47, RZ ;  /* 0x0000002f2a051227 */ /* 0x002fe200078e00ff */
[----:B------:R-:W-:Y:S02]  /*9580*/  F2FP.F16.F32.PACK_AB R7, R103, R102 ;  /* 0x000000666707723e */ /* 0x000fe400000000ff */
[----:B------:R-:W-:Y:S01]  /*9590*/  MOV R52, R40 ;  /* 0x0000002800347202 */ /* 0x000fe20000000f00 */
[----:B------:R-:W-:Y:S01]  /*95a0*/  IMAD.MOV.U32 R4, RZ, RZ, R42 ;  /* 0x000000ffff047224 */ /* 0x000fe200078e002a */
[----:B0-----:R-:W-:-:S02]  /*95b0*/  @P1 SHF.R.U32.HI R4, RZ, R48, R5 ;  /* 0x00000030ff041219 */ /* 0x001fc40000011605 */
[----:B------:R-:W-:Y:S02]  /*95c0*/  SHF.R.U64 R26, R26, 0x3, RZ ;  /* 0x000000031a1a7819 */ /* 0x000fe400000012ff */
[--C-:B------:R-:W-:Y:S01]  /*95d0*/  SHF.R.S32.HI R5, RZ, 0x1f, R4.reuse ;  /* 0x0000001fff057819 */ /* 0x100fe20000011404 */
[----:B------:R-:W-:Y:S01]  /*95e0*/  IMAD.MOV R6, RZ, RZ, -R4 ;  /* 0x000000ffff067224 */ /* 0x000fe200078e0a04 */
[----:B------:R-:W-:Y:S02]  /*95f0*/  IADD3 R12, P0, R4, UR6, RZ ;  /* 0x00000006040c7c10 */ /* 0x000fe4000ff1e0ff */
[----:B------:R-:W-:Y:S01]  /*9600*/  F2FP.F16.F32.PACK_AB R4, R97, R96 ;  /* 0x000000606104723e */ /* 0x000fe200000000ff */
[----:B------:R-:W-:Y:S01]  /*9610*/  IMAD R11, R39, R6, R42 ;  /* 0x00000006270b7224 */ /* 0x000fe200078e022a */
[----:B------:R-:W-:Y:S01]  /*9620*/  IADD3.X R13, R5, UR7, R14, P0, !PT ;  /* 0x00000007050d7c10 */ /* 0x000fe200087fe40e */
[----:B------:R-:W-:Y:S01]  /*9630*/  ULDC.64 UR6, c[0x0][0xb88] ;  /* 0x0002e20000067ab9 */ /* 0x000fe20000000a00 */
[----:B------:R-:W-:-:S02]  /*9640*/  F2FP.F16.F32.PACK_AB R5, R99, R98 ;  /* 0x000000626305723e */ /* 0x000fc400000000ff */
[----:B------:R-:W-:Y:S01]  /*9650*/  SHF.R.S32.HI R10, RZ, 0x1f, R11 ;  /* 0x0000001fff0a7819 */ /* 0x000fe2000001140b */
[----:B------:R-:W-:Y:S01]  /*9660*/  IMAD.WIDE.U32 R12, R11, UR6, R12 ;  /* 0x000000060b0c7c25 */ /* 0x000fe2000f8e000c */
[----:B------:R-:W-:Y:S02]  /*9670*/  F2FP.F16.F32.PACK_AB R6, R101, R100 ;  /* 0x000000646506723e */ /* 0x000fe400000000ff */
[----:B------:R-:W-:Y:S01]  /*9680*/  LOP3.LUT R28, R28, R29, RZ, 0x3c, !PT ;  /* 0x0000001d1c1c7212 */ /* 0x000fe200078e3cff */
[----:B------:R-:W-:Y:S01]  /*9690*/  IMAD R10, R10, UR6, RZ ;  /* 0x000000060a0a7c24 */ /* 0x000fe2000f8e02ff */
[----:B------:R-:W-:Y:S01]  /*96a0*/  MOV R14, R8 ;  /* 0x00000008000e7202 */ /* 0x000fe20000000f00 */
[----:B------:R0:W-:Y:S01]  /*96b0*/  STSM.16.M88.4 [R15], R4 ;  /* 0x000000040f007844 */ /* 0x0001e20000000200 */
[----:B------:R-:W-:Y:S01]  /*96c0*/  IMAD.X R29, RZ, RZ, R37, P3 ;  /* 0x000000ffff1d7224 */ /* 0x000fe200018e0625 */
[----:B------:R-:W-:Y:S01]  /*96d0*/  LOP3.LUT P0, RZ, R184, 0x3, RZ, 0xc0, !PT ;  /* 0x00000003b8ff7812 */ /* 0x000fe2000780c0ff */
[----:B------:R-:W-:Y:S01]  /*96e0*/  IMAD R41, R11, UR7, R10 ;  /* 0x000000070b297c24 */ /* 0x000fe2000f8e020a */
[----:B------:R-:W-:Y:S01]  /*96f0*/  ULDC.64 UR6, c[0x0][0xb50] ;  /* 0x0002d40000067ab9 */ /* 0x000fe20000000a00 */
[----:B------:R-:W-:-:S02]  /*9700*/  F2FP.F16.F32.PACK_AB R8, R105, R104 ;  /* 0x000000686908723e */ /* 0x000fc400000000ff */
[----:B------:R-:W-:Y:S02]  /*9710*/  F2FP.F16.F32.PACK_AB R9, R107, R106 ;  /* 0x0000006a6b09723e */ /* 0x000fe400000000ff */
[----:B------:R-:W-:Y:S02]  /*9720*/  F2FP.F16.F32.PACK_AB R10, R109, R108 ;  /* 0x0000006c6d0a723e */ /* 0x000fe400000000ff */
[----:B------:R-:W-:Y:S02]  /*9730*/  F2FP.F16.F32.PACK_AB R11, R111, R110 ;  /* 0x0000006e6f0b723e */ /* 0x000fe400000000ff */
[----:B------:R-:W-:Y:S02]  /*9740*/  LEA R40, P3, R12, UR6, 0x2 ;  /* 0x000000060c287c11 */ /* 0x000fe4000f8610ff */
[----:B------:R-:W-:Y:S01]  /*9750*/  LOP3.LUT R26, R26, R27, RZ, 0x3c, !PT ;  /* 0x0000001b1a1a7212 */ /* 0x000fe200078e3cff */
[----:B0-----:R-:W-:Y:S01]  /*9760*/  VIADD R5, R43, 0x8 ;  /* 0x000000082b057836 */ /* 0x001fe20000000000 */
[----:B------:R0:W-:Y:S01]  /*9770*/  STSM.16.M88.4 [R14], R8 ;  /* 0x000000080e007844 */ /* 0x0001e20000000200 */
[----:B------:R-:W-:Y:S01]  /*9780*/  IMAD.IADD R7, R13, 0x1, R41 ;  /* 0x000000010d077824 */ /* 0x000fe200078e0229 */
[----:B------:R-:W-:Y:S01]  /*9790*/  F2FP.F16.F32.PACK_AB R4, R113, R112 ;  /* 0x000000707104723e */ /* 0x000fe200000000ff */
[----:B------:R-:W-:Y:S01]  /*97a0*/  IMAD.X R27, RZ, RZ, R37, P2 ;  /* 0x000000ffff1b7224 */ /* 0x000fe200010e0625 */
[-C--:B------:R-:W-:Y:S01]  /*97b0*/  ISETP.GE.OR P2, PT, R43, R64.reuse, P0 ;  /* 0x000000402b00720c */ /* 0x080fe20000746670 */
[----:B------:R-:W-:Y:S01]  /*97c0*/  SHFL.IDX PT, R60, R40, RZ, 0x1c1f ;  /* 0x001c1fff283c7589 */ /* 0x000fe200000e0000 */
[----:B------:R-:W-:-:S02]  /*97d0*/  ISETP.GE.OR P0, PT, R5, R64, P0 ;  /* 0x000000400500720c */ /* 0x000fc40000706670 */
[----:B------:R-:W-:Y:S01]  /*97e0*/  LEA.HI.X R41, R12, UR7, R7, 0x2, P3 ;  /* 0x000000070c297c11 */ /* 0x000fe200098f1407 */
[----:B------:R-:W-:Y:S01]  /*97f0*/  SHFL.IDX PT, R62, R40, 0x1, 0x1c1f ;  /* 0x003c1f00283e7f89 */ /* 0x000fe200000e0000 */
[----:B------:R-:W-:Y:S02]  /*9800*/  F2FP.F16.F32.PACK_AB R5, R115, R114 ;  /* 0x000000727305723e */ /* 0x000fe400000000ff */
[----:B------:R-:W-:Y:S01]  /*9810*/  F2FP.F16.F32.PACK_AB R6, R117, R116 ;  /* 0x000000747506723e */ /* 0x000fe200000000ff */
[----:B------:R-:W1:Y:S01]  /*9820*/  SHFL.IDX PT, R61, R41, RZ, 0x1c1f ;  /* 0x001c1fff293d7589 */ /* 0x000e6200000e0000 */
[----:B------:R-:W-:Y:S02]  /*9830*/  F2FP.F16.F32.PACK_AB R7, R119, R118 ;  /* 0x000000767707723e */ /* 0x000fe400000000ff */
[----:B------:R-:W-:Y:S01]  /*9840*/  F2FP.F16.F32.PACK_AB R12, R121, R120 ;  /* 0x00000078790c723e */ /* 0x000fe200000000ff */
[----:B------:R-:W2:Y:S01]  /*9850*/  SHFL.IDX PT, R63, R41, 0x1, 0x1c1f ;  /* 0x003c1f00293f7f89 */ /* 0x000ea200000e0000 */
[----:B------:R-:W-:-:S02]  /*9860*/  F2FP.F16.F32.PACK_AB R13, R123, R122 ;  /* 0x0000007a7b0d723e */ /* 0x000fc400000000ff */
[----:B0-----:R-:W-:Y:S01]  /*9870*/  F2FP.F16.F32.PACK_AB R14, R125, R124 ;  /* 0x0000007c7d0e723e */ /* 0x001fe200000000ff */
[----:B------:R-:W-:Y:S01]  /*9880*/  STSM.16.M88.4 [R54], R4 ;  /* 0x0000000436007844 */ /* 0x000fe20000000200 */
[----:B------:R-:W-:Y:S02]  /*9890*/  F2FP.F16.F32.PACK_AB R15, R127, R126 ;  /* 0x0000007e7f0f723e */ /* 0x000fe400000000ff */
[----:B------:R-:W-:Y:S02]  /*98a0*/  F2FP.F16.F32.PACK_AB R8, R129, R128 ;  /* 0x000000808108723e */ /* 0x000fe400000000ff */
[----:B------:R-:W-:Y:S01]  /*98b0*/  F2FP.F16.F32.PACK_AB R9, R131, R130 ;  /* 0x000000828309723e */ /* 0x000fe200000000ff */
[----:B------:R-:W-:Y:S01]  /*98c0*/  STSM.16.M88.4 [R53], R12 ;  /* 0x0000000c35007844 */ /* 0x000fe20000000200 */
[----:B------:R-:W-:Y:S02]  /*98d0*/  F2FP.F16.F32.PACK_AB R10, R133, R132 ;  /* 0x00000084850a723e */ /* 0x000fe400000000ff */
[----:B------:R-:W-:-:S02]  /*98e0*/  F2FP.F16.F32.PACK_AB R11, R135, R134 ;  /* 0x00000086870b723e */ /* 0x000fc400000000ff */
[----:B------:R-:W-:Y:S02]  /*98f0*/  MOV R65, R44 ;  /* 0x0000002c00417202 */ /* 0x000fe40000000f00 */
[C---:B------:R-:W-:Y:S01]  /*9900*/  LOP3.LUT R21, R36.reuse, 0x380, RZ, 0xc0, !PT ;  /* 0x0000038024157812 */ /* 0x040fe200078ec0ff */
[----:B------:R-:W-:Y:S01]  /*9910*/  STSM.16.M88.4 [R52], R8 ;  /* 0x0000000834007844 */ /* 0x000fe20000000200 */
[C---:B------:R-:W-:Y:S02]  /*9920*/  IADD3 R33, P5, R36.reuse, 0x2000, RZ ;  /* 0x0000200024217810 */ /* 0x040fe40007fbe0ff */
[----:B------:R-:W-:Y:S01]  /*9930*/  SHF.R.U64 R21, R21, 0x3, RZ ;  /* 0x0000000315157819 */ /* 0x000fe200000012ff */
[----:B------:R0:W-:Y:S01]  /*9940*/  STSM.16.M88.4 [R66], R136 ;  /* 0x0000008842007844 */ /* 0x0001e20000000200 */
[----:B------:R-:W-:Y:S01]  /*9950*/  IADD3 R31, P4, R36, 0x3000, RZ ;  /* 0x00003000241f7810 */ /* 0x000fe20007f9e0ff */
[----:B------:R-:W-:Y:S01]  /*9960*/  UIMAD UR5, UR12, UR8, URZ ;  /* 0x000000080c0572a4 */ /* 0x000fe2000f8e023f */
[----:B------:R-:W-:Y:S01]  /*9970*/  LOP3.LUT R36, R21, R36, RZ, 0x3c, !PT ;  /* 0x0000002415247212 */ /* 0x000fe200078e3cff */
[----:B------:R-:W-:Y:S01]  /*9980*/  STSM.16.M88.4 [R65], R144 ;  /* 0x0000009041007844 */ /* 0x000fe20000000200 */
[----:B------:R-:W-:Y:S01]  /*9990*/  IMAD.X R21, RZ, RZ, R37, P6 ;  /* 0x000000ffff157224 */ /* 0x000fe200030e0625 */
[----:B------:R-:W-:Y:S01]  /*99a0*/  UIMAD.WIDE.U32 UR6, UR39, UR8, URZ ;  /* 0x00000008270672a5 */ /* 0x000fe2000f8e003f */
[----:B------:R-:W-:Y:S01]  /*99b0*/  LOP3.LUT R32, R33, 0x380, RZ, 0xc0, !PT ;  /* 0x0000038021207812 */ /* 0x000fe200078ec0ff */
[----:B------:R-:W-:Y:S08]  /*99c0*/  BAR.SYNC.DEFER_BLOCKING 0x1, 0x100 ;  /* 0x0044000000007b1d */ /* 0x000ff00000010000 */
[----:B0-----:R-:W0:Y:S01]  /*99d0*/  @P1 LDC R66, c[0x0][0xbec] ;  /* 0x0002fb00ff421b82 */ /* 0x001e220000000800 */
[----:B------:R-:W-:Y:S01]  /*99e0*/  UIMAD UR5, UR39, UR9, UR5 ;  /* 0x00000009270572a4 */ /* 0x000fe2000f8e0205 */
[----:B------:R-:W-:Y:S01]  /*99f0*/  LOP3.LUT R30, R31, 0x380, RZ, 0xc0, !PT ;  /* 0x000003801f1e7812 */ /* 0x000fe200078ec0ff */
[----:B------:R-:W-:Y:S01]  /*9a00*/  UIMAD UR8, UR13, UR10, URZ ;  /* 0x0000000a0d0872a4 */ /* 0x000fe2000f8e023f */
[----:B------:R-:W-:Y:S01]  /*9a10*/  SHF.R.U64 R32, R32, 0x3, RZ ;  /* 0x0000000320207819 */ /* 0x000fe200000012ff */
[----:B-1----:R1:W-:Y:S01]  /*9a20*/  @!P2 ST.E desc[UR46][R60.64], R38 ;  /* 0x000000263c00a985 */ /* 0x0023e2000c10192e */
[----:B------:R-:W-:Y:S01]  /*9a30*/  UIADD3 UR7, UR7, UR5, URZ ;  /* 0x0000000507077290 */ /* 0x000fe2000fffe03f */
[----:B------:R-:W-:-:S02]  /*9a40*/  SHF.R.U64 R30, R30, 0x3, RZ ;  /* 0x000000031e1e7819 */ /* 0x000fc400000012ff */
[----:B--2---:R2:W-:Y:S01]  /*9a50*/  @!P0 ST.E desc[UR46][R62.64], R3 ;  /* 0x000000033e008985 */ /* 0x0045e2000c10192e */
[----:B------:R-:W-:Y:S01]  /*9a60*/  LOP3.LUT R32, R32, R33, RZ, 0x3c, !PT ;  /* 0x0000002120207212 */ /* 0x000fe200078e3cff */
[----:B-1----:R-:W1:Y:S02]  /*9a70*/  @P1 LDC R61, c[0x0][0xbf0] ;  /* 0x0002fc00ff3d1b82 */ /* 0x002e640000000800 */
[----:B------:R3:W5:Y:S01]  /*9a80*/  LD.E.128 R12, desc[UR46][R24.64] ;  /* 0x0000002e180c7980 */ /* 0x000762000c101d00 */
[----:B------:R-:W-:Y:S01]  /*9a90*/  UIMAD UR5, UR37, UR11, UR8 ;  /* 0x0000000b250572a4 */ /* 0x000fe2000f8e0208 */
[----:B------:R-:W-:Y:S01]  /*9aa0*/  LOP3.LUT R30, R30, R31, RZ, 0x3c, !PT ;  /* 0x0000001f1e1e7212 */ /* 0x000fe200078e3cff */
[----:B--2---:R-:W-:Y:S01]  /*9ab0*/  IMAD R3, R19, 0x20, R22 ;  /* 0x0000002013037824 */ /* 0x004fe200078e0216 */
[----:B------:R0:W5:Y:S01]  /*9ac0*/  LD.E.128 R8, desc[UR46][R20.64] ;  /* 0x0000002e14087980 */ /* 0x000162000c101d00 */
[----:B------:R-:W-:Y:S01]  /*9ad0*/  UIMAD.WIDE.U32 UR6, UR37, UR10, UR6 ;  /* 0x0000000a250672a5 */ /* 0x000fe2000f8e0006 */
[--C-:B------:R-:W-:Y:S01]  /*9ae0*/  IMAD.X R33, RZ, RZ, R37.reuse, P5 ;  /* 0x000000ffff217224 */ /* 0x100fe200028e0625 */
[----:B------:R-:W-:Y:S01]  /*9af0*/  ULDC.64 UR8, c[0x0][0xae0] ;  /* 0x0002b80000087ab9 */ /* 0x000fe20000000a00 */
[----:B------:R2:W5:Y:S01]  /*9b00*/  LD.E.128 R52, desc[UR46][R26.64] ;  /* 0x0000002e1a347980 */ /* 0x000562000c101d00 */
[----:B------:R-:W-:-:S02]  /*9b10*/  IMAD.X R31, RZ, RZ, R37, P4 ;  /* 0x000000ffff1f7224 */ /* 0x000fc400020e0625 */
[----:B---3--:R-:W-:Y:S01]  /*9b20*/  VIADD R25, R3, UR36 ;  /* 0x0000002403197c36 */ /* 0x008fe20008000000 */
[----:B------:R-:W-:Y:S01]  /*9b30*/  UIADD3 UR5, UR7, UR5, URZ ;  /* 0x0000000507057290 */ /* 0x000fe2000fffe03f */
[----:B------:R-:W5:Y:S02]  /*9b40*/  LD.E.128 R48, desc[UR46][R36.64] ;  /* 0x0000002e24307980 */ /* 0x000f64000c101d00 */
[----:B0-----:R-:W-:Y:S02]  /*9b50*/  @P1 IMAD.HI.U32 R20, R25, R66, RZ ;  /* 0x0000004219141227 */ /* 0x001fe400078e00ff */
[----:B------:R-:W5:Y:S02]  /*9b60*/  LD.E.128 R44, desc[UR46][R34.64] ;  /* 0x0000002e222c7980 */ /* 0x000f64000c101d00 */
[----:B------:R-:W-:Y:S02]  /*9b70*/  IMAD.MOV.U32 R3, RZ, RZ, R25 ;  /* 0x000000ffff037224 */ /* 0x000fe400078e0019 */
[----:B------:R-:W-:Y:S01]  /*9b80*/  IMAD.U32 R21, RZ, RZ, UR7 ;  /* 0x00000007ff157e24 */ /* 0x000fe2000f8e00ff */
[----:B------:R-:W5:Y:S01]  /*9b90*/  LD.E.128 R40, desc[UR46][R32.64] ;  /* 0x0000002e20287980 */ /* 0x000f62000c101d00 */
[----:B-1----:R-:W-:-:S03]  /*9ba0*/  @P1 SHF.R.U32.HI R3, RZ, R61, R20 ;  /* 0x0000003dff031219 */ /* 0x002fc60000011614 */
[----:B------:R-:W5:Y:S01]  /*9bb0*/  LD.E.128 R4, desc[UR46][R30.64] ;  /* 0x0000002e1e047980 */ /* 0x000f62000c101d00 */
[--C-:B------:R-:W-:Y:S01]  /*9bc0*/  SHF.R.S32.HI R24, RZ, 0x1f, R3.reuse ;  /* 0x0000001fff187819 */ /* 0x100fe20000011403 */
[----:B--2---:R-:W-:Y:S02]  /*9bd0*/  IMAD.MOV R26, RZ, RZ, -R3 ;  /* 0x000000ffff1a7224 */ /* 0x004fe400078e0a03 */
[----:B------:R-:W-:Y:S01]  /*9be0*/  IMAD.U32 R20, RZ, RZ, UR6 ;  /* 0x00000006ff147e24 */ /* 0x000fe2000f8e00ff */
[----:B------:R0:W5:Y:S01]  /*9bf0*/  LD.E.128 R56, desc[UR46][R28.64] ;  /* 0x0000002e1c387980 */ /* 0x000162000c101d00 */
[----:B------:R-:W-:Y:S01]  /*9c00*/  IMAD.U32 R21, RZ, RZ, UR5 ;  /* 0x00000005ff157e24 */ /* 0x000fe2000f8e00ff */
[----:B------:R-:W-:Y:S01]  /*9c10*/  ULDC.64 UR6, c[0x0][0xad8] ;  /* 0x0002b60000067ab9 */ /* 0x000fe20000000a00 */
[----:B------:R-:W-:Y:S01]  /*9c20*/  IMAD R24, R24, UR8, RZ ;  /* 0x0000000818187c24 */ /* 0x000fe2000f8e02ff */
[----:B------:R-:W-:Y:S01]  /*9c30*/  @!PT LDS RZ, [RZ] ;  /* 0x00000000fffff984 */ /* 0x000fe20000000800 */
[----:B------:R-:W-:Y:S01]  /*9c40*/  @!PT LDS RZ, [RZ] ;  /* 0x00000000fffff984 */ /* 0x000fe20000000800 */
[----:B------:R-:W-:Y:S01]  /*9c50*/  @!PT LDS RZ, [RZ] ;  /* 0x00000000fffff984 */ /* 0x000fe20000000800 */
[----:B------:R-:W-:Y:S01]  /*9c60*/  @!PT LDS RZ, [RZ] ;  /* 0x00000000fffff984 */ /* 0x000fe20000000800 */
[----:B------:R1:W-:Y:S06]  /*9c70*/  MEMBAR.ALL.CTA ;  /* 0x0000000000007992 */ /* 0x0003ec0000008000 */
[----:B-1----:R-:W1:Y:S01]  /*9c80*/  FENCE.VIEW.ASYNC.S ;  /* 0x00000000000073c6 */ /* 0x002e620000000000 */
[----:B------:R-:W-:-:S02]  /*9c90*/  IMAD R39, R39, R26, R25 ;  /* 0x0000001a27277224 */ /* 0x000fc400078e0219 */
[C---:B------:R-:W-:Y:S02]  /*9ca0*/  IMAD R25, R3.reuse, UR9, R24 ;  /* 0x0000000903197c24 */ /* 0x040fe4000f8e0218 */
[----:B------:R-:W-:Y:S01]  /*9cb0*/  IMAD.WIDE.U32 R20, R3, UR8, R20 ;  /* 0x0000000803147c25 */ /* 0x000fe2000f8e0014 */
[----:B------:R-:W-:-:S03]  /*9cc0*/  SHF.R.S32.HI R3, RZ, 0x1f, R39 ;  /* 0x0000001fff037819 */ /* 0x000fc60000011427 */
[----:B------:R-:W-:Y:S02]  /*9cd0*/  IMAD.IADD R21, R21, 0x1, R25 ;  /* 0x0000000115157824 */ /* 0x000fe400078e0219 */
[----:B------:R-:W-:Y:S02]  /*9ce0*/  IMAD R24, R3, UR6, RZ ;  /* 0x0000000603187c24 */ /* 0x000fe4000f8e02ff */
[----:B0-----:R-:W-:Y:S02]  /*9cf0*/  VIADD R29, R22, UR36 ;  /* 0x00000024161d7c36 */ /* 0x001fe40008000000 */
[C---:B------:R-:W-:Y:S02]  /*9d00*/  IMAD R25, R39.reuse, UR7, R24 ;  /* 0x0000000727197c24 */ /* 0x040fe4000f8e0218 */
[----:B------:R-:W-:Y:S01]  /*9d10*/  IMAD.WIDE.U32 R20, R39, UR6, R20 ;  /* 0x0000000627147c25 */ /* 0x000fe2000f8e0014 */
[----:B------:R-:W-:Y:S01]  /*9d20*/  ISETP.GE.AND P2, PT, R29, R64, PT ;  /* 0x000000401d00720c */ /* 0x000fe20003f46270 */
[----:B------:R-:W-:-:S02]  /*9d30*/  ULDC.64 UR6, c[0x0][0xa80] ;  /* 0x0002a00000067ab9 */ /* 0x000fc40000000a00 */
[----:B------:R-:W-:Y:S01]  /*9d40*/  VIADD R3, R29, 0x20 ;  /* 0x000000201d037836 */ /* 0x000fe20000000000 */
[----:B------:R-:W-:Y:S01]  /*9d50*/  LEA R26, P3, R20, UR6, 0x1 ;  /* 0x00000006141a7c11 */ /* 0x000fe2000f8608ff */
[----:B------:R-:W-:Y:S02]  /*9d60*/  IMAD.IADD R21, R21, 0x1, R25 ;  /* 0x0000000115157824 */ /* 0x000fe400078e0219 */
[----:B------:R-:W-:Y:S01]  /*9d70*/  VIADD R0, R0, 0x28820 ;  /* 0x0002882000007836 */ /* 0x000fe20000000000 */
        /* <DEDUP_REMOVED lines=19> */
.L_x_2289:
[----:B------:R-:W-:Y:S05]  /*9eb0*/  BSYNC B1 ;  /* 0x0000000000017941 */ /* 0x000fea0003800000 */
.L_x_2288:
[----:B--2---:R2:W4:Y:S01]  /*9ec0*/  SHFL.IDX PT, R3, R27, 0x1, 0x181f ;  /* 0x00381f001b037f89 */ /* 0x00452200000e0000 */
[----:B------:R-:W-:Y:S03]  /*9ed0*/  BSSY B1, `(.L_x_2290) ;  /* 0x000000c000017945 */ /* 0x000fe60003800000 */
[----:B-1-3--:R2:W1:Y:S01]  /*9ee0*/  SHFL.IDX PT, R25, R26, 0x1, 0x181f ;  /* 0x00381f001a197f89 */ /* 0x00a46200000e0000 */
[----:B------:R-:W-:Y:S05]  /*9ef0*/  @P0 BRA `(.L_x_2291) ;  /* 0x0000000000240947 */ /* 0x000fea0003800000 */
[----:B------:R-:W-:Y:S02]  /*9f00*/  ULDC UR5, c[0x0][0xac8] ;  /* 0x0002b20000057ab9 */ /* 0x000fe40000000800 */
[----:B------:R-:W-:Y:S02]  /*9f10*/  ISETP.GE.AND P3, PT, R2, UR5, PT ;  /* 0x0000000502007c0c */ /* 0x000fe4000bf66270 */
[----:B------:R-:W-:-:S11]  /*9f20*/  ISETP.GE.AND P4, PT, R18, UR5, PT ;  /* 0x0000000512007c0c */ /* 0x000fd6000bf86270 */
[-C--:B-1----:R-:W-:Y:S02]  /*9f30*/  @!P3 LEA R20, P0, R2, R25.reuse, 0x1 ;  /* 0x000000190214b211 */ /* 0x082fe400078008ff */
[----:B------:R-:W-:Y:S02]  /*9f40*/  @!P4 LEA R24, P2, R18, R25, 0x1 ;  /* 0x000000191218c211 */ /* 0x000fe400078408ff */
[-C--:B----4-:R-:W-:Y:S02]  /*9f50*/  @!P3 LEA.HI.X R21, R2, R3.reuse, R189, 0x1, P0 ;  /* 0x000000030215b211 */ /* 0x090fe400000f0cbd */
[----:B------:R-:W-:-:S03]  /*9f60*/  @!P4 LEA.HI.X R25, R18, R3, R188, 0x1, P2 ;  /* 0x000000031219c211 */ /* 0x000fc600010f0cbc */
[----:B-----5:R3:W-:Y:S04]  /*9f70*/  @!P3 ST.E.128 desc[UR46][R20.64], R44 ;  /* 0x0000002c1400b985 */ /* 0x0207e8000c101d2e */
[----:B------:R3:W-:Y:S02]  /*9f80*/  @!P4 ST.E.128 desc[UR46][R24.64], R52 ;  /* 0x000000341800c985 */ /* 0x0007e4000c101d2e */
.L_x_2291:
[----:B------:R-:W-:Y:S05]  /*9f90*/  BSYNC B1 ;  /* 0x0000000000017941 */ /* 0x000fea0003800000 */
.L_x_2290:
[----:B----4-:R4:W0:Y:S01]  /*9fa0*/  SHFL.IDX PT, R3, R27, 0x2, 0x181f ;  /* 0x00581f001b037f89 */ /* 0x01082200000e0000 */
        /* <DEDUP_REMOVED lines=8> */
[-C--:B0-----:R-:W-:Y:S02]  /*a030*/  @!P2 LEA.HI.X R21, R2, R3.reuse, R189, 0x1, P0 ;  /* 0x000000030215a211 */ /* 0x081fe400000f0cbd */
[----:B------:R-:W-:-:S03]  /*a040*/  @!P3 LEA.HI.X R25, R18, R3, R188, 0x1, P1 ;  /* 0x000000031219b211 */ /* 0x000fc600008f0cbc */
[----:B-----5:R3:W-:Y:S04]  /*a050*/  @!P2 ST.E.128 desc[UR46][R20.64], R40 ;  /* 0x000000281400a985 */ /* 0x0207e8000c101d2e */
[----:B------:R3:W-:Y:S02]  /*a060*/  @!P3 ST.E.128 desc[UR46][R24.64], R12 ;  /* 0x0000000c1800b985 */ /* 0x0007e4000c101d2e */
.L_x_2293:
[----:B------:R-:W-:Y:S05]  /*a070*/  BSYNC B1 ;  /* 0x0000000000017941 */ /* 0x000fea0003800000 */
.L_x_2292:
[----:B0-----:R-:W-:Y:S01]  /*a080*/  VIADD R3, R29, 0x60 ;  /* 0x000000601d037836 */ /* 0x001fe20000000000 */
[----:B--2-4-:R-:W0:Y:S04]  /*a090*/  SHFL.IDX PT, R27, R27, 0x3, 0x181f ;  /* 0x00781f001b1b7f89 */ /* 0x014e2800000e0000 */
[----:B------:R-:W-:Y:S01]  /*a0a0*/  ISETP.GE.AND P0, PT, R3, R64, PT ;  /* 0x000000400300720c */ /* 0x000fe20003f06270 */
[----:B---3-5:R2:W3:-:S12]  /*a0b0*/  SHFL.IDX PT, R15, R26, 0x3, 0x181f ;  /* 0x00781f001a0f7f89 */ /* 0x0284d800000e0000 */
[----:B--2---:R-:W-:Y:S05]  /*a0c0*/  @P0 BRA `(.L_x_2294) ;  /* 0x0000000800800947 */ /* 0x004fea0003800000 */
[----:B------:R-:W-:Y:S02]  /*a0d0*/  ULDC UR5, c[0x0][0xac8] ;  /* 0x0002b20000057ab9 */ /* 0x000fe40000000800 */
[----:B------:R-:W-:-:S13]  /*a0e0*/  ISETP.GE.AND P1, PT, R2, UR5, PT ;  /* 0x0000000502007c0c */ /* 0x000fda000bf26270 */
[----:B---3--:R-:W-:-:S04]  /*a0f0*/  @!P1 LEA R12, P0, R2, R15, 0x1 ;  /* 0x0000000f020c9211 */ /* 0x008fc800078008ff */
[----:B0-----:R-:W-:Y:S02]  /*a100*/  @!P1 LEA.HI.X R13, R2, R27, R189, 0x1, P0 ;  /* 0x0000001b020d9211 */ /* 0x001fe400000f0cbd */
[----:B------:R-:W-:-:S03]  /*a110*/  ISETP.GE.AND P0, PT, R18, UR5, PT ;  /* 0x0000000512007c0c */ /* 0x000fc6000bf06270 */
[----:B------:R2:W-:Y:S10]  /*a120*/  @!P1 ST.E.128 desc[UR46][R12.64], R4 ;  /* 0x000000040c009985 */ /* 0x0005f4000c101d2e */
[----:B------:R-:W-:Y:S05]  /*a130*/  @P0 BRA `(.L_x_2294) ;  /* 0x0000000800640947 */ /* 0x000fea0003800000 */
[----:B--2---:R-:W-:-:S04]  /*a140*/  LEA R4, P0, R18, R15, 0x1 ;  /* 0x0000000f12047211 */ /* 0x004fc800078008ff */
[----:B------:R-:W-:-:S05]  /*a150*/  LEA.HI.X R5, R18, R27, R188, 0x1, P0 ;  /* 0x0000001b12057211 */ /* 0x000fca00000f0cbc */
[----:B------:R4:W-:Y:S01]  /*a160*/  ST.E.128 desc[UR46][R4.64], R8 ;  /* 0x0000000804007985 */ /* 0x0009e2000c101d2e */
[----:B------:R-:W-:Y:S05]  /*a170*/  BRA `(.L_x_2294) ;  /* 0x0000000800547947 */ /* 0x000fea0003800000 */
.L_x_2287:
        /* <DEDUP_REMOVED lines=50> */
.L_x_2296:
[----:B------:R-:W-:Y:S05]  /*a4a0*/  BSYNC B1 ;  /* 0x0000000000017941 */ /* 0x000fea0003800000 */
.L_x_2295:
        /* <DEDUP_REMOVED lines=36> */
[----:B------:R-:W-:Y:S01]  /*a6f0*/  IMAD.IADD R3, R5, 0x1, R3 ;  /* 0x0000000105037824 */ /* 0x000fe200078e0203 */
[----:B------:R-:W-:Y:S01]  /*a700*/  LEA R6, P3, R4, UR6, 0x1 ;  /* 0x0000000604067c11 */ /* 0x000fe2000f8608ff */
[----:B------:R-:W-:-:S03]  /*a710*/  VIADD R0, R8, 0x20 ;  /* 0x0000002008007836 */ /* 0x000fc60000000000 */
[----:B------:R-:W-:Y:S01]  /*a720*/  LEA.HI.X R7, R4, UR7, R3, 0x1, P3 ;  /* 0x0000000704077c11 */ /* 0x000fe200098f0c03 */
[----:B------:R0:W1:Y:S01]  /*a730*/  SHFL.IDX PT, R5, R6, RZ, 0x181f ;  /* 0x00181fff06057589 */ /* 0x00006200000e0000 */
[-C--:B------:R-:W-:Y:S01]  /*a740*/  ISETP.GE.AND P1, PT, R0, R9.reuse, PT ;  /* 0x000000090000720c */ /* 0x080fe20003f26270 */
[----:B------:R-:W-:Y:S02]  /*a750*/  VIADD R0, R8, 0x40 ;  /* 0x0000004008007836 */ /* 0x000fe40000000000 */
[----:B------:R0:W2:Y:S03]  /*a760*/  SHFL.IDX PT, R3, R7, RZ, 0x181f ;  /* 0x00181fff07037589 */ /* 0x0000a600000e0000 */
[----:B------:R-:W-:Y:S01]  /*a770*/  ISETP.GE.AND P0, PT, R0, R9, PT ;  /* 0x000000090000720c */ /* 0x000fe20003f06270 */
[----:B------:R-:W-:-:S12]  /*a780*/  @P2 BRA `(.L_x_2298) ;  /* 0x0000000000242947 */ /* 0x000fd80003800000 */
[----:B------:R-:W-:Y:S02]  /*a790*/  ULDC UR5, c[0x0][0xac8] ;  /* 0x0002b20000057ab9 */ /* 0x000fe40000000800 */
[----:B------:R-:W-:Y:S02]  /*a7a0*/  ISETP.GE.AND P4, PT, R2, UR5, PT ;  /* 0x0000000502007c0c */ /* 0x000fe4000bf86270 */
[----:B------:R-:W-:-:S11]  /*a7b0*/  ISETP.GE.AND P5, PT, R18, UR5, PT ;  /* 0x0000000512007c0c */ /* 0x000fd6000bfa6270 */
[-C--:B-1----:R-:W-:Y:S02]  /*a7c0*/  @!P4 LEA R10, P2, R2, R5.reuse, 0x1 ;  /* 0x00000005020ac211 */ /* 0x082fe400078408ff */
[----:B------:R-:W-:Y:S02]  /*a7d0*/  @!P5 LEA R4, P3, R18, R5, 0x1 ;  /* 0x000000051204d211 */ /* 0x000fe400078608ff */
[-C--:B--2---:R-:W-:Y:S02]  /*a7e0*/  @!P4 LEA.HI.X R11, R2, R3.reuse, R189, 0x1, P2 ;  /* 0x00000003020bc211 */ /* 0x084fe400010f0cbd */
[----:B------:R-:W-:-:S03]  /*a7f0*/  @!P5 LEA.HI.X R5, R18, R3, R188, 0x1, P3 ;  /* 0x000000031205d211 */ /* 0x000fc600018f0cbc */
[----:B------:R3:W-:Y:S04]  /*a800*/  @!P4 ST.E.128 desc[UR46][R10.64], RZ ;  /* 0x000000ff0a00c985 */ /* 0x0007e8000c101d2e */
[----:B------:R3:W-:Y:S02]  /*a810*/  @!P5 ST.E.128 desc[UR46][R4.64], RZ ;  /* 0x000000ff0400d985 */ /* 0x0007e4000c101d2e */
.L_x_2298:
[----:B------:R-:W-:Y:S05]  /*a820*/  BSYNC B1 ;  /* 0x0000000000017941 */ /* 0x000fea0003800000 */
.L_x_2297:
        /* <DEDUP_REMOVED lines=11> */
[----:B------:R3:W-:Y:S04]  /*a8e0*/  @!P3 ST.E.128 desc[UR46][R10.64], RZ ;  /* 0x000000ff0a00b985 */ /* 0x0007e8000c101d2e */
[----:B------:R3:W-:Y:S02]  /*a8f0*/  @!P4 ST.E.128 desc[UR46][R4.64], RZ ;  /* 0x000000ff0400c985 */ /* 0x0007e4000c101d2e */
.L_x_2300:
[----:B------:R-:W-:Y:S05]  /*a900*/  BSYNC B1 ;  /* 0x0000000000017941 */ /* 0x000fea0003800000 */
.L_x_2299:
        /* <DEDUP_REMOVED lines=11> */
[----:B------:R3:W-:Y:S04]  /*a9c0*/  @!P2 ST.E.128 desc[UR46][R10.64], RZ ;  /* 0x000000ff0a00a985 */ /* 0x0007e8000c101d2e */
[----:B------:R3:W-:Y:S02]  /*a9d0*/  @!P3 ST.E.128 desc[UR46][R4.64], RZ ;  /* 0x000000ff0400b985 */ /* 0x0007e4000c101d2e */
.L_x_2302:
[----:B------:R-:W-:Y:S05]  /*a9e0*/  BSYNC B1 ;  /* 0x0000000000017941 */ /* 0x000fea0003800000 */
.L_x_2301:
[----:B------:R-:W-:Y:S01]  /*a9f0*/  VIADD R0, R8, 0x60 ;  /* 0x0000006008007836 */ /* 0x000fe20000000000 */
[----:B0-----:R0:W0:Y:S04]  /*aa00*/  SHFL.IDX PT, R3, R7, 0x3, 0x181f ;  /* 0x00781f0007037f89 */ /* 0x00102800000e0000 */
[----:B------:R-:W-:Y:S01]  /*aa10*/  ISETP.GE.AND P0, PT, R0, R9, PT ;  /* 0x000000090000720c */ /* 0x000fe20003f06270 */
[----:B-1-3--:R1:W3:-:S12]  /*aa20*/  SHFL.IDX PT, R5, R6, 0x3, 0x181f ;  /* 0x00781f0006057f89 */ /* 0x00a2d800000e0000 */
[----:B-1----:R-:W-:Y:S05]  /*aa30*/  @P0 BRA `(.L_x_2294) ;  /* 0x0000000000240947 */ /* 0x002fea0003800000 */
[----:B------:R-:W-:Y:S02]  /*aa40*/  ULDC UR5, c[0x0][0xac8] ;  /* 0x0002b20000057ab9 */ /* 0x000fe40000000800 */
[----:B------:R-:W-:Y:S02]  /*aa50*/  ISETP.GE.AND P2, PT, R2, UR5, PT ;  /* 0x0000000502007c0c */ /* 0x000fe4000bf46270 */
[----:B------:R-:W-:-:S11]  /*aa60*/  ISETP.GE.AND P3, PT, R18, UR5, PT ;  /* 0x0000000512007c0c */ /* 0x000fd6000bf66270 */
[-C--:B--234-:R-:W-:Y:S02]  /*aa70*/  @!P2 LEA R6, P0, R2, R5.reuse, 0x1 ;  /* 0x000000050206a211 */ /* 0x09cfe400078008ff */
[----:B------:R-:W-:Y:S02]  /*aa80*/  @!P3 LEA R4, P1, R18, R5, 0x1 ;  /* 0x000000051204b211 */ /* 0x000fe400078208ff */
[-C--:B0-----:R-:W-:Y:S02]  /*aa90*/  @!P2 LEA.HI.X R7, R2, R3.reuse, R189, 0x1, P0 ;  /* 0x000000030207a211 */ /* 0x081fe400000f0cbd */
[----:B------:R-:W-:-:S03]  /*aaa0*/  @!P3 LEA.HI.X R5, R18, R3, R188, 0x1, P1 ;  /* 0x000000031205b211 */ /* 0x000fc600008f0cbc */
[----:B------:R0:W-:Y:S04]  /*aab0*/  @!P2 ST.E.128 desc[UR46][R6.64], RZ ;  /* 0x000000ff0600a985 */ /* 0x0001e8000c101d2e */
[----:B------:R0:W-:Y:S02]  /*aac0*/  @!P3 ST.E.128 desc[UR46][R4.64], RZ ;  /* 0x000000ff0400b985 */ /* 0x0001e4000c101d2e */
.L_x_2294:
[----:B------:R-:W-:Y:S05]  /*aad0*/  BSYNC B0 ;  /* 0x0000000000007941 */ /* 0x000fea0003800000 */
.L_x_2286:
[----:B------:R-:W-:Y:S02]  /*aae0*/  ULDC UR5, c[0x0][0xc38] ;  /* 0x00030e0000057ab9 */ /* 0x000fe40000000800 */
[----:B------:R-:W-:-:S06]  /*aaf0*/  UISETP.GE.AND UP0, UPT, UR4, UR5, UPT ;  /* 0x000000050400728c */ /* 0x000fcc000bf06270 */
[----:B------:R-:W-:-:S13]  /*ab00*/  PLOP3.LUT P0, PT, PT, PT, UP0, 0x80, 0x0 ;  /* 0x000000000000781c */ /* 0x000fda0003f0f008 */
[----:B------:R-:W-:Y:S05]  /*ab10*/  @!P0 BRA `(.L_x_2303) ;  /* 0xffffff6000a08947 */ /* 0x000fea000383ffff */
[----:B------:R-:W-:Y:S05]  /*ab20*/  EXIT ;  /* 0x000000000000794d */ /* 0x000fea0003800000 */
.L_x_2251:
[----:B------:R-:W-:-:S08]  /*ab30*/  NOP ;  /* 0x0000000000007918 */ /* 0x000fd00000000000 */
[----:B------:R-:W0:-:S00]  /*ab40*/  USETMAXREG.DEALLOC.CTAPOOL 0x18 ;  /* 0x00000018000079c8 */ /* 0x000e0000080e0500 */
[----:B0-----:R-:W-:-:S06]  /*ab50*/  LOP3.LUT R0, R0, 0x3, RZ, 0xc0, !PT ;  /* 0x0000000300007812 */ /* 0x001fcc00078ec0ff */
[----:B------:R-:W0:Y:S01]  /*ab60*/  S2UR UR6, SR_CTAID.X ;  /* 0x00000000000679c3 */ /* 0x000e220000002500 */
[----:B------:R-:W-:Y:S01]  /*ab70*/  IMAD.MOV.U32 R18, RZ, RZ, RZ ;  /* 0x000000ffff127224 */ /* 0x000fe200078e00ff */
[----:B------:R-:W1:Y:S02]  /*ab80*/  SHFL.IDX PT, R0, R0, RZ, 0x1f ;  /* 0x00001fff00007589 */ /* 0x000e6400000e0000 */
[----:B-1----:R-:W-:-:S04]  /*ab90*/  ISETP.NE.AND P0, PT, R0, RZ, PT ;  /* 0x000000ff0000720c */ /* 0x002fc80003f05270 */
[----:B------:R-:W0:Y:S01]  /*aba0*/  LDC R0, c[0x0][0xc38] ;  /* 0x00030e00ff007b82 */ /* 0x000e220000000800 */
[----:B------:R-:W-:-:S05]  /*abb0*/  P2R R2, PR, RZ, 0x1 ;  /* 0x00000001ff027803 */ /* 0x000fca0000000000 */
[----:B------:R1:W-:Y:S03]  /*abc0*/  STL [R1+0x20], R2 ;  /* 0x0000200201007387 */ /* 0x0003e60000100800 */
[----:B------:R-:W-:Y:S06]  /*abd0*/  @P0 BAR.ARV 0x4, 0x180 ;  /* 0x0106000000000b1d */ /* 0x000fec0000002000 */
[----:B------:R1:W-:Y:S01]  /*abe0*/  STL [R1+0x1c], RZ ;  /* 0x00001cff01007387 */ /* 0x0003e20000100800 */
[----:B0-----:R-:W-:Y:S01]  /*abf0*/  ISETP.LE.AND P0, PT, R0, UR6, PT ;  /* 0x0000000600007c0c */ /* 0x001fe2000bf03270 */
[----:B------:R-:W-:-:S05]  /*ac00*/  IMAD.MOV.U32 R0, RZ, RZ, 0x1 ;  /* 0x00000001ff007424 */ /* 0x000fca00078e00ff */
[----:B------:R1:W-:Y:S07]  /*ac10*/  STL [R1+0x4], R0 ;  /* 0x0000040001007387 */ /* 0x0003ee0000100800 */
[----:B------:R-:W-:Y:S05]  /*ac20*/  @P0 BRA `(.L_x_2304) ;  /* 0x0000004000440947 */ /* 0x000fea0003800000 */
[----:B------:R-:W0:Y:S01]  /*ac30*/  S2R R6, SR_TID.X ;  /* 0x0000000000067919 */ /* 0x000e220000002100 */
[----:B------:R-:W2:Y:S01]  /*ac40*/  S2UR UR5, SR_CgaCtaId ;  /* 0x00000000000579c3 */ /* 0x000ea20000008800 */
[----:B------:R-:W-:Y:S01]  /*ac50*/  UMOV UR4, 0x400 ;  /* 0x0000040000047882 */ /* 0x000fe20000000000 */
[----:B------:R-:W-:Y:S01]  /*ac60*/  IMAD.MOV.U32 R18, RZ, RZ, RZ ;  /* 0x000000ffff127224 */ /* 0x000fe200078e00ff */
[----:B------:R-:W-:Y:S01]  /*ac70*/  ULDC UR41, c[0x0][0xc] ;  /* 0x0000030000297ab9 */ /* 0x000fe20000000800 */
[----:B------:R-:W-:Y:S01]  /*ac80*/  ULDC.64 UR44, c[0x0][0x198] ;  /* 0x00006600002c7ab9 */ /* 0x000fe20000000a00 */
[----:B--2---:R-:W-:-:S06]  /*ac90*/  ULEA UR4, UR5, UR4, 0x18 ;  /* 0x0000000405047291 */ /* 0x004fcc000f8ec03f */
[----:B------:R-:W-:Y:S01]  /*aca0*/  IMAD.U32 R17, RZ, RZ, UR4 ;  /* 0x00000004ff117e24 */ /* 0x000fe2000f8e00ff */
[C---:B0-----:R-:W-:Y:S01]  /*acb0*/  LOP3.LUT R5, R6.reuse, 0x7f, RZ, 0xc0, !PT ;  /* 0x0000007f06057812 */ /* 0x041fe200078ec0ff */
[----:B-1----:R-:W-:-:S05]  /*acc0*/  IMAD.SHL.U32 R0, R6, 0x8, RZ ;  /* 0x0000000806007824 */ /* 0x002fca00078e00ff */
        /* <DEDUP_REMOVED lines=14> */
[----:B------:R0:W-:Y:S04]  /*adb0*/  STL [R1+0x4], R2 ;  /* 0x0000040201007387 */ /* 0x0001e80000100800 */
[----:B------:R0:W-:Y:S02]  /*adc0*/  STL [R1+0x1c], RZ ;  /* 0x00001cff01007387 */ /* 0x0001e40000100800 */
.L_x_2391:
        /* <DEDUP_REMOVED lines=14> */
[----:B-1----:R-:W-:Y:S05]  /*aeb0*/  @!P0 BRA `(.L_x_2305) ;  /* 0x0000000000208947 */ /* 0x002fea0003800000 */
        /* <DEDUP_REMOVED lines=8> */
.L_x_2305:
[----:B------:R-:W-:Y:S01]  /*af40*/  ULDC UR8, c[0x0][0xc54] ;  /* 0x0003150000087ab9 */ /* 0x000fe20000000800 */
[----:B------:R-:W-:Y:S01]  /*af50*/  UMOV UR7, UR9 ;  /* 0x0000000900077c82 */ /* 0x000fe20008000000 */
[----:B------:R-:W-:-:S11]  /*af60*/  UISETP.NE.AND UP0, UPT, UR8, 0x1, UPT ;  /* 0x000000010800788c */ /* 0x000fd6000bf05270 */
[----:B------:R-:W-:Y:S02]  /*af70*/  @UP0 ULDC.64 UR10, c[0x0][0xc58] ;  /* 0x00031600000a0ab9 */ /* 0x000fe40000000a00 */
[----:B------:R-:W-:-:S04]  /*af80*/  UIMAD.WIDE.U32 UR4, UR9, UR10, URZ ;  /* 0x0000000a090472a5 */ /* 0x000fc8000f8e003f */
[----:B------:R-:W-:-:S04]  /*af90*/  @UP0 USHF.R.U32.HI UR7, URZ, UR11, UR5 ;  /* 0x0000000b3f070299 */ /* 0x000fc80008011605 */
[----:B------:R-:W-:-:S12]  /*afa0*/  UIMAD UR8, UR7, UR8, URZ ;  /* 0x00000008070872a4 */ /* 0x000fd8000f8e023f */
.L_x_2306:
[----:B------:R-:W-:Y:S01]  /*afb0*/  ULOP3.LUT UR40, URZ, UR7, URZ, 0x33, !UPT ;  /* 0x000000073f287292 */ /* 0x000fe2000f8e333f */
[----:B------:R-:W-:Y:S01]  /*afc0*/  BSSY B7, `(.L_x_2307) ;  /* 0x00003ba000077945 */ /* 0x000fe20003800000 */
[----:B------:R-:W-:Y:S01]  /*afd0*/  ULDC UR5, c[0x0][0x448] ;  /* 0x0001120000057ab9 */ /* 0x000fe20000000800 */
[----:B------:R-:W-:Y:S01]  /*afe0*/  ULDC UR4, c[0x0][0xc3c] ;  /* 0x00030f0000047ab9 */ /* 0x000fe20000000800 */
[----:B------:R-:W-:Y:S02]  /*aff0*/  UISETP.NE.AND UP1, UPT, UR5, 0x1, UPT ;  /* 0x000000010500788c */ /* 0x000fe4000bf25270 */
[----:B------:R-:W-:Y:S01]  /*b000*/  UIADD3 UR40, UR40, UR4, URZ ;  /* 0x0000000428287290 */ /* 0x000fe2000fffe03f */
[----:B------:R-:W-:Y:S01]  /*b010*/  ULDC.64 UR10, c[0x0][0x418] ;  /* 0x00010600000a7ab9 */ /* 0x000fe20000000a00 */
[----:B------:R-:W-:Y:S01]  /*b020*/  ULDC UR5, c[0x0][0x288] ;  /* 0x0000a20000057ab9 */ /* 0x000fe20000000800 */
[----:B------:R-:W-:Y:S02]  /*b030*/  UISETP.NE.U32.AND UP0, UPT, UR10, URZ, UPT ;  /* 0x0000003f0a00728c */ /* 0x000fe4000bf05070 */
[----:B------:R-:W-:-:S02]  /*b040*/  USHF.L.U32 UR7, UR40, 0x7, URZ ;  /* 0x0000000728077899 */ /* 0x000fc4000800063f */
[----:B------:R-:W-:Y:S02]  /*b050*/  UISETP.NE.AND.EX UP0, UPT, UR11, URZ, UPT, UP0 ;  /* 0x0000003f0b00728c */ /* 0x000fe4000bf05300 */
[----:B------:R-:W-:Y:S01]  /*b060*/  UIADD3 UR7, UR7, 0x7f, URZ ;  /* 0x0000007f07077890 */ /* 0x000fe2000fffe03f */
[----:B------:R-:W-:Y:S01]  /*b070*/  ULDC UR4, c[0x0][0x424] ;  /* 0x0001090000047ab9 */ /* 0x000fe20000000800 */
[----:B------:R-:W-:Y:S02]  /*b080*/  UIADD3 UR13, -UR5, 0x80, URZ ;  /* 0x00000080050d7890 */ /* 0x000fe4000fffe13f */
[----:B------:R-:W-:Y:S01]  /*b090*/  USEL UR11, UR4, 0x1, UP0 ;  /* 0x00000001040b7887 */ /* 0x000fe20008000000 */
[----:B------:R-:W-:Y:S01]  /*b0a0*/  @UP1 ULDC UR5, c[0x0][0x44c] ;  /* 0x0001130000051ab9 */ /* 0x000fe20000000800 */
[----:B------:R-:W-:Y:S01]  /*b0b0*/  ULDC UR12, c[0x0][0x2f0] ;  /* 0x0000bc00000c7ab9 */ /* 0x000fe20000000800 */
[----:B------:R-:W-:Y:S01]  /*b0c0*/  UIMAD.WIDE.U32 UR4, UR7, UR5, URZ ;  /* 0x00000005070472a5 */ /* 0x000fe2000f8e003f */
[----:B------:R-:W-:Y:S01]  /*b0d0*/  @UP1 ULDC UR14, c[0x0][0x450] ;  /* 0x00011400000e1ab9 */ /* 0x000fe20000000800 */
[----:B------:R-:W-:-:S02]  /*b0e0*/  UIMAD UR13, UR11, UR12, UR13 ;  /* 0x0000000c0b0d72a4 */ /* 0x000fc4000f8e020d */
[----:B------:R-:W-:Y:S02]  /*b0f0*/  @UP1 USHF.R.U32.HI UR7, URZ, UR14, UR5 ;  /* 0x0000000e3f071299 */ /* 0x000fe40008011605 */
[----:B------:R-:W-:Y:S02]  /*b100*/  UIMAD UR11, UR11, UR12, 0x7f ;  /* 0x0000007f0b0b74a4 */ /* 0x000fe4000f8e020c */
[----:B------:R-:W-:Y:S02]  /*b110*/  UIADD3 UR7, UR13, UR7, URZ ;  /* 0x000000070d077290 */ /* 0x000fe4000fffe03f */
[----:B------:R-:W-:Y:S02]  /*b120*/  UIADD3 UR8, UR9, -UR8, URZ ;  /* 0x8000000809087290 */ /* 0x000fe4000fffe03f */
[----:B------:R-:W-:Y:S02]  /*b130*/  USHF.R.S32.HI UR9, URZ, 0x1f, UR11 ;  /* 0x0000001f3f097899 */ /* 0x000fe4000801140b */
[----:B------:R-:W-:-:S02]  /*b140*/  USHF.R.S32.HI UR4, URZ, 0x1f, UR7 ;  /* 0x0000001f3f047899 */ /* 0x000fc40008011407 */
[----:B------:R-:W-:Y:S02]  /*b150*/  ULEA.HI UR9, UR9, UR11, URZ, 0x7 ;  /* 0x0000000b09097291 */ /* 0x000fe4000f8f383f */
[----:B------:R-:W-:Y:S01]  /*b160*/  ULEA.HI UR7, UR4, UR7, URZ, 0x7 ;  /* 0x0000000704077291 */ /* 0x000fe2000f8f383f */
[----:B------:R-:W-:Y:S01]  /*b170*/  ULDC UR10, c[0x0][0xc48] ;  /* 0x00031200000a7ab9 */ /* 0x000fe20000000800 */
[----:B------:R-:W-:Y:S02]  /*b180*/  USHF.R.S32.HI UR9, URZ, 0x7, UR9 ;  /* 0x000000073f097899 */ /* 0x000fe40008011409 */
[----:B------:R-:W-:Y:S02]  /*b190*/  USHF.R.S32.HI UR7, URZ, 0x7, UR7 ;  /* 0x000000073f077899 */ /* 0x000fe40008011407 */
[----:B------:R-:W-:Y:S02]  /*b1a0*/  UISETP.NE.AND UP0, UPT, UR10, 0x1, UPT ;  /* 0x000000010a00788c */ /* 0x000fe4000bf05270 */
[----:B------:R-:W-:Y:S01]  /*b1b0*/  UISETP.LT.AND UP1, UPT, UR9, UR7, UPT ;  /* 0x000000070900728c */ /* 0x000fe2000bf21270 */
[----:B------:R-:W-:-:S03]  /*b1c0*/  ULDC UR5, c[0x0][0xc54] ;  /* 0x0003150000057ab9 */ /* 0x000fc60000000800 */
[----:B------:R-:W-:Y:S02]  /*b1d0*/  USEL UR39, UR9, UR7, UP1 ;  /* 0x0000000709277287 */ /* 0x000fe40008800000 */
[----:B------:R-:W-:-:S03]  /*b1e0*/  UIMAD UR8, UR6, UR5, UR8 ;  /* 0x00000005060872a4 */ /* 0x000fc6000f8e0208 */
[----:B------:R-:W-:Y:S01]  /*b1f0*/  @UP0 ULDC UR5, c[0x0][0xc4c] ;  /* 0x0003130000050ab9 */ /* 0x000fe20000000800 */
[----:B------:R-:W-:Y:S01]  /*b200*/  ISETP.LT.AND P0, PT, RZ, UR39, PT ;  /* 0x00000027ff007c0c */ /* 0x000fe2000bf01270 */
[----:B------:R-:W-:Y:S01]  /*b210*/  UIMAD.WIDE.U32 UR4, UR8, UR5, URZ ;  /* 0x00000005080472a5 */ /* 0x000fe2000f8e003f */
[----:B------:R-:W-:Y:S01]  /*b220*/  @UP0 ULDC UR6, c[0x0][0xc50] ;  /* 0x0003140000060ab9 */ /* 0x000fe20000000800 */
[----:B------:R-:W-:Y:S02]  /*b230*/  UMOV UR42, UR8 ;  /* 0x00000008002a7c82 */ /* 0x000fe40008000000 */
[----:B------:R-:W-:-:S04]  /*b240*/  @UP0 USHF.R.U32.HI UR42, URZ, UR6, UR5 ;  /* 0x000000063f2a0299 */ /* 0x000fc80008011605 */
[----:B------:R-:W-:-:S04]  /*b250*/  UIADD3 UR36, -UR42, URZ, URZ ;  /* 0x0000003f2a247290 */ /* 0x000fc8000fffe13f */
[----:B------:R-:W-:Y:S01]  /*b260*/  UIMAD UR36, UR10, UR36, UR8 ;  /* 0x000000240a2472a4 */ /* 0x000fe2000f8e0208 */
[----:B------:R-:W-:Y:S11]  /*b270*/  @P0 BRA `(.L_x_2308) ;  /* 0x0000000000480947 */ /* 0x000ff60003800000 */
        /* <DEDUP_REMOVED lines=18> */
.L_x_2308:
        /* <DEDUP_REMOVED lines=20> */
.L_x_2311:
[----:B------:R-:W-:Y:S05]  /*b4e0*/  BSYNC B6 ;  /* 0x0000000000067941 */ /* 0x000fea0003800000 */
.L_x_2310:
        /* <DEDUP_REMOVED lines=20> */
.L_x_2314:
        /* <DEDUP_REMOVED lines=15> */
.L_x_2313:
[----:B------:R-:W-:Y:S05]  /*b720*/  BSYNC B6 ;  /* 0x0000000000067941 */ /* 0x000fea0003800000 */
.L_x_2312:
        /* <DEDUP_REMOVED lines=12> */
[----:B------:R-:W1:Y:S03]  /*b7f0*/  S2R R0, SR_TID.X ;  /* 0x0000000000007919 */ /* 0x000e660000002100 */
[----:B------:R-:W-:Y:S01]  /*b800*/  VIADD R19, R19, 0xffffffff ;  /* 0xffffffff13137836 */ /* 0x000fe20000000000 */
[----:B0-----:R-:W0:Y:S02]  /*b810*/  LDC.64 R2, c[0x0][0x418] ;  /* 0x00010600ff027b82 */ /* 0x001e240000000a00 */
[----:B0-----:R-:W-:Y:S02]  /*b820*/  ISETP.NE.U32.AND P0, PT, R2, RZ, PT ;  /* 0x000000ff0200720c */ /* 0x001fe40003f05070 */
[----:B-1----:R-:W-:-:S02]  /*b830*/  SHF.R.U32.HI R0, RZ, 0x5, R0 ;  /* 0x00000005ff007819 */ /* 0x002fc40000011600 */
[----:B------:R-:W-:Y:S02]  /*b840*/  ISETP.NE.AND.EX P1, PT, R3, RZ, PT, P0 ;  /* 0x000000ff0300720c */ /* 0x000fe40003f25300 */
[----:B------:R-:W-:Y:S02]  /*b850*/  LOP3.LUT R0, R0, 0x3, RZ, 0xc0, !PT ;  /* 0x0000000300007812 */ /* 0x000fe400078ec0ff */
[----:B------:R-:W-:Y:S02]  /*b860*/  P2R R4, PR, RZ, 0x2 ;  /* 0x00000002ff047803 */ /* 0x000fe40000000000 */
[----:B--2---:R-:W-:Y:S01]  /*b870*/  SHF.R.S32.HI R8, RZ, 0x1f, R7 ;  /* 0x0000001fff087819 */ /* 0x004fe20000011407 */
[----:B------:R0:W-:Y:S01]  /*b880*/  STL [R1], R7 ;  /* 0x0000000701007387 */ /* 0x0001e20000100800 */
[----:B------:R-:W-:-:S03]  /*b890*/  SEL R16, R7, RZ, !P1 ;  /* 0x000000ff07107207 */ /* 0x000fc60004800000 */
[----:B------:R0:W-:Y:S04]  /*b8a0*/  STL [R1+0x10], R4 ;  /* 0x0000100401007387 */ /* 0x0001e80000100800 */
[----:B------:R0:W-:Y:S01]  /*b8b0*/  STL [R1+0x8], R8 ;  /* 0x0000080801007387 */ /* 0x0001e20000100800 */
[----:B------:R-:W-:Y:S05]  /*b8c0*/  BRA.DIV UR4, `(.L_x_2315) ;  /* 0x0000003a04ac7947 */ /* 0x000fea000b800000 */
[----:B------:R1:W2:Y:S02]  /*b8d0*/  SHFL.IDX PT, R14, R0, RZ, 0x1f ;  /* 0x00001fff000e7589 */ /* 0x0002a400000e0000 */
.L_x_2406:
[----:B------:R-:W-:Y:S02]  /*b8e0*/  PLOP3.LUT P2, PT, PT, PT, PT, 0x8, 0x0 ;  /* 0x000000000000781c */ /* 0x000fe40003f4e170 */
[----:B--2---:R-:W-:Y:S02]  /*b8f0*/  ISETP.NE.AND P0, PT, R14, RZ, PT ;  /* 0x000000ff0e00720c */ /* 0x004fe40003f05270 */
[----:B-1----:R-:W-:-:S05]  /*b900*/  P2R R0, PR, RZ, 0x4 ;  /* 0x00000004ff007803 */ /* 0x002fca0000000000 */
[----:B------:R1:W-:Y:S06]  /*b910*/  STL [R1+0xc], R0 ;  /* 0x00000c0001007387 */ /* 0x0003ec0000100800 */
[----:B------:R-:W-:Y:S05]  /*b920*/  @P0 BRA `(.L_x_2316) ;  /* 0x0000000400000947 */ /* 0x000fea0003800000 */
[----:B------:R-:W-:-:S03]  /*b930*/  UMOV UR4, 0xffffffff ;  /* 0xffffffff00047882 */ /* 0x000fc60000000000 */
[----:B------:R-:W-:Y:S05]  /*b940*/  BRA.DIV UR4, `(.L_x_2317) ;  /* 0x0000003a04ac7947 */ /* 0x000fea000b800000 */
[----:B------:R-:W-:-:S13]  /*b950*/  ELECT P6, URZ, PT ;  /* 0x00000000003f782f */ /* 0x000fda00038c0000 */
.L_x_2409:
[----:B------:R-:W-:Y:S05]  /*b960*/  @!P6 BRA `(.L_x_2316) ;  /* 0x0000000000f0e947 */ /* 0x000fea0003800000 */
[----:B------:R-:W-:Y:S01]  /*b970*/  IMAD.MOV.U32 R16, RZ, RZ, R7 ;  /* 0x000000ffff107224 */ /* 0x000fe200078e0007 */
[----:B------:R-:W-:Y:S06]  /*b980*/  @!P1 BRA `(.L_x_2318) ;  /* 0x0000000000449947 */ /* 0x000fec0003800000 */
[----:B------:R-:W2:Y:S01]  /*b990*/  LDC R6, c[0x0][0x43c] ;  /* 0x00010f00ff067b82 */ /* 0x000ea20000000800 */
[----:B------:R-:W-:Y:S01]  /*b9a0*/  ULDC.64 UR4, c[0x0][0x428] ;  /* 0x00010a0000047ab9 */ /* 0x000fe20000000a00 */
[----:B--2---:R-:W-:-:S13]  /*b9b0*/  ISETP.NE.AND P0, PT, R6, 0x1, PT ;  /* 0x000000010600780c */ /* 0x004fda0003f05270 */
[----:B0-----:R-:W1:Y:S02]  /*b9c0*/  @P0 LDC.64 R4, c[0x0][0x440] ;  /* 0x00011000ff040b82 */ /* 0x001e640000000a00 */
[----:B-1----:R-:W-:-:S04]  /*b9d0*/  @P0 IMAD.HI.U32 R0, R19, R4, RZ ;  /* 0x0000000413000227 */ /* 0x002fc800078e00ff */
[----:B------:R-:W-:Y:S01]  /*b9e0*/  IMAD.MOV.U32 R4, RZ, RZ, R19 ;  /* 0x000000ffff047224 */ /* 0x000fe200078e0013 */
[----:B------:R-:W-:-:S04]  /*b9f0*/  @P0 SHF.R.U32.HI R4, RZ, R5, R0 ;  /* 0x00000005ff040219 */ /* 0x000fc80000011600 */
[--C-:B------:R-:W-:Y:S01]  /*ba00*/  SHF.R.S32.HI R5, RZ, 0x1f, R4.reuse ;  /* 0x0000001fff057819 */ /* 0x100fe20000011404 */
[----:B------:R-:W-:-:S04]  /*ba10*/  IMAD.MOV R0, RZ, RZ, -R4 ;  /* 0x000000ffff007224 */ /* 0x000fc800078e0a04 */
[----:B------:R-:W-:Y:S02]  /*ba20*/  IMAD R19, R6, R0, R19 ;  /* 0x0000000006137224 */ /* 0x000fe400078e0213 */
[----:B------:R-:W-:Y:S02]  /*ba30*/  IMAD R0, R8, UR4, RZ ;  /* 0x0000000408007c24 */ /* 0x000fe4000f8e02ff */
[----:B------:R-:W-:-:S04]  /*ba40*/  IMAD.WIDE.U32 R4, R7, UR4, R4 ;  /* 0x0000000407047c25 */ /* 0x000fc8000f8e0004 */
[----:B------:R-:W-:Y:S01]  /*ba50*/  IMAD R0, R7, UR5, R0 ;  /* 0x0000000507007c24 */ /* 0x000fe2000f8e0200 */
[----:B------:R-:W-:-:S03]  /*ba60*/  LEA R2, P0, R4, R2, 0x2 ;  /* 0x0000000204027211 */ /* 0x000fc600078010ff */
[----:B------:R-:W-:-:S05]  /*ba70*/  IMAD.IADD R0, R5, 0x1, R0 ;  /* 0x0000000105007824 */ /* 0x000fca00078e0200 */
[----:B------:R-:W-:-:S05]  /*ba80*/  LEA.HI.X R3, R4, R3, R0, 0x2, P0 ;  /* 0x0000000304037211 */ /* 0x000fca00000f1400 */
[----:B------:R2:W5:Y:S02]  /*ba90*/  LDG.E R16, desc[UR46][R2.64] ;  /* 0x0000002e02107981 */ /* 0x000564000c1e1900 */
.L_x_2318:
[----:B--2---:R-:W2:Y:S01]  /*baa0*/  LDL R2, [R1+0x4] ;  /* 0x0000040001027983 */ /* 0x004ea20000100800 */
[----:B-1----:R-:W-:Y:S01]  /*bab0*/  IMAD R0, R18, 0x8, R17 ;  /* 0x0000000812007824 */ /* 0x002fe200078e0211 */
[----:B--2---:R-:W-:-:S04]  /*bac0*/  SHF.L.U32 R3, R2, 0x1f, RZ ;  /* 0x0000001f02037819 */ /* 0x004fc800000006ff */
[----:B------:R-:W1:Y:S02]  /*bad0*/  SYNCS.PHASECHK.TRANS64.TRYWAIT P0, [R0+URZ+0x28840], R3 ;  /* 0x02884003000075a7 */ /* 0x000e64000800017f */
[----:B-1----:R-:W-:Y:S05]  /*bae0*/  @!P0 BRA `(.L_x_2319) ;  /* 0x0000003800648947 */ /* 0x002fea0003800000 */
.L_x_2410:
        /* <DEDUP_REMOVED lines=11> */
.L_x_2320:
[----:B------:R-:W-:Y:S01]  /*bba0*/  R2UR UR33, R0 ;  /* 0x00000000002172ca */ /* 0x000fe200000e0000 */
[----:B-1----:R-:W-:Y:S01]  /*bbb0*/  IMAD R0, R18, 0x8000, R17 ;  /* 0x0000800012007824 */ /* 0x002fe200078e0211 */
        /* <DEDUP_REMOVED lines=10> */
[----:B------:R-:W-:Y:S01]  /*bc60*/  P2R R0, PR, RZ, 0x1 ;  /* 0x00000001ff007803 */ /* 0x000fe20000000000 */
[----:B------:R-:W-:-:S02]  /*bc70*/  UIADD3 UR33, UR33, 0x28830, URZ ;  /* 0x0002883021217890 */ /* 0x000fc4000fffe03f */
[----:B------:R-:W-:Y:S01]  /*bc80*/  USHF.L.U32 UR35, UR35, 0x7, URZ ;  /* 0x0000000723237899 */ /* 0x000fe2000800063f */
[----:B------:R-:W-:Y:S01]  /*bc90*/  UMOV UR12, UR36 ;  /* 0x00000024000c7c82 */ /* 0x000fe20008000000 */
[----:B------:R-:W-:Y:S02]  /*bca0*/  UMOV UR13, UR37 ;  /* 0x00000025000d7c82 */ /* 0x000fe40008000000 */
[----:B------:R-:W-:Y:S01]  /*bcb0*/  UIADD3 UR32, UR8, 0x18400, URZ ;  /* 0x0001840008207890 */ /* 0x000fe2000fffe03f */
[----:B------:R2:W-:Y:S01]  /*bcc0*/  STL [R1+0xc], R0 ;  /* 0x00000c0001007387 */ /* 0x0005e20000100800 */
[----:B------:R-:W-:Y:S01]  /*bcd0*/  UIADD3 UR8, UR8, 0x1c400, URZ ;  /* 0x0001c40008087890 */ /* 0x000fe2000fffe03f */
[----:B------:R-:W-:Y:S01]  /*bce0*/  UMOV UR9, UR33 ;  /* 0x0000002100097c82 */ /* 0x000fe20008000000 */
[----:B------:R-:W-:-:S05]  /*bcf0*/  UMOV UR11, UR35 ;  /* 0x00000023000b7c82 */ /* 0x000fca0008000000 */
[----:B------:R2:W-:Y:S02]  /*bd00*/  UTMALDG.4D [UR32], [UR4], desc[UR6] ;  /* 0x00000620040075b4 */ /* 0x0005e40008019000 */
[----:B------:R2:W-:Y:S02]  /*bd10*/  UTMALDG.4D [UR8], [UR4], desc[UR6] ;  /* 0x00000608040075b4 */ /* 0x0005e40008019000 */
[----:B--2---:R-:W-:Y:S01]  /*bd20*/  NOP ;  /* 0x0000000000007918 */ /* 0x004fe20000000000 */
.L_x_2316:
[----:B-1----:R-:W-:Y:S01]  /*bd30*/  VIADD R0, R17, 0x10400 ;  /* 0x0001040011007836 */ /* 0x002fe20000000000 */
        /* <DEDUP_REMOVED lines=21> */
.L_x_2322:
[----:B------:R-:W-:Y:S05]  /*be90*/  BSYNC B6 ;  /* 0x0000000000067941 */ /* 0x000fea0003800000 */
.L_x_2321:
[----:B0-----:R-:W0:Y:S01]  /*bea0*/  LDC R7, c[0x0][0x448] ;  /* 0x00011200ff077b82 */ /* 0x001e220000000800 */
[----:B------:R-:W1:Y:S01]  /*beb0*/  S2R R0, SR_TID.X ;  /* 0x0000000000007919 */ /* 0x000e620000002100 */
[----:B------:R-:W-:Y:S01]  /*bec0*/  USHF.R.S32.HI UR4, URZ, 0x1f, UR36 ;  /* 0x0000001f3f047899 */ /* 0x000fe20008011424 */
[----:B------:R-:W-:Y:S01]  /*bed0*/  ULDC.64 UR8, c[0x0][0x2d8] ;  /* 0x0000b60000087ab9 */ /* 0x000fe20000000a00 */
[----:B------:R-:W2:Y:S02]  /*bee0*/  S2R R2, SR_TID.X ;  /* 0x0000000000027919 */ /* 0x000ea40000002100 */
[----:B------:R-:W-:Y:S02]  /*bef0*/  UIMAD UR6, UR4, UR8, URZ ;  /* 0x00000008040672a4 */ /* 0x000fe4000f8e023f */
[----:B------:R-:W-:Y:S01]  /*bf00*/  UIMAD.WIDE.U32 UR4, UR36, UR8, URZ ;  /* 0x00000008240472a5 */ /* 0x000fe2000f8e003f */
[----:B------:R-:W3:Y:S01]  /*bf10*/  S2R R9, SR_TID.X ;  /* 0x0000000000097919 */ /* 0x000ee20000002100 */
[----:B------:R-:W-:-:S02]  /*bf20*/  UIMAD UR6, UR36, UR9, UR6 ;  /* 0x00000009240672a4 */ /* 0x000fc4000f8e0206 */
[----:B------:R-:W-:Y:S01]  /*bf30*/  USHF.R.S32.HI UR7, URZ, 0x1f, UR42 ;  /* 0x0000001f3f077899 */ /* 0x000fe2000801142a */
[----:B------:R-:W4:Y:S01]  /*bf40*/  S2R R8, SR_TID.X ;  /* 0x0000000000087919 */ /* 0x000f220000002100 */
[----:B------:R-:W-:Y:S01]  /*bf50*/  UIADD3 UR5, UR5, UR6, URZ ;  /* 0x0000000605057290 */ /* 0x000fe2000fffe03f */
[----:B------:R-:W-:-:S03]  /*bf60*/  ULDC.64 UR8, c[0x0][0x2e0] ;  /* 0x0000b80000087ab9 */ /* 0x000fc60000000a00 */
[----:B------:R-:W-:Y:S02]  /*bf70*/  UIMAD.WIDE.U32 UR4, UR42, UR8, UR4 ;  /* 0x000000082a0472a5 */ /* 0x000fe4000f8e0004 */
[----:B------:R-:W-:Y:S01]  /*bf80*/  UIMAD UR6, UR7, UR8, URZ ;  /* 0x00000008070672a4 */ /* 0x000fe2000f8e023f */
[----:B0-----:R-:W-:-:S03]  /*bf90*/  ISETP.NE.AND P0, PT, R7, 0x1, PT ;  /* 0x000000010700780c */ /* 0x001fc60003f05270 */
[----:B------:R-:W-:Y:S01]  /*bfa0*/  UIMAD UR6, UR42, UR9, UR6 ;  /* 0x000000092a0672a4 */ /* 0x000fe2000f8e0206 */
[----:B------:R-:W-:-:S03]  /*bfb0*/  IMAD.U32 R5, RZ, RZ, UR5 ;  /* 0x00000005ff057e24 */ /* 0x000fc6000f8e00ff */
[----:B------:R-:W-:Y:S01]  /*bfc0*/  UIADD3 UR6, UR5, UR6, URZ ;  /* 0x0000000605067290 */ /* 0x000fe2000fffe03f */
[----:B-1----:R-:W-:-:S05]  /*bfd0*/  IMAD.SHL.U32 R4, R0, 0x10, RZ ;  /* 0x0000001000047824 */ /* 0x002fca00078e00ff */
[----:B------:R-:W0:Y:S01]  /*bfe0*/  @P0 LDC R3, c[0x0][0x44c] ;  /* 0x00011300ff030b82 */ /* 0x000e220000000800 */
[----:B--2---:R-:W-:Y:S01]  /*bff0*/  LOP3.LUT R2, R2, 0x7f, RZ, 0xc0, !PT ;  /* 0x0000007f02027812 */ /* 0x004fe200078ec0ff */
[----:B---3--:R-:W-:-:S03]  /*c000*/  IMAD.SHL.U32 R9, R9, 0x8, RZ ;  /* 0x0000000809097824 */ /* 0x008fc600078e00ff */
[----:B------:R-:W-:-:S03]  /*c010*/  SHF.R.U32.HI R2, RZ, 0x3, R2 ;  /* 0x00000003ff027819 */ /* 0x000fc60000011602 */
[----:B------:R-:W1:Y:S01]  /*c020*/  @P0 LDC R0, c[0x0][0x450] ;  /* 0x00011400ff000b82 */ /* 0x000e620000000800 */
[----:B------:R-:W-:Y:S01]  /*c030*/  LOP3.LUT R4, R2, 0x70, R4, 0xf8, !PT ;  /* 0x0000007002047812 */ /* 0x000fe200078ef804 */
[----:B------:R-:W-:Y:S01]  /*c040*/  IMAD.U32 R2, RZ, RZ, UR40 ;  /* 0x00000028ff027e24 */ /* 0x000fe2000f8e00ff */
[----:B------:R-:W-:Y:S01]  /*c050*/  LOP3.LUT R9, R9, 0x38, RZ, 0xc0, !PT ;  /* 0x0000003809097812 */ /* 0x000fe200078ec0ff */
[----:B----4-:R-:W-:Y:S02]  /*c060*/  IMAD.SHL.U32 R10, R8, 0x8, RZ ;  /* 0x00000008080a7824 */ /* 0x010fe400078e00ff */
[----:B------:R-:W-:Y:S01]  /*c070*/  IMAD R2, R2, 0x80, R4 ;  /* 0x0000008002027824 */ /* 0x000fe200078e0204 */
[----:B------:R-:W-:Y:S01]  /*c080*/  LOP3.LUT R9, R9, 0x40, RZ, 0xfc, !PT ;  /* 0x0000004009097812 */ /* 0x000fe200078efcff */
[----:B------:R-:W-:Y:S01]  /*c090*/  IMAD.U32 R4, RZ, RZ, UR4 ;  /* 0x00000004ff047e24 */ /* 0x000fe2000f8e00ff */
[----:B------:R-:W-:Y:S01]  /*c0a0*/  ULDC.64 UR4, c[0x0][0x2d0] ;  /* 0x0000b40000047ab9 */ /* 0x000fe20000000a00 */
        /* <DEDUP_REMOVED lines=29> */
[----:B------:R-:W-:Y:S01]  /*c280*/  IMAD.U32 R2, RZ, RZ, UR40 ;  /* 0x00000028ff027e24 */ /* 0x000fe2000f8e00ff */
[----:B------:R-:W-:Y:S02]  /*c290*/  ULDC UR4, c[0x0][0x288] ;  /* 0x0000a20000047ab9 */ /* 0x000fe40000000800 */
[----:B------:R-:W-:Y:S01]  /*c2a0*/  IMAD R3, R7, UR4, RZ ;  /* 0x0000000407037c24 */ /* 0x000fe2000f8e02ff */
[----:B------:R-:W1:Y:S04]  /*c2b0*/  SHFL.IDX PT, R6, R0, RZ, 0x181f ;  /* 0x00181fff00067589 */ /* 0x000e6800000e0000 */
[----:B------:R-:W-:Y:S01]  /*c2c0*/  SHFL.IDX PT, R8, R4, 0x1, 0x181f ;  /* 0x00381f0004087f89 */ /* 0x000fe200000e0000 */
[----:B0-----:R-:W-:-:S04]  /*c2d0*/  LOP3.LUT R5, R5, 0x7f, RZ, 0xc0, !PT ;  /* 0x0000007f05057812 */ /* 0x001fc800078ec0ff */
[----:B------:R-:W-:-:S05]  /*c2e0*/  SHF.R.U32.HI R5, RZ, 0x3, R5 ;  /* 0x00000003ff057819 */ /* 0x000fca0000011605 */
[----:B------:R-:W-:-:S04]  /*c2f0*/  IMAD R2, R2, 0x80, R5 ;  /* 0x0000008002027824 */ /* 0x000fc800078e0205 */
[C---:B------:R-:W-:Y:S01]  /*c300*/  VIADD R5, R2.reuse, 0x10 ;  /* 0x0000001002057836 */ /* 0x040fe20000000000 */
[----:B------:R-:W-:-:S04]  /*c310*/  ISETP.GE.AND P3, PT, R2, R3, PT ;  /* 0x000000030200720c */ /* 0x000fc80003f66270 */
[----:B------:R-:W-:Y:S02]  /*c320*/  ISETP.GE.AND P2, PT, R5, R3, PT ;  /* 0x000000030500720c */ /* 0x000fe40003f46270 */
[----:B------:R-:W0:Y:S07]  /*c330*/  SHFL.IDX PT, R5, R4, RZ, 0x181f ;  /* 0x00181fff04057589 */ /* 0x000e2e00000e0000 */
[----:B-1----:R-:W-:-:S05]  /*c340*/  @!P3 LEA R6, P4, R10, R6, 0x1 ;  /* 0x000000060a06b211 */ /* 0x002fca00078808ff */
[----:B0-----:R-:W-:Y:S02]  /*c350*/  @!P3 IMAD.X R7, RZ, RZ, R5, P4 ;  /* 0x000000ffff07b224 */ /* 0x001fe400020e0605 */
[----:B------:R-:W0:Y:S04]  /*c360*/  SHFL.IDX PT, R5, R0, 0x1, 0x181f ;  /* 0x00381f0000057f89 */ /* 0x000e2800000e0000 */
[----:B-----5:R-:W-:Y:S04]  /*c370*/  @!P3 LDGSTS.E.BYPASS.LTC128B.128 [R9+0x10400], desc[UR46][R6.64], !P1 ;  /* 0x104000000609bfae */ /* 0x020fe8000c901d6e */
[----:B------:R1:W-:Y:S01]  /*c380*/  @!P3 LDGSTS.E.BYPASS.LTC128B.128 [R9+0x14400], desc[UR46][R6.64+0x80], !P0 ;  /* 0x144000800609bfae */ /* 0x0003e2000c101d6e */
[----:B0-----:R-:W-:-:S05]  /*c390*/  @!P2 LEA R5, P4, R10, R5, 0x1 ;  /* 0x000000050a05a211 */ /* 0x001fca00078808ff */
[----:B------:R-:W-:Y:S02]  /*c3a0*/  @!P2 IMAD.X R8, RZ, RZ, R8, P4 ;  /* 0x000000ffff08a224 */ /* 0x000fe400020e0608 */
[----:B-1----:R-:W-:Y:S02]  /*c3b0*/  @!P2 IMAD.MOV.U32 R6, RZ, RZ, R5 ;  /* 0x000000ffff06a224 */ /* 0x002fe400078e0005 */
        /* <DEDUP_REMOVED lines=50> */
.L_x_2427:
        /* <DEDUP_REMOVED lines=11> */
.L_x_2325:
[----:B------:R-:W-:Y:S05]  /*c790*/  BSYNC B0 ;  /* 0x0000000000007941 */ /* 0x000fea0003800000 */
.L_x_2324:
[----:B------:R-:W-:Y:S01]  /*c7a0*/  NOP ;  /* 0x0000000000007918 */ /* 0x000fe20000000000 */
[----:B------:R-:W-:Y:S01]  /*c7b0*/  PLOP3.LUT P0, PT, PT, PT, PT, 0x80, 0x0 ;  /* 0x000000000000781c */ /* 0x000fe20003f0f070 */
[----:B0-----:R-:W-:-:S12]  /*c7c0*/  VIADD R6, R17, 0x28800 ;  /* 0x0002880011067836 */ /* 0x001fd80000000000 */
.L_x_2326:
        /* <DEDUP_REMOVED lines=18> */
.L_x_2428:
[----:B------:R-:W-:Y:S05]  /*c8f0*/  BSYNC B0 ;  /* 0x0000000000007941 */ /* 0x000fea0003800000 */
.L_x_2327:
[----:B------:R-:W-:-:S06]  /*c900*/  UISETP.GE.AND UP0, UPT, UR39, 0x2, UPT ;  /* 0x000000022700788c */ /* 0x000fcc000bf06270 */
[----:B------:R-:W-:-:S13]  /*c910*/  PLOP3.LUT P0, PT, PT, PT, UP0, 0x80, 0x0 ;  /* 0x000000000000781c */ /* 0x000fda0003f0f008 */
[----:B------:R-:W-:Y:S05]  /*c920*/  @!P0 BRA `(.L_x_2329) ;  /* 0x0000001c003c8947 */ /* 0x000fea0003800000 */
[----:B------:R-:W-:Y:S02]  /*c930*/  ULOP3.LUT UR4, UR39, 0x1, URZ, 0xc0, !UPT ;  /* 0x0000000127047892 */ /* 0x000fe4000f8ec03f */
[----:B------:R-:W-:Y:S02]  /*c940*/  IMAD.U32 R7, RZ, RZ, UR39 ;  /* 0x00000027ff077e24 */ /* 0x000fe4000f8e00ff */
[----:B------:R-:W-:Y:S02]  /*c950*/  UISETP.NE.U32.AND UP0, UPT, UR4, 0x1, UPT ;  /* 0x000000010400788c */ /* 0x000fe4000bf05070 */
[----:B------:R-:W-:-:S04]  /*c960*/  VIADD R7, R7, 0xfffffffe ;  /* 0xfffffffe07077836 */ /* 0x000fc80000000000 */
[----:B0-----:R-:W-:Y:S01]  /*c970*/  IMAD.MOV.U32 R0, RZ, RZ, R7 ;  /* 0x000000ffff007224 */ /* 0x001fe200078e0007 */
[----:B------:R-:W-:-:S13]  /*c980*/  PLOP3.LUT P0, PT, PT, PT, UP0, 0x80, 0x0 ;  /* 0x000000000000781c */ /* 0x000fda0003f0f008 */
[----:B------:R-:W-:Y:S05]  /*c990*/  @!P0 BRA `(.L_x_2330) ;  /* 0x0000000800648947 */ /* 0x000fea0003800000 */
[----:B------:R-:W2:Y:S04]  /*c9a0*/  LDL R3, [R1+0xc] ;  /* 0x00000c0001037983 */ /* 0x000ea80000100800 */
[----:B------:R-:W3:Y:S01]  /*c9b0*/  LDL R2, [R1+0x4] ;  /* 0x0000040001027983 */ /* 0x000ee20000100800 */
[----:B------:R-:W-:Y:S01]  /*c9c0*/  VIADD R0, R18, 0x1 ;  /* 0x0000000112007836 */ /* 0x000fe20000000000 */
[----:B------:R-:W-:Y:S04]  /*c9d0*/  BSSY B0, `(.L_x_2331) ;  /* 0x0000091000007945 */ /* 0x000fe80003800000 */
[----:B------:R-:W-:-:S04]  /*c9e0*/  ISETP.NE.AND P0, PT, R0, 0x2, PT ;  /* 0x000000020000780c */ /* 0x000fc80003f05270 */
[----:B------:R-:W-:Y:S02]  /*c9f0*/  SEL R9, RZ, 0x1, P0 ;  /* 0x00000001ff097807 */ /* 0x000fe40000000000 */
[----:B------:R-:W-:Y:S02]  /*ca00*/  SEL R0, R0, RZ, P0 ;  /* 0x000000ff00007207 */ /* 0x000fe40000000000 */
[----:B--2---:R-:W-:Y:S02]  /*ca10*/  ISETP.NE.AND P1, PT, R3, RZ, PT ;  /* 0x000000ff0300720c */ /* 0x004fe40003f25270 */
[----:B---3--:R-:W-:-:S11]  /*ca20*/  LOP3.LUT R9, R2, R9, RZ, 0x3c, !PT ;  /* 0x0000000902097212 */ /* 0x008fd600078e3cff */
[----:B------:R-:W-:Y:S05]  /*ca30*/  @!P1 BRA `(.L_x_2332) ;  /* 0x0000000800289947 */ /* 0x000fea0003800000 */
[----:B------:R-:W2:Y:S01]  /*ca40*/  LDL R2, [R1+0x10] ;  /* 0x0000100001027983 */ /* 0x000ea20000100800 */
[----:B------:R-:W-:Y:S01]  /*ca50*/  IMAD.MOV.U32 R8, RZ, RZ, R7 ;  /* 0x000000ffff087224 */ /* 0x000fe200078e0007 */
[----:B--2---:R-:W-:Y:S01]  /*ca60*/  ISETP.NE.AND P1, PT, R2, RZ, PT ;  /* 0x000000ff0200720c */ /* 0x004fe20003f25270 */
[----:B------:R-:W-:-:S12]  /*ca70*/  IMAD.MOV.U32 R2, RZ, RZ, R16 ;  /* 0x000000ffff027224 */ /* 0x000fd800078e0010 */
[----:B------:R-:W-:Y:S05]  /*ca80*/  @!P1 BRA `(.L_x_2333) ;  /* 0x0000000000509947 */ /* 0x000fea0003800000 */
[----:B------:R-:W2:Y:S01]  /*ca90*/  LDL R10, [R1+0x8] ;  /* 0x00000800010a7983 */ /* 0x000ea20000100800 */
[----:B------:R-:W0:Y:S03]  /*caa0*/  LDC R5, c[0x0][0x43c] ;  /* 0x00010f00ff057b82 */ /* 0x000e260000000800 */
[----:B------:R-:W3:Y:S01]  /*cab0*/  LDL R11, [R1] ;  /* 0x00000000010b7983 */ /* 0x000ee20000100800 */
[----:B------:R-:W-:Y:S01]  /*cac0*/  IMAD.MOV.U32 R4, RZ, RZ, R7 ;  /* 0x000000ffff047224 */ /* 0x000fe200078e0007 */
[----:B------:R-:W-:Y:S01]  /*cad0*/  ULDC.64 UR4, c[0x0][0x428] ;  /* 0x00010a0000047ab9 */ /* 0x000fe20000000a00 */
[----:B0-----:R-:W-:-:S13]  /*cae0*/  ISETP.NE.AND P0, PT, R5, 0x1, PT ;  /* 0x000000010500780c */ /* 0x001fda0003f05270 */
[----:B------:R-:W0:Y:S02]  /*caf0*/  @P0 LDC.64 R2, c[0x0][0x440] ;  /* 0x00011000ff020b82 */ /* 0x000e240000000a00 */
[----:B0-----:R-:W-:-:S05]  /*cb00*/  @P0 IMAD.HI.U32 R2, R7, R2, RZ ;  /* 0x0000000207020227 */ /* 0x001fca00078e00ff */
[----:B------:R-:W-:Y:S02]  /*cb10*/  @P0 SHF.R.U32.HI R4, RZ, R3, R2 ;  /* 0x00000003ff040219 */ /* 0x000fe40000011602 */
[----:B------:R-:W0:Y:S03]  /*cb20*/  LDC.64 R2, c[0x0][0x418] ;  /* 0x00010600ff027b82 */ /* 0x000e260000000a00 */
[----:B------:R-:W-:-:S04]  /*cb30*/  IMAD.MOV R8, RZ, RZ, -R4 ;  /* 0x000000ffff087224 */ /* 0x000fc800078e0a04 */
[----:B------:R-:W-:Y:S01]  /*cb40*/  IMAD R8, R5, R8, R7 ;  /* 0x0000000805087224 */ /* 0x000fe200078e0207 */
[----:B------:R-:W-:Y:S01]  /*cb50*/  SHF.R.S32.HI R5, RZ, 0x1f, R4 ;  /* 0x0000001fff057819 */ /* 0x000fe20000011404 */
[----:B--2---:R-:W-:-:S04]  /*cb60*/  IMAD R10, R10, UR4, RZ ;  /* 0x000000040a0a7c24 */ /* 0x004fc8000f8e02ff */
[C---:B---3--:R-:W-:Y:S02]  /*cb70*/  IMAD R10, R11.reuse, UR5, R10 ;  /* 0x000000050b0a7c24 */ /* 0x048fe4000f8e020a */
[----:B------:R-:W-:-:S04]  /*cb80*/  IMAD.WIDE.U32 R4, R11, UR4, R4 ;  /* 0x000000040b047c25 */ /* 0x000fc8000f8e0004 */
[----:B------:R-:W-:Y:S01]  /*cb90*/  IMAD.IADD R5, R10, 0x1, R5 ;  /* 0x000000010a057824 */ /* 0x000fe200078e0205 */
[----:B0-----:R-:W-:-:S04]  /*cba0*/  LEA R2, P0, R4, R2, 0x2 ;  /* 0x0000000204027211 */ /* 0x001fc800078010ff */
[----:B------:R-:W-:-:S05]  /*cbb0*/  LEA.HI.X R3, R4, R3, R5, 0x2, P0 ;  /* 0x0000000304037211 */ /* 0x000fca00000f1405 */
[----:B------:R0:W5:Y:S04]  /*cbc0*/  LDG.E R2, desc[UR46][R2.64] ;  /* 0x0000002e02027981 */ /* 0x000168000c1e1900 */
.L_x_2333:
[----:B------:R-:W-:Y:S01]  /*cbd0*/  IMAD R4, R0, 0x8, R17 ;  /* 0x0000000800047824 */ /* 0x000fe200078e0211 */
[----:B0-----:R-:W-:Y:S01]  /*cbe0*/  SHF.L.U32 R3, R9, 0x1f, RZ ;  /* 0x0000001f09037819 */ /* 0x001fe200000006ff */
[----:B------:R-:W-:Y:S03]  /*cbf0*/  BSSY B1, `(.L_x_2334) ;  /* 0x0000003000017945 */ /* 0x000fe60003800000 */
[----:B------:R-:W0:Y:S02]  /*cc00*/  SYNCS.PHASECHK.TRANS64.TRYWAIT P0, [R4+URZ+0x28840], R3 ;  /* 0x02884003040075a7 */ /* 0x000e24000800017f */
[----:B0-----:R-:W-:Y:S05]  /*cc10*/  @!P0 BRA `(.L_x_2335) ;  /* 0x0000003000d88947 */ /* 0x001fea0003800000 */
.L_x_2429:
[----:B------:R-:W-:Y:S05]  /*cc20*/  BSYNC B1 ;  /* 0x0000000000017941 */ /* 0x000fea0003800000 */
.L_x_2334:
        /* <DEDUP_REMOVED lines=12> */
.L_x_2337:
[----:B------:R-:W-:Y:S05]  /*ccf0*/  BSYNC B1 ;  /* 0x0000000000017941 */ /* 0x000fea0003800000 */
.L_x_2336:
[----:B------:R-:W-:Y:S01]  /*cd00*/  IMAD.MOV.U32 R10, RZ, RZ, RZ ;  /* 0x000000ffff0a7224 */ /* 0x000fe200078e00ff */
[----:B------:R-:W-:Y:S01]  /*cd10*/  R2UR UR11, R8 ;  /* 0x00000000080b72ca */ /* 0x000fe200000e0000 */
[----:B0-----:R-:W-:Y:S01]  /*cd20*/  IMAD R3, R0, 0x8000, R17 ;  /* 0x0000800000037824 */ /* 0x001fe200078e0211 */
[----:B------:R-:W-:Y:S01]  /*cd30*/  UIADD3 UR4, UP0, UR44, 0x370, URZ ;  /* 0x000003702c047890 */ /* 0x000fe2000ff1e03f */
[----:B------:R-:W-:Y:S01]  /*cd40*/  PLOP3.LUT P0, PT, PT, PT, PT, 0x80, 0x0 ;  /* 0x000000000000781c */ /* 0x000fe20003f0f070 */
[----:B------:R-:W-:Y:S01]  /*cd50*/  VIADD R4, R4, 0x28830 ;  /* 0x0002883004047836 */ /* 0x000fe20000000000 */
[----:B------:R-:W-:Y:S01]  /*cd60*/  R2UR UR10, R10 ;  /* 0x000000000a0a72ca */ /* 0x000fe200000e0000 */
[----:B------:R-:W-:Y:S01]  /*cd70*/  VIADD R5, R3, 0x18400 ;  /* 0x0001840003057836 */ /* 0x000fe20000000000 */
[----:B------:R-:W-:Y:S01]  /*cd80*/  UIADD3.X UR5, URZ, UR45, URZ, UP0, !UPT ;  /* 0x0000002d3f057290 */ /* 0x000fe200087fe43f */
[----:B------:R-:W-:Y:S01]  /*cd90*/  UMOV UR6, 0x0 ;  /* 0x0000000000067882 */ /* 0x000fe20000000000 */
[----:B------:R-:W-:-:S04]  /*cda0*/  UMOV UR7, 0x14f00000 ;  /* 0x14f0000000077882 */ /* 0x000fc80000000000 */
[----:B------:R-:W-:-:S12]  /*cdb0*/  USHF.L.U32 UR11, UR11, 0x7, URZ ;  /* 0x000000070b0b7899 */ /* 0x000fd8000800063f */
.L_x_2338:
[----:B------:R-:W-:-:S13]  /*cdc0*/  @P0 ELECT P2, URZ, PT ;  /* 0x00000000003f082f */ /* 0x000fda0003840000 */
[----:B-----5:R-:W-:Y:S01]  /*cdd0*/  @P2 R2UR UR13, R2 ;  /* 0x00000000020d22ca */ /* 0x020fe200000e0000 */
[----:B------:R-:W-:Y:S01]  /*cde0*/  UMOV UR12, UR36 ;  /* 0x00000024000c7c82 */ /* 0x000fe20008000000 */
        /* <DEDUP_REMOVED lines=12> */
.L_x_2339:
[----:B------:R-:W-:-:S13]  /*ceb0*/  @P0 ELECT P2, URZ, PT ;  /* 0x00000000003f082f */ /* 0x000fda0003840000 */
[----:B------:R-:W-:Y:S01]  /*cec0*/  @P2 R2UR UR13, R2 ;  /* 0x00000000020d22ca */ /* 0x000fe200000e0000 */
[----:B------:R-:W-:Y:S01]  /*ced0*/  UMOV UR12, UR36 ;  /* 0x00000024000c7c82 */ /* 0x000fe20008000000 */
        /* <DEDUP_REMOVED lines=12> */
.L_x_2430:
[----:B------:R-:W-:Y:S05]  /*cfa0*/  BSYNC B1 ;  /* 0x0000000000017941 */ /* 0x000fea0003800000 */
.L_x_2340:
        /* <DEDUP_REMOVED lines=12> */
.L_x_2343:
[----:B------:R-:W-:Y:S05]  /*d070*/  BSYNC B1 ;  /* 0x0000000000017941 */ /* 0x000fea0003800000 */
.L_x_2342:
[----:B------:R-:W-:Y:S01]  /*d080*/  R2UR UR6, R12 ;  /* 0x000000000c0672ca */ /* 0x000fe200000e0000 */
[C-C-:B0-----:R-:W-:Y:S01]  /*d090*/  IMAD R3, R18.reuse, 0x8, R17.reuse ;  /* 0x0000000812037824 */ /* 0x141fe200078e0211 */
[----:B------:R-:W-:Y:S01]  /*d0a0*/  R2UR UR7, R13 ;  /* 0x000000000d0772ca */ /* 0x000fe200000e0000 */
[----:B------:R-:W-:Y:S01]  /*d0b0*/  IMAD R4, R18, 0x8000, R17 ;  /* 0x0000800012047824 */ /* 0x000fe200078e0211 */
[----:B------:R-:W-:Y:S01]  /*d0c0*/  R2UR UR10, R10 ;  /* 0x000000000a0a72ca */ /* 0x000fe200000e0000 */
[----:B------:R-:W-:Y:S01]  /*d0d0*/  UIADD3 UR4, UP0, UR44, 0x470, URZ ;  /* 0x000004702c047890 */ /* 0x000fe2000ff1e03f */
[----:B------:R-:W-:Y:S01]  /*d0e0*/  PLOP3.LUT P0, PT, PT, PT, PT, 0x80, 0x0 ;  /* 0x000000000000781c */ /* 0x000fe20003f0f070 */
[----:B------:R-:W-:Y:S02]  /*d0f0*/  IMAD.SHL.U32 R5, R19, 0x80, RZ ;  /* 0x0000008013057824 */ /* 0x000fe400078e00ff */
[----:B------:R-:W-:Y:S01]  /*d100*/  VIADD R3, R3, 0x28850 ;  /* 0x0002885003037836 */ /* 0x000fe20000000000 */
[----:B------:R-:W-:Y:S01]  /*d110*/  UIADD3.X UR5, URZ, UR45, URZ, UP0, !UPT ;  /* 0x0000002d3f057290 */ /* 0x000fe200087fe43f */
[----:B------:R-:W-:-:S11]  /*d120*/  VIADD R10, R4, 0x400 ;  /* 0x00000400040a7836 */ /* 0x000fd60000000000 */
.L_x_2344:
        /* <DEDUP_REMOVED lines=15> */
.L_x_2345:
        /* <DEDUP_REMOVED lines=10> */
[----:B------:R-:W-:Y:S02]  /*d2c0*/  IMAD.MOV.U32 R16, RZ, RZ, R2 ;  /* 0x000000ffff107224 */ /* 0x000fe400078e0002 */
[----:B------:R-:W-:-:S07]  /*d2d0*/  IMAD.MOV.U32 R19, RZ, RZ, R8 ;  /* 0x000000ffff137224 */ /* 0x000fce00078e0008 */
.L_x_2332:
[----:B------:R-:W-:Y:S05]  /*d2e0*/  BSYNC B0 ;  /* 0x0000000000007941 */ /* 0x000fea0003800000 */
.L_x_2331:
[----:B------:R0:W-:Y:S01]  /*d2f0*/  STL [R1+0x4], R9 ;  /* 0x0000040901007387 */ /* 0x0001e20000100800 */
[----:B------:R-:W-:Y:S01]  /*d300*/  UIADD3 UR4, UR39, -0x3, URZ ;  /* 0xfffffffd27047890 */ /* 0x000fe2000fffe03f */
[----:B------:R-:W-:-:S05]  /*d310*/  IMAD.MOV.U32 R18, RZ, RZ, R0 ;  /* 0x000000ffff127224 */ /* 0x000fca00078e0000 */
[----:B------:R-:W-:-:S07]  /*d320*/  IMAD.U32 R0, RZ, RZ, UR4 ;  /* 0x00000004ff007e24 */ /* 0x000fce000f8e00ff */
.L_x_2330:
[----:B------:R-:W-:Y:S01]  /*d330*/  ISETP.NE.AND P0, PT, R7, RZ, PT ;  /* 0x000000ff0700720c */ /* 0x000fe20003f05270 */
[----:B------:R-:W-:-:S12]  /*d340*/  BSSY B0, `(.L_x_2329) ;  /* 0x000012d000007945 */ /* 0x000fd80003800000 */
[----:B------:R-:W-:Y:S05]  /*d350*/  @!P0 BRA `(.L_x_2346) ;  /* 0x0000001000ac8947 */ /* 0x000fea0003800000 */
[----:B------:R-:W-:-:S07]  /*d360*/  IMAD.MOV.U32 R8, RZ, RZ, R16 ;  /* 0x000000ffff087224 */ /* 0x000fce00078e0010 */
.L_x_2377:
[----:B------:R-:W2:Y:S04]  /*d370*/  LDL R3, [R1+0xc] ;  /* 0x00000c0001037983 */ /* 0x000ea80000100800 */
[----:B------:R-:W3:Y:S01]  /*d380*/  LDL R2, [R1+0x4] ;  /* 0x0000040001027983 */ /* 0x000ee20000100800 */
[----:B------:R-:W-:Y:S01]  /*d390*/  VIADD R4, R18, 0x1 ;  /* 0x0000000112047836 */ /* 0x000fe20000000000 */
[----:B------:R-:W-:Y:S05]  /*d3a0*/  YIELD ;  /* 0x0000000000007946 */ /* 0x000fea0003800000 */
[----:B------:R-:W-:Y:S01]  /*d3b0*/  ISETP.NE.AND P0, PT, R4, 0x2, PT ;  /* 0x000000020400780c */ /* 0x000fe20003f05270 */
[----:B------:R-:W-:Y:S03]  /*d3c0*/  BSSY B1, `(.L_x_2347) ;  /* 0x000008e000017945 */ /* 0x000fe60003800000 */
[----:B------:R-:W-:-:S02]  /*d3d0*/  SEL R5, RZ, 0x1, P0 ;  /* 0x00000001ff057807 */ /* 0x000fc40000000000 */
[----:B------:R-:W-:Y:S02]  /*d3e0*/  SEL R4, R4, RZ, P0 ;  /* 0x000000ff04047207 */ /* 0x000fe40000000000 */
[----:B--2---:R-:W-:Y:S02]  /*d3f0*/  ISETP.NE.AND P1, PT, R3, RZ, PT ;  /* 0x000000ff0300720c */ /* 0x004fe40003f25270 */
[----:B---3--:R-:W-:-:S11]  /*d400*/  LOP3.LUT R5, R2, R5, RZ, 0x3c, !PT ;  /* 0x0000000502057212 */ /* 0x008fd600078e3cff */
[----:B-1----:R-:W-:Y:S05]  /*d410*/  @!P1 BRA `(.L_x_2348) ;  /* 0x0000000800209947 */ /* 0x002fea0003800000 */
[----:B------:R-:W2:Y:S01]  /*d420*/  LDL R2, [R1+0x10] ;  /* 0x0000100001027983 */ /* 0x000ea20000100800 */
[----:B------:R-:W-:Y:S01]  /*d430*/  IMAD.MOV.U32 R7, RZ, RZ, R0 ;  /* 0x000000ffff077224 */ /* 0x000fe200078e0000 */
[----:B--2---:R-:W-:-:S13]  /*d440*/  ISETP.NE.AND P1, PT, R2, RZ, PT ;  /* 0x000000ff0200720c */ /* 0x004fda0003f25270 */
[----:B------:R-:W-:Y:S05]  /*d450*/  @!P1 BRA `(.L_x_2349) ;  /* 0x0000000000509947 */ /* 0x000fea0003800000 */
[----:B------:R-:W2:Y:S01]  /*d460*/  LDL R10, [R1+0x8] ;  /* 0x00000800010a7983 */ /* 0x000ea20000100800 */
[----:B------:R-:W1:Y:S01]  /*d470*/  LDC R8, c[0x0][0x43c] ;  /* 0x00010f00ff087b82 */ /* 0x000e620000000800 */
[----:B------:R-:W-:Y:S02]  /*d480*/  ULDC.64 UR4, c[0x0][0x428] ;  /* 0x00010a0000047ab9 */ /* 0x000fe40000000a00 */
[----:B0-----:R-:W3:Y:S01]  /*d490*/  LDL R9, [R1] ;  /* 0x0000000001097983 */ /* 0x001ee20000100800 */
[----:B-1----:R-:W-:-:S13]  /*d4a0*/  ISETP.NE.AND P0, PT, R8, 0x1, PT ;  /* 0x000000010800780c */ /* 0x002fda0003f05270 */
        /* <DEDUP_REMOVED lines=15> */
.L_x_2349:
[----:B------:R-:W-:Y:S01]  /*d5a0*/  IMAD R3, R4, 0x8, R17 ;  /* 0x0000000804037824 */ /* 0x000fe200078e0211 */
[----:B------:R-:W-:Y:S01]  /*d5b0*/  SHF.L.U32 R2, R5, 0x1f, RZ ;  /* 0x0000001f05027819 */ /* 0x000fe200000006ff */
[----:B------:R-:W-:Y:S03]  /*d5c0*/  BSSY B2, `(.L_x_2350) ;  /* 0x0000003000027945 */ /* 0x000fe60003800000 */
[----:B------:R-:W2:Y:S02]  /*d5d0*/  SYNCS.PHASECHK.TRANS64.TRYWAIT P0, [R3+URZ+0x28840], R2 ;  /* 0x02884002030075a7 */ /* 0x000ea4000800017f */
[----:B--2---:R-:W-:Y:S05]  /*d5e0*/  @!P0 BRA `(.L_x_2351) ;  /* 0x00000028008c8947 */ /* 0x004fea0003800000 */
.L_x_2431:
[----:B------:R-:W-:Y:S05]  /*d5f0*/  BSYNC B2 ;  /* 0x0000000000027941 */ /* 0x000fea0003800000 */
.L_x_2350:
        /* <DEDUP_REMOVED lines=12> */
.L_x_2353:
[----:B------:R-:W-:Y:S05]  /*d6c0*/  BSYNC B2 ;  /* 0x0000000000027941 */ /* 0x000fea0003800000 */
.L_x_2352:
        /* <DEDUP_REMOVED lines=11> */
.L_x_2354:
        /* <DEDUP_REMOVED lines=16> */
.L_x_2355:
        /* <DEDUP_REMOVED lines=16> */
.L_x_2432:
[----:B------:R-:W-:Y:S05]  /*d980*/  BSYNC B2 ;  /* 0x0000000000027941 */ /* 0x000fea0003800000 */
.L_x_2356:
        /* <DEDUP_REMOVED lines=11> */
.L_x_2359:
[----:B------:R-:W-:Y:S05]  /*da40*/  BSYNC B2 ;  /* 0x0000000000027941 */ /* 0x000fea0003800000 */
.L_x_2358:
[----:B------:R-:W-:Y:S01]  /*da50*/  R2UR UR10, R12 ;  /* 0x000000000c0a72ca */ /* 0x000fe200000e0000 */
[----:B------:R-:W-:Y:S01]  /*da60*/  IMAD R18, R18, 0x8000, R17 ;  /* 0x0000800012127824 */ /* 0x000fe200078e0211 */
[----:B------:R-:W-:Y:S01]  /*da70*/  R2UR UR6, R10 ;  /* 0x000000000a0672ca */ /* 0x000fe200000e0000 */
[----:B------:R-:W-:Y:S01]  /*da80*/  UIADD3 UR4, UP0, UR44, 0x470, URZ ;  /* 0x000004702c047890 */ /* 0x000fe2000ff1e03f */
[----:B------:R-:W-:Y:S01]  /*da90*/  R2UR UR7, R11 ;  /* 0x000000000b0772ca */ /* 0x000fe200000e0000 */
[----:B0-----:R-:W-:Y:S01]  /*daa0*/  IMAD.SHL.U32 R3, R19, 0x80, RZ ;  /* 0x0000008013037824 */ /* 0x001fe200078e00ff */
[----:B------:R-:W-:Y:S01]  /*dab0*/  PLOP3.LUT P0, PT, PT, PT, PT, 0x80, 0x0 ;  /* 0x000000000000781c */ /* 0x000fe20003f0f070 */
[----:B------:R-:W-:Y:S01]  /*dac0*/  VIADD R2, R2, 0x50 ;  /* 0x0000005002027836 */ /* 0x000fe20000000000 */
[----:B------:R-:W-:Y:S01]  /*dad0*/  UIADD3.X UR5, URZ, UR45, URZ, UP0, !UPT ;  /* 0x0000002d3f057290 */ /* 0x000fe200087fe43f */
[----:B------:R-:W-:-:S11]  /*dae0*/  VIADD R9, R18, 0x400 ;  /* 0x0000040012097836 */ /* 0x000fd60000000000 */
.L_x_2360:
        /* <DEDUP_REMOVED lines=15> */
.L_x_2361:
        /* <DEDUP_REMOVED lines=12> */
.L_x_2348:
[----:B------:R-:W-:Y:S05]  /*dca0*/  BSYNC B1 ;  /* 0x0000000000017941 */ /* 0x000fea0003800000 */
.L_x_2347:
[----:B------:R-:W2:Y:S01]  /*dcb0*/  LDL R2, [R1+0xc] ;  /* 0x00000c0001027983 */ /* 0x000ea20000100800 */
[----:B------:R-:W-:Y:S01]  /*dcc0*/  VIADD R18, R4, 0x1 ;  /* 0x0000000104127836 */ /* 0x000fe20000000000 */
[----:B------:R-:W-:Y:S04]  /*dcd0*/  BSSY B1, `(.L_x_2362) ;  /* 0x0000090000017945 */ /* 0x000fe80003800000 */
[----:B------:R-:W-:-:S04]  /*dce0*/  ISETP.NE.AND P0, PT, R18, 0x2, PT ;  /* 0x000000021200780c */ /* 0x000fc80003f05270 */
[----:B------:R-:W-:Y:S02]  /*dcf0*/  SEL R18, R18, RZ, P0 ;  /* 0x000000ff12127207 */ /* 0x000fe40000000000 */
[----:B--2---:R-:W-:Y:S02]  /*dd00*/  ISETP.NE.AND P1, PT, R2, RZ, PT ;  /* 0x000000ff0200720c */ /* 0x004fe40003f25270 */
[----:B------:R-:W-:-:S04]  /*dd10*/  SEL R2, RZ, 0x1, P0 ;  /* 0x00000001ff027807 */ /* 0x000fc80000000000 */
[----:B------:R-:W-:-:S05]  /*dd20*/  LOP3.LUT R10, R5, R2, RZ, 0x3c, !PT ;  /* 0x00000002050a7212 */ /* 0x000fca00078e3cff */
[----:B------:R1:W-:Y:S02]  /*dd30*/  STL [R1+0x4], R10 ;  /* 0x0000040a01007387 */ /* 0x0003e40000100800 */
[----:B------:R-:W-:Y:S05]  /*dd40*/  @!P1 BRA `(.L_x_2363) ;  /* 0x0000000800209947 */ /* 0x000fea0003800000 */
[----:B------:R-:W2:Y:S01]  /*dd50*/  LDL R3, [R1+0x10] ;  /* 0x0000100001037983 */ /* 0x000ea20000100800 */
[----:B------:R-:W-:Y:S01]  /*dd60*/  VIADD R7, R0, 0xffffffff ;  /* 0xffffffff00077836 */ /* 0x000fe20000000000 */
[----:B--2---:R-:W-:-:S13]  /*dd70*/  ISETP.NE.AND P1, PT, R3, RZ, PT ;  /* 0x000000ff0300720c */ /* 0x004fda0003f25270 */
[----:B------:R-:W-:Y:S05]  /*dd80*/  @!P1 BRA `(.L_x_2364) ;  /* 0x0000000000509947 */ /* 0x000fea0003800000 */
[----:B------:R-:W2:Y:S01]  /*dd90*/  LDL R12, [R1+0x8] ;  /* 0x00000800010c7983 */ /* 0x000ea20000100800 */
[----:B0-----:R-:W0:Y:S01]  /*dda0*/  LDC R9, c[0x0][0x43c] ;  /* 0x00010f00ff097b82 */ /* 0x001e220000000800 */
[----:B------:R-:W-:Y:S02]  /*ddb0*/  ULDC.64 UR4, c[0x0][0x428] ;  /* 0x00010a0000047ab9 */ /* 0x000fe40000000a00 */
[----:B------:R-:W3:Y:S01]  /*ddc0*/  LDL R11, [R1] ;  /* 0x00000000010b7983 */ /* 0x000ee20000100800 */
        /* <DEDUP_REMOVED lines=16> */
.L_x_2364:
[----:B------:R-:W-:Y:S01]  /*ded0*/  IMAD R2, R18, 0x8, R17 ;  /* 0x0000000812027824 */ /* 0x000fe200078e0211 */
[----:B------:R-:W-:Y:S01]  /*dee0*/  SHF.L.U32 R3, R10, 0x1f, RZ ;  /* 0x0000001f0a037819 */ /* 0x000fe200000006ff */
[----:B------:R-:W-:Y:S03]  /*def0*/  BSSY B2, `(.L_x_2365) ;  /* 0x0000003000027945 */ /* 0x000fe60003800000 */
[----:B------:R-:W3:Y:S02]  /*df00*/  SYNCS.PHASECHK.TRANS64.TRYWAIT P0, [R2+URZ+0x28840], R3 ;  /* 0x02884003020075a7 */ /* 0x000ee4000800017f */
[----:B---3--:R-:W-:Y:S05]  /*df10*/  @!P0 BRA `(.L_x_2366) ;  /* 0x0000002000688947 */ /* 0x008fea0003800000 */
.L_x_2433:
[----:B------:R-:W-:Y:S05]  /*df20*/  BSYNC B2 ;  /* 0x0000000000027941 */ /* 0x000fea0003800000 */
.L_x_2365:
        /* <DEDUP_REMOVED lines=12> */
.L_x_2368:
[----:B------:R-:W-:Y:S05]  /*dff0*/  BSYNC B2 ;  /* 0x0000000000027941 */ /* 0x000fea0003800000 */
.L_x_2367:
[----:B------:R-:W-:Y:S01]  /*e000*/  IMAD.MOV.U32 R12, RZ, RZ, RZ ;  /* 0x000000ffff0c7224 */ /* 0x000fe200078e00ff */
[----:B------:R-:W-:Y:S01]  /*e010*/  UIADD3 UR4, UP0, UR44, 0x370, URZ ;  /* 0x000003702c047890 */ /* 0x000fe2000ff1e03f */
[C---:B---3--:R-:W-:Y:S01]  /*e020*/  IMAD R3, R18.reuse, 0x8, R6 ;  /* 0x0000000812037824 */ /* 0x048fe200078e0206 */
[----:B------:R-:W-:Y:S01]  /*e030*/  PLOP3.LUT P0, PT, PT, PT, PT, 0x80, 0x0 ;  /* 0x000000000000781c */ /* 0x000fe20003f0f070 */
[----:B------:R-:W-:Y:S01]  /*e040*/  IMAD R2, R18, 0x8000, R17 ;  /* 0x0000800012027824 */ /* 0x000fe200078e0211 */
[----:B------:R-:W-:Y:S01]  /*e050*/  R2UR UR10, R12 ;  /* 0x000000000c0a72ca */ /* 0x000fe200000e0000 */
[----:B------:R-:W-:Y:S01]  /*e060*/  VIADD R3, R3, 0x30 ;  /* 0x0000003003037836 */ /* 0x000fe20000000000 */
[----:B------:R-:W-:Y:S01]  /*e070*/  UIADD3.X UR5, URZ, UR45, URZ, UP0, !UPT ;  /* 0x0000002d3f057290 */ /* 0x000fe200087fe43f */
[----:B------:R-:W-:Y:S01]  /*e080*/  IMAD.SHL.U32 R9, R7, 0x80, RZ ;  /* 0x0000008007097824 */ /* 0x000fe200078e00ff */
[----:B------:R-:W-:Y:S01]  /*e090*/  UMOV UR6, 0x0 ;  /* 0x0000000000067882 */ /* 0x000fe20000000000 */
[----:B-1----:R-:W-:Y:S01]  /*e0a0*/  VIADD R10, R2, 0x18400 ;  /* 0x00018400020a7836 */ /* 0x002fe20000000000 */
[----:B------:R-:W-:-:S09]  /*e0b0*/  UMOV UR7, 0x14f00000 ;  /* 0x14f0000000077882 */ /* 0x000fd20000000000 */
.L_x_2369:
        /* <DEDUP_REMOVED lines=16> */
.L_x_2370:
        /* <DEDUP_REMOVED lines=15> */
.L_x_2434:
[----:B------:R-:W-:Y:S05]  /*e2b0*/  BSYNC B2 ;  /* 0x0000000000027941 */ /* 0x000fea0003800000 */
.L_x_2371:
        /* <DEDUP_REMOVED lines=11> */
.L_x_2374:
[----:B------:R-:W-:Y:S05]  /*e370*/  BSYNC B2 ;  /* 0x0000000000027941 */ /* 0x000fea0003800000 */
.L_x_2373:
[----:B------:R-:W-:Y:S01]  /*e380*/  R2UR UR10, R12 ;  /* 0x000000000c0a72ca */ /* 0x000fe200000e0000 */
[----:B------:R-:W-:Y:S01]  /*e390*/  IMAD R4, R4, 0x8000, R17 ;  /* 0x0000800004047824 */ /* 0x000fe200078e0211 */
[----:B------:R-:W-:Y:S01]  /*e3a0*/  R2UR UR6, R10 ;  /* 0x000000000a0672ca */ /* 0x000fe200000e0000 */
[----:B------:R-:W-:Y:S01]  /*e3b0*/  UIADD3 UR4, UP0, UR44, 0x470, URZ ;  /* 0x000004702c047890 */ /* 0x000fe2000ff1e03f */
[----:B------:R-:W-:Y:S01]  /*e3c0*/  R2UR UR7, R11 ;  /* 0x000000000b0772ca */ /* 0x000fe200000e0000 */
[----:B------:R-:W-:Y:S01]  /*e3d0*/  IMAD.SHL.U32 R3, R19, 0x80, RZ ;  /* 0x0000008013037824 */ /* 0x000fe200078e00ff */
[----:B------:R-:W-:Y:S01]  /*e3e0*/  PLOP3.LUT P0, PT, PT, PT, PT, 0x80, 0x0 ;  /* 0x000000000000781c */ /* 0x000fe20003f0f070 */
[----:B0-----:R-:W-:Y:S01]  /*e3f0*/  VIADD R2, R2, 0x50 ;  /* 0x0000005002027836 */ /* 0x001fe20000000000 */
[----:B------:R-:W-:Y:S01]  /*e400*/  UIADD3.X UR5, URZ, UR45, URZ, UP0, !UPT ;  /* 0x0000002d3f057290 */ /* 0x000fe200087fe43f */
[----:B------:R-:W-:-:S11]  /*e410*/  VIADD R5, R4, 0x400 ;  /* 0x0000040004057836 */ /* 0x000fd60000000000 */
.L_x_2375:
        /* <DEDUP_REMOVED lines=15> */
.L_x_2376:
        /* <DEDUP_REMOVED lines=12> */
.L_x_2363:
[----:B------:R-:W-:Y:S05]  /*e5d0*/  BSYNC B1 ;  /* 0x0000000000017941 */ /* 0x000fea0003800000 */
.L_x_2362:
[C---:B------:R-:W-:Y:S01]  /*e5e0*/  ISETP.GT.AND P0, PT, R0.reuse, 0x1, PT ;  /* 0x000000010000780c */ /* 0x040fe20003f04270 */
[----:B------:R-:W-:-:S12]  /*e5f0*/  VIADD R0, R0, 0xfffffffe ;  /* 0xfffffffe00007836 */ /* 0x000fd80000000000 */
[----:B------:R-:W-:Y:S05]  /*e600*/  @P0 BRA `(.L_x_2377) ;  /* 0xffffffec00580947 */ /* 0x000fea000383ffff */
.L_x_2346:
[----:B------:R-:W-:Y:S05]  /*e610*/  BSYNC B0 ;  /* 0x0000000000007941 */ /* 0x000fea0003800000 */
.L_x_2329:
[----:B0-----:R-:W0:Y:S01]  /*e620*/  S2R R0, SR_TID.X ;  /* 0x0000000000007919 */ /* 0x001e220000002100 */
[----:B------:R-:W-:Y:S01]  /*e630*/  BSSY B0, `(.L_x_2378) ;  /* 0x0000011000007945 */ /* 0x000fe20003800000 */
[----:B0-----:R-:W-:-:S04]  /*e640*/  LOP3.LUT R6, R0, 0x7f, RZ, 0xc0, !PT ;  /* 0x0000007f00067812 */ /* 0x001fc800078ec0ff */
[----:B------:R-:W-:-:S13]  /*e650*/  ISETP.NE.AND P1, PT, R6, RZ, PT ;  /* 0x000000ff0600720c */ /* 0x000fda0003f25270 */
[----:B------:R-:W-:Y:S05]  /*e660*/  @P1 BRA `(.L_x_2379) ;  /* 0x0000000000341947 */ /* 0x000fea0003800000 */
[----:B------:R-:W0:Y:S01]  /*e670*/  S2R R5, SR_LANEID ;  /* 0x0000000000057919 */ /* 0x000e220000000000 */
[----:B------:R-:W-:Y:S01]  /*e680*/  VOTEU.ANY UR4, UPT, PT ;  /* 0x0000000000047886 */ /* 0x000fe200038e0100 */
[----:B------:R-:W2:Y:S01]  /*e690*/  LDC.64 R2, c[0x0][0xc80] ;  /* 0x00032000ff027b82 */ /* 0x000ea20000000a00 */
[----:B------:R-:W0:Y:S02]  /*e6a0*/  FLO.U32 R0, UR4 ;  /* 0x0000000400007d00 */ /* 0x000e2400080e0000 */
[----:B0-----:R-:W-:-:S06]  /*e6b0*/  ISETP.EQ.U32.AND P0, PT, R0, R5, PT ;  /* 0x000000050000720c */ /* 0x001fcc0003f02070 */
[----:B------:R-:W2:Y:S07]  /*e6c0*/  POPC R5, UR4 ;  /* 0x0000000400057d09 */ /* 0x000eae0008000000 */
[----:B--2---:R-:W2:Y:S01]  /*e6d0*/  @P0 ATOMG.E.ADD.STRONG.GPU PT, R3, desc[UR46][R2.64], R5 ;  /* 0x00000005020309a8 */ /* 0x004ea200081ee1ee */
[----:B------:R-:W0:Y:S02]  /*e6e0*/  S2R R4, SR_LTMASK ;  /* 0x0000000000047919 */ /* 0x000e240000003900 */
[----:B0-----:R-:W-:-:S04]  /*e6f0*/  LOP3.LUT R4, R4, UR4, RZ, 0xc0, !PT ;  /* 0x0000000404047c12 */ /* 0x001fc8000f8ec0ff */
[----:B------:R-:W0:Y:S01]  /*e700*/  POPC R7, R4 ;  /* 0x0000000400077309 */ /* 0x000e220000000000 */
[----:B--2---:R-:W0:Y:S02]  /*e710*/  SHFL.IDX PT, R0, R3, R0, 0x1f ;  /* 0x00001f0003007589 */ /* 0x004e2400000e0000 */
[----:B0-----:R-:W-:-:S05]  /*e720*/  IADD3 R0, R0, UR41, R7 ;  /* 0x0000002900007c10 */ /* 0x001fca000fffe007 */
[----:B------:R0:W-:Y:S02]  /*e730*/  STL [R1+0x18], R0 ;  /* 0x0000180001007387 */ /* 0x0001e40000100800 */
.L_x_2379:
[----:B------:R-:W-:Y:S05]  /*e740*/  BSYNC B0 ;  /* 0x0000000000007941 */ /* 0x000fea0003800000 */
.L_x_2378:
[----:B0-----:R-:W2:Y:S01]  /*e750*/  LDL.LU R0, [R1+0xc] ;  /* 0x00000c0001007983 */ /* 0x001ea20000300800 */
[----:B------:R-:W-:Y:S01]  /*e760*/  BSSY B0, `(.L_x_2380) ;  /* 0x0000038000007945 */ /* 0x000fe20003800000 */
[----:B--2---:R-:W-:-:S13]  /*e770*/  ISETP.NE.AND P0, PT, R0, RZ, PT ;  /* 0x000000ff0000720c */ /* 0x004fda0003f05270 */
[----:B------:R-:W-:Y:S05]  /*e780*/  @!P0 BRA `(.L_x_2381) ;  /* 0x0000000000d48947 */ /* 0x000fea0003800000 */
[----:B------:R-:W2:Y:S01]  /*e790*/  LDL R0, [R1+0x4] ;  /* 0x0000040001007983 */ /* 0x000ea20000100800 */
[----:B------:R-:W-:Y:S01]  /*e7a0*/  IMAD R3, R18, 0x8, R17 ;  /* 0x0000000812037824 */ /* 0x000fe200078e0211 */
[----:B------:R-:W-:Y:S01]  /*e7b0*/  BSSY B1, `(.L_x_2382) ;  /* 0x0000005000017945 */ /* 0x000fe20003800000 */
[----:B------:R-:W-:Y:S02]  /*e7c0*/  ISETP.NE.AND P2, PT, R6, RZ, PT ;  /* 0x000000ff0600720c */ /* 0x000fe40003f45270 */
[----:B--2---:R-:W-:-:S04]  /*e7d0*/  SHF.L.U32 R0, R0, 0x1f, RZ ;  /* 0x0000001f00007819 */ /* 0x004fc800000006ff */
[----:B------:R-:W0:Y:S02]  /*e7e0*/  SYNCS.PHASECHK.TRANS64.TRYWAIT P0, [R3+URZ+0x28860], R0 ;  /* 0x02886000030075a7 */ /* 0x000e24000800017f */
[----:B0-----:R-:W-:Y:S05]  /*e7f0*/  @!P0 BRA `(.L_x_2383) ;  /* 0x0000001800588947 */ /* 0x001fea0003800000 */
.L_x_2435:
[----:B------:R-:W-:Y:S05]  /*e800*/  BSYNC B1 ;  /* 0x0000000000017941 */ /* 0x000fea0003800000 */
.L_x_2382:
[----:B------:R-:W-:Y:S04]  /*e810*/  BSSY B1, `(.L_x_2384) ;  /* 0x0000009000017945 */ /* 0x000fe80003800000 */
[----:B------:R-:W-:Y:S05]  /*e820*/  @P2 BRA `(.L_x_2385) ;  /* 0x00000000001c2947 */ /* 0x000fea0003800000 */
[----:B------:R-:W2:Y:S01]  /*e830*/  S2R R2, SR_TID.X ;  /* 0x0000000000027919 */ /* 0x000ea20000002100 */
[----:B0-----:R-:W-:-:S04]  /*e840*/  IMAD.MOV.U32 R0, RZ, RZ, 0x8000 ;  /* 0x00008000ff007424 */ /* 0x001fc800078e00ff */
[----:B------:R3:W-:Y:S01]  /*e850*/  SYNCS.ARRIVE.TRANS64 RZ, [R3+URZ+0x28850], R0 ;  /* 0x0288500003ff79a7 */ /* 0x0007e2000800003f */
[----:B--2---:R-:W-:-:S04]  /*e860*/  LOP3.LUT R2, R2, 0x1f, RZ, 0xc0, !PT ;  /* 0x0000001f02027812 */ /* 0x004fc800078ec0ff */
[----:B------:R-:W-:-:S13]  /*e870*/  ISETP.NE.AND P0, PT, R2, RZ, PT ;  /* 0x000000ff0200720c */ /* 0x000fda0003f05270 */
[----:B---3--:R-:W-:Y:S05]  /*e880*/  @!P0 BRA `(.L_x_2385) ;  /* 0x0000000000048947 */ /* 0x008fea0003800000 */
[----:B------:R-:W-:Y:S01]  /*e890*/  BPT.TRAP 0x1 ;  /* 0x000000040000795c */ /* 0x000fe20000300000 */
.L_x_2385:
[----:B------:R-:W-:Y:S05]  /*e8a0*/  BSYNC B1 ;  /* 0x0000000000017941 */ /* 0x000fea0003800000 */
.L_x_2384:
[----:B0-----:R-:W-:Y:S01]  /*e8b0*/  IMAD R0, R18, 0x8000, R17 ;  /* 0x0000800012007824 */ /* 0x001fe200078e0211 */
[----:B------:R-:W-:Y:S01]  /*e8c0*/  UIADD3 UR4, UP0, UR44, 0x470, URZ ;  /* 0x000004702c047890 */ /* 0x000fe2000ff1e03f */
[----:B------:R-:W-:Y:S01]  /*e8d0*/  VIADD R2, R3, 0x28850 ;  /* 0x0002885003027836 */ /* 0x000fe20000000000 */
[----:B------:R-:W-:Y:S01]  /*e8e0*/  PLOP3.LUT P0, PT, PT, PT, PT, 0x80, 0x0 ;  /* 0x000000000000781c */ /* 0x000fe20003f0f070 */
[----:B------:R-:W-:Y:S01]  /*e8f0*/  IMAD.SHL.U32 R19, R19, 0x80, RZ ;  /* 0x0000008013137824 */ /* 0x000fe200078e00ff */
[----:B------:R-:W-:Y:S01]  /*e900*/  UIADD3.X UR5, URZ, UR45, URZ, UP0, !UPT ;  /* 0x0000002d3f057290 */ /* 0x000fe200087fe43f */
[----:B------:R-:W-:Y:S01]  /*e910*/  VIADD R3, R0, 0x400 ;  /* 0x0000040000037836 */ /* 0x000fe20000000000 */
[----:B------:R-:W-:Y:S01]  /*e920*/  UMOV UR6, 0x0 ;  /* 0x0000000000067882 */ /* 0x000fe20000000000 */
[----:B------:R-:W-:Y:S01]  /*e930*/  UMOV UR7, 0x14f00000 ;  /* 0x14f0000000077882 */ /* 0x000fe20000000000 */
[----:B------:R-:W-:-:S08]  /*e940*/  UMOV UR10, URZ ;  /* 0x0000003f000a7c82 */ /* 0x000fd00008000000 */
.L_x_2386:
        /* <DEDUP_REMOVED lines=15> */
.L_x_2387:
        /* <DEDUP_REMOVED lines=10> */
.L_x_2381:
[----:B------:R-:W-:Y:S05]  /*eae0*/  BSYNC B0 ;  /* 0x0000000000007941 */ /* 0x000fea0003800000 */
.L_x_2380:
[----:B------:R-:W2:Y:S01]  /*eaf0*/  LDL.LU R3, [R1+0x4] ;  /* 0x0000040001037983 */ /* 0x000ea20000300800 */
[----:B------:R-:W-:-:S05]  /*eb00*/  VIADD R18, R18, 0x1 ;  /* 0x0000000112127836 */ /* 0x000fca0000000000 */
[----:B------:R-:W-:-:S04]  /*eb10*/  ISETP.NE.AND P0, PT, R18, 0x2, PT ;  /* 0x000000021200780c */ /* 0x000fc80003f05270 */
[----:B------:R-:W-:Y:S02]  /*eb20*/  SEL R0, RZ, 0x1, P0 ;  /* 0x00000001ff007807 */ /* 0x000fe40000000000 */
[----:B------:R-:W-:Y:S02]  /*eb30*/  SEL R18, R18, RZ, P0 ;  /* 0x000000ff12127207 */ /* 0x000fe40000000000 */
[----:B--2---:R-:W-:-:S05]  /*eb40*/  LOP3.LUT R3, R3, R0, RZ, 0x3c, !PT ;  /* 0x0000000003037212 */ /* 0x004fca00078e3cff */
[----:B------:R0:W-:Y:S02]  /*eb50*/  STL [R1+0x4], R3 ;  /* 0x0000040301007387 */ /* 0x0001e40000100800 */
.L_x_2309:
[----:B------:R-:W-:Y:S05]  /*eb60*/  BSYNC B7 ;  /* 0x0000000000077941 */ /* 0x000fea0003800000 */
.L_x_2307:
[----:B--2---:R-:W2:Y:S04]  /*eb70*/  LDL R0, [R1+0x20] ;  /* 0x0000200001007983 */ /* 0x004ea80000100800 */
[----:B0-----:R0:W5:Y:S01]  /*eb80*/  LDL R2, [R1+0x18] ;  /* 0x0000180001027983 */ /* 0x0011620000100800 */
[----:B--2---:R-:W-:-:S13]  /*eb90*/  ISETP.NE.AND P0, PT, R0, RZ, PT ;  /* 0x000000ff0000720c */ /* 0x004fda0003f05270 */
        /* <DEDUP_REMOVED lines=11> */
.L_x_2388:
[----:B------:R-:W-:-:S03]  /*ec50*/  UMOV UR4, 0xffffffff ;  /* 0xffffffff00047882 */ /* 0x000fc60000000000 */
[----:B------:R-:W-:Y:S05]  /*ec60*/  BRA.DIV UR4, `(.L_x_2390) ;  /* 0x0000001604507947 */ /* 0x000fea000b800000 */
[----:B-----5:R0:W2:Y:S02]  /*ec70*/  SHFL.IDX PT, R14, R2, RZ, 0x1f ;  /* 0x00001fff020e7589 */ /* 0x0200a400000e0000 */
.L_x_2438:
[----:B------:R-:W3:Y:S01]  /*ec80*/  @!P1 S2R R3, SR_CgaCtaId ;  /* 0x0000000000039919 */ /* 0x000ee20000008800 */
[----:B------:R-:W-:Y:S05]  /*ec90*/  WARPSYNC.ALL ;  /* 0x0000000000007948 */ /* 0x000fea0003800000 */
[----:B------:R-:W-:Y:S01]  /*eca0*/  BAR.SYNC.DEFER_BLOCKING 0x4, 0x180 ;  /* 0x0106000000007b1d */ /* 0x000fe20000010000 */
[----:B------:R-:W-:-:S05]  /*ecb0*/  @!P1 MOV R0, 0x400 ;  /* 0x0000040000009802 */ /* 0x000fca0000000f00 */
[----:B--2---:R2:W-:Y:S01]  /*ecc0*/  STL [R1+0x18], R14 ;  /* 0x0000180e01007387 */ /* 0x0045e20000100800 */
[----:B---3--:R-:W-:-:S05]  /*ecd0*/  @!P1 LEA R17, R3, R0, 0x18 ;  /* 0x0000000003119211 */ /* 0x008fca00078ec0ff */
[----:B------:R2:W-:Y:S01]  /*ece0*/  @!P1 STS [R17+0x288d0], R2 ;  /* 0x0288d00211009388 */ /* 0x0005e20000000800 */
[----:B------:R-:W-:Y:S06]  /*ecf0*/  BAR.ARV 0x5, 0x180 ;  /* 0x0146000000007b1d */ /* 0x000fec0000002000 */
.L_x_2389:
[----:B------:R-:W3:Y:S01]  /*ed00*/  LDL R0, [R1+0x18] ;  /* 0x0000180001007983 */ /* 0x000ee20000100800 */
[----:B------:R-:W-:Y:S02]  /*ed10*/  ULDC UR4, c[0x0][0xc38] ;  /* 0x00030e0000047ab9 */ /* 0x000fe40000000800 */
[----:B---3--:R-:W-:-:S13]  /*ed20*/  ISETP.GE.AND P0, PT, R0, UR4, PT ;  /* 0x0000000400007c0c */ /* 0x008fda000bf06270 */
[----:B------:R-:W-:Y:S05]  /*ed30*/  @!P0 BRA `(.L_x_2391) ;  /* 0xffffffc000248947 */ /* 0x000fea000383ffff */
.L_x_2304:
[----:B-1----:R-:W3:Y:S01]  /*ed40*/  LDL.LU R0, [R1+0x1c] ;  /* 0x00001c0001007983 */ /* 0x002ee20000300800 */
[----:B------:R-:W-:Y:S01]  /*ed50*/  BSSY B0, `(.L_x_2392) ;  /* 0x000000b000007945 */ /* 0x000fe20003800000 */
[----:B------:R-:W1:Y:S01]  /*ed60*/  S2R R5, SR_CgaCtaId ;  /* 0x0000000000057919 */ /* 0x000e620000008800 */
[----:B---3--:R-:W-:-:S05]  /*ed70*/  VIADD R0, R0, 0x1 ;  /* 0x0000000100007836 */ /* 0x008fca0000000000 */
[----:B0-2---:R-:W-:-:S04]  /*ed80*/  LEA.HI R2, R0, R0, RZ, 0x1 ;  /* 0x0000000000027211 */ /* 0x005fc800078f08ff */
[----:B------:R-:W-:-:S05]  /*ed90*/  LOP3.LUT R3, R2, 0xfffffffe, RZ, 0xc0, !PT ;  /* 0xfffffffe02037812 */ /* 0x000fca00078ec0ff */
[----:B------:R-:W-:Y:S01]  /*eda0*/  IMAD.IADD R3, R0, 0x1, -R3 ;  /* 0x0000000100037824 */ /* 0x000fe200078e0a03 */
[----:B------:R-:W-:-:S04]  /*edb0*/  MOV R0, 0x400 ;  /* 0x0000040000007802 */ /* 0x000fc80000000f00 */
[----:B-1----:R-:W-:Y:S02]  /*edc0*/  LEA R0, R5, R0, 0x18 ;  /* 0x0000000005007211 */ /* 0x002fe400078ec0ff */
[----:B------:R-:W-:-:S04]  /*edd0*/  SHF.L.U32 R3, R3, 0x1f, RZ ;  /* 0x0000001f03037819 */ /* 0x000fc800000006ff */
[----:B------:R-:W0:Y:S02]  /*ede0*/  SYNCS.PHASECHK.TRANS64.TRYWAIT P0, [R0+URZ+0x28820], R3 ;  /* 0x02882003000075a7 */ /* 0x000e24000800017f */
[----:B0-----:R-:W-:Y:S05]  /*edf0*/  @!P0 BRA `(.L_x_2393) ;  /* 0x0000001400148947 */ /* 0x001fea0003800000 */
.L_x_2439:
[----:B------:R-:W-:Y:S05]  /*ee00*/  BSYNC B0 ;  /* 0x0000000000007941 */ /* 0x000fea0003800000 */
.L_x_2392:
[----:B------:R-:W-:-:S03]  /*ee10*/  UMOV UR4, 0xffffffff ;  /* 0xffffffff00047882 */ /* 0x000fc60000000000 */
[----:B------:R-:W-:Y:S05]  /*ee20*/  BRA.DIV UR4, `(.L_x_2394) ;  /* 0x00000016041c7947 */ /* 0x000fea000b800000 */
[----:B------:R-:W1:Y:S02]  /*ee30*/  S2R R2, SR_TID.X ;  /* 0x0000000000027919 */ /* 0x000e640000002100 */
[----:B-1----:R-:W-:-:S04]  /*ee40*/  SHF.R.U32.HI R2, RZ, 0x5, R2 ;  /* 0x00000005ff027819 */ /* 0x002fc80000011602 */
[----:B------:R-:W-:-:S05]  /*ee50*/  LOP3.LUT R2, R2, 0x3, RZ, 0xc0, !PT ;  /* 0x0000000302027812 */ /* 0x000fca00078ec0ff */
[----:B------:R1:W2:Y:S02]  /*ee60*/  SHFL.IDX PT, R14, R2, RZ, 0x1f ;  /* 0x00001fff020e7589 */ /* 0x0002a400000e0000 */
.L_x_2442:
[----:B--2---:R-:W-:Y:S01]  /*ee70*/  ISETP.NE.AND P0, PT, R14, RZ, PT ;  /* 0x000000ff0e00720c */ /* 0x004fe20003f05270 */
[----:B------:R-:W-:-:S12]  /*ee80*/  BSSY B0, `(.L_x_2395) ;  /* 0x0000025000007945 */ /* 0x000fd80003800000 */
[----:B------:R-:W-:Y:S05]  /*ee90*/  @P0 BRA `(.L_x_2396) ;  /* 0x00000000008c0947 */ /* 0x000fea0003800000 */
[----:B------:R-:W-:-:S03]  /*eea0*/  UMOV UR4, 0xffffffff ;  /* 0xffffffff00047882 */ /* 0x000fc60000000000 */
[----:B------:R-:W-:Y:S05]  /*eeb0*/  BRA.DIV UR4, `(.L_x_2397) ;  /* 0x00000016042c7947 */ /* 0x000fea000b800000 */
[----:B------:R-:W-:-:S13]  /*eec0*/  ELECT P6, URZ, PT ;  /* 0x00000000003f782f */ /* 0x000fda00038c0000 */
.L_x_2445:
[----:B------:R-:W-:Y:S05]  /*eed0*/  @!P6 BRA `(.L_x_2396) ;  /* 0x00000000007ce947 */ /* 0x000fea0003800000 */
[----:B------:R-:W-:-:S06]  /*eee0*/  ULOP3.LUT UR4, UR38, 0x2, URZ, 0xfc, !UPT ;  /* 0x0000000226047892 */ /* 0x000fcc000f8efc3f */
[----:B-1----:R-:W-:-:S05]  /*eef0*/  IMAD.U32 R2, RZ, RZ, UR4 ;  /* 0x00000004ff027e24 */ /* 0x002fca000f8e00ff */
[----:B------:R-:W-:-:S13]  /*ef00*/  ISETP.NE.AND P2, PT, R2, 0x3, PT ;  /* 0x000000030200780c */ /* 0x000fda0003f45270 */
[----:B------:R-:W-:Y:S05]  /*ef10*/  @!P2 BRA `(.L_x_2398) ;  /* 0x000000000004a947 */ /* 0x000fea0003800000 */
[----:B------:R-:W-:Y:S01]  /*ef20*/  BPT.TRAP 0x1 ;  /* 0x000000040000795c */ /* 0x000fe20000300000 */
.L_x_2398:
        /* <DEDUP_REMOVED lines=13> */
.L_x_2446:
[----:B------:R-:W1:Y:S02]  /*f000*/  SYNCS.PHASECHK.TRANS64.TRYWAIT P0, [R3+URZ], R2 ;  /* 0x00000002030075a7 */ /* 0x000e64000800017f */
[----:B-1----:R-:W-:Y:S05]  /*f010*/  @!P0 BRA `(.L_x_2400) ;  /* 0x0000001400088947 */ /* 0x002fea0003800000 */
.L_x_2447:
[----:B------:R-:W-:Y:S05]  /*f020*/  @!P2 BRA `(.L_x_2401) ;  /* 0x000000000004a947 */ /* 0x000fea0003800000 */
[----:B------:R-:W-:Y:S01]  /*f030*/  BPT.TRAP 0x1 ;  /* 0x000000040000795c */ /* 0x000fe20000300000 */
.L_x_2401:
[----:B-1----:R-:W-:-:S04]  /*f040*/  VIADD R3, R0, 0x28860 ;  /* 0x0002886000037836 */ /* 0x002fc80000000000 */
[----:B------:R-:W-:-:S04]  /*f050*/  IMAD R18, R18, 0x8, R3 ;  /* 0x0000000812127824 */ /* 0x000fc800078e0203 */
[----:B------:R-:W1:Y:S02]  /*f060*/  SYNCS.PHASECHK.TRANS64.TRYWAIT P0, [R18+URZ], R5 ;  /* 0x00000005120075a7 */ /* 0x000e64000800017f */
[----:B-1----:R-:W-:Y:S05]  /*f070*/  @!P0 BRA `(.L_x_2402) ;  /* 0x0000001400048947 */ /* 0x002fea0003800000 */
.L_x_2448:
[----:B------:R-:W-:-:S07]  /*f080*/  IMAD R3, R4, 0x8, R3 ;  /* 0x0000000804037824 */ /* 0x000fce00078e0203 */
.L_x_2403:
[----:B--2---:R2:W3:Y:S02]  /*f090*/  SYNCS.PHASECHK.TRANS64.TRYWAIT P0, [R3+URZ], R2 ;  /* 0x00000002030075a7 */ /* 0x0044e4000800017f */
[----:B---3--:R-:W-:Y:S05]  /*f0a0*/  @!P0 NANOSLEEP.SYNCS 0x989680 ;  /* 0x009896800000895d */ /* 0x008fea0003900000 */
[----:B------:R-:W3:Y:S02]  /*f0b0*/  @!P0 SYNCS.PHASECHK.TRANS64 P0, [R3+URZ], R2 ;  /* 0x00000002030085a7 */ /* 0x000ee4000800007f */
[----:B---3--:R-:W-:Y:S05]  /*f0c0*/  @!P0 BRA `(.L_x_2403) ;  /* 0xfffffffc00f08947 */ /* 0x008fea000383ffff */
.L_x_2396:
[----:B------:R-:W-:Y:S05]  /*f0d0*/  BSYNC B0 ;  /* 0x0000000000007941 */ /* 0x000fea0003800000 */
.L_x_2395:
[----:B------:R-:W-:Y:S05]  /*f0e0*/  EXIT ;  /* 0x000000000000794d */ /* 0x000fea0003800000 */
.L_x_2257:
[----:B0-----:R-:W-:-:S04]  /*f0f0*/  IMAD.U32 R3, RZ, RZ, UR41 ;  /* 0x00000029ff037e24 */ /* 0x001fc8000f8e00ff */
[----:B------:R0:W1:Y:S03]  /*f100*/  SYNCS.PHASECHK.TRANS64.TRYWAIT P1, [R3+URZ+0x28800], R0 ;  /* 0x02880000030075a7 */ /* 0x000066000802017f */
[----:B-1----:R-:W-:Y:S05]  /*f110*/  @!P1 NANOSLEEP.SYNCS 0x989680 ;  /* 0x009896800000995d */ /* 0x002fea0003900000 */
[----:B------:R-:W1:Y:S02]  /*f120*/  @!P1 SYNCS.PHASECHK.TRANS64 P1, [R3+URZ+0x28800], R0 ;  /* 0x02880000030095a7 */ /* 0x000e64000802007f */
[----:B-1----:R-:W-:Y:S05]  /*f130*/  @!P1 BRA `(.L_x_2257) ;  /* 0xfffffffc00ec9947 */ /* 0x002fea000383ffff */
[----:B------:R-:W-:Y:S05]  /*f140*/  BRA `(.L_x_2404) ;  /* 0xffffff2400687947 */ /* 0x000fea000383ffff */
.L_x_2261:
[----:B-1----:R1:W2:Y:S02]  /*f150*/  SYNCS.PHASECHK.TRANS64.TRYWAIT P2, [R3+URZ+0x28830], R0 ;  /* 0x02883000030075a7 */ /* 0x0022a4000804017f */
[----:B--2---:R-:W-:Y:S05]  /*f160*/  @!P2 NANOSLEEP.SYNCS 0x989680 ;  /* 0x009896800000a95d */ /* 0x004fea0003900000 */
[----:B------:R-:W2:Y:S02]  /*f170*/  @!P2 SYNCS.PHASECHK.TRANS64 P2, [R3+URZ+0x28830], R0 ;  /* 0x028830000300a5a7 */ /* 0x000ea4000804007f */
[----:B--2---:R-:W-:Y:S05]  /*f180*/  @!P2 BRA `(.L_x_2261) ;  /* 0xfffffffc00f0a947 */ /* 0x004fea000383ffff */
[----:B------:R-:W-:Y:S05]  /*f190*/  BRA `(.L_x_2260) ;  /* 0xffffff24008c7947 */ /* 0x000fea000383ffff */
.L_x_2266:
[----:B-1----:R-:W-:-:S04]  /*f1a0*/  IMAD.U32 R5, RZ, RZ, UR6 ;  /* 0x00000006ff057e24 */ /* 0x002fc8000f8e00ff */
[----:B------:R1:W2:Y:S03]  /*f1b0*/  SYNCS.PHASECHK.TRANS64.TRYWAIT P3, [R5+URZ+0x28830], R0 ;  /* 0x02883000050075a7 */ /* 0x0002a6000806017f */
[----:B--2---:R-:W-:Y:S05]  /*f1c0*/  @!P3 NANOSLEEP.SYNCS 0x989680 ;  /* 0x009896800000b95d */ /* 0x004fea0003900000 */
[----:B------:R-:W2:Y:S02]  /*f1d0*/  @!P3 SYNCS.PHASECHK.TRANS64 P3, [R5+URZ+0x28830], R0 ;  /* 0x028830000500b5a7 */ /* 0x000ea4000806007f */
[----:B--2---:R-:W-:Y:S05]  /*f1e0*/  @!P3 BRA `(.L_x_2266) ;  /* 0xfffffffc00ecb947 */ /* 0x004fea000383ffff */
[----:B------:R-:W-:Y:S05]  /*f1f0*/  BRA `(.L_x_2263) ;  /* 0xffffff4800b07947 */ /* 0x000fea000383ffff */
.L_x_2270:
[----:B-1----:R-:W-:-:S04]  /*f200*/  IMAD.U32 R5, RZ, RZ, UR6 ;  /* 0x00000006ff057e24 */ /* 0x002fc8000f8e00ff */
[----:B------:R1:W2:Y:S03]  /*f210*/  SYNCS.PHASECHK.TRANS64.TRYWAIT P3, [R5+URZ+0x28850], R0 ;  /* 0x02885000050075a7 */ /* 0x0002a6000806017f */
[----:B--2---:R-:W-:Y:S05]  /*f220*/  @!P3 NANOSLEEP.SYNCS 0x989680 ;  /* 0x009896800000b95d */ /* 0x004fea0003900000 */
[----:B------:R-:W2:Y:S02]  /*f230*/  @!P3 SYNCS.PHASECHK.TRANS64 P3, [R5+URZ+0x28850], R0 ;  /* 0x028850000500b5a7 */ /* 0x000ea4000806007f */
[----:B--2---:R-:W-:Y:S05]  /*f240*/  @!P3 BRA `(.L_x_2270) ;  /* 0xfffffffc00ecb947 */ /* 0x004fea000383ffff */
[----:B------:R-:W-:Y:S05]  /*f250*/  BRA `(.L_x_2267) ;  /* 0xffffff4c00707947 */ /* 0x000fea000383ffff */
.L_x_2276:
[----:B-1----:R-:W-:-:S04]  /*f260*/  IMAD.U32 R5, RZ, RZ, UR6 ;  /* 0x00000006ff057e24 */ /* 0x002fc8000f8e00ff */
[----:B------:R1:W2:Y:S03]  /*f270*/  SYNCS.PHASECHK.TRANS64.TRYWAIT P2, [R5+URZ+0x28830], R0 ;  /* 0x02883000050075a7 */ /* 0x0002a6000804017f */
[----:B--2---:R-:W-:Y:S05]  /*f280*/  @!P2 NANOSLEEP.SYNCS 0x989680 ;  /* 0x009896800000a95d */ /* 0x004fea0003900000 */
[----:B------:R-:W2:Y:S02]  /*f290*/  @!P2 SYNCS.PHASECHK.TRANS64 P2, [R5+URZ+0x28830], R0 ;  /* 0x028830000500a5a7 */ /* 0x000ea4000804007f */
[----:B--2---:R-:W-:Y:S05]  /*f2a0*/  @!P2 BRA `(.L_x_2276) ;  /* 0xfffffffc00eca947 */ /* 0x004fea000383ffff */
[----:B------:R-:W-:Y:S05]  /*f2b0*/  BRA `(.L_x_2273) ;  /* 0xffffff7000d47947 */ /* 0x000fea000383ffff */
.L_x_2280:
[----:B-1----:R-:W-:-:S04]  /*f2c0*/  IMAD.U32 R5, RZ, RZ, UR6 ;  /* 0x00000006ff057e24 */ /* 0x002fc8000f8e00ff */
[----:B------:R1:W2:Y:S03]  /*f2d0*/  SYNCS.PHASECHK.TRANS64.TRYWAIT P2, [R5+URZ+0x28850], R0 ;  /* 0x02885000050075a7 */ /* 0x0002a6000804017f */
[----:B--2---:R-:W-:Y:S05]  /*f2e0*/  @!P2 NANOSLEEP.SYNCS 0x989680 ;  /* 0x009896800000a95d */ /* 0x004fea0003900000 */
[----:B------:R-:W2:Y:S02]  /*f2f0*/  @!P2 SYNCS.PHASECHK.TRANS64 P2, [R5+URZ+0x28850], R0 ;  /* 0x028850000500a5a7 */ /* 0x000ea4000804007f */
[----:B--2---:R-:W-:Y:S05]  /*f300*/  @!P2 BRA `(.L_x_2280) ;  /* 0xfffffffc00eca947 */ /* 0x004fea000383ffff */
[----:B------:R-:W-:Y:S05]  /*f310*/  BRA `(.L_x_2277) ;  /* 0xffffff7400947947 */ /* 0x000fea000383ffff */
.L_x_2285:
[----:B-1----:R-:W-:-:S04]  /*f320*/  IMAD.U32 R7, RZ, RZ, UR5 ;  /* 0x00000005ff077e24 */ /* 0x002fc8000f8e00ff */
[----:B------:R1:W2:Y:S03]  /*f330*/  SYNCS.PHASECHK.TRANS64.TRYWAIT P0, [R7+URZ+0x28850], R6 ;  /* 0x02885006070075a7 */ /* 0x0002a6000800017f */
[----:B--2---:R-:W-:Y:S05]  /*f340*/  @!P0 NANOSLEEP.SYNCS 0x989680 ;  /* 0x009896800000895d */ /* 0x004fea0003900000 */
[----:B------:R-:W2:Y:S02]  /*f350*/  @!P0 SYNCS.PHASECHK.TRANS64 P0, [R7+URZ+0x28850], R6 ;  /* 0x02885006070085a7 */ /* 0x000ea4000800007f */
[----:B--2---:R-:W-:Y:S05]  /*f360*/  @!P0 BRA `(.L_x_2285) ;  /* 0xfffffffc00ec8947 */ /* 0x004fea000383ffff */
[----:B------:R-:W-:Y:S05]  /*f370*/  BRA `(.L_x_2284) ;  /* 0xffffff9000747947 */ /* 0x000fea000383ffff */
.L_x_2315:
[----:B------:R-:W-:Y:S02]  /*f380*/  IMAD.MOV.U32 R13, RZ, RZ, R0 ;  /* 0x000000ffff0d7224 */ /* 0x000fe400078e0000 */
[----:B------:R-:W-:Y:S02]  /*f390*/  IMAD.MOV.U32 R12, RZ, RZ, RZ ;  /* 0x000000ffff0c7224 */ /* 0x000fe400078e00ff */
[----:B------:R-:W-:Y:S02]  /*f3a0*/  IMAD.MOV.U32 R11, RZ, RZ, 0x1f ;  /* 0x0000001fff0b7424 */ /* 0x000fe400078e00ff */
[----:B------:R-:W-:-:S07]  /*f3b0*/  IMAD.MOV.U32 R15, RZ, RZ, -0x1 ;  /* 0xffffffffff0f7424 */ /* 0x000fce00078e00ff */
[----:B0-----:R-:W-:Y:S05]  /*f3c0*/  WARPSYNC.COLLECTIVE R15, `(.L_x_2405) ;  /* 0x000000000f087348 */ /* 0x001fea0003c00000 */
[----:B------:R1:W2:Y:S02]  /*f3d0*/  SHFL.IDX P6, R14, R13, R12, R11 ;  /* 0x0000000c0d0e7389 */ /* 0x0002a400000c000b */
[----:B012---:R-:W-:Y:S01]  /*f3e0*/  ENDCOLLECTIVE ;  /* 0x000000000000791b */ /* 0x007fe20003800000 */
.L_x_2405:
[----:B------:R-:W-:Y:S05]  /*f3f0*/  BRA `(.L_x_2406) ;  /* 0xffffffc400387947 */ /* 0x000fea000383ffff */
.L_x_2317:
[----:B------:R-:W-:Y:S01]  /*f400*/  BSSY B0, `(.L_x_2407) ;  /* 0x0000006000007945 */ /* 0x000fe20003800000 */
[----:B------:R-:W-:-:S07]  /*f410*/  IMAD.MOV.U32 R15, RZ, RZ, -0x1 ;  /* 0xffffffffff0f7424 */ /* 0x000fce00078e00ff */
[----:B01----:R-:W-:Y:S05]  /*f420*/  WARPSYNC.COLLECTIVE R15, `(.L_x_2408) ;  /* 0x000000000f0c7348 */ /* 0x003fea0003c00000 */
[----:B------:R-:W-:Y:S02]  /*f430*/  ELECT P6, UR62, PT ;  /* 0x00000000003e782f */ /* 0x000fe400038c0000 */
[----:B------:R-:W-:Y:S01]  /*f440*/  MOV R14, UR62 ;  /* 0x0000003e000e7c02 */ /* 0x000fe20008000f00 */
[----:B01----:R-:W-:Y:S10]  /*f450*/  ENDCOLLECTIVE ;  /* 0x000000000000791b */ /* 0x003ff40003800000 */
.L_x_2408:
[----:B------:R-:W-:Y:S05]  /*f460*/  BSYNC B0 ;  /* 0x0000000000007941 */ /* 0x000fea0003800000 */
.L_x_2407:
[----:B------:R-:W-:Y:S05]  /*f470*/  BRA `(.L_x_2409) ;  /* 0xffffffc400387947 */ /* 0x000fea000383ffff */
.L_x_2319:
[----:B-1----:R1:W2:Y:S02]  /*f480*/  SYNCS.PHASECHK.TRANS64.TRYWAIT P0, [R0+URZ+0x28840], R3 ;  /* 0x02884003000075a7 */ /* 0x0022a4000800017f */
[----:B--2---:R-:W-:Y:S05]  /*f490*/  @!P0 NANOSLEEP.SYNCS 0x989680 ;  /* 0x009896800000895d */ /* 0x004fea0003900000 */
[----:B------:R-:W2:Y:S02]  /*f4a0*/  @!P0 SYNCS.PHASECHK.TRANS64 P0, [R0+URZ+0x28840], R3 ;  /* 0x02884003000085a7 */ /* 0x000ea4000800007f */
[----:B--2---:R-:W-:Y:S05]  /*f4b0*/  @!P0 BRA `(.L_x_2319) ;  /* 0xfffffffc00f08947 */ /* 0x004fea000383ffff */
[----:B------:R-:W-:Y:S05]  /*f4c0*/  BRA `(.L_x_2410) ;  /* 0xffffffc400887947 */ /* 0x000fea000383ffff */
.L_x_2323:
[----:B------:R-:W-:Y:S01]  /*f4d0*/  IMAD.MOV.U32 R13, RZ, RZ, R4 ;  /* 0x000000ffff0d7224 */ /* 0x000fe200078e0004 */
[----:B------:R-:W-:Y:S01]  /*f4e0*/  LOP3.LUT R8, R8, 0x7f, RZ, 0xc0, !PT ;  /* 0x0000007f08087812 */ /* 0x000fe200078ec0ff */
[----:B------:R-:W-:Y:S02]  /*f4f0*/  IMAD.MOV.U32 R12, RZ, RZ, RZ ;  /* 0x000000ffff0c7224 */ /* 0x000fe400078e00ff */
[----:B------:R-:W-:Y:S01]  /*f500*/  IMAD.MOV.U32 R11, RZ, RZ, 0x181f ;  /* 0x0000181fff0b7424 */ /* 0x000fe200078e00ff */
[----:B------:R-:W-:Y:S01]  /*f510*/  SHF.R.U32.HI R8, RZ, 0x3, R8 ;  /* 0x00000003ff087819 */ /* 0x000fe20000011608 */
[----:B------:R-:W-:Y:S02]  /*f520*/  IMAD.MOV.U32 R15, RZ, RZ, -0x1 ;  /* 0xffffffffff0f7424 */ /* 0x000fe400078e00ff */
[----:B------:R-:W-:-:S07]  /*f530*/  IMAD.U32 R2, RZ, RZ, UR40 ;  /* 0x00000028ff027e24 */ /* 0x000fce000f8e00ff */
[----:B-----5:R-:W-:Y:S05]  /*f540*/  WARPSYNC.COLLECTIVE R15, `(.L_x_2411) ;  /* 0x000000000f087348 */ /* 0x020fea0003c00000 */
[----:B------:R0:W1:Y:S02]  /*f550*/  SHFL.IDX P6, R14, R13, R12, R11 ;  /* 0x0000000c0d0e7389 */ /* 0x00006400000c000b */
[----:B01---5:R-:W-:Y:S01]  /*f560*/  ENDCOLLECTIVE ;  /* 0x000000000000791b */ /* 0x023fe20003800000 */
.L_x_2411:
[----:B------:R-:W-:Y:S02]  /*f570*/  IMAD R2, R2, 0x80, R8 ;  /* 0x0000008002027824 */ /* 0x000fe400078e0208 */
[----:B------:R-:W-:Y:S02]  /*f580*/  IMAD.MOV.U32 R13, RZ, RZ, R0 ;  /* 0x000000ffff0d7224 */ /* 0x000fe400078e0000 */
[----:B------:R-:W-:-:S07]  /*f590*/  IMAD.MOV.U32 R5, RZ, RZ, R14 ;  /* 0x000000ffff057224 */ /* 0x000fce00078e000e */
[----:B------:R-:W-:Y:S05]  /*f5a0*/  WARPSYNC.COLLECTIVE R15, `(.L_x_2412) ;  /* 0x000000000f087348 */ /* 0x000fea0003c00000 */
[----:B------:R0:W1:Y:S02]  /*f5b0*/  SHFL.IDX P6, R14, R13, R12, R11 ;  /* 0x0000000c0d0e7389 */ /* 0x00006400000c000b */
[----:B01----:R-:W-:Y:S01]  /*f5c0*/  ENDCOLLECTIVE ;  /* 0x000000000000791b */ /* 0x003fe20003800000 */
.L_x_2412:
        /* <DEDUP_REMOVED lines=9> */
.L_x_2413:
        /* <DEDUP_REMOVED lines=14> */
.L_x_2414:
[----:B------:R-:W-:Y:S02]  /*f740*/  IMAD.MOV.U32 R13, RZ, RZ, R4 ;  /* 0x000000ffff0d7224 */ /* 0x000fe400078e0004 */
[----:B------:R-:W-:Y:S02]  /*f750*/  IMAD.MOV.U32 R12, RZ, RZ, 0x2 ;  /* 0x00000002ff0c7424 */ /* 0x000fe400078e00ff */
[----:B------:R-:W-:-:S07]  /*f760*/  IMAD.MOV.U32 R5, RZ, RZ, R14 ;  /* 0x000000ffff057224 */ /* 0x000fce00078e000e */
[----:B------:R-:W-:Y:S05]  /*f770*/  WARPSYNC.COLLECTIVE R15, `(.L_x_2415) ;  /* 0x000000000f087348 */ /* 0x000fea0003c00000 */
[----:B------:R0:W1:Y:S02]  /*f780*/  SHFL.IDX P6, R14, R13, R12, R11 ;  /* 0x0000000c0d0e7389 */ /* 0x00006400000c000b */
[----:B01----:R-:W-:Y:S01]  /*f790*/  ENDCOLLECTIVE ;  /* 0x000000000000791b */ /* 0x003fe20003800000 */
.L_x_2415:
        /* <DEDUP_REMOVED lines=17> */
.L_x_2416:
[----:B------:R-:W-:Y:S02]  /*f8b0*/  IMAD.MOV.U32 R13, RZ, RZ, R4 ;  /* 0x000000ffff0d7224 */ /* 0x000fe400078e0004 */
[----:B------:R-:W-:Y:S02]  /*f8c0*/  IMAD.MOV.U32 R12, RZ, RZ, 0x3 ;  /* 0x00000003ff0c7424 */ /* 0x000fe400078e00ff */
[----:B------:R-:W-:-:S07]  /*f8d0*/  IMAD.MOV.U32 R6, RZ, RZ, R14 ;  /* 0x000000ffff067224 */ /* 0x000fce00078e000e */
[----:B------:R-:W-:Y:S05]  /*f8e0*/  WARPSYNC.COLLECTIVE R15, `(.L_x_2417) ;  /* 0x000000000f087348 */ /* 0x000fea0003c00000 */
[----:B------:R0:W1:Y:S02]  /*f8f0*/  SHFL.IDX P6, R14, R13, R12, R11 ;  /* 0x0000000c0d0e7389 */ /* 0x00006400000c000b */
[----:B01----:R-:W-:Y:S01]  /*f900*/  ENDCOLLECTIVE ;  /* 0x000000000000791b */ /* 0x003fe20003800000 */
.L_x_2417:
        /* <DEDUP_REMOVED lines=15> */
.L_x_2418:
[----:B------:R-:W-:Y:S02]  /*fa00*/  IMAD.MOV.U32 R13, RZ, RZ, R4 ;  /* 0x000000ffff0d7224 */ /* 0x000fe400078e0004 */
[----:B------:R-:W-:Y:S02]  /*fa10*/  IMAD.MOV.U32 R12, RZ, RZ, 0x4 ;  /* 0x00000004ff0c7424 */ /* 0x000fe400078e00ff */
[----:B------:R-:W-:-:S07]  /*fa20*/  IMAD.MOV.U32 R6, RZ, RZ, R14 ;  /* 0x000000ffff067224 */ /* 0x000fce00078e000e */
[----:B------:R-:W-:Y:S05]  /*fa30*/  WARPSYNC.COLLECTIVE R15, `(.L_x_2419) ;  /* 0x000000000f087348 */ /* 0x000fea0003c00000 */
[----:B------:R0:W1:Y:S02]  /*fa40*/  SHFL.IDX P6, R14, R13, R12, R11 ;  /* 0x0000000c0d0e7389 */ /* 0x00006400000c000b */
[----:B01----:R-:W-:Y:S01]  /*fa50*/  ENDCOLLECTIVE ;  /* 0x000000000000791b */ /* 0x003fe20003800000 */
.L_x_2419:
        /* <DEDUP_REMOVED lines=15> */
.L_x_2420:
[----:B------:R-:W-:Y:S02]  /*fb50*/  IMAD.MOV.U32 R13, RZ, RZ, R4 ;  /* 0x000000ffff0d7224 */ /* 0x000fe400078e0004 */
[----:B------:R-:W-:Y:S02]  /*fb60*/  IMAD.MOV.U32 R12, RZ, RZ, 0x5 ;  /* 0x00000005ff0c7424 */ /* 0x000fe400078e00ff */
[----:B------:R-:W-:-:S07]  /*fb70*/  IMAD.MOV.U32 R6, RZ, RZ, R14 ;  /* 0x000000ffff067224 */ /* 0x000fce00078e000e */
[----:B------:R-:W-:Y:S05]  /*fb80*/  WARPSYNC.COLLECTIVE R15, `(.L_x_2421) ;  /* 0x000000000f087348 */ /* 0x000fea0003c00000 */
[----:B------:R0:W1:Y:S02]  /*fb90*/  SHFL.IDX P6, R14, R13, R12, R11 ;  /* 0x0000000c0d0e7389 */ /* 0x00006400000c000b */
[----:B01----:R-:W-:Y:S01]  /*fba0*/  ENDCOLLECTIVE ;  /* 0x000000000000791b */ /* 0x003fe20003800000 */
.L_x_2421:
        /* <DEDUP_REMOVED lines=15> */
.L_x_2422:
[----:B------:R-:W-:Y:S02]  /*fca0*/  IMAD.MOV.U32 R13, RZ, RZ, R4 ;  /* 0x000000ffff0d7224 */ /* 0x000fe400078e0004 */
[----:B------:R-:W-:Y:S02]  /*fcb0*/  IMAD.MOV.U32 R12, RZ, RZ, 0x6 ;  /* 0x00000006ff0c7424 */ /* 0x000fe400078e00ff */
[----:B------:R-:W-:-:S07]  /*fcc0*/  IMAD.MOV.U32 R6, RZ, RZ, R14 ;  /* 0x000000ffff067224 */ /* 0x000fce00078e000e */
[----:B------:R-:W-:Y:S05]  /*fcd0*/  WARPSYNC.COLLECTIVE R15, `(.L_x_2423) ;  /* 0x000000000f087348 */ /* 0x000fea0003c00000 */
[----:B------:R0:W1:Y:S02]  /*fce0*/  SHFL.IDX P6, R14, R13, R12, R11 ;  /* 0x0000000c0d0e7389 */ /* 0x00006400000c000b */
[----:B01----:R-:W-:Y:S01]  /*fcf0*/  ENDCOLLECTIVE ;  /* 0x000000000000791b */ /* 0x003fe20003800000 */
.L_x_2423:
        /* <DEDUP_REMOVED lines=14> */
.L_x_2424:
[----:B------:R-:W-:Y:S02]  /*fde0*/  IMAD.MOV.U32 R13, RZ, RZ, R4 ;  /* 0x000000ffff0d7224 */ /* 0x000fe400078e0004 */
[----:B------:R-:W-:Y:S02]  /*fdf0*/  IMAD.MOV.U32 R12, RZ, RZ, 0x7 ;  /* 0x00000007ff0c7424 */ /* 0x000fe400078e00ff */
[----:B------:R-:W-:-:S07]  /*fe00*/  IMAD.MOV.U32 R6, RZ, RZ, R14 ;  /* 0x000000ffff067224 */ /* 0x000fce00078e000e */
[----:B------:R-:W-:Y:S05]  /*fe10*/  WARPSYNC.COLLECTIVE R15, `(.L_x_2425) ;  /* 0x000000000f087348 */ /* 0x000fea0003c00000 */
[----:B------:R0:W1:Y:S02]  /*fe20*/  SHFL.IDX P6, R14, R13, R12, R11 ;  /* 0x0000000c0d0e7389 */ /* 0x00006400000c000b */
[----:B01----:R-:W-:Y:S01]  /*fe30*/  ENDCOLLECTIVE ;  /* 0x000000000000791b */ /* 0x003fe20003800000 */
.L_x_2425:
        /* <DEDUP_REMOVED lines=13> */
.L_x_2426:
[----:B------:R-:W-:Y:S01]  /*ff10*/  IMAD.MOV.U32 R0, RZ, RZ, R14 ;  /* 0x000000ffff007224 */ /* 0x000fe200078e000e */
[----:B------:R-:W-:Y:S06]  /*ff20*/  BRA `(.L_x_2427) ;  /* 0xffffffc400ec7947 */ /* 0x000fec000383ffff */
.L_x_2328:
[----:B0-----:R0:W1:Y:S02]  /*ff30*/  SYNCS.PHASECHK.TRANS64.TRYWAIT P0, [R17+URZ+0x28820], R0 ;  /* 0x02882000110075a7 */ /* 0x001064000800017f */
[----:B-1----:R-:W-:Y:S05]  /*ff40*/  @!P0 NANOSLEEP.SYNCS 0x989680 ;  /* 0x009896800000895d */ /* 0x002fea0003900000 */
[----:B------:R-:W1:Y:S02]  /*ff50*/  @!P0 SYNCS.PHASECHK.TRANS64 P0, [R17+URZ+0x28820], R0 ;  /* 0x02882000110085a7 */ /* 0x000e64000800007f */
[----:B-1----:R-:W-:Y:S05]  /*ff60*/  @!P0 BRA `(.L_x_2328) ;  /* 0xfffffffc00f08947 */ /* 0x002fea000383ffff */
[----:B------:R-:W-:Y:S05]  /*ff70*/  BRA `(.L_x_2428) ;  /* 0xffffffc8005c7947 */ /* 0x000fea000383ffff */
.L_x_2335:
[----:B0-----:R0:W1:Y:S02]  /*ff80*/  SYNCS.PHASECHK.TRANS64.TRYWAIT P0, [R4+URZ+0x28840], R3 ;  /* 0x02884003040075a7 */ /* 0x001064000800017f */
[----:B-1----:R-:W-:Y:S05]  /*ff90*/  @!P0 NANOSLEEP.SYNCS 0x989680 ;  /* 0x009896800000895d */ /* 0x002fea0003900000 */
[----:B------:R-:W1:Y:S02]  /*ffa0*/  @!P0 SYNCS.PHASECHK.TRANS64 P0, [R4+URZ+0x28840], R3 ;  /* 0x02884003040085a7 */ /* 0x000e64000800007f */
[----:B-1----:R-:W-:Y:S05]  /*ffb0*/  @!P0 BRA `(.L_x_2335) ;  /* 0xfffffffc00f08947 */ /* 0x002fea000383ffff */
[----:B------:R-:W-:Y:S05]  /*ffc0*/  BRA `(.L_x_2429) ;  /* 0xffffffcc00147947 */ /* 0x000fea000383ffff */
.L_x_2341:
[----:B0-----:R0:W1:Y:S02]  /*ffd0*/  SYNCS.PHASECHK.TRANS64.TRYWAIT P0, [R4+URZ+0x60], R3 ;  /* 0x00006003040075a7 */ /* 0x001064000800017f */
[----:B-1----:R-:W-:Y:S05]  /*ffe0*/  @!P0 NANOSLEEP.SYNCS 0x989680 ;  /* 0x009896800000895d */ /* 0x002fea0003900000 */
[----:B------:R-:W1:Y:S02]  /*fff0*/  @!P0 SYNCS.PHASECHK.TRANS64 P0, [R4+URZ+0x60], R3 ;  /* 0x00006003040085a7 */ /* 0x000e64000800007f */
[----:B-1----:R-:W-:Y:S05]  /*10000*/  @!P0 BRA `(.L_x_2341) ;  /* 0xfffffffc00f08947 */ /* 0x002fea000383ffff */
[----:B------:R-:W-:Y:S05]  /*10010*/  BRA `(.L_x_2430) ;  /* 0xffffffcc00e07947 */ /* 0x000fea000383ffff */
.L_x_2351:
[----:B--2---:R2:W3:Y:S02]  /*10020*/  SYNCS.PHASECHK.TRANS64.TRYWAIT P0, [R3+URZ+0x28840], R2 ;  /* 0x02884002030075a7 */ /* 0x0044e4000800017f */
[----:B---3--:R-:W-:Y:S05]  /*10030*/  @!P0 NANOSLEEP.SYNCS 0x989680 ;  /* 0x009896800000895d */ /* 0x008fea0003900000 */
[----:B------:R-:W3:Y:S02]  /*10040*/  @!P0 SYNCS.PHASECHK.TRANS64 P0, [R3+URZ+0x28840], R2 ;  /* 0x02884002030085a7 */ /* 0x000ee4000800007f */
[----:B---3--:R-:W-:Y:S05]  /*10050*/  @!P0 BRA `(.L_x_2351) ;  /* 0xfffffffc00f08947 */ /* 0x008fea000383ffff */
[----:B------:R-:W-:Y:S05]  /*10060*/  BRA `(.L_x_2431) ;  /* 0xffffffd400607947 */ /* 0x000fea000383ffff */
.L_x_2357:
[----:B0-----:R0:W1:Y:S02]  /*10070*/  SYNCS.PHASECHK.TRANS64.TRYWAIT P0, [R2+URZ+0x60], R3 ;  /* 0x00006003020075a7 */ /* 0x001064000800017f */
[----:B-1----:R-:W-:Y:S05]  /*10080*/  @!P0 NANOSLEEP.SYNCS 0x989680 ;  /* 0x009896800000895d */ /* 0x002fea0003900000 */
[----:B------:R-:W1:Y:S02]  /*10090*/  @!P0 SYNCS.PHASECHK.TRANS64 P0, [R2+URZ+0x60], R3 ;  /* 0x00006003020085a7 */ /* 0x000e64000800007f */
[----:B-1----:R-:W-:Y:S05]  /*100a0*/  @!P0 BRA `(.L_x_2357) ;  /* 0xfffffffc00f08947 */ /* 0x002fea000383ffff */
[----:B------:R-:W-:Y:S05]  /*100b0*/  BRA `(.L_x_2432) ;  /* 0xffffffd800307947 */ /* 0x000fea000383ffff */
.L_x_2366:
[----:B---3--:R3:W4:Y:S02]  /*100c0*/  SYNCS.PHASECHK.TRANS64.TRYWAIT P0, [R2+URZ+0x28840], R3 ;  /* 0x02884003020075a7 */ /* 0x008724000800017f */
[----:B----4-:R-:W-:Y:S05]  /*100d0*/  @!P0 NANOSLEEP.SYNCS 0x989680 ;  /* 0x009896800000895d */ /* 0x010fea0003900000 */
[----:B------:R-:W4:Y:S02]  /*100e0*/  @!P0 SYNCS.PHASECHK.TRANS64 P0, [R2+URZ+0x28840], R3 ;  /* 0x02884003020085a7 */ /* 0x000f24000800007f */
[----:B----4-:R-:W-:Y:S05]  /*100f0*/  @!P0 BRA `(.L_x_2366) ;  /* 0xfffffffc00f08947 */ /* 0x010fea000383ffff */
[----:B------:R-:W-:Y:S05]  /*10100*/  BRA `(.L_x_2433) ;  /* 0xffffffdc00847947 */ /* 0x000fea000383ffff */
.L_x_2372:
[----:B0-----:R0:W1:Y:S02]  /*10110*/  SYNCS.PHASECHK.TRANS64.TRYWAIT P0, [R2+URZ+0x60], R5 ;  /* 0x00006005020075a7 */ /* 0x001064000800017f */
[----:B-1----:R-:W-:Y:S05]  /*10120*/  @!P0 NANOSLEEP.SYNCS 0x989680 ;  /* 0x009896800000895d */ /* 0x002fea0003900000 */
[----:B------:R-:W1:Y:S02]  /*10130*/  @!P0 SYNCS.PHASECHK.TRANS64 P0, [R2+URZ+0x60], R5 ;  /* 0x00006005020085a7 */ /* 0x000e64000800007f */
[----:B-1----:R-:W-:Y:S05]  /*10140*/  @!P0 BRA `(.L_x_2372) ;  /* 0xfffffffc00f08947 */ /* 0x002fea000383ffff */
[----:B------:R-:W-:Y:S05]  /*10150*/  BRA `(.L_x_2434) ;  /* 0xffffffe000547947 */ /* 0x000fea000383ffff */
.L_x_2383:
[----:B0-----:R0:W2:Y:S02]  /*10160*/  SYNCS.PHASECHK.TRANS64.TRYWAIT P0, [R3+URZ+0x28860], R0 ;  /* 0x02886000030075a7 */ /* 0x0010a4000800017f */
[----:B--2---:R-:W-:Y:S05]  /*10170*/  @!P0 NANOSLEEP.SYNCS 0x989680 ;  /* 0x009896800000895d */ /* 0x004fea0003900000 */
[----:B------:R-:W2:Y:S02]  /*10180*/  @!P0 SYNCS.PHASECHK.TRANS64 P0, [R3+URZ+0x28860], R0 ;  /* 0x02886000030085a7 */ /* 0x000ea4000800007f */
[----:B--2---:R-:W-:Y:S05]  /*10190*/  @!P0 BRA `(.L_x_2383) ;  /* 0xfffffffc00f08947 */ /* 0x004fea000383ffff */
[----:B------:R-:W-:Y:S05]  /*101a0*/  BRA `(.L_x_2435) ;  /* 0xffffffe400947947 */ /* 0x000fea000383ffff */
.L_x_2390:
[----:B------:R-:W-:Y:S01]  /*101b0*/  BSSY B0, `(.L_x_2436) ;  /* 0x0000008000007945 */ /* 0x000fe20003800000 */
[----:B-----5:R-:W-:Y:S02]  /*101c0*/  IMAD.MOV.U32 R13, RZ, RZ, R2 ;  /* 0x000000ffff0d7224 */ /* 0x020fe400078e0002 */
[----:B------:R-:W-:Y:S02]  /*101d0*/  IMAD.MOV.U32 R12, RZ, RZ, RZ ;  /* 0x000000ffff0c7224 */ /* 0x000fe400078e00ff */
[----:B------:R-:W-:Y:S02]  /*101e0*/  IMAD.MOV.U32 R11, RZ, RZ, 0x1f ;  /* 0x0000001fff0b7424 */ /* 0x000fe400078e00ff */
[----:B------:R-:W-:-:S07]  /*101f0*/  IMAD.MOV.U32 R15, RZ, RZ, -0x1 ;  /* 0xffffffffff0f7424 */ /* 0x000fce00078e00ff */
[----:B-1----:R-:W-:Y:S05]  /*10200*/  WARPSYNC.COLLECTIVE R15, `(.L_x_2437) ;  /* 0x000000000f087348 */ /* 0x002fea0003c00000 */
[----:B------:R0:W2:Y:S02]  /*10210*/  SHFL.IDX P6, R14, R13, R12, R11 ;  /* 0x0000000c0d0e7389 */ /* 0x0000a400000c000b */
[----:B012---:R-:W-:Y:S01]  /*10220*/  ENDCOLLECTIVE ;  /* 0x000000000000791b */ /* 0x007fe20003800000 */
.L_x_2437:
[----:B------:R-:W-:Y:S05]  /*10230*/  BSYNC B0 ;  /* 0x0000000000007941 */ /* 0x000fea0003800000 */
.L_x_2436:
[----:B------:R-:W-:Y:S05]  /*10240*/  BRA `(.L_x_2438) ;  /* 0xffffffe8008c7947 */ /* 0x000fea000383ffff */
.L_x_2393:
[----:B0-----:R0:W1:Y:S02]  /*10250*/  SYNCS.PHASECHK.TRANS64.TRYWAIT P0, [R0+URZ+0x28820], R3 ;  /* 0x02882003000075a7 */ /* 0x001064000800017f */
[----:B-1----:R-:W-:Y:S05]  /*10260*/  @!P0 NANOSLEEP.SYNCS 0x989680 ;  /* 0x009896800000895d */ /* 0x002fea0003900000 */
[----:B------:R-:W1:Y:S02]  /*10270*/  @!P0 SYNCS.PHASECHK.TRANS64 P0, [R0+URZ+0x28820], R3 ;  /* 0x02882003000085a7 */ /* 0x000e64000800007f */
[----:B-1----:R-:W-:Y:S05]  /*10280*/  @!P0 BRA `(.L_x_2393) ;  /* 0xfffffffc00f08947 */ /* 0x002fea000383ffff */
[----:B------:R-:W-:Y:S05]  /*10290*/  BRA `(.L_x_2439) ;  /* 0xffffffe800d87947 */ /* 0x000fea000383ffff */
.L_x_2394:
        /* <DEDUP_REMOVED lines=8> */
[----:B0-----:R-:W-:Y:S05]  /*10320*/  WARPSYNC.COLLECTIVE R15, `(.L_x_2441) ;  /* 0x000000000f087348 */ /* 0x001fea0003c00000 */
[----:B------:R1:W2:Y:S02]  /*10330*/  SHFL.IDX P6, R14, R13, R12, R11 ;  /* 0x0000000c0d0e7389 */ /* 0x0002a400000c000b */
[----:B012---:R-:W-:Y:S01]  /*10340*/  ENDCOLLECTIVE ;  /* 0x000000000000791b */ /* 0x007fe20003800000 */
.L_x_2441:
[----:B------:R-:W-:Y:S05]  /*10350*/  BSYNC B0 ;  /* 0x0000000000007941 */ /* 0x000fea0003800000 */
.L_x_2440:
[----:B------:R-:W-:Y:S05]  /*10360*/  BRA `(.L_x_2442) ;  /* 0xffffffe800c07947 */ /* 0x000fea000383ffff */
.L_x_2397:
[----:B------:R-:W-:Y:S01]  /*10370*/  BSSY B1, `(.L_x_2443) ;  /* 0x0000006000017945 */ /* 0x000fe20003800000 */
[----:B------:R-:W-:-:S07]  /*10380*/  IMAD.MOV.U32 R15, RZ, RZ, -0x1 ;  /* 0xffffffffff0f7424 */ /* 0x000fce00078e00ff */
[----:B01----:R-:W-:Y:S05]  /*10390*/  WARPSYNC.COLLECTIVE R15, `(.L_x_2444) ;  /* 0x000000000f0c7348 */ /* 0x003fea0003c00000 */
[----:B------:R-:W-:Y:S02]  /*103a0*/  ELECT P6, UR62, PT ;  /* 0x00000000003e782f */ /* 0x000fe400038c0000 */
[----:B------:R-:W-:Y:S01]  /*103b0*/  MOV R14, UR62 ;  /* 0x0000003e000e7c02 */ /* 0x000fe20008000f00 */
[----:B01----:R-:W-:Y:S10]  /*103c0*/  ENDCOLLECTIVE ;  /* 0x000000000000791b */ /* 0x003ff40003800000 */
.L_x_2444:
[----:B------:R-:W-:Y:S05]  /*103d0*/  BSYNC B1 ;  /* 0x0000000000017941 */ /* 0x000fea0003800000 */
.L_x_2443:
[----:B------:R-:W-:Y:S05]  /*103e0*/  BRA `(.L_x_2445) ;  /* 0xffffffe800b87947 */ /* 0x000fea000383ffff */
.L_x_2399:
[----:B0-----:R0:W1:Y:S02]  /*103f0*/  SYNCS.PHASECHK.TRANS64.TRYWAIT P0, [R6+URZ], R5 ;  /* 0x00000005060075a7 */ /* 0x001064000800017f */
[----:B-1----:R-:W-:Y:S05]  /*10400*/  @!P0 NANOSLEEP.SYNCS 0x989680 ;  /* 0x009896800000895d */ /* 0x002fea0003900000 */
[----:B------:R-:W1:Y:S02]  /*10410*/  @!P0 SYNCS.PHASECHK.TRANS64 P0, [R6+URZ], R5 ;  /* 0x00000005060085a7 */ /* 0x000e64000800007f */
[----:B-1----:R-:W-:Y:S05]  /*10420*/  @!P0 BRA `(.L_x_2399) ;  /* 0xfffffffc00f08947 */ /* 0x002fea000383ffff */
[----:B------:R-:W-:Y:S05]  /*10430*/  BRA `(.L_x_2446) ;  /* 0xffffffe800f07947 */ /* 0x000fea000383ffff */
.L_x_2400:
[----:B-1----:R1:W2:Y:S02]  /*10440*/  SYNCS.PHASECHK.TRANS64.TRYWAIT P0, [R3+URZ], R2 ;  /* 0x00000002030075a7 */ /* 0x0022a4000800017f */
[----:B--2---:R-:W-:Y:S05]  /*10450*/  @!P0 NANOSLEEP.SYNCS 0x989680 ;  /* 0x009896800000895d */ /* 0x004fea0003900000 */
[----:B------:R-:W2:Y:S02]  /*10460*/  @!P0 SYNCS.PHASECHK.TRANS64 P0, [R3+URZ], R2 ;  /* 0x00000002030085a7 */ /* 0x000ea4000800007f */
[----:B--2---:R-:W-:Y:S05]  /*10470*/  @!P0 BRA `(.L_x_2400) ;  /* 0xfffffffc00f08947 */ /* 0x004fea000383ffff */
[----:B------:R-:W-:Y:S05]  /*10480*/  BRA `(.L_x_2447) ;  /* 0xffffffe800e47947 */ /* 0x000fea000383ffff */
.L_x_2402:
[----:B-1----:R1:W2:Y:S02]  /*10490*/  SYNCS.PHASECHK.TRANS64.TRYWAIT P0, [R18+URZ], R5 ;  /* 0x00000005120075a7 */ /* 0x0022a4000800017f */
[----:B--2---:R-:W-:Y:S05]  /*104a0*/  @!P0 NANOSLEEP.SYNCS 0x989680 ;  /* 0x009896800000895d */ /* 0x004fea0003900000 */
[----:B------:R-:W2:Y:S02]  /*104b0*/  @!P0 SYNCS.PHASECHK.TRANS64 P0, [R18+URZ], R5 ;  /* 0x00000005120085a7 */ /* 0x000ea4000800007f */
[----:B--2---:R-:W-:Y:S05]  /*104c0*/  @!P0 BRA `(.L_x_2402) ;  /* 0xfffffffc00f08947 */ /* 0x004fea000383ffff */
[----:B------:R-:W-:Y:S05]  /*104d0*/  BRA `(.L_x_2448) ;  /* 0xffffffe800e87947 */ /* 0x000fea000383ffff */
.L_x_2449:
        /* <DEDUP_REMOVED lines=10> */
.L_x_3224:


//--------------------- .text._ZN7cutlass13device_kernelIN5flash11enable_sm90INS1_16FlashAttnFwdSm90INS1_25CollectiveMainloopFwdSm90ILi2EN4cute5tupleIJNS5_1CILi1EEES8_S8_EEENS6_IJNS7_ILi128EEESA_SA_EEELi128ENS_6half_tEfNS_4arch4Sm90ELb1ELb0ELb0ELb1ELb0ELb0ELb0ELb1ELb1ELb1ELb0ELb0EEENS1_21CollectiveEpilogueFwdISB_S9_SC_SE_Li256ELb1ELb1ELb0ELb0EEENS1_36VarlenDynamicPersistentTileSchedulerILi128ELi128ELi256ELi128ELb0ELb1ELb1ELb1ELb1ELb1EEEEEEEEEvNT_6ParamsE --------------------------
	.section	.text._ZN7cutlass13device_kernelIN5flash11enable_sm90INS1_16FlashAttnFwdSm90INS1_25CollectiveMainloopFwdSm90ILi2EN4cute5tupleIJNS5_1CILi1EEES8_S8_EEENS6_IJNS7_ILi128EEESA_SA_EEELi128ENS_6half_tEfNS_4arch4Sm90ELb1ELb0ELb0ELb1ELb0ELb0ELb0ELb1ELb1ELb1ELb0ELb0EEENS1_21CollectiveEpilogueFwdISB_S9_SC_SE_Li256ELb1ELb1ELb0ELb0EEENS1_36VarlenDynamicPersistentTileSchedulerILi128ELi128ELi256ELi128ELb0ELb1ELb1ELb1ELb1ELb1EEEEEEEEEvNT_6ParamsE,"ax",@progbits
	.align	128
.text._ZN7cutlass13device_kernelIN5flash11enable_sm90INS1_16FlashAttnFwdSm90INS1_25CollectiveMainloopFwdSm90ILi2EN4cute5tupleIJNS5_1CILi1EEES8_S8_EEENS6_IJNS7_ILi128EEESA_SA_EEELi128ENS_6half_tEfNS_4arch4Sm90ELb1ELb0ELb0ELb1ELb0ELb0ELb0ELb1ELb1ELb1ELb0ELb0EEENS1_21CollectiveEpilogueFwdISB_S9_SC_SE_Li256ELb1ELb1ELb0ELb0EEENS1_36VarlenDynamicPersistentTileSchedulerILi128ELi128ELi256ELi128ELb0ELb1ELb1ELb1ELb1ELb1EEEEEEEEEvNT_6ParamsE:
        .type           _ZN7cutlass13device_kernelIN5flash11enable_sm90INS1_16FlashAttnFwdSm90INS1_25CollectiveMainloopFwdSm90ILi2EN4cute5tupleIJNS5_1CILi1EEES8_S8_EEENS6_IJNS7_ILi128EEESA_SA_EEELi128ENS_6half_tEfNS_4arch4Sm90ELb1ELb0ELb0ELb1ELb0ELb0ELb0ELb1ELb1ELb1ELb0ELb0EEENS1_21CollectiveEpilogueFwdISB_S9_SC_SE_Li256ELb1ELb1ELb0ELb0EEENS1_36VarlenDynamicPersistentTileSchedulerILi128ELi128ELi256ELi128ELb0ELb1ELb1ELb1ELb1ELb1EEEEEEEEEvNT_6ParamsE,@function
        .size           _ZN7cutlass13device_kernelIN5flash11enable_sm90INS1_16FlashAttnFwdSm90INS1_25CollectiveMainloopFwdSm90ILi2EN4cute5tupleIJNS5_1CILi1EEES8_S8_EEENS6_IJNS7_ILi128EEESA_SA_EEELi128ENS_6half_tEfNS_4arch4Sm90ELb1ELb0ELb0ELb1ELb0ELb0ELb0ELb1ELb1ELb1ELb0ELb0EEENS1_21CollectiveEpilogueFwdISB_S9_SC_SE_Li256ELb1ELb1ELb0ELb0EEENS1_36VarlenDynamicPersistentTileSchedulerILi128ELi128ELi256ELi128ELb0ELb1ELb1ELb1ELb1ELb1EEEEEEEEEvNT_6ParamsE,(.L_x_3225 - _ZN7cutlass13device_kernelIN5flash11enable_sm90INS1_16FlashAttnFwdSm90INS1_25CollectiveMainloopFwdSm90ILi2EN4cute5tupleIJNS5_1CILi1EEES8_S8_EEENS6_IJNS7_ILi128EEESA_SA_EEELi128ENS_6half_tEfNS_4arch4Sm90ELb1ELb0ELb0ELb1ELb0ELb0ELb0ELb1ELb1ELb1ELb0ELb0EEENS1_21CollectiveEpilogueFwdISB_S9_SC_SE_Li256ELb1ELb1ELb0ELb0EEENS1_36VarlenDynamicPersistentTileSchedulerILi128ELi128ELi256ELi128ELb0ELb1ELb1ELb1ELb1ELb1EEEEEEEEEvNT_6ParamsE)
        .other          _ZN7cutlass13device_kernelIN5flash11enable_sm90INS1_16FlashAttnFwdSm90INS1_25CollectiveMainloopFwdSm90ILi2EN4cute5tupleIJNS5_1CILi1EEES8_S8_EEENS6_IJNS7_ILi128EEESA_SA_EEELi128ENS_6half_tEfNS_4arch4Sm90ELb1ELb0ELb0ELb1ELb0ELb0ELb0ELb1ELb1ELb1ELb0ELb0EEENS1_21CollectiveEpilogueFwdISB_S9_SC_SE_Li256ELb1ELb1ELb0ELb0EEENS1_36VarlenDynamicPersistentTileSchedulerILi128ELi128ELi256ELi128ELb0ELb1ELb1ELb1ELb1ELb1EEEEEEEEEvNT_6ParamsE,@"STO_CUDA_ENTRY STV_DEFAULT"
_ZN7cutlass13device_kernelIN5flash11enable_sm90INS1_16FlashAttnFwdSm90INS1_25CollectiveMainloopFwdSm90ILi2EN4cute5tupleIJNS5_1CILi1EEES8_S8_EEENS6_IJNS7_ILi128EEESA_SA_EEELi128ENS_6half_tEfNS_4arch4Sm90ELb1ELb0ELb0ELb1ELb0ELb0ELb0ELb1ELb1ELb1ELb0ELb0EEENS1_21CollectiveEpilogueFwdISB_S9_SC_SE_Li256ELb1ELb1ELb0ELb0EEENS1_36VarlenDynamicPersistentTileSchedulerILi128ELi128ELi256ELi128ELb0ELb1ELb1ELb1ELb1ELb1EEEEEEEEEvNT_6ParamsE:
        /* <DEDUP_REMOVED lines=17> */
.L_x_2451:
[----:B------:R-:W-:Y:S05]  /*0110*/  BSYNC B0 ;  /* 0x0000000000007941 */ /* 0x000fea0003800000 */
.L_x_2450:
        /* <DEDUP_REMOVED lines=40> */
.L_x_2452:
        /* <DEDUP_REMOVED lines=22> */
.L_x_2453:
        /* <DEDUP_REMOVED lines=18> */
.L_x_2454:
        /* <DEDUP_REMOVED lines=22> */
.L_x_2455:
        /* <DEDUP_REMOVED lines=22> */
.L_x_2456:
        /* <DEDUP_REMOVED lines=8> */
.L_x_2458:
        /* <DEDUP_REMOVED lines=21> */
[----:B------:R-:W-:-:S04]  /*0ab0*/  LEA.HI R3, R0, R197, RZ, 0x7 ;  /* 0x000000c500037211 */ /* 0x000fc800078f38ff */
[----:B------:R-:W-:Y:S02]  /*0ac0*/  LOP3.LUT R2, R3, 0xffffff80, RZ, 0xc0, !PT ;  /* 0xffffff8003027812 */ /* 0x000fe400078ec0ff */
[----:B------:R-:W-:-:S03]  /*0ad0*/  LEA.HI R4, R0, R197, RZ, 0x5 ;  /* 0x000000c500047211 */ /* 0x000fc600078f28ff */
[----:B------:R-:W-:Y:S02]  /*0ae0*/  IMAD.IADD R191, R197, 0x1, -R2 ;  /* 0x00000001c5bf7824 */ /* 0x000fe400078e0a02 */
[----:B------:R-:W-:-:S03]  /*0af0*/  IMAD.SHL.U32 R6, R4, 0x20, RZ ;  /* 0x0000002004067824 */ /* 0x000fc600078e00ff */
[----:B------:R-:W-:Y:S02]  /*0b00*/  SHF.R.S32.HI R8, RZ, 0x1f, R191 ;  /* 0x0000001fff087819 */ /* 0x000fe400000114bf */
[----:B------:R-:W-:Y:S02]  /*0b10*/  LEA.HI R2, R0, R197, RZ, 0x4 ;  /* 0x000000c500027211 */ /* 0x000fe400078f20ff */
[----:B------:R-:W-:Y:S02]  /*0b20*/  LEA.HI R9, R8, R191, RZ, 0x2 ;  /* 0x000000bf08097211 */ /* 0x000fe400078f10ff */
[----:B------:R-:W-:Y:S02]  /*0b30*/  LEA.HI R10, R0, R197, RZ, 0x2 ;  /* 0x000000c5000a7211 */ /* 0x000fe400078f10ff */
[----:B------:R-:W-:Y:S02]  /*0b40*/  LOP3.LUT R7, R6, 0xfffffc00, RZ, 0xc0, !PT ;  /* 0xfffffc0006077812 */ /* 0x000fe400078ec0ff */
[----:B------:R-:W-:-:S02]  /*0b50*/  SHF.R.S32.HI R6, RZ, 0x2, R9 ;  /* 0x00000002ff067819 */ /* 0x000fc40000011409 */
[----:B------:R-:W-:Y:S02]  /*0b60*/  SHF.R.S32.HI R11, RZ, 0x1f, R9 ;  /* 0x0000001fff0b7819 */ /* 0x000fe40000011409 */
[----:B------:R-:W-:Y:S02]  /*0b70*/  SHF.R.S32.HI R5, RZ, 0x4, R2 ;  /* 0x00000004ff057819 */ /* 0x000fe40000011402 */
[----:B------:R-:W-:Y:S02]  /*0b80*/  LOP3.LUT R4, R2, 0x3fffff0, RZ, 0xc0, !PT ;  /* 0x03fffff002047812 */ /* 0x000fe400078ec0ff */
[----:B------:R-:W-:Y:S02]  /*0b90*/  LOP3.LUT R10, R10, 0xfffffffc, RZ, 0xc0, !PT ;  /* 0xfffffffc0a0a7812 */ /* 0x000fe400078ec0ff */
[----:B------:R-:W-:Y:S02]  /*0ba0*/  LEA.HI R0, R0, R197, RZ, 0x3 ;  /* 0x000000c500007211 */ /* 0x000fe400078f18ff */
[----:B------:R-:W-:-:S02]  /*0bb0*/  LEA.HI R11, R11, R6, RZ, 0x3 ;  /* 0x000000060b0b7211 */ /* 0x000fc400078f18ff */
[----:B------:R-:W-:Y:S01]  /*0bc0*/  SHF.R.S32.HI R192, RZ, 0x7, R3 ;  /* 0x00000007ffc07819 */ /* 0x000fe20000011403 */
[C---:B------:R-:W-:Y:S01]  /*0bd0*/  IMAD.IADD R4, R197.reuse, 0x1, -R4 ;  /* 0x00000001c5047824 */ /* 0x040fe200078e0a04 */
[----:B------:R-:W-:Y:S01]  /*0be0*/  LEA.HI R2, R2, R5, RZ, 0x1 ;  /* 0x0000000502027211 */ /* 0x000fe200078f08ff */
[----:B------:R-:W-:Y:S01]  /*0bf0*/  IMAD.IADD R10, R197, 0x1, -R10 ;  /* 0x00000001c50a7824 */ /* 0x000fe200078e0a0a */
[----:B------:R-:W-:Y:S02]  /*0c00*/  LOP3.LUT R186, R0, 0xfffffff8, RZ, 0xc0, !PT ;  /* 0xfffffff800ba7812 */ /* 0x000fe400078ec0ff */
[----:B------:R-:W-:Y:S02]  /*0c10*/  LOP3.LUT R11, R11, 0xfffffff8, RZ, 0xc0, !PT ;  /* 0xfffffff80b0b7812 */ /* 0x000fe400078ec0ff */
[----:B------:R-:W-:Y:S02]  /*0c20*/  LEA.HI R8, R8, R191, RZ, 0x5 ;  /* 0x000000bf08087211 */ /* 0x000fe400078f28ff */
[----:B------:R-:W-:Y:S01]  /*0c30*/  LEA.HI R3, R3, R192, RZ, 0x1 ;  /* 0x000000c003037211 */ /* 0x000fe200078f08ff */
[----:B------:R-:W-:Y:S01]  /*0c40*/  IMAD R7, R4, 0x40, R7 ;  /* 0x0000004004077824 */ /* 0x000fe200078e0207 */
[----:B------:R-:W-:Y:S01]  /*0c50*/  LOP3.LUT R2, R2, 0x1ffffffe, RZ, 0xc0, !PT ;  /* 0x1ffffffe02027812 */ /* 0x000fe200078ec0ff */
[----:B------:R-:W-:Y:S01]  /*0c60*/  IMAD.IADD R186, R197, 0x1, -R186 ;  /* 0x00000001c5ba7824 */ /* 0x000fe200078e0aba */
[----:B------:R-:W-:Y:S01]  /*0c70*/  SHF.R.S32.HI R8, RZ, 0x5, R8 ;  /* 0x00000005ff087819 */ /* 0x000fe20000011408 */
[----:B------:R-:W-:Y:S01]  /*0c80*/  IMAD.IADD R11, R6, 0x1, -R11 ;  /* 0x00000001060b7824 */ /* 0x000fe200078e0a0b */
[----:B------:R-:W-:-:S02]  /*0c90*/  LEA.HI R4, R10, R10, RZ, 0x1 ;  /* 0x0000000a0a047211 */ /* 0x000fc400078f08ff */
[----:B------:R-:W-:Y:S01]  /*0ca0*/  LOP3.LUT R3, R3, 0x3fffffe, RZ, 0xc0, !PT ;  /* 0x03fffffe03037812 */ /* 0x000fe200078ec0ff */
[----:B------:R-:W-:Y:S01]  /*0cb0*/  IMAD.IADD R2, R5, 0x1, -R2 ;  /* 0x0000000105027824 */ /* 0x000fe200078e0a02 */
[----:B------:R-:W-:Y:S01]  /*0cc0*/  LOP3.LUT R5, R4, 0x1ffffffe, RZ, 0xc0, !PT ;  /* 0x1ffffffe04057812 */ /* 0x000fe200078ec0ff */
[----:B------:R-:W-:Y:S02]  /*0cd0*/  IMAD.SHL.U32 R19, R186, 0x8, RZ ;  /* 0x00000008ba137824 */ /* 0x000fe400078e00ff */
[----:B------:R-:W-:Y:S02]  /*0ce0*/  IMAD R8, R8, 0x10, R11 ;  /* 0x0000001008087824 */ /* 0x000fe400078e020b */
[----:B------:R-:W-:Y:S01]  /*0cf0*/  IMAD.IADD R3, R192, 0x1, -R3 ;  /* 0x00000001c0037824 */ /* 0x000fe200078e0a03 */
[----:B------:R-:W-:Y:S01]  /*0d00*/  LOP3.LUT R22, R9, 0x7ffffffc, RZ, 0xc0, !PT ;  /* 0x7ffffffc09167812 */ /* 0x000fe200078ec0ff */
[----:B------:R-:W-:Y:S02]  /*0d10*/  VIADD R185, R19, 0x40 ;  /* 0x0000004013b97836 */ /* 0x000fe40000000000 */
[----:B------:R-:W-:-:S02]  /*0d20*/  IMAD.IADD R10, R10, 0x1, -R5 ;  /* 0x000000010a0a7824 */ /* 0x000fc400078e0a05 */
[----:B------:R-:W-:Y:S01]  /*0d30*/  IMAD R193, R3, 0x40, R8 ;  /* 0x0000004003c17824 */ /* 0x000fe200078e0208 */
[----:B------:R-:W-:Y:S01]  /*0d40*/  SHF.R.S32.HI R189, RZ, 0x3, R0 ;  /* 0x00000003ffbd7819 */ /* 0x000fe20000011400 */
[----:B------:R-:W-:Y:S01]  /*0d50*/  IMAD R194, R2, 0x8, R7 ;  /* 0x0000000802c27824 */ /* 0x000fe200078e0207 */
[----:B------:R-:W-:Y:S01]  /*0d60*/  SHF.R.S32.HI R196, RZ, 0x1f, R19 ;  /* 0x0000001fffc47819 */ /* 0x000fe20000011413 */
[----:B------:R-:W-:Y:S01]  /*0d70*/  IMAD.MOV.U32 R190, RZ, RZ, RZ ;  /* 0x000000ffffbe7224 */ /* 0x000fe200078e00ff */
[----:B------:R-:W-:Y:S01]  /*0d80*/  SHF.R.S32.HI R195, RZ, 0x1f, R185 ;  /* 0x0000001fffc37819 */ /* 0x000fe200000114b9 */
[----:B------:R-:W-:Y:S02]  /*0d90*/  IMAD.IADD R22, R191, 0x1, -R22 ;  /* 0x00000001bf167824 */ /* 0x000fe400078e0a16 */
[----:B------:R-:W-:Y:S01]  /*0da0*/  IMAD R23, R10, 0x8, R193 ;  /* 0x000000080a177824 */ /* 0x000fe200078e02c1 */
[----:B------:R-:W-:Y:S01]  /*0db0*/  UMOV UR36, URZ ;  /* 0x0000003f00247c82 */ /* 0x000fe20008000000 */
[----:B------:R-:W-:Y:S01]  /*0dc0*/  UMOV UR37, URZ ;  /* 0x0000003f00257c82 */ /* 0x000fe20008000000 */
[----:B--2---:R-:W-:-:S07]  /*0dd0*/  LOP3.LUT R18, R12, 0x1, RZ, 0xfc, !PT ;  /* 0x000000010c127812 */ /* 0x004fce00078efcff */
.L_x_2512:
[----:B0---4-:R-:W0:Y:S01]  /*0de0*/  LDC.64 R2, c[0x0][0xc88] ;  /* 0x00032200ff027b82 */ /* 0x011e220000000a00 */
[----:B------:R-:W-:Y:S01]  /*0df0*/  ULDC.64 UR4, c[0x0][0xa28] ;  /* 0x00028a0000047ab9 */ /* 0x000fe20000000a00 */
[----:B------:R-:W-:Y:S01]  /*0e00*/  ULDC.64 UR6, c[0x0][0xa18] ;  /* 0x0002860000067ab9 */ /* 0x000fe20000000a00 */
[----:B------:R-:W-:Y:S01]  /*0e10*/  IMAD.MOV.U32 R7, RZ, RZ, RZ ;  /* 0x000000ffff077224 */ /* 0x000fe200078e00ff */
[----:B------:R-:W-:Y:S01]  /*0e20*/  ULDC.64 UR8, c[0x0][0xa20] ;  /* 0x0002880000087ab9 */ /* 0x000fe20000000a00 */
[----:B0-----:R-:W-:-:S05]  /*0e30*/  IMAD.WIDE R2, R47, 0x4, R2 ;  /* 0x000000042f027825 */ /* 0x001fca00078e0202 */
[----:B--2---:R-:W2:Y:S01]  /*0e40*/  LDG.E R184, desc[UR40][R2.64] ;  /* 0x0000002802b87981 */ /* 0x004ea2000c1e1900 */
[----:B------:R-:W-:Y:S02]  /*0e50*/  ISETP.NE.U32.AND P0, PT, RZ, UR4, PT ;  /* 0x00000004ff007c0c */ /* 0x000fe4000bf05070 */
[----:B------:R-:W-:Y:S02]  /*0e60*/  ISETP.NE.U32.AND P1, PT, RZ, UR6, PT ;  /* 0x00000006ff007c0c */ /* 0x000fe4000bf25070 */
[----:B------:R-:W-:Y:S02]  /*0e70*/  ISETP.NE.AND.EX P0, PT, RZ, UR5, PT, P0 ;  /* 0x00000005ff007c0c */ /* 0x000fe4000bf05300 */
[----:B------:R-:W-:Y:S02]  /*0e80*/  ISETP.NE.AND.EX P1, PT, RZ, UR7, PT, P1 ;  /* 0x00000007ff007c0c */ /* 0x000fe4000bf25310 */
[----:B--2---:R-:W-:-:S09]  /*0e90*/  SHF.R.S32.HI R188, RZ, 0x1f, R184 ;  /* 0x0000001fffbc7819 */ /* 0x004fd200000114b8 */
[----:B---3--:R-:W-:Y:S01]  /*0ea0*/  @P0 LEA R4, P2, R184, UR4, 0x2 ;  /* 0x00000004b8040c11 */ /* 0x008fe2000f8410ff */
[----:B------:R-:W-:-:S03]  /*0eb0*/  ULDC UR4, c[0x0][0x288] ;  /* 0x0000a20000047ab9 */ /* 0x000fc60000000800 */
[C-C-:B------:R-:W-:Y:S02]  /*0ec0*/  @P0 LEA.HI.X R5, R184.reuse, UR5, R188.reuse, 0x2, P2 ;  /* 0x00000005b8050c11 */ /* 0x140fe400090f14bc */
[C---:B------:R-:W-:Y:S01]  /*0ed0*/  @P1 LEA R2, P2, R184.reuse, UR6, 0x2 ;  /* 0x00000006b8021c11 */ /* 0x040fe2000f8410ff */
[----:B------:R-:W-:Y:S01]  /*0ee0*/  IMAD.U32 R17, RZ, RZ, UR4 ;  /* 0x00000004ff117e24 */ /* 0x000fe2000f8e00ff */
[----:B------:R-:W-:Y:S01]  /*0ef0*/  ULDC.64 UR4, c[0x0][0x418] ;  /* 0x0001060000047ab9 */ /* 0x000fe20000000a00 */
[----:B------:R0:W5:Y:S01]  /*0f00*/  @P0 LDG.E R7, desc[UR40][R4.64] ;  /* 0x0000002804070981 */ /* 0x000162000c1e1900 */
[----:B------:R-:W-:-:S05]  /*0f10*/  @P1 LEA.HI.X R3, R184, UR7, R188, 0x2, P2 ;  /* 0x00000007b8031c11 */ /* 0x000fca00090f14bc */
[----:B------:R0:W5:Y:S01]  /*0f20*/  @P1 LDG.E R17, desc[UR40][R2.64] ;  /* 0x0000002802111981 */ /* 0x000162000c1e1900 */
[----:B------:R-:W-:Y:S01]  /*0f30*/  UISETP.NE.U32.AND UP0, UPT, UR4, URZ, UPT ;  /* 0x0000003f0400728c */ /* 0x000fe2000bf05070 */
[----:B------:R-:W-:Y:S02]  /*0f40*/  ISETP.NE.U32.AND P2, PT, RZ, UR8, PT ;  /* 0x00000008ff007c0c */ /* 0x000fe4000bf45070 */
[----:B------:R-:W-:Y:S01]  /*0f50*/  ULDC UR4, c[0x0][0x424] ;  /* 0x0001090000047ab9 */ /* 0x000fe20000000800 */
[----:B------:R-:W-:Y:S01]  /*0f60*/  UISETP.NE.AND.EX UP0, UPT, UR5, URZ, UPT, UP0 ;  /* 0x0000003f0500728c */ /* 0x000fe2000bf05300 */
[----:B------:R-:W-:Y:S02]  /*0f70*/  ISETP.NE.AND.EX P2, PT, RZ, UR9, PT, P2 ;  /* 0x00000009ff007c0c */ /* 0x000fe4000bf45320 */
[----:B------:R-:W-:Y:S01]  /*0f80*/  ULDC UR5, c[0x0][0x2f0] ;  /* 0x0000bc0000057ab9 */ /* 0x000fe20000000800 */
[----:B------:R-:W-:-:S04]  /*0f90*/  USEL UR4, UR4, 0x1, UP0 ;  /* 0x0000000104047887 */ /* 0x000fc80008000000 */
[----:B------:R-:W-:Y:S01]  /*0fa0*/  UIMAD UR4, UR4, UR5, URZ ;  /* 0x00000005040472a4 */ /* 0x000fe2000f8e023f */
[----:B0-----:R-:W-:Y:S11]  /*0fb0*/  @P1 BRA `(.L_x_2459) ;  /* 0x0000000000241947 */ /* 0x001ff60003800000 */
        /* <DEDUP_REMOVED lines=9> */
.L_x_2459:
[----:B------:R-:W-:Y:S02]  /*1050*/  IMAD.U32 R16, RZ, RZ, UR4 ;  /* 0x00000004ff107e24 */ /* 0x000fe4000f8e00ff */
[----:B------:R-:W-:Y:S01]  /*1060*/  IMAD.MOV.U32 R187, RZ, RZ, R46 ;  /* 0x000000ffffbb7224 */ /* 0x000fe200078e002e */
[----:B------:R-:W-:Y:S06]  /*1070*/  @!P2 BRA `(.L_x_2460) ;  /* 0x000000000010a947 */ /* 0x000fec0003800000 */
[----:B------:R-:W-:-:S04]  /*1080*/  LEA R2, P0, R184, UR8, 0x2 ;  /* 0x00000008b8027c11 */ /* 0x000fc8000f8010ff */
[----:B------:R-:W-:-:S05]  /*1090*/  LEA.HI.X R3, R184, UR9, R188, 0x2, P0 ;  /* 0x00000009b8037c11 */ /* 0x000fca00080f14bc */
[----:B------:R0:W5:Y:S01]  /*10a0*/  LDG.E R16, desc[UR40][R2.64] ;  /* 0x0000002802107981 */ /* 0x000162000c1e1900 */
[----:B------:R-:W-:Y:S05]  /*10b0*/  BRA `(.L_x_2461) ;  /* 0x0000000000247947 */ /* 0x000fea0003800000 */
.L_x_2460:
[----:B------:R-:W-:Y:S02]  /*10c0*/  ULDC.64 UR4, c[0x0][0xa08] ;  /* 0x0002820000047ab9 */ /* 0x000fe40000000a00 */
[----:B------:R-:W-:-:S04]  /*10d0*/  ISETP.NE.U32.AND P0, PT, RZ, UR4, PT ;  /* 0x00000004ff007c0c */ /* 0x000fc8000bf05070 */
[----:B------:R-:W-:-:S13]  /*10e0*/  ISETP.NE.AND.EX P0, PT, RZ, UR5, PT, P0 ;  /* 0x00000005ff007c0c */ /* 0x000fda000bf05300 */
[----:B------:R-:W-:Y:S05]  /*10f0*/  @!P0 BRA `(.L_x_2461) ;  /* 0x0000000000148947 */ /* 0x000fea0003800000 */
[----:B------:R-:W0:Y:S02]  /*1100*/  LDC.64 R2, c[0x0][0xa08] ;  /* 0x00028200ff027b82 */ /* 0x000e240000000a00 */
[----:B0-----:R-:W-:-:S05]  /*1110*/  IMAD.WIDE R2, R184, 0x4, R2 ;  /* 0x00000004b8027825 */ /* 0x001fca00078e0202 */
[----:B------:R-:W2:Y:S04]  /*1120*/  LDG.E R16, desc[UR40][R2.64] ;  /* 0x0000002802107981 */ /* 0x000ea8000c1e1900 */
[----:B------:R-:W2:Y:S02]  /*1130*/  LDG.E R5, desc[UR40][R2.64+0x4] ;  /* 0x0000042802057981 */ /* 0x000ea4000c1e1900 */
[----:B--2---:R-:W-:-:S07]  /*1140*/  IMAD.IADD R16, R5, 0x1, -R16 ;  /* 0x0000000105107824 */ /* 0x004fce00078e0a10 */
.L_x_2461:
[----:B------:R-:W1:Y:S01]  /*1150*/  LDC R0, c[0x0][0x448] ;  /* 0x00011200ff007b82 */ /* 0x000e620000000800 */
[----:B0-----:R-:W-:Y:S01]  /*1160*/  IMAD.SHL.U32 R2, R45, 0x80, RZ ;  /* 0x000000802d027824 */ /* 0x001fe200078e00ff */
[----:B------:R-:W-:Y:S01]  /*1170*/  CS2R R20, SRZ ;  /* 0x0000000000147805 */ /* 0x000fe2000001ff00 */
[----:B-----5:R-:W-:Y:S01]  /*1180*/  IMAD.IADD R16, R16, 0x1, -R7 ;  /* 0x0000000110107824 */ /* 0x020fe200078e0a07 */
[----:B------:R-:W-:Y:S02]  /*1190*/  CS2R R150, SRZ ;  /* 0x0000000000967805 */ /* 0x000fe4000001ff00 */
[----:B------:R-:W-:Y:S02]  /*11a0*/  CS2R R148, SRZ ;  /* 0x0000000000947805 */ /* 0x000fe4000001ff00 */
[----:B------:R-:W-:Y:S02]  /*11b0*/  CS2R R146, SRZ ;  /* 0x0000000000927805 */ /* 0x000fe4000001ff00 */
[----:B------:R-:W-:-:S02]  /*11c0*/  CS2R R144, SRZ ;  /* 0x0000000000907805 */ /* 0x000fc4000001ff00 */
[----:B------:R-:W-:Y:S02]  /*11d0*/  IADD3 R5, R16, 0x80, -R17 ;  /* 0x0000008010057810 */ /* 0x000fe40007ffe811 */
        /* <DEDUP_REMOVED lines=15> */
[----:B-1----:R-:W-:Y:S01]  /*12d0*/  ISETP.NE.AND P0, PT, R0, 0x1, PT ;  /* 0x000000010000780c */ /* 0x002fe20003f05270 */
[----:B------:R-:W-:Y:S01]  /*12e0*/  VIADD R0, R2, 0x7f ;  /* 0x0000007f02007836 */ /* 0x000fe20000000000 */
        /* <DEDUP_REMOVED lines=11> */
[----:B------:R-:W0:Y:S01]  /*13a0*/  @P0 LDC R3, c[0x0][0x44c] ;  /* 0x00011300ff030b82 */ /* 0x000e220000000800 */
[----:B------:R-:W-:Y:S01]  /*13b0*/  CS2R R90, SRZ ;  /* 0x00000000005a7805 */ /* 0x000fe2000001ff00 */
[----:B------:R-:W-:Y:S02]  /*13c0*/  IMAD.MOV.U32 R89, RZ, RZ, RZ ;  /* 0x000000ffff597224 */ /* 0x000fe400078e00ff */
[----:B------:R-:W-:-:S04]  /*13d0*/  IMAD.MOV.U32 R8, RZ, RZ, RZ ;  /* 0x000000ffff087224 */ /* 0x000fc800078e00ff */
[----:B------:R-:W1:Y:S01]  /*13e0*/  @P0 LDC R4, c[0x0][0x450] ;  /* 0x00011400ff040b82 */ /* 0x000e620000000800 */
[----:B0-----:R-:W-:-:S05]  /*13f0*/  @P0 IMAD.HI.U32 R3, R0, R3, RZ ;  /* 0x0000000300030227 */ /* 0x001fca00078e00ff */
[----:B-1----:R-:W-:Y:S01]  /*1400*/  @P0 SHF.R.U32.HI R0, RZ, R4, R3 ;  /* 0x00000004ff000219 */ /* 0x002fe20000011603 */
[----:B------:R-:W-:Y:S01]  /*1410*/  VIADD R3, R16, 0x7f ;  /* 0x0000007f10037836 */ /* 0x000fe20000000000 */
[----:B------:R-:W-:-:S03]  /*1420*/  PLOP3.LUT P0, PT, PT, PT, PT, 0x80, 0x0 ;  /* 0x000000000000781c */ /* 0x000fc60003f0f070 */
[----:B------:R-:W-:Y:S01]  /*1430*/  IMAD.IADD R5, R5, 0x1, R0 ;  /* 0x0000000105057824 */ /* 0x000fe200078e0200 */
[----:B------:R-:W-:-:S04]  /*1440*/  SHF.R.S32.HI R0, RZ, 0x1f, R3 ;  /* 0x0000001fff007819 */ /* 0x000fc80000011403 */
[----:B------:R-:W-:Y:S02]  /*1450*/  SHF.R.S32.HI R4, RZ, 0x1f, R5 ;  /* 0x0000001fff047819 */ /* 0x000fe40000011405 */
[----:B------:R-:W-:Y:S01]  /*1460*/  LEA.HI R0, R0, R3, RZ, 0x7 ;  /* 0x0000000300007211 */ /* 0x000fe200078f38ff */
[----:B------:R-:W-:Y:S01]  /*1470*/  IMAD.MOV.U32 R3, RZ, RZ, RZ ;  /* 0x000000ffff037224 */ /* 0x000fe200078e00ff */
[----:B------:R-:W-:Y:S02]  /*1480*/  LEA.HI R4, R4, R5, RZ, 0x7 ;  /* 0x0000000504047211 */ /* 0x000fe400078f38ff */
[----:B------:R-:W-:Y:S02]  /*1490*/  SHF.R.S32.HI R0, RZ, 0x7, R0 ;  /* 0x00000007ff007819 */ /* 0x000fe40000011400 */
[----:B------:R-:W-:-:S04]  /*14a0*/  SHF.R.S32.HI R5, RZ, 0x7, R4 ;  /* 0x00000007ff057819 */ /* 0x000fc80000011404 */
[----:B------:R-:W-:-:S04]  /*14b0*/  VIMNMX R88, R0, R5, PT ;  /* 0x0000000500587248 */ /* 0x000fc80003fe0100 */
[----:B------:R-:W-:-:S13]  /*14c0*/  ISETP.GE.AND P1, PT, R88, 0x1, PT ;  /* 0x000000015800780c */ /* 0x000fda0003f26270 */
[----:B------:R-:W-:Y:S05]  /*14d0*/  @!P1 BRA `(.L_x_2462) ;  /* 0x0000007800489947 */ /* 0x000fea0003800000 */
        /* <DEDUP_REMOVED lines=31> */
.L_x_2463:
[----:B------:R-:W-:Y:S02]  /*16d0*/  LEA.HI R0, R190, R190, RZ, 0x1 ;  /* 0x000000bebe007211 */ /* 0x000fe400078f08ff */
[----:B------:R-:W-:Y:S02]  /*16e0*/  ISETP.NE.AND P0, PT, R18, 0x3, PT ;  /* 0x000000031200780c */ /* 0x000fe40003f05270 */
[----:B------:R-:W-:-:S05]  /*16f0*/  LOP3.LUT R3, R0, 0xfffffffe, RZ, 0xc0, !PT ;  /* 0xfffffffe00037812 */ /* 0x000fca00078ec0ff */
[----:B------:R-:W-:-:S05]  /*1700*/  IMAD.IADD R0, R190, 0x1, -R3 ;  /* 0x00000001be007824 */ /* 0x000fca00078e0a03 */
[----:B------:R-:W-:-:S04]  /*1710*/  SHF.L.U32 R0, R0, 0x1f, RZ ;  /* 0x0000001f00007819 */ /* 0x000fc800000006ff */
[----:B------:R-:W0:Y:S02]  /*1720*/  SYNCS.PHASECHK.TRANS64.TRYWAIT P1, [UR38+0x28800], R0 ;  /* 0x02880000ff0075a7 */ /* 0x000e240008020166 */
[----:B0-----:R-:W-:Y:S05]  /*1730*/  @!P1 BRA `(.L_x_2464) ;  /* 0x000000f800109947 */ /* 0x001fea0003800000 */
.L_x_2634:
[----:B------:R-:W-:Y:S05]  /*1740*/  @!P0 BRA `(.L_x_2465) ;  /* 0x0000000000048947 */ /* 0x000fea0003800000 */
[----:B------:R-:W-:Y:S01]  /*1750*/  BPT.TRAP 0x1 ;  /* 0x000000040000795c */ /* 0x000fe20000300000 */
.L_x_2465:
[----:B0-----:R-:W-:Y:S02]  /*1760*/  IMAD.U32 R3, RZ, RZ, UR37 ;  /* 0x00000025ff037e24 */ /* 0x001fe4000f8e00ff */
[----:B------:R-:W-:-:S03]  /*1770*/  IMAD.U32 R0, RZ, RZ, UR36 ;  /* 0x00000024ff007e24 */ /* 0x000fc6000f8e00ff */
[----:B------:R-:W-:Y:S02]  /*1780*/  LEA R3, R3, UR38, 0x3 ;  /* 0x0000002603037c11 */ /* 0x000fe4000f8e18ff */
[----:B------:R-:W-:-:S04]  /*1790*/  SHF.L.U32 R0, R0, 0x1f, RZ ;  /* 0x0000001f00007819 */ /* 0x000fc800000006ff */
[----:B------:R0:W1:Y:S01]  /*17a0*/  SYNCS.PHASECHK.TRANS64.TRYWAIT P2, [R3+URZ+0x28830], R0 ;  /* 0x02883000030075a7 */ /* 0x000062000804017f */
[----:B------:R-:W-:Y:S05]  /*17b0*/  @!P0 BRA `(.L_x_2466) ;  /* 0x0000000000048947 */ /* 0x000fea0003800000 */
[----:B------:R-:W-:Y:S01]  /*17c0*/  BPT.TRAP 0x1 ;  /* 0x000000040000795c */ /* 0x000fe20000300000 */
.L_x_2466:
[----:B------:R-:W2:Y:S02]  /*17d0*/  S2R R4, SR_TID.X ;  /* 0x0000000000047919 */ /* 0x000ea40000002100 */
[----:B--2---:R-:W-:Y:S01]  /*17e0*/  LOP3.LUT P1, RZ, R4, 0x7f, RZ, 0xc0, !PT ;  /* 0x0000007f04ff7812 */ /* 0x004fe2000782c0ff */
[----:B-1----:R-:W-:-:S12]  /*17f0*/  @P2 BRA `(.L_x_2467) ;  /* 0x0000000000082947 */ /* 0x002fd80003800000 */
[----:B------:R-:W1:Y:S02]  /*1800*/  SYNCS.PHASECHK.TRANS64.TRYWAIT P2, [R3+URZ+0x28830], R0 ;  /* 0x02883000030075a7 */ /* 0x000e64000804017f */
[----:B-1----:R-:W-:Y:S05]  /*1810*/  @!P2 BRA `(.L_x_2468) ;  /* 0x000000f400f0a947 */ /* 0x002fea0003800000 */
.L_x_2467:
[----:B------:R-:W-:Y:S05]  /*1820*/  WARPSYNC.ALL ;  /* 0x0000000000007948 */ /* 0x000fea0003800000 */
[----:B------:R-:W-:Y:S01]  /*1830*/  UIADD3 UR4, UR38, 0x18400, URZ ;  /* 0x0001840026047890 */ /* 0x000fe2000fffe03f */
[----:B------:R-:W-:Y:S01]  /*1840*/  WARPGROUP.ARRIVE ;  /* 0x00000000000079c5 */ /* 0x000fe20000000000 */
[----:B------:R-:W-:Y:S01]  /*1850*/  ULOP3.LUT UR32, UR43, 0x10000, URZ, 0xfc, !UPT ;  /* 0x000100002b207892 */ /* 0x000fe2000f8efc3f */
[----:B01----:R-:W0:Y:S01]  /*1860*/  LDC R0, c[0x0][0x448] ;  /* 0x00011200ff007b82 */ /* 0x003e220000000800 */
[----:B------:R-:W-:Y:S01]  /*1870*/  USHF.R.U32.HI UR4, URZ, 0x4, UR4 ;  /* 0x000000043f047899 */ /* 0x000fe20008011604 */
[----:B------:R-:W-:Y:S01]  /*1880*/  @!P1 VIADD R3, R3, 0x28840 ;  /* 0x0002884003039836 */ /* 0x000fe20000000000 */
[----:B------:R-:W-:Y:S01]  /*1890*/  UMOV UR33, 0x40000040 ;  /* 0x4000004000217882 */ /* 0x000fe20000000000 */
[----:B------:R-:W-:Y:S01]  /*18a0*/  UMOV UR35, 0x40000040 ;  /* 0x4000004000237882 */ /* 0x000fe20000000000 */
[----:B------:R-:W-:Y:S01]  /*18b0*/  ULOP3.LUT UR4, UR4, 0x3fff, URZ, 0xc0, !UPT ;  /* 0x00003fff04047892 */ /* 0x000fe2000f8ec03f */
[----:B------:R-:W-:Y:S01]  /*18c0*/  CS2R R150, SRZ ;  /* 0x0000000000967805 */ /* 0x000fe2000001ff00 */
        /* <DEDUP_REMOVED lines=18> */
[----:B0-----:R-:W-:Y:S01]  /*19f0*/  ISETP.NE.AND P2, PT, R0, 0x1, PT ;  /* 0x000000010000780c */ /* 0x001fe20003f45270 */
[----:B------:R-:W-:Y:S01]  /*1a00*/  UIADD3 UR14, UR34, 0x6, URZ ;  /* 0x00000006220e7890 */ /* 0x000fe2000fffe03f */
[----:B------:R-:W-:Y:S01]  /*1a10*/  IMAD.IADD R0, R23, 0x1, R2 ;  /* 0x0000000117007824 */ /* 0x000fe200078e0202 */
        /* <DEDUP_REMOVED lines=11> */
[----:B------:R-:W0:Y:S01]  /*1ad0*/  @P2 LDC R5, c[0x0][0x44c] ;  /* 0x00011300ff052b82 */ /* 0x000e220000000800 */
        /* <DEDUP_REMOVED lines=9> */
[----:B------:R-:W1:Y:S01]  /*1b70*/  @P2 LDC R7, c[0x0][0x450] ;  /* 0x00011400ff072b82 */ /* 0x000e620000000800 */
[----:B------:R-:W-:Y:S01]  /*1b80*/  UIADD3 UR30, UR34, 0x406, URZ ;  /* 0x00000406221e7890 */ /* 0x000fe2000fffe03f */
[----:B------:R-:W-:Y:S01]  /*1b90*/  CS2R R128, SRZ ;  /* 0x0000000000807805 */ /* 0x000fe2000001ff00 */
[----:B------:R-:W-:Y:S01]  /*1ba0*/  UMOV UR29, 0x40000040 ;  /* 0x40000040001d7882 */ /* 0x000fe20000000000 */
[----:B------:R-:W-:Y:S01]  /*1bb0*/  UMOV UR31, 0x40000040 ;  /* 0x40000040001f7882 */ /* 0x000fe20000000000 */
[----:B------:R-:W-:-:S02]  /*1bc0*/  CS2R R126, SRZ ;  /* 0x00000000007e7805 */ /* 0x000fc4000001ff00 */
[----:B------:R-:W-:Y:S01]  /*1bd0*/  CS2R R124, SRZ ;  /* 0x00000000007c7805 */ /* 0x000fe2000001ff00 */
[----:B0-----:R-:W-:-:S04]  /*1be0*/  @P2 IMAD.HI.U32 R4, R0, R5, RZ ;  /* 0x0000000500042227 */ /* 0x001fc800078e00ff */
[----:B------:R-:W-:-:S04]  /*1bf0*/  IMAD.MOV.U32 R5, RZ, RZ, -0x80 ;  /* 0xffffff80ff057424 */ /* 0x000fc800078e00ff */
[----:B------:R-:W-:Y:S01]  /*1c00*/  IMAD R5, R88, R5, 0x80 ;  /* 0x0000008058057424 */ /* 0x000fe200078e0205 */
[----:B-1----:R-:W-:-:S03]  /*1c10*/  @P2 SHF.R.U32.HI R0, RZ, R7, R4 ;  /* 0x00000007ff002219 */ /* 0x002fc60000011604 */
[----:B------:R-:W-:Y:S02]  /*1c20*/  VIADD R7, R5, 0x1 ;  /* 0x0000000105077836 */ /* 0x000fe40000000000 */
[----:B------:R-:W-:Y:S01]  /*1c30*/  IMAD.IADD R5, R16, 0x1, R5 ;  /* 0x0000000110057824 */ /* 0x000fe200078e0205 */
[----:B------:R-:W0:Y:S01]  /*1c40*/  SHFL.IDX PT, R6, R0, 0x1, 0x1c1f ;  /* 0x003c1f0000067f89 */ /* 0x000e2200000e0000 */
[C---:B------:R-:W-:Y:S02]  /*1c50*/  IMAD R7, R22.reuse, -0x2, R7 ;  /* 0xfffffffe16077824 */ /* 0x040fe400078e0207 */
[----:B------:R-:W-:-:S03]  /*1c60*/  IMAD R4, R22, -0x2, R5 ;  /* 0xfffffffe16047824 */ /* 0x000fc600078e0205 */
[----:B------:R-:W-:-:S04]  /*1c70*/  IADD3 R7, -R17, R7, R16 ;  /* 0x0000000711077210 */ /* 0x000fc80007ffe110 */
[----:B0-----:R-:W-:-:S04]  /*1c80*/  VIADDMNMX R6, R6, R7, R4, PT ;  /* 0x0000000706067246 */ /* 0x001fc80003800104 */
[C---:B------:R-:W-:Y:S02]  /*1c90*/  ISETP.GT.AND P3, PT, R6.reuse, RZ, PT ;  /* 0x000000ff0600720c */ /* 0x040fe40003f64270 */
[C---:B------:R-:W-:Y:S02]  /*1ca0*/  ISETP.GT.AND P4, PT, R6.reuse, 0x1, PT ;  /* 0x000000010600780c */ /* 0x040fe40003f84270 */
[----:B------:R-:W-:Y:S01]  /*1cb0*/  ISETP.GT.AND P5, PT, R6, 0x8, PT ;  /* 0x000000080600780c */ /* 0x000fe20003fa4270 */
[----:B------:R-:W-:Y:S02]  /*1cc0*/  WARPGROUP.DEPBAR.LE gsb0, 0x0 ;  /* 0x00008000000079c5 */ /* 0x000fe40000010000 */
[----:B------:R-:W-:-:S06]  /*1cd0*/  WARPGROUP.ARRIVE ;  /* 0x00000000000079c5 */ /* 0x000fcc0000000000 */
[----:B------:R-:W-:Y:S01]  /*1ce0*/  HGMMA.64x128x16.F32 R24, gdesc[UR4], R24, gsb0 ;  /* 0x01e00000041879f0 */ /* 0x000fe20008000818 */
[----:B------:R-:W-:Y:S02]  /*1cf0*/  ULDC UR6, c[0x0][0x988] ;  /* 0x0002620000067ab9 */ /* 0x000fe40000000800 */
        /* <DEDUP_REMOVED lines=25> */
[C---:B------:R-:W-:Y:S02]  /*1e90*/  ISETP.GT.AND P4, PT, R6.reuse, 0x10, PT ;  /* 0x000000100600780c */ /* 0x040fe40003f84270 */
[----:B------:R-:W-:Y:S02]  /*1ea0*/  FSEL R31, R31, -INF , P3 ;  /* 0xff8000001f1f7808 */ /* 0x000fe40001800000 */
[----:B------:R-:W-:Y:S02]  /*1eb0*/  FMNMX.FTZ R8, R11, R8, !PT ;  /* 0x000000080b087209 */ /* 0x000fe40007810000 */
        /* <DEDUP_REMOVED lines=79> */
[----:B------:R-:W-:Y:S01]  /*23b0*/  FSEL R123, R86, -INF , P4 ;  /* 0xff800000567b7808 */ /* 0x000fe20002000000 */
[----:B------:R1:W2:Y:S01]  /*23c0*/  SHFL.IDX PT, R6, R0, RZ, 0x1c1f ;  /* 0x001c1fff00067589 */ /* 0x0002a200000e0000 */
[----:B------:R-:W-:-:S02]  /*23d0*/  FMNMX.FTZ R8, R83, R8, !PT ;  /* 0x0000000853087209 */ /* 0x000fc40007810000 */
[----:B------:R-:W-:Y:S02]  /*23e0*/  FSEL R87, R87, -INF , P3 ;  /* 0xff80000057577808 */ /* 0x000fe40001800000 */
[----:B------:R-:W-:Y:S01]  /*23f0*/  FMNMX.FTZ R8, R123, R8, !PT ;  /* 0x000000087b087209 */ /* 0x000fe20007810000 */
[----:B-1----:R-:W-:-:S03]  /*2400*/  IMAD.U32 R0, RZ, RZ, UR6 ;  /* 0x00000006ff007e24 */ /* 0x002fc6000f8e00ff */
[----:B------:R-:W-:-:S05]  /*2410*/  FMNMX.FTZ R8, R87, R8, !PT ;  /* 0x0000000857087209 */ /* 0x000fca0007810000 */
[----:B------:R-:W1:Y:S01]  /*2420*/  SHFL.BFLY PT, R5, R8, 0x2, 0x1f ;  /* 0x0c401f0008057f89 */ /* 0x000e6200000e0000 */
[----:B--2---:R-:W-:-:S04]  /*2430*/  VIADDMNMX R7, R6, R7, R4, PT ;  /* 0x0000000706077246 */ /* 0x004fc80003800104 */
[C---:B------:R-:W-:Y:S02]  /*2440*/  ISETP.GT.AND P4, PT, R7.reuse, 0x1, PT ;  /* 0x000000010700780c */ /* 0x040fe40003f84270 */
[----:B------:R-:W-:Y:S02]  /*2450*/  ISETP.GT.AND P5, PT, R7, 0x8, PT ;  /* 0x000000080700780c */ /* 0x000fe40003fa4270 */
[----:B------:R-:W-:Y:S02]  /*2460*/  FSEL R25, R25, -INF , P4 ;  /* 0xff80000019197808 */ /* 0x000fe40002000000 */
[----:B------:R-:W-:Y:S02]  /*2470*/  ISETP.GT.AND P4, PT, R7, 0x10, PT ;  /* 0x000000100700780c */ /* 0x000fe40003f84270 */
[----:B-1----:R-:W-:Y:S02]  /*2480*/  FMNMX.FTZ R10, R8, R5, !PT ;  /* 0x00000005080a7209 */ /* 0x002fe40007810000 */
[----:B------:R-:W-:-:S02]  /*2490*/  FSEL R13, R32, -INF , P4 ;  /* 0xff800000200d7808 */ /* 0x000fc40002000000 */
[----:B------:R-:W-:Y:S01]  /*24a0*/  ISETP.GT.AND P4, PT, R7, 0x18, PT ;  /* 0x000000180700780c */ /* 0x000fe20003f84270 */
[----:B------:R-:W1:Y:S02]  /*24b0*/  SHFL.BFLY PT, R5, R10, 0x1, 0x1f ;  /* 0x0c201f000a057f89 */ /* 0x000e6400000e0000 */
        /* <DEDUP_REMOVED lines=10> */
[----:B------:R-:W-:Y:S01]  /*2560*/  FSEL R11, R28, -INF , P5 ;  /* 0xff8000001c0b7808 */ /* 0x000fe20002800000 */
        /* <DEDUP_REMOVED lines=14> */
[----:B------:R-:W2:Y:S01]  /*2650*/  MUFU.EX2 R181, R181 ;  /* 0x000000b500b57308 */ /* 0x000ea20000000800 */
[----:B------:R-:W-:Y:S01]  /*2660*/  ISETP.GT.AND P3, PT, R7, 0x19, PT ;  /* 0x000000190700780c */ /* 0x000fe20003f64270 */
[-CC-:B------:R-:W-:Y:S01]  /*2670*/  FFMA.FTZ R179, R89, R0.reuse, -R42.reuse ;  /* 0x0000000059b37223 */ /* 0x180fe2000001082a */
[----:B------:R-:W-:Y:S01]  /*2680*/  FSEL R15, R36, -INF , P4 ;  /* 0xff800000240f7808 */ /* 0x000fe20002000000 */
[--C-:B------:R-:W-:Y:S01]  /*2690*/  FFMA.FTZ R173, R91, R0, -R42.reuse ;  /* 0x000000005bad7223 */ /* 0x100fe2000001082a */
[----:B------:R-:W-:Y:S01]  /*26a0*/  FMNMX.FTZ R10, R33, R8, !PT ;  /* 0x00000008210a7209 */ /* 0x000fe20007810000 */
[-CC-:B------:R-:W-:Y:S01]  /*26b0*/  FFMA.FTZ R175, R93, R0.reuse, -R42.reuse ;  /* 0x000000005daf7223 */ /* 0x180fe2000001082a */
[----:B------:R-:W-:Y:S01]  /*26c0*/  ISETP.GT.AND P4, PT, R7, 0x20, PT ;  /* 0x000000200700780c */ /* 0x000fe20003f84270 */
[----:B------:R3:W-:Y:S01]  /*26d0*/  MUFU.EX2 R8, R35 ;  /* 0x0000002300087308 */ /* 0x0007e20000000800 */
[----:B------:R-:W-:Y:S01]  /*26e0*/  FSEL R37, R37, -INF , P3 ;  /* 0xff80000025257808 */ /* 0x000fe20001800000 */
[--C-:B------:R-:W-:Y:S01]  /*26f0*/  FFMA.FTZ R169, R95, R0, -R42.reuse ;  /* 0x000000005fa97223 */ /* 0x100fe2000001082a */
[----:B------:R-:W-:Y:S01]  /*2700*/  FMNMX.FTZ R10, R15, R10, !PT ;  /* 0x0000000a0f0a7209 */ /* 0x000fe20007810000 */
[-CC-:B------:R-:W-:Y:S01]  /*2710*/  FFMA.FTZ R97, R97, R0.reuse, -R42.reuse ;  /* 0x0000000061617223 */ /* 0x180fe2000001082a */
[----:B------:R-:W-:Y:S01]  /*2720*/  ISETP.GT.AND P3, PT, R7, 0x21, PT ;  /* 0x000000210700780c */ /* 0x000fe20003f64270 */
[--C-:B------:R-:W-:Y:S01]  /*2730*/  FFMA.FTZ R171, R99, R0, -R42.reuse ;  /* 0x0000000063ab7223 */ /* 0x100fe2000001082a */
[----:B------:R-:W-:Y:S01]  /*2740*/  FSEL R21, R40, -INF , P4 ;  /* 0xff80000028157808 */ /* 0x000fe20002000000 */
[----:B------:R-:W4:Y:S01]  /*2750*/  MUFU.EX2 R183, R183 ;  /* 0x000000b700b77308 */ /* 0x000f220000000800 */
[----:B------:R-:W-:Y:S01]  /*2760*/  FMNMX.FTZ R10, R37, R10, !PT ;  /* 0x0000000a250a7209 */ /* 0x000fe20007810000 */
[-CC-:B------:R-:W-:Y:S01]  /*2770*/  FFMA.FTZ R101, R101, R0.reuse, -R42.reuse ;  /* 0x0000000065657223 */ /* 0x180fe2000001082a */
[----:B------:R-:W-:Y:S01]  /*2780*/  ISETP.GT.AND P4, PT, R7, 0x28, PT ;  /* 0x000000280700780c */ /* 0x000fe20003f84270 */
[-CC-:B------:R-:W-:Y:S01]  /*2790*/  FFMA.FTZ R153, R103, R0.reuse, -R42.reuse ;  /* 0x0000000067997223 */ /* 0x180fe2000001082a */
[----:B------:R-:W-:Y:S01]  /*27a0*/  FSEL R41, R41, -INF , P3 ;  /* 0xff80000029297808 */ /* 0x000fe20001800000 */
[--C-:B------:R-:W-:Y:S01]  /*27b0*/  FFMA.FTZ R105, R105, R0, -R42.reuse ;  /* 0x0000000069697223 */ /* 0x100fe2000001082a */
[----:B------:R-:W-:Y:S01]  /*27c0*/  FMNMX.FTZ R10, R21, R10, !PT ;  /* 0x0000000a150a7209 */ /* 0x000fe20007810000 */
[----:B------:R-:W5:Y:S01]  /*27d0*/  MUFU.EX2 R6, R6 ;  /* 0x0000000600067308 */ /* 0x000f620000000800 */
[----:B------:R-:W-:Y:S01]  /*27e0*/  ISETP.GT.AND P3, PT, R7, 0x29, PT ;  /* 0x000000290700780c */ /* 0x000fe20003f64270 */
[----:B------:R-:W-:Y:S01]  /*27f0*/  FFMA.FTZ R155, R107, R0, -R42 ;  /* 0x000000006b9b7223 */ /* 0x000fe2000001082a */
[----:B-1----:R-:W-:Y:S01]  /*2800*/  FSEL R27, R44, -INF , P4 ;  /* 0xff8000002c1b7808 */ /* 0x002fe20002000000 */
[----:B--2---:R-:W-:Y:S01]  /*2810*/  FADD.FTZ R44, R181, R4 ;  /* 0x00000004b52c7221 */ /* 0x004fe20000010000 */
        /* <DEDUP_REMOVED lines=11> */
[----:B------:R-:W2:Y:S01]  /*28d0*/  MUFU.EX2 R177, R177 ;  /* 0x000000b100b17308 */ /* 0x000ea20000000800 */
[----:B------:R-:W-:Y:S01]  /*28e0*/  FMNMX.FTZ R12, R45, R12, !PT ;  /* 0x0000000c2d0c7209 */ /* 0x000fe20007810000 */
[----:B------:R-:W0:Y:S01]  /*28f0*/  @P2 LDC R48, c[0x0][0x450] ;  /* 0x00011400ff302b82 */ /* 0x000e220000000800 */
[----:B------:R-:W-:Y:S01]  /*2900*/  ISETP.GT.AND P4, PT, R7, 0x38, PT ;  /* 0x000000380700780c */ /* 0x000fe20003f84270 */
[-CC-:B------:R-:W-:Y:S01]  /*2910*/  FFMA.FTZ R161, R117, R0.reuse, -R42.reuse ;  /* 0x0000000075a17223 */ /* 0x180fe2000001082a */
[----:B------:R-:W-:Y:S01]  /*2920*/  FSEL R49, R49, -INF , P3 ;  /* 0xff80000031317808 */ /* 0x000fe20001800000 */
[--C-:B------:R-:W-:Y:S01]  /*2930*/  FFMA.FTZ R163, R119, R0, -R42.reuse ;  /* 0x0000000077a37223 */ /* 0x100fe2000001082a */
[----:B------:R-:W-:Y:S01]  /*2940*/  FMNMX.FTZ R12, R31, R12, !PT ;  /* 0x0000000c1f0c7209 */ /* 0x000fe20007810000 */
[----:B------:R-:W2:Y:S01]  /*2950*/  MUFU.EX2 R179, R179 ;  /* 0x000000b300b37308 */ /* 0x000ea20000000800 */
[----:B------:R-:W-:Y:S01]  /*2960*/  ISETP.GT.AND P3, PT, R7, 0x39, PT ;  /* 0x000000390700780c */ /* 0x000fe20003f64270 */
[-CC-:B------:R-:W-:Y:S01]  /*2970*/  FFMA.FTZ R36, R79, R0.reuse, -R42.reuse ;  /* 0x000000004f247223 */ /* 0x180fe2000001082a */
[----:B---3--:R-:W-:Y:S01]  /*2980*/  FSEL R35, R52, -INF , P4 ;  /* 0xff80000034237808 */ /* 0x008fe20002000000 */
[--C-:B------:R-:W-:Y:S01]  /*2990*/  FFMA.FTZ R165, R121, R0, -R42.reuse ;  /* 0x0000000079a57223 */ /* 0x100fe2000001082a */
[----:B------:R-:W-:Y:S01]  /*29a0*/  FMNMX.FTZ R14, R49, R12, !PT ;  /* 0x0000000c310e7209 */ /* 0x000fe20007810000 */
[-CC-:B------:R-:W-:Y:S01]  /*29b0*/  FFMA.FTZ R83, R83, R0.reuse, -R42.reuse ;  /* 0x0000000053537223 */ /* 0x180fe2000001082a */
[----:B------:R-:W-:Y:S01]  /*29c0*/  ISETP.GT.AND P4, PT, R7, 0x40, PT ;  /* 0x000000400700780c */ /* 0x000fe20003f84270 */
[----:B------:R3:W-:Y:S01]  /*29d0*/  MUFU.EX2 R12, R43 ;  /* 0x0000002b000c7308 */ /* 0x0007e20000000800 */
[----:B------:R-:W-:Y:S01]  /*29e0*/  FSEL R53, R53, -INF , P3 ;  /* 0xff80000035357808 */ /* 0x000fe20001800000 */
[----:B------:R-:W-:Y:S01]  /*29f0*/  FFMA.FTZ R167, R123, R0, -R42 ;  /* 0x000000007ba77223 */ /* 0x000fe2000001082a */
[----:B------:R-:W-:-:S02]  /*2a00*/  FMNMX.FTZ R14, R35, R14, !PT ;  /* 0x0000000e230e7209 */ /* 0x000fc40007810000 */
[----:B------:R-:W-:Y:S02]  /*2a10*/  CS2R R122, SRZ ;  /* 0x00000000007a7805 */ /* 0x000fe4000001ff00 */
[----:B------:R-:W-:Y:S02]  /*2a20*/  ISETP.GT.AND P3, PT, R7, 0x41, PT ;  /* 0x000000410700780c */ /* 0x000fe40003f64270 */
[----:B------:R-:W-:Y:S02]  /*2a30*/  CS2R R120, SRZ ;  /* 0x0000000000787805 */ /* 0x000fe4000001ff00 */
[----:B-1----:R-:W-:Y:S01]  /*2a40*/  FSEL R39, R56, -INF , P4 ;  /* 0xff80000038277808 */ /* 0x002fe20002000000 */
[----:B------:R-:W-:Y:S01]  /*2a50*/  MUFU.EX2 R173, R173 ;  /* 0x000000ad00ad7308 */ /* 0x000fe20000000800 */
[----:B------:R-:W-:Y:S02]  /*2a60*/  FMNMX.FTZ R14, R53, R14, !PT ;  /* 0x0000000e350e7209 */ /* 0x000fe40007810000 */
[----:B------:R-:W-:-:S02]  /*2a70*/  CS2R R118, SRZ ;  /* 0x0000000000767805 */ /* 0x000fc4000001ff00 */
[----:B------:R-:W-:Y:S02]  /*2a80*/  ISETP.GT.AND P4, PT, R7, 0x48, PT ;  /* 0x000000480700780c */ /* 0x000fe40003f84270 */
[----:B------:R-:W-:Y:S02]  /*2a90*/  CS2R R116, SRZ ;  /* 0x0000000000747805 */ /* 0x000fe4000001ff00 */
[----:B------:R-:W-:Y:S02]  /*2aa0*/  FSEL R57, R57, -INF , P3 ;  /* 0xff80000039397808 */ /* 0x000fe40001800000 */
[----:B------:R-:W-:Y:S02]  /*2ab0*/  CS2R R114, SRZ ;  /* 0x0000000000727805 */ /* 0x000fe4000001ff00 */
[----:B------:R-:W-:Y:S01]  /*2ac0*/  FMNMX.FTZ R14, R39, R14, !PT ;  /* 0x0000000e270e7209 */ /* 0x000fe20007810000 */
[----:B------:R-:W-:Y:S01]  /*2ad0*/  MUFU.EX2 R175, R175 ;  /* 0x000000af00af7308 */ /* 0x000fe20000000800 */
[----:B------:R-:W-:-:S02]  /*2ae0*/  ISETP.GT.AND P3, PT, R7, 0x49, PT ;  /* 0x000000490700780c */ /* 0x000fc40003f64270 */
[----:B------:R-:W-:Y:S02]  /*2af0*/  CS2R R112, SRZ ;  /* 0x0000000000707805 */ /* 0x000fe4000001ff00 */
[----:B---3--:R-:W-:Y:S02]  /*2b00*/  FSEL R43, R60, -INF , P4 ;  /* 0xff8000003c2b7808 */ /* 0x008fe40002000000 */
        /* <DEDUP_REMOVED lines=8> */
[----:B------:R-:W-:Y:S02]  /*2b90*/  CS2R R98, SRZ ;  /* 0x0000000000627805 */ /* 0x000fe4000001ff00 */
[----:B------:R-:W-:Y:S02]  /*2ba0*/  ISETP.GT.AND P3, PT, R7, 0x51, PT ;  /* 0x000000510700780c */ /* 0x000fe40003f64270 */
[----:B------:R-:W-:Y:S02]  /*2bb0*/  CS2R R94, SRZ ;  /* 0x00000000005e7805 */ /* 0x000fe4000001ff00 */
[----:B------:R-:W-:Y:S01]  /*2bc0*/  FSEL R47, R64, -INF , P4 ;  /* 0xff800000402f7808 */ /* 0x000fe20002000000 */
[----:B------:R-:W-:Y:S01]  /*2bd0*/  MUFU.EX2 R169, R169 ;  /* 0x000000a900a97308 */ /* 0x000fe20000000800 */
[----:B------:R-:W-:-:S02]  /*2be0*/  FMNMX.FTZ R20, R61, R20, !PT ;  /* 0x000000143d147209 */ /* 0x000fc40007810000 */
[----:B------:R-:W-:Y:S02]  /*2bf0*/  CS2R R92, SRZ ;  /* 0x00000000005c7805 */ /* 0x000fe4000001ff00 */
[----:B------:R-:W-:Y:S02]  /*2c00*/  ISETP.GT.AND P4, PT, R7, 0x58, PT ;  /* 0x000000580700780c */ /* 0x000fe40003f84270 */
[----:B------:R-:W-:Y:S02]  /*2c10*/  CS2R R90, SRZ ;  /* 0x00000000005a7805 */ /* 0x000fe4000001ff00 */
[----:B------:R-:W-:Y:S02]  /*2c20*/  FSEL R65, R65, -INF , P3 ;  /* 0xff80000041417808 */ /* 0x000fe40001800000 */
[----:B------:R-:W-:Y:S01]  /*2c30*/  FMNMX.FTZ R20, R47, R20, !PT ;  /* 0x000000142f147209 */ /* 0x000fe20007810000 */
[----:B------:R-:W-:Y:S01]  /*2c40*/  MUFU.EX2 R171, R171 ;  /* 0x000000ab00ab7308 */ /* 0x000fe20000000800 */
[----:B------:R-:W-:-:S02]  /*2c50*/  ISETP.GT.AND P3, PT, R7, 0x59, PT ;  /* 0x000000590700780c */ /* 0x000fc40003f64270 */
[----:B------:R-:W-:Y:S02]  /*2c60*/  FSEL R51, R68, -INF , P4 ;  /* 0xff80000044337808 */ /* 0x000fe40002000000 */
[----:B-1----:R-:W-:Y:S02]  /*2c70*/  FMNMX.FTZ R24, R65, R20, !PT ;  /* 0x0000001441187209 */ /* 0x002fe40007810000 */
[----:B------:R-:W-:Y:S01]  /*2c80*/  ISETP.GT.AND P4, PT, R7, 0x60, PT ;  /* 0x000000600700780c */ /* 0x000fe20003f84270 */
[----:B------:R1:W-:Y:S01]  /*2c90*/  MUFU.EX2 R20, R97 ;  /* 0x0000006100147308 */ /* 0x0003e20000000800 */
[----:B------:R-:W-:Y:S02]  /*2ca0*/  FSEL R69, R69, -INF , P3 ;  /* 0xff80000045457808 */ /* 0x000fe40001800000 */
[----:B------:R-:W-:Y:S02]  /*2cb0*/  FMNMX.FTZ R24, R51, R24, !PT ;  /* 0x0000001833187209 */ /* 0x000fe40007810000 */
[----:B------:R-:W-:-:S02]  /*2cc0*/  ISETP.GT.AND P3, PT, R7, 0x61, PT ;  /* 0x000000610700780c */ /* 0x000fc40003f64270 */
[----:B------:R-:W-:Y:S01]  /*2cd0*/  FSEL R55, R72, -INF , P4 ;  /* 0xff80000048377808 */ /* 0x000fe20002000000 */
[----:B------:R-:W-:Y:S01]  /*2ce0*/  MUFU.EX2 R153, R153 ;  /* 0x0000009900997308 */ /* 0x000fe20000000800 */
[----:B------:R-:W-:Y:S02]  /*2cf0*/  FMNMX.FTZ R24, R69, R24, !PT ;  /* 0x0000001845187209 */ /* 0x000fe40007810000 */
[----:B-1----:R-:W-:Y:S02]  /*2d00*/  CS2R R96, SRZ ;  /* 0x0000000000607805 */ /* 0x002fe4000001ff00 */
[----:B------:R-:W-:Y:S02]  /*2d10*/  ISETP.GT.AND P4, PT, R7, 0x68, PT ;  /* 0x000000680700780c */ /* 0x000fe40003f84270 */
[----:B------:R-:W-:Y:S02]  /*2d20*/  FSEL R73, R73, -INF , P3 ;  /* 0xff80000049497808 */ /* 0x000fe40001800000 */
[----:B------:R-:W-:Y:S01]  /*2d30*/  FMNMX.FTZ R24, R55, R24, !PT ;  /* 0x0000001837187209 */ /* 0x000fe20007810000 */
[----:B------:R-:W-:Y:S01]  /*2d40*/  MUFU.EX2 R155, R155 ;  /* 0x0000009b009b7308 */ /* 0x000fe20000000800 */
[----:B------:R-:W-:-:S02]  /*2d50*/  ISETP.GT.AND P3, PT, R7, 0x69, PT ;  /* 0x000000690700780c */ /* 0x000fc40003f64270 */
[----:B------:R-:W-:Y:S02]  /*2d60*/  FSEL R59, R76, -INF , P4 ;  /* 0xff8000004c3b7808 */ /* 0x000fe40002000000 */
[----:B------:R-:W-:Y:S02]  /*2d70*/  FMNMX.FTZ R26, R73, R24, !PT ;  /* 0x00000018491a7209 */ /* 0x000fe40007810000 */
        /* <DEDUP_REMOVED lines=16> */
[----:B------:R-:W-:Y:S01]  /*2e80*/  FSEL R85, R85, -INF , P3 ;  /* 0xff80000055557808 */ /* 0x000fe20001800000 */
[----:B------:R1:W-:Y:S01]  /*2e90*/  MUFU.EX2 R26, R105 ;  /* 0x00000069001a7308 */ /* 0x0003e20000000800 */
[----:B------:R-:W-:Y:S02]  /*2ea0*/  FMNMX.FTZ R28, R67, R28, !PT ;  /* 0x0000001c431c7209 */ /* 0x000fe40007810000 */
[----:B------:R-:W-:Y:S02]  /*2eb0*/  F2FP.F16.F32.PACK_AB R181, R4, R181 ;  /* 0x000000b504b5723e */ /* 0x000fe400000000ff */
[----:B------:R-:W-:Y:S01]  /*2ec0*/  FMNMX.FTZ R7, R85, R28, !PT ;  /* 0x0000001c55077209 */ /* 0x000fe20007810000 */
[--C-:B------:R-:W-:Y:S01]  /*2ed0*/  FFMA.FTZ R28, R109, R0, -R42.reuse ;  /* 0x000000006d1c7223 */ /* 0x100fe2000001082a */
[----:B------:R-:W-:Y:S01]  /*2ee0*/  CS2R R108, SRZ ;  /* 0x00000000006c7805 */ /* 0x000fe2000001ff00 */
[----:B------:R-:W-:Y:S01]  /*2ef0*/  MUFU.EX2 R159, R159 ;  /* 0x0000009f009f7308 */ /* 0x000fe20000000800 */
[----:B-1----:R-:W-:Y:S01]  /*2f00*/  CS2R R104, SRZ ;  /* 0x0000000000687805 */ /* 0x002fe2000001ff00 */
[----:B------:R-:W1:Y:S06]  /*2f10*/  SHFL.BFLY PT, R34, R7, 0x2, 0x1f ;  /* 0x0c401f0007227f89 */ /* 0x000e6c00000e0000 */
[----:B------:R-:W-:Y:S08]  /*2f20*/  MUFU.EX2 R28, R28 ;  /* 0x0000001c001c7308 */ /* 0x000ff00000000800 */
[----:B------:R-:W-:Y:S08]  /*2f30*/  MUFU.EX2 R32, R32 ;  /* 0x0000002000207308 */ /* 0x000ff00000000800 */
[----:B------:R-:W-:Y:S01]  /*2f40*/  MUFU.EX2 R161, R161 ;  /* 0x000000a100a17308 */ /* 0x000fe20000000800 */
[----:B-1----:R-:W-:Y:S01]  /*2f50*/  FMNMX.FTZ R38, R7, R34, !PT ;  /* 0x0000002207267209 */ /* 0x002fe20007810000 */
[-CC-:B------:R-:W-:Y:S01]  /*2f60*/  FFMA.FTZ R34, R75, R0.reuse, -R42.reuse ;  /* 0x000000004b227223 */ /* 0x180fe2000001082a */
[----:B------:R-:W-:-:S03]  /*2f70*/  FFMA.FTZ R42, R87, R0, -R42 ;  /* 0x00000000572a7223 */ /* 0x000fc6000001082a */
[----:B------:R-:W1:Y:S02]  /*2f80*/  SHFL.BFLY PT, R7, R38, 0x1, 0x1f ;  /* 0x0c201f0026077f89 */ /* 0x000e6400000e0000 */
[----:B------:R-:W-:Y:S08]  /*2f90*/  MUFU.EX2 R163, R163 ;  /* 0x000000a300a37308 */ /* 0x000ff00000000800 */
[----:B------:R-:W-:Y:S08]  /*2fa0*/  MUFU.EX2 R34, R34 ;  /* 0x0000002200227308 */ /* 0x000ff00000000800 */
[----:B------:R-:W-:Y:S01]  /*2fb0*/  MUFU.EX2 R36, R36 ;  /* 0x0000002400247308 */ /* 0x000fe20000000800 */
[----:B-1----:R-:W-:-:S07]  /*2fc0*/  FMNMX.FTZ R7, R38, R7, !PT ;  /* 0x0000000726077209 */ /* 0x002fce0007810000 */
[----:B------:R-:W-:Y:S01]  /*2fd0*/  MUFU.EX2 R165, R165 ;  /* 0x000000a500a57308 */ /* 0x000fe20000000800 */
[C---:B------:R-:W-:Y:S01]  /*2fe0*/  FSETP.NEU.FTZ.AND P3, PT, R7.reuse, -INF , PT ;  /* 0xff8000000700780b */ /* 0x040fe20003f7d000 */
[----:B------:R-:W-:-:S06]  /*2ff0*/  FMUL.FTZ R40, R7, R0 ;  /* 0x0000000007287220 */ /* 0x000fcc0000410000 */
[----:B------:R-:W-:Y:S01]  /*3000*/  MUFU.EX2 R38, R83 ;  /* 0x0000005300267308 */ /* 0x000fe20000000800 */
[----:B------:R-:W-:-:S05]  /*3010*/  FSEL R40, R40, RZ, P3 ;  /* 0x000000ff28287208 */ /* 0x000fca0001800000 */
        /* <DEDUP_REMOVED lines=21> */
[----:B------:R-:W3:Y:S01]  /*3170*/  MUFU.EX2 R11, R11 ;  /* 0x0000000b000b7308 */ /* 0x000ee20000000800 */
[----:B--2---:R-:W-:Y:S01]  /*3180*/  FADD.FTZ R25, R177, R44 ;  /* 0x0000002cb1197221 */ /* 0x004fe20000010000 */
        /* <DEDUP_REMOVED lines=8> */
[----:B-1----:R-:W-:Y:S01]  /*3210*/  FADD.FTZ R44, R9, R180 ;  /* 0x000000b4092c7221 */ /* 0x002fe20000010000 */
[-CC-:B------:R-:W-:Y:S01]  /*3220*/  FFMA.FTZ R51, R51, R0.reuse, -R40.reuse ;  /* 0x0000000033337223 */ /* 0x180fe20000010828 */
[-CC-:B------:R-:W-:Y:S01]  /*3230*/  FFMA.FTZ R69, R69, R0.reuse, -R40.reuse ;  /* 0x0000000045457223 */ /* 0x180fe20000010828 */
[----:B------:R-:W-:Y:S01]  /*3240*/  FADD.FTZ R46, R10, R25 ;  /* 0x000000190a2e7221 */ /* 0x000fe20000010000 */
[-CC-:B------:R-:W-:Y:S01]  /*3250*/  FFMA.FTZ R55, R55, R0.reuse, -R40.reuse ;  /* 0x0000000037377223 */ /* 0x180fe20000010828 */
[-C--:B------:R-:W-:Y:S01]  /*3260*/  FFMA.FTZ R73, R73, R0.reuse, -R40 ;  /* 0x0000000049497223 */ /* 0x080fe20000010828 */
[----:B------:R-:W0:Y:S01]  /*3270*/  MUFU.EX2 R13, R13 ;  /* 0x0000000d000d7308 */ /* 0x000e220000000800 */
[----:B---3--:R-:W-:Y:S01]  /*3280*/  FADD.FTZ R25, R11, R44 ;  /* 0x0000002c0b197221 */ /* 0x008fe20000010000 */
[----:B--2---:R-:W-:Y:S01]  /*3290*/  FADD.FTZ R29, R173, R46 ;  /* 0x0000002ead1d7221 */ /* 0x004fe20000010000 */
[-CC-:B------:R-:W-:Y:S01]  /*32a0*/  FFMA.FTZ R59, R59, R0.reuse, -R40.reuse ;  /* 0x000000003b3b7223 */ /* 0x180fe20000010828 */
[-CC-:B------:R-:W-:Y:S01]  /*32b0*/  FFMA.FTZ R77, R77, R0.reuse, -R40.reuse ;  /* 0x000000004d4d7223 */ /* 0x180fe20000010828 */
[-CC-:B------:R-:W-:Y:S01]  /*32c0*/  FFMA.FTZ R63, R63, R0.reuse, -R40.reuse ;  /* 0x000000003f3f7223 */ /* 0x180fe20000010828 */
[----:B------:R-:W-:Y:S01]  /*32d0*/  FADD.FTZ R46, R12, R29 ;  /* 0x0000001d0c2e7221 */ /* 0x000fe20000010000 */
[-C--:B------:R-:W-:Y:S01]  /*32e0*/  FFMA.FTZ R81, R81, R0.reuse, -R40 ;  /* 0x0000000051517223 */ /* 0x080fe20000010828 */
[----:B------:R1:W2:Y:S01]  /*32f0*/  MUFU.EX2 R176, R33 ;  /* 0x0000002100b07308 */ /* 0x0002a20000000800 */
[----:B----4-:R-:W-:Y:S01]  /*3300*/  FADD.FTZ R44, R182, R25 ;  /* 0x00000019b62c7221 */ /* 0x010fe20000010000 */
[----:B------:R-:W-:Y:S01]  /*3310*/  FADD.FTZ R25, R175, R46 ;  /* 0x0000002eaf197221 */ /* 0x000fe20000010000 */
[-CC-:B------:R-:W-:Y:S01]  /*3320*/  FFMA.FTZ R67, R67, R0.reuse, -R40.reuse ;  /* 0x0000000043437223 */ /* 0x180fe20000010828 */
[----:B------:R-:W-:Y:S01]  /*3330*/  FFMA.FTZ R40, R85, R0, -R40 ;  /* 0x0000000055287223 */ /* 0x000fe20000010828 */
[----:B------:R-:W-:Y:S01]  /*3340*/  F2FP.F16.F32.PACK_AB R180, R180, R9 ;  /* 0x00000009b4b4723e */ /* 0x000fe200000000ff */
[----:B------:R-:W-:Y:S01]  /*3350*/  FADD.FTZ R46, R14, R25 ;  /* 0x000000190e2e7221 */ /* 0x000fe20000010000 */
[----:B------:R-:W-:Y:S01]  /*3360*/  IMAD.MOV.U32 R29, RZ, RZ, R2 ;  /* 0x000000ffff1d7224 */ /* 0x000fe200078e0002 */
[----:B------:R-:W3:Y:S01]  /*3370*/  MUFU.EX2 R15, R15 ;  /* 0x0000000f000f7308 */ /* 0x000ee20000000800 */
[----:B0-----:R-:W-:Y:S01]  /*3380*/  FADD.FTZ R3, R13, R44 ;  /* 0x0000002c0d037221 */ /* 0x001fe20000010000 */
[----:B------:R-:W-:Y:S01]  /*3390*/  FADD.FTZ R25, R169, R46 ;  /* 0x0000002ea9197221 */ /* 0x000fe20000010000 */
[----:B-1----:R-:W0:Y:S01]  /*33a0*/  @P2 LDC R33, c[0x0][0x44c] ;  /* 0x00011300ff212b82 */ /* 0x002e220000000800 */
[----:B------:R-:W-:-:S02]  /*33b0*/  F2FP.F16.F32.PACK_AB R183, R6, R183 ;  /* 0x000000b706b7723e */ /* 0x000fc400000000ff */
[----:B------:R-:W-:Y:S01]  /*33c0*/  FADD.FTZ R46, R20, R25 ;  /* 0x00000019142e7221 */ /* 0x000fe20000010000 */
[----:B------:R-:W-:Y:S01]  /*33d0*/  F2FP.F16.F32.PACK_AB R179, R10, R179 ;  /* 0x000000b30ab3723e */ /* 0x000fe200000000ff */
[----:B------:R-:W1:Y:S01]  /*33e0*/  MUFU.EX2 R178, R37 ;  /* 0x0000002500b27308 */ /* 0x000e620000000800 */
[----:B--2---:R-:W-:Y:S01]  /*33f0*/  FADD.FTZ R44, R176, R3 ;  /* 0x00000003b02c7221 */ /* 0x004fe20000010000 */
[----:B------:R-:W-:Y:S01]  /*3400*/  FADD.FTZ R25, R171, R46 ;  /* 0x0000002eab197221 */ /* 0x000fe20000010000 */
[----:B------:R-:W-:Y:S01]  /*3410*/  VIADD R10, R88, 0xfffffffe ;  /* 0xfffffffe580a7836 */ /* 0x000fe20000000000 */
[----:B------:R-:W-:Y:S02]  /*3420*/  F2FP.F16.F32.PACK_AB R177, R8, R177 ;  /* 0x000000b108b1723e */ /* 0x000fe400000000ff */
[----:B------:R-:W-:Y:S01]  /*3430*/  CS2R R88, SRZ ;  /* 0x0000000000587805 */ /* 0x000fe2000001ff00 */
[----:B------:R-:W-:Y:S01]  /*3440*/  FADD.FTZ R46, R24, R25 ;  /* 0x00000019182e7221 */ /* 0x000fe20000010000 */
[----:B------:R-:W-:Y:S01]  /*3450*/  F2FP.F16.F32.PACK_AB R173, R12, R173 ;  /* 0x000000ad0cad723e */ /* 0x000fe200000000ff */
[----:B------:R-:W2:Y:S01]  /*3460*/  MUFU.EX2 R21, R21 ;  /* 0x0000001500157308 */ /* 0x000ea20000000800 */
[----:B---3--:R-:W-:Y:S01]  /*3470*/  FADD.FTZ R3, R15, R44 ;  /* 0x0000002c0f037221 */ /* 0x008fe20000010000 */
[----:B------:R-:W-:Y:S01]  /*3480*/  FADD.FTZ R25, R153, R46 ;  /* 0x0000002e99197221 */ /* 0x000fe20000010000 */
[----:B------:R-:W-:-:S02]  /*3490*/  F2FP.F16.F32.PACK_AB R175, R14, R175 ;  /* 0x000000af0eaf723e */ /* 0x000fc400000000ff */
[----:B------:R-:W-:Y:S01]  /*34a0*/  F2FP.F16.F32.PACK_AB R169, R20, R169 ;  /* 0x000000a914a9723e */ /* 0x000fe200000000ff */
[----:B------:R-:W-:Y:S01]  /*34b0*/  FADD.FTZ R46, R26, R25 ;  /* 0x000000191a2e7221 */ /* 0x000fe20000010000 */
[----:B------:R-:W-:Y:S01]  /*34c0*/  F2FP.F16.F32.PACK_AB R171, R24, R171 ;  /* 0x000000ab18ab723e */ /* 0x000fe200000000ff */
[----:B------:R-:W3:Y:S01]  /*34d0*/  MUFU.EX2 R172, R41 ;  /* 0x0000002900ac7308 */ /* 0x000ee20000000800 */
[----:B-1----:R-:W-:Y:S01]  /*34e0*/  FADD.FTZ R44, R178, R3 ;  /* 0x00000003b22c7221 */ /* 0x002fe20000010000 */
[----:B------:R-:W-:Y:S01]  /*34f0*/  FADD.FTZ R25, R155, R46 ;  /* 0x0000002e9b197221 */ /* 0x000fe20000010000 */
[----:B0-----:R-:W-:Y:S01]  /*3500*/  @P2 IMAD.HI.U32 R33, R2, R33, RZ ;  /* 0x0000002102212227 */ /* 0x001fe200078e00ff */
[----:B------:R-:W-:-:S03]  /*3510*/  F2FP.F16.F32.PACK_AB R153, R26, R153 ;  /* 0x000000991a99723e */ /* 0x000fc600000000ff */
[C---:B------:R-:W-:Y:S01]  /*3520*/  FADD.FTZ R46, R28.reuse, R25 ;  /* 0x000000191c2e7221 */ /* 0x040fe20000010000 */
[----:B------:R-:W-:Y:S01]  /*3530*/  F2FP.F16.F32.PACK_AB R155, R28, R155 ;  /* 0x0000009b1c9b723e */ /* 0x000fe200000000ff */
[----:B------:R-:W0:Y:S01]  /*3540*/  MUFU.EX2 R27, R27 ;  /* 0x0000001b001b7308 */ /* 0x000e220000000800 */
[----:B--2---:R-:W-:Y:S01]  /*3550*/  FADD.FTZ R3, R21, R44 ;  /* 0x0000002c15037221 */ /* 0x004fe20000010000 */
[----:B------:R-:W-:Y:S01]  /*3560*/  FADD.FTZ R25, R157, R46 ;  /* 0x0000002e9d197221 */ /* 0x000fe20000010000 */
[----:B------:R-:W-:Y:S02]  /*3570*/  @P2 SHF.R.U32.HI R29, RZ, R48, R33 ;  /* 0x00000030ff1d2219 */ /* 0x000fe40000011621 */
[C---:B------:R-:W-:Y:S01]  /*3580*/  F2FP.F16.F32.PACK_AB R157, R30.reuse, R157 ;  /* 0x0000009d1e9d723e */ /* 0x040fe200000000ff */
[----:B------:R-:W-:Y:S01]  /*3590*/  FADD.FTZ R46, R30, R25 ;  /* 0x000000191e2e7221 */ /* 0x000fe20000010000 */
[----:B------:R-:W-:Y:S01]  /*35a0*/  IADD3 R29, R29, R16, -R17 ;  /* 0x000000101d1d7210 */ /* 0x000fe20007ffe811 */
[----:B------:R-:W1:Y:S01]  /*35b0*/  MUFU.EX2 R174, R45 ;  /* 0x0000002d00ae7308 */ /* 0x000e620000000800 */
[----:B---3--:R-:W-:Y:S01]  /*35c0*/  FADD.FTZ R44, R172, R3 ;  /* 0x00000003ac2c7221 */ /* 0x008fe20000010000 */
[----:B------:R-:W-:Y:S01]  /*35d0*/  FADD.FTZ R25, R159, R46 ;  /* 0x0000002e9f197221 */ /* 0x000fe20000010000 */
[----:B------:R-:W-:-:S02]  /*35e0*/  SHF.R.S32.HI R48, RZ, 0x1f, R29 ;  /* 0x0000001fff307819 */ /* 0x000fc4000001141d */
[C---:B------:R-:W-:Y:S01]  /*35f0*/  F2FP.F16.F32.PACK_AB R159, R32.reuse, R159 ;  /* 0x0000009f209f723e */ /* 0x040fe200000000ff */
[----:B------:R-:W-:Y:S01]  /*3600*/  FADD.FTZ R6, R32, R25 ;  /* 0x0000001920067221 */ /* 0x000fe20000010000 */
[----:B------:R-:W-:Y:S01]  /*3610*/  LEA.HI R48, R48, R29, RZ, 0x7 ;  /* 0x0000001d30307211 */ /* 0x000fe200078f38ff */
[----:B------:R-:W2:Y:S01]  /*3620*/  MUFU.EX2 R31, R31 ;  /* 0x0000001f001f7308 */ /* 0x000ea20000000800 */
[----:B0-----:R-:W-:Y:S01]  /*3630*/  FADD.FTZ R3, R27, R44 ;  /* 0x0000002c1b037221 */ /* 0x001fe20000010000 */
[----:B------:R-:W-:Y:S01]  /*3640*/  FADD.FTZ R25, R161, R6 ;  /* 0x00000006a1197221 */ /* 0x000fe20000010000 */
[----:B------:R-:W-:Y:S02]  /*3650*/  F2FP.F16.F32.PACK_AB R161, R34, R161 ;  /* 0x000000a122a1723e */ /* 0x000fe400000000ff */
[----:B------:R-:W-:Y:S01]  /*3660*/  F2FP.F16.F32.PACK_AB R182, R182, R11 ;  /* 0x0000000bb6b6723e */ /* 0x000fe200000000ff */
[----:B------:R-:W-:Y:S01]  /*3670*/  FADD.FTZ R6, R34, R25 ;  /* 0x0000001922067221 */ /* 0x000fe20000010000 */
[----:B------:R-:W-:Y:S01]  /*3680*/  F2FP.F16.F32.PACK_AB R176, R176, R13 ;  /* 0x0000000db0b0723e */ /* 0x000fe200000000ff */
[----:B------:R-:W0:Y:S01]  /*3690*/  MUFU.EX2 R168, R49 ;  /* 0x0000003100a87308 */ /* 0x000e220000000800 */
[----:B-1----:R-:W-:Y:S01]  /*36a0*/  FADD.FTZ R44, R174, R3 ;  /* 0x00000003ae2c7221 */ /* 0x002fe20000010000 */
[----:B------:R-:W-:Y:S01]  /*36b0*/  FADD.FTZ R25, R163, R6 ;  /* 0x00000006a3197221 */ /* 0x000fe20000010000 */
[----:B------:R-:W-:-:S02]  /*36c0*/  F2FP.F16.F32.PACK_AB R163, R36, R163 ;  /* 0x000000a324a3723e */ /* 0x000fc400000000ff */
[----:B------:R-:W-:Y:S01]  /*36d0*/  F2FP.F16.F32.PACK_AB R178, R178, R15 ;  /* 0x0000000fb2b2723e */ /* 0x000fe200000000ff */
[----:B------:R-:W-:Y:S01]  /*36e0*/  FADD.FTZ R6, R36, R25 ;  /* 0x0000001924067221 */ /* 0x000fe20000010000 */
[----:B------:R-:W-:Y:S01]  /*36f0*/  F2FP.F16.F32.PACK_AB R172, R172, R21 ;  /* 0x00000015acac723e */ /* 0x000fe200000000ff */
[----:B------:R-:W1:Y:S01]  /*3700*/  MUFU.EX2 R35, R35 ;  /* 0x0000002300237308 */ /* 0x000e620000000800 */
[----:B--2---:R-:W-:Y:S01]  /*3710*/  FADD.FTZ R3, R31, R44 ;  /* 0x0000002c1f037221 */ /* 0x004fe20000010000 */
[----:B------:R-:W-:Y:S01]  /*3720*/  FADD.FTZ R25, R165, R6 ;  /* 0x00000006a5197221 */ /* 0x000fe20000010000 */
[----:B------:R-:W-:Y:S02]  /*3730*/  F2FP.F16.F32.PACK_AB R165, R38, R165 ;  /* 0x000000a526a5723e */ /* 0x000fe400000000ff */
[----:B------:R-:W-:Y:S01]  /*3740*/  F2FP.F16.F32.PACK_AB R174, R174, R27 ;  /* 0x0000001baeae723e */ /* 0x000fe200000000ff */
[----:B------:R-:W-:Y:S02]  /*3750*/  FADD.FTZ R6, R38, R25 ;  /* 0x0000001926067221 */ /* 0x000fe40000010000 */
        /* <DEDUP_REMOVED lines=47> */
[----:B------:R-:W-:Y:S02]  /*3a50*/  SHF.R.S32.HI R9, RZ, 0x7, R48 ;  /* 0x00000007ff097819 */ /* 0x000fe40000011430 */
[----:B------:R-:W-:Y:S02]  /*3a60*/  F2FP.F16.F32.PACK_AB R166, R40, R67 ;  /* 0x0000004328a6723e */ /* 0x000fe400000000ff */
[----:B------:R-:W-:Y:S01]  /*3a70*/  VIMNMX R9, RZ, R9, !PT ;  /* 0x00000009ff097248 */ /* 0x000fe20007fe0100 */
[----:B-1----:R-:W-:-:S03]  /*3a80*/  FADD.FTZ R25, R167, R6 ;  /* 0x00000006a7197221 */ /* 0x002fc60000010000 */
[----:B------:R-:W-:Y:S01]  /*3a90*/  ISETP.GE.AND P3, PT, R10, R9, PT ;  /* 0x000000090a00720c */ /* 0x000fe20003f66270 */
[C---:B--2---:R-:W-:Y:S01]  /*3aa0*/  FADD.FTZ R3, R42.reuse, R25 ;  /* 0x000000192a037221 */ /* 0x044fe20000010000 */
[----:B------:R-:W-:-:S11]  /*3ab0*/  F2FP.F16.F32.PACK_AB R167, R42, R167 ;  /* 0x000000a72aa7723e */ /* 0x000fd600000000ff */
[----:B------:R-:W-:Y:S05]  /*3ac0*/  @!P3 BRA `(.L_x_2469) ;  /* 0x000000280050b947 */ /* 0x000fea0003800000 */
[----:B------:R-:W-:Y:S01]  /*3ad0*/  IMAD.MOV.U32 R8, RZ, RZ, R5 ;  /* 0x000000ffff087224 */ /* 0x000fe200078e0005 */
[----:B------:R-:W-:Y:S01]  /*3ae0*/  UMOV UR44, UR36 ;  /* 0x00000024002c7c82 */ /* 0x000fe20008000000 */
[----:B------:R-:W-:Y:S01]  /*3af0*/  IMAD.MOV.U32 R6, RZ, RZ, R7 ;  /* 0x000000ffff067224 */ /* 0x000fe200078e0007 */
[----:B------:R-:W-:Y:S01]  /*3b00*/  UMOV UR43, UR37 ;  /* 0x00000025002b7c82 */ /* 0x000fe20008000000 */
[----:B------:R-:W-:-:S07]  /*3b10*/  IMAD.MOV.U32 R151, RZ, RZ, RZ ;  /* 0x000000ffff977224 */ /* 0x000fce00078e00ff */
.L_x_2478:
        /* <DEDUP_REMOVED lines=9> */
.L_x_2471:
[----:B------:R-:W-:Y:S01]  /*3bb0*/  ULEA UR6, UR37, UR38, 0x3 ;  /* 0x0000002625067291 */ /* 0x000fe2000f8e183f */
[----:B------:R-:W-:-:S05]  /*3bc0*/  IMAD.U32 R0, RZ, RZ, UR36 ;  /* 0x00000024ff007e24 */ /* 0x000fca000f8e00ff */
[----:B------:R-:W-:-:S04]  /*3bd0*/  SHF.L.U32 R0, R0, 0x1f, RZ ;  /* 0x0000001f00007819 */ /* 0x000fc800000006ff */
[----:B------:R0:W1:Y:S01]  /*3be0*/  SYNCS.PHASECHK.TRANS64.TRYWAIT P3, [UR6+0x28830], R0 ;  /* 0x02883000ff0075a7 */ /* 0x0000620008060146 */
[----:B------:R-:W-:Y:S05]  /*3bf0*/  @!P0 BRA `(.L_x_2472) ;  /* 0x0000000000048947 */ /* 0x000fea0003800000 */
[----:B------:R-:W-:Y:S01]  /*3c00*/  BPT.TRAP 0x1 ;  /* 0x000000040000795c */ /* 0x000fe20000300000 */
.L_x_2472:
[----:B-1----:R-:W-:Y:S05]  /*3c10*/  @P3 BRA `(.L_x_2470) ;  /* 0x0000000000083947 */ /* 0x002fea0003800000 */
[----:B------:R-:W1:Y:S02]  /*3c20*/  SYNCS.PHASECHK.TRANS64.TRYWAIT P3, [UR6+0x28830], R0 ;  /* 0x02883000ff0075a7 */ /* 0x000e640008060146 */
[----:B-1----:R-:W-:Y:S05]  /*3c30*/  @!P3 BRA `(.L_x_2473) ;  /* 0x000000d000fcb947 */ /* 0x002fea0003800000 */
.L_x_2470:
[----:B-1----:R-:W1:Y:S01]  /*3c40*/  S2R R5, SR_TID.X ;  /* 0x0000000000057919 */ /* 0x002e620000002100 */
[----:B------:R-:W-:Y:S01]  /*3c50*/  ULEA UR34, UR37, UR42, 0xb ;  /* 0x0000002a25227291 */ /* 0x000fe2000f8e583f */
[----:B------:R-:W-:Y:S01]  /*3c60*/  UMOV UR35, 0x40000040 ;  /* 0x4000004000237882 */ /* 0x000fe20000000000 */
[----:B------:R-:W-:Y:S02]  /*3c70*/  UMOV UR7, 0x40000040 ;  /* 0x4000004000077882 */ /* 0x000fe40000000000 */
[----:B------:R-:W-:Y:S02]  /*3c80*/  UIADD3 UR6, UR34, 0x2, URZ ;  /* 0x0000000222067890 */ /* 0x000fe4000fffe03f */
        /* <DEDUP_REMOVED lines=12> */
[----:B-1----:R-:W-:-:S05]  /*3d50*/  SHF.R.U32.HI R5, RZ, 0x7, R5 ;  /* 0x00000007ff057819 */ /* 0x002fca0000011605 */
[----:B0-----:R-:W-:-:S05]  /*3d60*/  VIADD R0, R5, 0x8 ;  /* 0x0000000805007836 */ /* 0x001fca0000000000 */
[----:B------:R0:W-:Y:S06]  /*3d70*/  BAR.SYNC.DEFER_BLOCKING R0, 0x100 ;  /* 0x000400000000751d */ /* 0x0001ec0000010000 */
        /* <DEDUP_REMOVED lines=27> */
.L_x_2475:
[----:B------:R-:W-:Y:S01]  /*3f30*/  ULEA UR6, UR43, UR38, 0x3 ;  /* 0x000000262b067291 */ /* 0x000fe2000f8e183f */
[----:B------:R-:W-:-:S05]  /*3f40*/  IMAD.U32 R0, RZ, RZ, UR44 ;  /* 0x0000002cff007e24 */ /* 0x000fca000f8e00ff */
[----:B------:R-:W-:-:S04]  /*3f50*/  SHF.L.U32 R0, R0, 0x1f, RZ ;  /* 0x0000001f00007819 */ /* 0x000fc800000006ff */
[----:B------:R0:W1:Y:S01]  /*3f60*/  SYNCS.PHASECHK.TRANS64.TRYWAIT P3, [UR6+0x28850], R0 ;  /* 0x02885000ff0075a7 */ /* 0x0000620008060146 */
[----:B------:R-:W-:Y:S05]  /*3f70*/  @!P0 BRA `(.L_x_2476) ;  /* 0x0000000000048947 */ /* 0x000fea0003800000 */
[----:B------:R-:W-:Y:S01]  /*3f80*/  BPT.TRAP 0x1 ;  /* 0x000000040000795c */ /* 0x000fe20000300000 */
.L_x_2476:
[----:B-1----:R-:W-:Y:S05]  /*3f90*/  @P3 BRA `(.L_x_2474) ;  /* 0x0000000000083947 */ /* 0x002fea0003800000 */
[----:B------:R-:W1:Y:S02]  /*3fa0*/  SYNCS.PHASECHK.TRANS64.TRYWAIT P3, [UR6+0x28850], R0 ;  /* 0x02885000ff0075a7 */ /* 0x000e640008060146 */
[----:B-1----:R-:W-:Y:S05]  /*3fb0*/  @!P3 BRA `(.L_x_2477) ;  /* 0x000000d00034b947 */ /* 0x002fea0003800000 */
.L_x_2474:
[----:B------:R-:W-:Y:S01]  /*3fc0*/  UIADD3 UR6, UR38, 0x400, URZ ;  /* 0x0000040026067890 */ /* 0x000fe2000fffe03f */
[----:B------:R-:W-:Y:S01]  /*3fd0*/  WARPGROUP.ARRIVE ;  /* 0x00000000000079c5 */ /* 0x000fe20000000000 */
[----:B------:R-:W-:Y:S01]  /*3fe0*/  UMOV UR7, 0x40000040 ;  /* 0x4000004000077882 */ /* 0x000fe20000000000 */
[----:B------:R-:W-:Y:S01]  /*3ff0*/  UMOV UR11, 0x40000040 ;  /* 0x40000040000b7882 */ /* 0x000fe20000000000 */
[----:B------:R-:W-:Y:S01]  /*4000*/  USHF.R.U32.HI UR6, URZ, 0x4, UR6 ;  /* 0x000000043f067899 */ /* 0x000fe20008011606 */
[----:B-1----:R-:W1:Y:S01]  /*4010*/  @P2 LDC R5, c[0x0][0x44c] ;  /* 0x00011300ff052b82 */ /* 0x002e620000000800 */
[----:B------:R-:W-:Y:S01]  /*4020*/  IMAD.IADD R14, R23, 0x1, R2 ;  /* 0x00000001170e7824 */ /* 0x000fe200078e0202 */
[----:B------:R-:W2:Y:S01]  /*4030*/  S2R R198, SR_TID.X ;  /* 0x0000000000c67919 */ /* 0x000ea20000002100 */
[----:B------:R-:W-:Y:S01]  /*4040*/  ULOP3.LUT UR6, UR6, 0x3fff, URZ, 0xc0, !UPT ;  /* 0x00003fff06067892 */ /* 0x000fe2000f8ec03f */
[----:B------:R-:W-:-:S03]  /*4050*/  UMOV UR44, UR36 ;  /* 0x00000024002c7c82 */ /* 0x000fc60008000000 */
[----:B------:R-:W-:Y:S01]  /*4060*/  ULOP3.LUT UR6, UR6, 0x4000000, URZ, 0xfc, !UPT ;  /* 0x0400000006067892 */ /* 0x000fe2000f8efc3f */
[----:B0-----:R-:W0:Y:S03]  /*4070*/  @P2 LDC R0, c[0x0][0x450] ;  /* 0x00011400ff002b82 */ /* 0x001e260000000800 */
[----:B------:R-:W-:-:S04]  /*4080*/  ULEA UR6, UR43, UR6, 0xb ;  /* 0x000000062b067291 */ /* 0x000fc8000f8e583f */
[----:B------:R-:W-:-:S05]  /*4090*/  UIADD3 UR10, UR6, 0x80, URZ ;  /* 0x00000080060a7890 */ /* 0x000fca000fffe03f */
[----:B------:R-:W-:Y:S01]  /*40a0*/  HGMMA.64x128x16.F32 R88, R180, gdesc[UR4].tnspB, R88, gsb0 ;  /* 0x41e00004b4587df0 */ /* 0x000fe20008000858 */
[----:B------:R-:W-:Y:S01]  /*40b0*/  UMOV UR7, 0x40000040 ;  /* 0x4000004000077882 */ /* 0x000fe20000000000 */
[----:B-1----:R-:W-:-:S05]  /*40c0*/  @P2 IMAD.HI.U32 R5, R14, R5, RZ ;  /* 0x000000050e052227 */ /* 0x002fca00078e00ff */
[----:B0-----:R-:W-:Y:S01]  /*40d0*/  @P2 SHF.R.U32.HI R14, RZ, R0, R5 ;  /* 0x00000000ff0e2219 */ /* 0x001fe20000011605 */
[----:B------:R-:W-:Y:S01]  /*40e0*/  IMAD.MOV.U32 R5, RZ, RZ, -0x80 ;  /* 0xffffff80ff057424 */ /* 0x000fe200078e00ff */
[----:B--2---:R-:W-:-:S03]  /*40f0*/  SHF.R.U32.HI R198, RZ, 0x7, R198 ;  /* 0x00000007ffc67819 */ /* 0x004fc600000116c6 */
[----:B------:R-:W0:Y:S01]  /*4100*/  SHFL.IDX PT, R7, R14, 0x1, 0x1c1f ;  /* 0x003c1f000e077f89 */ /* 0x000e2200000e0000 */
[----:B------:R-:W-:-:S04]  /*4110*/  IMAD R5, R10, R5, 0x1 ;  /* 0x000000010a057424 */ /* 0x000fc800078e0205 */
[----:B------:R-:W-:-:S05]  /*4120*/  IMAD R5, R22, -0x2, R5 ;  /* 0xfffffffe16057824 */ /* 0x000fca00078e0205 */
[----:B------:R-:W-:-:S05]  /*4130*/  IADD3 R12, -R17, R5, R16 ;  /* 0x00000005110c7210 */ /* 0x000fca0007ffe110 */
[----:B0-----:R-:W-:-:S05]  /*4140*/  IMAD.IADD R0, R12, 0x1, R7 ;  /* 0x000000010c007824 */ /* 0x001fca00078e0207 */
[C---:B------:R-:W-:Y:S02]  /*4150*/  ISETP.GT.AND P3, PT, R0.reuse, RZ, PT ;  /* 0x000000ff0000720c */ /* 0x040fe40003f64270 */
[----:B------:R-:W-:Y:S02]  /*4160*/  ISETP.GT.AND P4, PT, R0, 0x1, PT ;  /* 0x000000010000780c */ /* 0x000fe40003f84270 */
[----:B------:R-:W-:Y:S02]  /*4170*/  FSEL R203, R26, -INF , P3 ;  /* 0xff8000001acb7808 */ /* 0x000fe40001800000 */
[----:B------:R-:W-:Y:S02]  /*4180*/  ISETP.GT.AND P3, PT, R0, 0x8, PT ;  /* 0x000000080000780c */ /* 0x000fe40003f64270 */
[----:B------:R-:W-:Y:S01]  /*4190*/  FMNMX.FTZ R20, R203, R8, !PT ;  /* 0x00000008cb147209 */ /* 0x000fe20007810000 */
[----:B------:R-:W-:Y:S02]  /*41a0*/  WARPGROUP.DEPBAR.LE gsb0, 0x0 ;  /* 0x00008000000079c5 */ /* 0x000fe40000010000 */
[----:B------:R-:W-:Y:S01]  /*41b0*/  WARPGROUP.ARRIVE ;  /* 0x00000000000079c5 */ /* 0x000fe20000000000 */
[----:B------:R-:W-:-:S02]  /*41c0*/  FSEL R181, R27, -INF , P4 ;  /* 0xff8000001bb57808 */ /* 0x000fc40002000000 */
[----:B------:R-:W-:Y:S02]  /*41d0*/  ISETP.GT.AND P4, PT, R0, 0x9, PT ;  /* 0x000000090000780c */ /* 0x000fe40003f84270 */
[----:B------:R-:W-:Y:S01]  /*41e0*/  FSEL R183, R30, -INF , P3 ;  /* 0xff8000001eb77808 */ /* 0x000fe20001800000 */
[----:B------:R-:W-:Y:S01]  /*41f0*/  HGMMA.64x128x16.F32 R88, R176, gdesc[UR8].tnspB, R88, gsb0 ;  /* 0x41e00008b0587df0 */ /* 0x000fe20008000858 */
[----:B------:R-:W-:Y:S01]  /*4200*/  UIADD3 UR10, UR6, 0x100, URZ ;  /* 0x00000100060a7890 */ /* 0x000fe2000fffe03f */
[----:B------:R-:W-:Y:S01]  /*4210*/  FMNMX.FTZ R20, R181, R20, !PT ;  /* 0x00000014b5147209 */ /* 0x000fe20007810000 */
[----:B------:R-:W-:Y:S01]  /*4220*/  UMOV UR11, 0x40000040 ;  /* 0x40000040000b7882 */ /* 0x000fe20000000000 */
[----:B------:R-:W-:Y:S02]  /*4230*/  ISETP.GT.AND P3, PT, R0, 0x10, PT ;  /* 0x000000100000780c */ /* 0x000fe40003f64270 */
[----:B------:R-:W-:Y:S02]  /*4240*/  FSEL R201, R31, -INF , P4 ;  /* 0xff8000001fc97808 */ /* 0x000fe40002000000 */
[----:B------:R-:W-:-:S02]  /*4250*/  FMNMX.FTZ R20, R183, R20, !PT ;  /* 0x00000014b7147209 */ /* 0x000fc40007810000 */
[C---:B------:R-:W-:Y:S02]  /*4260*/  ISETP.GT.AND P4, PT, R0.reuse, 0x11, PT ;  /* 0x000000110000780c */ /* 0x040fe40003f84270 */
[----:B------:R-:W-:Y:S02]  /*4270*/  FMNMX.FTZ R20, R201, R20, !PT ;  /* 0x00000014c9147209 */ /* 0x000fe40007810000 */
[----:B------:R-:W-:Y:S02]  /*4280*/  FSEL R199, R35, -INF , P4 ;  /* 0xff80000023c77808 */ /* 0x000fe40002000000 */
[----:B------:R-:W-:Y:S01]  /*4290*/  ISETP.GT.AND P4, PT, R0, 0x19, PT ;  /* 0x000000190000780c */ /* 0x000fe20003f84270 */
[----:B------:R-:W-:Y:S02]  /*42a0*/  WARPGROUP.DEPBAR.LE gsb0, 0x0 ;  /* 0x00008000000079c5 */ /* 0x000fe40000010000 */
[----:B------:R-:W-:Y:S01]  /*42b0*/  WARPGROUP.ARRIVE ;  /* 0x00000000000079c5 */ /* 0x000fe20000000000 */
[----:B------:R-:W-:-:S02]  /*42c0*/  FSEL R177, R34, -INF , P3 ;  /* 0xff80000022b17808 */ /* 0x000fc40001800000 */
[----:B------:R-:W-:Y:S02]  /*42d0*/  ISETP.GT.AND P3, PT, R0, 0x18, PT ;  /* 0x000000180000780c */ /* 0x000fe40003f64270 */
[----:B------:R-:W-:Y:S01]  /*42e0*/  FMNMX.FTZ R20, R177, R20, !PT ;  /* 0x00000014b1147209 */ /* 0x000fe20007810000 */
[----:B------:R-:W-:Y:S01]  /*42f0*/  HGMMA.64x128x16.F32 R88, R172, gdesc[UR8].tnspB, R88, gsb0 ;  /* 0x41e00008ac587df0 */ /* 0x000fe20008000858 */
[----:B------:R-:W-:Y:S01]  /*4300*/  UIADD3 UR10, UR6, 0x180, URZ ;  /* 0x00000180060a7890 */ /* 0x000fe2000fffe03f */
[----:B------:R-:W-:Y:S01]  /*4310*/  FSEL R179, R38, -INF , P3 ;  /* 0xff80000026b37808 */ /* 0x000fe20001800000 */
[----:B------:R-:W-:Y:S01]  /*4320*/  UMOV UR11, 0x40000040 ;  /* 0x40000040000b7882 */ /* 0x000fe20000000000 */
[----:B------:R-:W-:Y:S02]  /*4330*/  FMNMX.FTZ R20, R199, R20, !PT ;  /* 0x00000014c7147209 */ /* 0x000fe40007810000 */
[----:B------:R-:W-:Y:S02]  /*4340*/  ISETP.GT.AND P3, PT, R0, 0x20, PT ;  /* 0x000000200000780c */ /* 0x000fe40003f64270 */
[----:B------:R-:W-:Y:S01]  /*4350*/  FMNMX.FTZ R20, R179, R20, !PT ;  /* 0x00000014b3147209 */ /* 0x000fe20007810000 */
[----:B------:R-:W-:-:S02]  /*4360*/  WARPGROUP.DEPBAR.LE gsb0, 0x0 ;  /* 0x00008000000079c5 */ /* 0x000fc40000010000 */
        /* <DEDUP_REMOVED lines=77> */
[----:B------:R-:W-:Y:S01]  /*4840*/  FSEL R39, R86, -INF , P3 ;  /* 0xff80000056277808 */ /* 0x000fe20001800000 */
[----:B------:R-:W0:Y:S01]  /*4850*/  LDC R0, c[0x0][0x988] ;  /* 0x00026200ff007b82 */ /* 0x000e220000000800 */
[----:B------:R-:W-:Y:S02]  /*4860*/  FMNMX.FTZ R20, R83, R20, !PT ;  /* 0x0000001453147209 */ /* 0x000fe40007810000 */
[----:B------:R-:W-:Y:S02]  /*4870*/  FSEL R87, R87, -INF , P4 ;  /* 0xff80000057577808 */ /* 0x000fe40002000000 */
[----:B------:R-:W-:-:S04]  /*4880*/  FMNMX.FTZ R20, R39, R20, !PT ;  /* 0x0000001427147209 */ /* 0x000fc80007810000 */
[----:B------:R-:W-:-:S05]  /*4890*/  FMNMX.FTZ R20, R87, R20, !PT ;  /* 0x0000001457147209 */ /* 0x000fca0007810000 */
[----:B------:R-:W1:Y:S01]  /*48a0*/  SHFL.BFLY PT, R5, R20, 0x2, 0x1f ;  /* 0x0c401f0014057f89 */ /* 0x000e6200000e0000 */
[----:B------:R-:W-:Y:S02]  /*48b0*/  WARPGROUP.DEPBAR.LE gsb0, 0x0 ;  /* 0x00008000000079c5 */ /* 0x000fe40000010000 */
[----:B------:R-:W-:Y:S01]  /*48c0*/  WARPGROUP.ARRIVE ;  /* 0x00000000000079c5 */ /* 0x000fe20000000000 */
[----:B------:R-:W2:Y:S05]  /*48d0*/  SHFL.IDX PT, R153, R14, RZ, 0x1c1f ;  /* 0x001c1fff0e997589 */ /* 0x000eaa00000e0000 */
[----:B------:R-:W-:Y:S01]  /*48e0*/  HGMMA.64x128x16.F32 R88, R156, gdesc[UR8].tnspB, R88, gsb0 ;  /* 0x41e000089c587df0 */ /* 0x000fe20008000858 */
[----:B------:R-:W-:Y:S01]  /*48f0*/  UIADD3 UR10, UR6, 0x300, URZ ;  /* 0x00000300060a7890 */ /* 0x000fe2000fffe03f */
[----:B------:R-:W-:Y:S01]  /*4900*/  UMOV UR11, 0x40000040 ;  /* 0x40000040000b7882 */ /* 0x000fe20000000000 */
[----:B------:R-:W-:Y:S01]  /*4910*/  UIADD3 UR6, UR6, 0x380, URZ ;  /* 0x0000038006067890 */ /* 0x000fe2000fffe03f */
[----:B-1----:R-:W-:-:S05]  /*4920*/  FMNMX.FTZ R26, R20, R5, !PT ;  /* 0x00000005141a7209 */ /* 0x002fca0007810000 */
[----:B------:R-:W1:Y:S01]  /*4930*/  SHFL.BFLY PT, R5, R26, 0x1, 0x1f ;  /* 0x0c201f001a057f89 */ /* 0x000e6200000e0000 */
[----:B--2---:R-:W-:-:S05]  /*4940*/  IMAD.IADD R34, R12, 0x1, R153 ;  /* 0x000000010c227824 */ /* 0x004fca00078e0299 */
        /* <DEDUP_REMOVED lines=12> */
[----:B-1----:R-:W-:Y:S02]  /*4a10*/  FMNMX.FTZ R5, R26, R5, !PT ;  /* 0x000000051a057209 */ /* 0x002fe40007810000 */
[C---:B------:R-:W-:Y:S02]  /*4a20*/  ISETP.GT.AND P5, PT, R34.reuse, 0x11, PT ;  /* 0x000000112200780c */ /* 0x040fe40003fa4270 */
[----:B------:R-:W-:Y:S01]  /*4a30*/  FMNMX.FTZ R20, R29, R20, !PT ;  /* 0x000000141d147209 */ /* 0x000fe20007810000 */
[----:B0-----:R-:W-:Y:S01]  /*4a40*/  FMUL.FTZ R30, R5, R0 ;  /* 0x00000000051e7220 */ /* 0x001fe20000410000 */
[----:B------:R-:W-:Y:S02]  /*4a50*/  FSEL R33, R33, -INF , P5 ;  /* 0xff80000021217808 */ /* 0x000fe40002800000 */
[----:B------:R-:W-:Y:S02]  /*4a60*/  FSETP.NEU.FTZ.AND P3, PT, R5, -INF , PT ;  /* 0xff8000000500780b */ /* 0x000fe40003f7d000 */
[----:B------:R-:W-:-:S02]  /*4a70*/  ISETP.GT.AND P5, PT, R34, 0x19, PT ;  /* 0x000000192200780c */ /* 0x000fc40003fa4270 */
[----:B------:R-:W-:Y:S02]  /*4a80*/  FSEL R12, R30, RZ, P3 ;  /* 0x000000ff1e0c7208 */ /* 0x000fe40001800000 */
[----:B------:R-:W-:Y:S02]  /*4a90*/  FSEL R37, R37, -INF , P5 ;  /* 0xff80000025257808 */ /* 0x000fe40002800000 */
[C---:B------:R-:W-:Y:S01]  /*4aa0*/  ISETP.GT.AND P5, PT, R34.reuse, 0x21, PT ;  /* 0x000000212200780c */ /* 0x040fe20003fa4270 */
[-CC-:B------:R-:W-:Y:S01]  /*4ab0*/  FFMA.FTZ R26, R201, R0.reuse, -R12.reuse ;  /* 0x00000000c91a7223 */ /* 0x180fe2000001080c */
[-CC-:B------:R-:W-:Y:S01]  /*4ac0*/  FFMA.FTZ R28, R199, R0.reuse, -R12.reuse ;  /* 0x00000000c71c7223 */ /* 0x180fe2000001080c */
[-CC-:B------:R-:W-:Y:S01]  /*4ad0*/  FFMA.FTZ R203, R203, R0.reuse, -R12.reuse ;  /* 0x00000000cbcb7223 */ /* 0x180fe2000001080c */
[----:B------:R-:W-:Y:S01]  /*4ae0*/  FSEL R41, R41, -INF , P5 ;  /* 0xff80000029297808 */ /* 0x000fe20002800000 */
[-CC-:B------:R-:W-:Y:S01]  /*4af0*/  FFMA.FTZ R7, R7, R0.reuse, -R12.reuse ;  /* 0x0000000007077223 */ /* 0x180fe2000001080c */
[C---:B------:R-:W-:Y:S01]  /*4b00*/  ISETP.GT.AND P5, PT, R34.reuse, 0x29, PT ;  /* 0x000000292200780c */ /* 0x040fe20003fa4270 */
[----:B------:R-:W-:Y:S01]  /*4b10*/  MUFU.EX2 R14, R203 ;  /* 0x000000cb000e7308 */ /* 0x000fe20000000800 */
[-CC-:B------:R-:W-:Y:S01]  /*4b20*/  FFMA.FTZ R181, R181, R0.reuse, -R12.reuse ;  /* 0x00000000b5b57223 */ /* 0x180fe2000001080c */
[-CC-:B------:R-:W-:Y:S01]  /*4b30*/  FFMA.FTZ R183, R183, R0.reuse, -R12.reuse ;  /* 0x00000000b7b77223 */ /* 0x180fe2000001080c */
[----:B------:R-:W-:Y:S01]  /*4b40*/  FSEL R45, R45, -INF , P5 ;  /* 0xff8000002d2d7808 */ /* 0x000fe20002800000 */
[-CC-:B------:R-:W-:Y:S01]  /*4b50*/  FFMA.FTZ R177, R177, R0.reuse, -R12.reuse ;  /* 0x00000000b1b17223 */ /* 0x180fe2000001080c */
[C---:B------:R-:W-:Y:S01]  /*4b60*/  ISETP.GT.AND P5, PT, R34.reuse, 0x31, PT ;  /* 0x000000312200780c */ /* 0x040fe20003fa4270 */
[-CC-:B------:R-:W-:Y:S01]  /*4b70*/  FFMA.FTZ R179, R179, R0.reuse, -R12.reuse ;  /* 0x00000000b3b37223 */ /* 0x180fe2000001080c */
[-CC-:B------:R-:W-:Y:S01]  /*4b80*/  FFMA.FTZ R175, R175, R0.reuse, -R12.reuse ;  /* 0x00000000afaf7223 */ /* 0x180fe2000001080c */
[----:B------:R-:W-:Y:S01]  /*4b90*/  MUFU.EX2 R181, R181 ;  /* 0x000000b500b57308 */ /* 0x000fe20000000800 */
[----:B------:R-:W-:Y:S01]  /*4ba0*/  FSEL R49, R49, -INF , P5 ;  /* 0xff80000031317808 */ /* 0x000fe20002800000 */
[-CC-:B------:R-:W-:Y:S01]  /*4bb0*/  FFMA.FTZ R173, R173, R0.reuse, -R12.reuse ;  /* 0x00000000adad7223 */ /* 0x180fe2000001080c */
[C---:B------:R-:W-:Y:S01]  /*4bc0*/  ISETP.GT.AND P5, PT, R34.reuse, 0x39, PT ;  /* 0x000000392200780c */ /* 0x040fe20003fa4270 */
[-CC-:B------:R-:W-:Y:S01]  /*4bd0*/  FFMA.FTZ R11, R11, R0.reuse, -R12.reuse ;  /* 0x000000000b0b7223 */ /* 0x180fe2000001080c */
[-CC-:B------:R-:W-:Y:S01]  /*4be0*/  FFMA.FTZ R15, R15, R0.reuse, -R12.reuse ;  /* 0x000000000f0f7223 */ /* 0x180fe2000001080c */
[----:B------:R-:W-:Y:S01]  /*4bf0*/  FFMA.FTZ R46, R79, R0, -R12 ;  /* 0x000000004f2e7223 */ /* 0x000fe2000001080c */
[----:B------:R-:W-:Y:S01]  /*4c00*/  FSEL R53, R53, -INF , P5 ;  /* 0xff80000035357808 */ /* 0x000fe20002800000 */
[----:B------:R-:W-:Y:S01]  /*4c10*/  MUFU.EX2 R183, R183 ;  /* 0x000000b700b77308 */ /* 0x000fe20000000800 */
[----:B------:R-:W-:-:S04]  /*4c20*/  ISETP.GT.AND P5, PT, R34, 0x41, PT ;  /* 0x000000412200780c */ /* 0x000fc80003fa4270 */
[----:B------:R-:W-:Y:S02]  /*4c30*/  FSEL R57, R57, -INF , P5 ;  /* 0xff80000039397808 */ /* 0x000fe40002800000 */
[C---:B------:R-:W-:Y:S01]  /*4c40*/  ISETP.GT.AND P5, PT, R34.reuse, 0x49, PT ;  /* 0x000000492200780c */ /* 0x040fe20003fa4270 */
[----:B------:R-:W-:Y:S03]  /*4c50*/  MUFU.EX2 R177, R177 ;  /* 0x000000b100b17308 */ /* 0x000fe60000000800 */
[----:B------:R-:W-:Y:S02]  /*4c60*/  FSEL R61, R61, -INF , P5 ;  /* 0xff8000003d3d7808 */ /* 0x000fe40002800000 */
[----:B------:R-:W-:-:S03]  /*4c70*/  ISETP.GT.AND P5, PT, R34, 0x51, PT ;  /* 0x000000512200780c */ /* 0x000fc60003fa4270 */
[----:B------:R-:W-:Y:S01]  /*4c80*/  MUFU.EX2 R179, R179 ;  /* 0x000000b300b37308 */ /* 0x000fe20000000800 */
[----:B------:R-:W-:Y:S02]  /*4c90*/  FSEL R65, R65, -INF , P5 ;  /* 0xff80000041417808 */ /* 0x000fe40002800000 */
[----:B------:R-:W-:-:S04]  /*4ca0*/  ISETP.GT.AND P5, PT, R34, 0x59, PT ;  /* 0x000000592200780c */ /* 0x000fc80003fa4270 */
        /* <DEDUP_REMOVED lines=13> */
[----:B------:R-:W-:Y:S02]  /*4d80*/  WARPGROUP.DEPBAR.LE gsb0, 0x0 ;  /* 0x00008000000079c5 */ /* 0x000fe40000010000 */
[----:B------:R-:W-:Y:S01]  /*4d90*/  FSEL R157, R32, -INF , P4 ;  /* 0xff800000209d7808 */ /* 0x000fe20002000000 */
[----:B------:R-:W-:Y:S01]  /*4da0*/  WARPGROUP.ARRIVE ;  /* 0x00000000000079c5 */ /* 0x000fe20000000000 */
[----:B------:R-:W-:Y:S01]  /*4db0*/  ISETP.GT.AND P4, PT, R34, 0x18, PT ;  /* 0x000000182200780c */ /* 0x000fe20003f84270 */
[--C-:B------:R-:W-:Y:S01]  /*4dc0*/  FFMA.FTZ R32, R171, R0, -R12.reuse ;  /* 0x00000000ab207223 */ /* 0x100fe2000001080c */
[----:B------:R-:W-:Y:S02]  /*4dd0*/  FMNMX.FTZ R24, R157, R20, !PT ;  /* 0x000000149d187209 */ /* 0x000fe40007810000 */
[----:B------:R-:W-:Y:S01]  /*4de0*/  FSEL R159, R36, -INF , P4 ;  /* 0xff800000249f7808 */ /* 0x000fe20002000000 */
[----:B------:R0:W-:Y:S01]  /*4df0*/  MUFU.EX2 R20, R26 ;  /* 0x0000001a00147308 */ /* 0x0001e20000000800 */
[----:B------:R-:W-:Y:S01]  /*4e00*/  FMNMX.FTZ R24, R33, R24, !PT ;  /* 0x0000001821187209 */ /* 0x000fe20007810000 */
[----:B------:R-:W-:Y:S01]  /*4e10*/  HGMMA.64x128x16.F32 R88, R160, gdesc[UR8].tnspB, R88, gsb0 ;  /* 0x41e00008a0587df0 */ /* 0x000fe20008000858 */
[----:B------:R-:W-:Y:S01]  /*4e20*/  ISETP.GT.AND P4, PT, R34, 0x20, PT ;  /* 0x000000202200780c */ /* 0x000fe20003f84270 */
[----:B------:R-:W-:Y:S01]  /*4e30*/  FFMA.FTZ R36, R47, R0, -R12 ;  /* 0x000000002f247223 */ /* 0x000fe2000001080c */
[----:B------:R-:W-:-:S02]  /*4e40*/  FMNMX.FTZ R24, R159, R24, !PT ;  /* 0x000000189f187209 */ /* 0x000fc40007810000 */
[----:B------:R-:W-:Y:S01]  /*4e50*/  FSEL R201, R40, -INF , P4 ;  /* 0xff80000028c97808 */ /* 0x000fe20002000000 */
[--C-:B------:R-:W-:Y:S01]  /*4e60*/  FFMA.FTZ R40, R51, R0, -R12.reuse ;  /* 0x0000000033287223 */ /* 0x100fe2000001080c */
[----:B------:R-:W-:Y:S02]  /*4e70*/  FMNMX.FTZ R24, R37, R24, !PT ;  /* 0x0000001825187209 */ /* 0x000fe40007810000 */
[----:B------:R-:W-:Y:S02]  /*4e80*/  ISETP.GT.AND P4, PT, R34, 0x28, PT ;  /* 0x000000282200780c */ /* 0x000fe40003f84270 */
[----:B0-----:R-:W-:Y:S02]  /*4e90*/  FMNMX.FTZ R26, R201, R24, !PT ;  /* 0x00000018c91a7209 */ /* 0x001fe40007810000 */
[----:B------:R-:W-:Y:S01]  /*4ea0*/  FSEL R199, R44, -INF , P4 ;  /* 0xff8000002cc77808 */ /* 0x000fe20002000000 */
[----:B------:R0:W-:Y:S01]  /*4eb0*/  MUFU.EX2 R24, R28 ;  /* 0x0000001c00187308 */ /* 0x0001e20000000800 */
[----:B------:R-:W-:Y:S01]  /*4ec0*/  FMNMX.FTZ R26, R41, R26, !PT ;  /* 0x0000001a291a7209 */ /* 0x000fe20007810000 */
[----:B------:R-:W-:Y:S01]  /*4ed0*/  FFMA.FTZ R44, R75, R0, -R12 ;  /* 0x000000004b2c7223 */ /* 0x000fe2000001080c */
[----:B------:R-:W-:-:S02]  /*4ee0*/  ISETP.GT.AND P4, PT, R34, 0x30, PT ;  /* 0x000000302200780c */ /* 0x000fc40003f84270 */
[----:B------:R-:W-:Y:S02]  /*4ef0*/  FMNMX.FTZ R26, R199, R26, !PT ;  /* 0x0000001ac71a7209 */ /* 0x000fe40007810000 */
[----:B------:R-:W-:Y:S01]  /*4f00*/  FSEL R203, R48, -INF , P4 ;  /* 0xff80000030cb7808 */ /* 0x000fe20002000000 */
[----:B------:R-:W-:Y:S01]  /*4f10*/  MUFU.EX2 R44, R44 ;  /* 0x0000002c002c7308 */ /* 0x000fe20000000800 */
[----:B------:R-:W-:Y:S02]  /*4f20*/  FMNMX.FTZ R26, R45, R26, !PT ;  /* 0x0000001a2d1a7209 */ /* 0x000fe40007810000 */
[----:B------:R-:W-:Y:S02]  /*4f30*/  ISETP.GT.AND P4, PT, R34, 0x38, PT ;  /* 0x000000382200780c */ /* 0x000fe40003f84270 */
[----:B0-----:R-:W-:Y:S02]  /*4f40*/  FMNMX.FTZ R28, R203, R26, !PT ;  /* 0x0000001acb1c7209 */ /* 0x001fe40007810000 */
[----:B------:R-:W-:Y:S01]  /*4f50*/  FSEL R205, R52, -INF , P4 ;  /* 0xff80000034cd7808 */ /* 0x000fe20002000000 */
[----:B------:R0:W-:Y:S01]  /*4f60*/  MUFU.EX2 R26, R175 ;  /* 0x000000af001a7308 */ /* 0x0001e20000000800 */
[----:B------:R-:W-:Y:S01]  /*4f70*/  FMNMX.FTZ R28, R49, R28, !PT ;  /* 0x0000001c311c7209 */ /* 0x000fe20007810000 */
[----:B------:R-:W-:Y:S01]  /*4f80*/  IMAD.U32 R52, RZ, RZ, UR37 ;  /* 0x00000025ff347e24 */ /* 0x000fe2000f8e00ff */
[----:B------:R-:W-:-:S02]  /*4f90*/  ISETP.GT.AND P4, PT, R34, 0x40, PT ;  /* 0x000000402200780c */ /* 0x000fc40003f84270 */
[----:B------:R-:W-:Y:S02]  /*4fa0*/  FMNMX.FTZ R28, R205, R28, !PT ;  /* 0x0000001ccd1c7209 */ /* 0x000fe40007810000 */
[----:B------:R-:W-:Y:S02]  /*4fb0*/  FSEL R207, R56, -INF , P4 ;  /* 0xff80000038cf7808 */ /* 0x000fe40002000000 */
[----:B------:R-:W-:Y:S01]  /*4fc0*/  FMNMX.FTZ R28, R53, R28, !PT ;  /* 0x0000001c351c7209 */ /* 0x000fe20007810000 */
[-CC-:B0-----:R-:W-:Y:S01]  /*4fd0*/  FFMA.FTZ R175, R169, R0.reuse, -R12.reuse ;  /* 0x00000000a9af7223 */ /* 0x181fe2000001080c */
[----:B------:R-:W-:Y:S01]  /*4fe0*/  ISETP.GT.AND P4, PT, R34, 0x48, PT ;  /* 0x000000482200780c */ /* 0x000fe20003f84270 */
[--C-:B------:R-:W-:Y:S01]  /*4ff0*/  FFMA.FTZ R169, R43, R0, -R12.reuse ;  /* 0x000000002ba97223 */ /* 0x100fe2000001080c */
[----:B------:R-:W-:Y:S01]  /*5000*/  FMNMX.FTZ R30, R207, R28, !PT ;  /* 0x0000001ccf1e7209 */ /* 0x000fe20007810000 */
[--C-:B------:R-:W-:Y:S01]  /*5010*/  FFMA.FTZ R43, R55, R0, -R12.reuse ;  /* 0x00000000372b7223 */ /* 0x100fe2000001080c */
        /* <DEDUP_REMOVED lines=13> */
[----:B------:R-:W-:-:S02]  /*50f0*/  FMNMX.FTZ R32, R65, R32, !PT ;  /* 0x0000002041207209 */ /* 0x000fc40007810000 */
[----:B------:R-:W-:Y:S02]  /*5100*/  ISETP.GT.AND P4, PT, R34, 0x60, PT ;  /* 0x000000602200780c */ /* 0x000fe40003f84270 */
[----:B------:R-:W-:Y:S02]  /*5110*/  FMNMX.FTZ R32, R47, R32, !PT ;  /* 0x000000202f207209 */ /* 0x000fe40007810000 */
[----:B------:R-:W-:Y:S01]  /*5120*/  FSEL R211, R72, -INF , P4 ;  /* 0xff80000048d37808 */ /* 0x000fe20002000000 */
[----:B------:R-:W-:Y:S01]  /*5130*/  MUFU.EX2 R169, R169 ;  /* 0x000000a900a97308 */ /* 0x000fe20000000800 */
[----:B------:R-:W-:Y:S02]  /*5140*/  FMNMX.FTZ R32, R69, R32, !PT ;  /* 0x0000002045207209 */ /* 0x000fe40007810000 */
[----:B------:R-:W-:Y:S02]  /*5150*/  ISETP.GT.AND P4, PT, R34, 0x68, PT ;  /* 0x000000682200780c */ /* 0x000fe40003f84270 */
[----:B0-----:R-:W-:-:S02]  /*5160*/  FMNMX.FTZ R36, R211, R32, !PT ;  /* 0x00000020d3247209 */ /* 0x001fc40007810000 */
[----:B------:R-:W-:Y:S01]  /*5170*/  FSEL R51, R76, -INF , P4 ;  /* 0xff8000004c337808 */ /* 0x000fe20002000000 */
[----:B------:R0:W-:Y:S01]  /*5180*/  MUFU.EX2 R32, R40 ;  /* 0x0000002800207308 */ /* 0x0001e20000000800 */
[----:B------:R-:W-:Y:S02]  /*5190*/  FMNMX.FTZ R36, R73, R36, !PT ;  /* 0x0000002449247209 */ /* 0x000fe40007810000 */
[----:B------:R-:W-:Y:S02]  /*51a0*/  ISETP.GT.AND P4, PT, R34, 0x70, PT ;  /* 0x000000702200780c */ /* 0x000fe40003f84270 */
[----:B------:R-:W-:Y:S02]  /*51b0*/  FMNMX.FTZ R38, R51, R36, !PT ;  /* 0x0000002433267209 */ /* 0x000fe40007810000 */
[----:B------:R-:W-:Y:S01]  /*51c0*/  FSEL R213, R80, -INF , P4 ;  /* 0xff80000050d57808 */ /* 0x000fe20002000000 */
[----:B------:R1:W-:Y:S01]  /*51d0*/  MUFU.EX2 R36, R7 ;  /* 0x0000000700247308 */ /* 0x0003e20000000800 */
[----:B------:R-:W-:Y:S01]  /*51e0*/  FMNMX.FTZ R38, R77, R38, !PT ;  /* 0x000000264d267209 */ /* 0x000fe20007810000 */
[-CC-:B0-----:R-:W-:Y:S01]  /*51f0*/  FFMA.FTZ R40, R67, R0.reuse, -R12.reuse ;  /* 0x0000000043287223 */ /* 0x181fe2000001080c */
[----:B------:R-:W-:Y:S01]  /*5200*/  ISETP.GT.AND P4, PT, R34, 0x78, PT ;  /* 0x000000782200780c */ /* 0x000fe20003f84270 */
[--C-:B------:R-:W-:Y:S01]  /*5210*/  FFMA.FTZ R34, R13, R0, -R12.reuse ;  /* 0x000000000d227223 */ /* 0x100fe2000001080c */
[----:B------:R-:W-:Y:S01]  /*5220*/  FMNMX.FTZ R38, R213, R38, !PT ;  /* 0x00000026d5267209 */ /* 0x000fe20007810000 */
[-CC-:B------:R-:W-:Y:S01]  /*5230*/  FFMA.FTZ R13, R21, R0.reuse, -R12.reuse ;  /* 0x00000000150d7223 */ /* 0x180fe2000001080c */
[----:B------:R-:W-:Y:S01]  /*5240*/  FSEL R215, R84, -INF , P4 ;  /* 0xff80000054d77808 */ /* 0x000fe20002000000 */
[--C-:B------:R-:W-:Y:S01]  /*5250*/  FFMA.FTZ R21, R27, R0, -R12.reuse ;  /* 0x000000001b157223 */ /* 0x100fe2000001080c */
[----:B------:R-:W-:Y:S01]  /*5260*/  FMNMX.FTZ R38, R81, R38, !PT ;  /* 0x0000002651267209 */ /* 0x000fe20007810000 */
[-CC-:B------:R-:W-:Y:S01]  /*5270*/  FFMA.FTZ R27, R31, R0.reuse, -R12.reuse ;  /* 0x000000001f1b7223 */ /* 0x180fe2000001080c */
[-CC-:B------:R-:W-:Y:S01]  /*5280*/  FFMA.FTZ R31, R35, R0.reuse, -R12.reuse ;  /* 0x00000000231f7223 */ /* 0x180fe2000001080c */
[----:B------:R-:W-:Y:S01]  /*5290*/  FFMA.FTZ R35, R39, R0, -R12 ;  /* 0x0000000027237223 */ /* 0x000fe2000001080c */
[----:B------:R-:W-:Y:S01]  /*52a0*/  FMNMX.FTZ R38, R215, R38, !PT ;  /* 0x00000026d7267209 */ /* 0x000fe20007810000 */
[----:B------:R-:W-:Y:S01]  /*52b0*/  MUFU.EX2 R43, R43 ;  /* 0x0000002b002b7308 */ /* 0x000fe20000000800 */
[----:B------:R-:W-:-:S02]  /*52c0*/  @!P1 LEA R52, R52, UR38, 0x3 ;  /* 0x0000002634349c11 */ /* 0x000fc4000f8e18ff */
[----:B-1----:R-:W-:Y:S01]  /*52d0*/  FMNMX.FTZ R7, R85, R38, !PT ;  /* 0x0000002655077209 */ /* 0x002fe20007810000 */
[----:B------:R-:W-:Y:S02]  /*52e0*/  FFMA.FTZ R38, R59, R0, -R12 ;  /* 0x000000003b267223 */ /* 0x000fe4000001080c */
[----:B------:R-:W-:Y:S02]  /*52f0*/  @!P1 VIADD R52, R52, 0x28840 ;  /* 0x0002884034349836 */ /* 0x000fe40000000000 */
[----:B------:R-:W0:Y:S01]  /*5300*/  SHFL.BFLY PT, R42, R7, 0x2, 0x1f ;  /* 0x0c401f00072a7f89 */ /* 0x000e2200000e0000 */
[----:B------:R-:W-:Y:S02]  /*5310*/  MUFU.EX2 R34, R34 ;  /* 0x0000002200227308 */ /* 0x000fe40000000800 */
[----:B------:R-:W-:-:S06]  /*5320*/  @!P1 PRMT R52, RZ, 0x654, R52 ;  /* 0x00000654ff349816 */ /* 0x000fcc0000000034 */
[----:B------:R-:W-:Y:S08]  /*5330*/  MUFU.EX2 R38, R38 ;  /* 0x0000002600267308 */ /* 0x000ff00000000800 */
[----:B------:R-:W-:Y:S01]  /*5340*/  MUFU.EX2 R55, R55 ;  /* 0x0000003700377308 */ /* 0x000fe20000000800 */
[----:B0-----:R-:W-:-:S07]  /*5350*/  FMNMX.FTZ R48, R7, R42, !PT ;  /* 0x0000002a07307209 */ /* 0x001fce0007810000 */
[----:B------:R-:W-:Y:S01]  /*5360*/  MUFU.EX2 R13, R13 ;  /* 0x0000000d000d7308 */ /* 0x000fe20000000800 */
[----:B------:R-:W-:Y:S01]  /*5370*/  FFMA.FTZ R42, R71, R0, -R12 ;  /* 0x00000000472a7223 */ /* 0x000fe2000001080c */
[----:B------:R-:W0:Y:S06]  /*5380*/  SHFL.BFLY PT, R7, R48, 0x1, 0x1f ;  /* 0x0c201f0030077f89 */ /* 0x000e2c00000e0000 */
[----:B------:R-:W-:Y:S01]  /*5390*/  MUFU.EX2 R40, R40 ;  /* 0x0000002800287308 */ /* 0x000fe20000000800 */
[----:B------:R-:W-:Y:S02]  /*53a0*/  WARPGROUP.DEPBAR.LE gsb0, 0x0 ;  /* 0x00008000000079c5 */ /* 0x000fe40000010000 */
[----:B------:R-:W-:-:S05]  /*53b0*/  WARPGROUP.ARRIVE ;  /* 0x00000000000079c5 */ /* 0x000fca0000000000 */
[----:B------:R-:W-:Y:S01]  /*53c0*/  MUFU.EX2 R42, R42 ;  /* 0x0000002a002a7308 */ /* 0x000fe20000000800 */
[----:B------:R-:W-:Y:S07]  /*53d0*/  HGMMA.64x128x16.F32 R88, R164, gdesc[UR4].tnspB, R88, gsb0 ;  /* 0x41e00004a4587df0 */ /* 0x000fee0008000858 */
[----:B------:R-:W1:Y:S01]  /*53e0*/  MUFU.EX2 R21, R21 ;  /* 0x0000001500157308 */ /* 0x000e620000000800 */
[----:B0-----:R-:W-:Y:S01]  /*53f0*/  FMNMX.FTZ R7, R48, R7, !PT ;  /* 0x0000000730077209 */ /* 0x001fe20007810000 */
[-CC-:B------:R-:W-:Y:S01]  /*5400*/  FFMA.FTZ R48, R83, R0.reuse, -R12.reuse ;  /* 0x0000000053307223 */ /* 0x180fe2000001080c */
[----:B------:R-:W-:-:S02]  /*5410*/  FFMA.FTZ R12, R87, R0, -R12 ;  /* 0x00000000570c7223 */ /* 0x000fc4000001080c */
[C---:B------:R-:W-:Y:S01]  /*5420*/  FSETP.NEU.FTZ.AND P4, PT, R7.reuse, -INF , PT ;  /* 0xff8000000700780b */ /* 0x040fe20003f9d000 */
[----:B------:R-:W-:Y:S02]  /*5430*/  FMUL.FTZ R50, R7, R0 ;  /* 0x0000000007327220 */ /* 0x000fe40000410000 */
[----:B------:R-:W-:Y:S03]  /*5440*/  MUFU.EX2 R27, R27 ;  /* 0x0000001b001b7308 */ /* 0x000fe60000000800 */
[----:B------:R-:W-:Y:S02]  /*5450*/  FSEL R50, R50, RZ, P4 ;  /* 0x000000ff32327208 */ /* 0x000fe40002000000 */
[----:B-1----:R-:W-:-:S03]  /*5460*/  F2FP.F16.F32.PACK_AB R161, R44, R21 ;  /* 0x000000152ca1723e */ /* 0x002fc600000000ff */
[----:B------:R-:W-:Y:S01]  /*5470*/  MUFU.EX2 R31, R31 ;  /* 0x0000001f001f7308 */ /* 0x000fe20000000800 */
[-CC-:B------:R-:W-:Y:S01]  /*5480*/  FFMA.FTZ R180, R25, R0.reuse, -R50.reuse ;  /* 0x0000000019b47223 */ /* 0x180fe20000010832 */
[-CC-:B------:R-:W-:Y:S01]  /*5490*/  FFMA.FTZ R25, R29, R0.reuse, -R50.reuse ;  /* 0x000000001d197223 */ /* 0x180fe20000010832 */
[-CC-:B------:R-:W-:Y:S01]  /*54a0*/  FFMA.FTZ R29, R33, R0.reuse, -R50.reuse ;  /* 0x00000000211d7223 */ /* 0x180fe20000010832 */
[-CC-:B------:R-:W-:Y:S01]  /*54b0*/  FFMA.FTZ R33, R37, R0.reuse, -R50.reuse ;  /* 0x0000000025217223 */ /* 0x180fe20000010832 */
[-CC-:B------:R-:W-:Y:S01]  /*54c0*/  FFMA.FTZ R37, R41, R0.reuse, -R50.reuse ;  /* 0x0000000029257223 */ /* 0x180fe20000010832 */
[----:B------:R-:W-:Y:S01]  /*54d0*/  FSEL R41, R5, RZ, P3 ;  /* 0x000000ff05297208 */ /* 0x000fe20001800000 */
[-CC-:B------:R-:W-:Y:S01]  /*54e0*/  FFMA.FTZ R39, R153, R0.reuse, -R50.reuse ;  /* 0x0000000099277223 */ /* 0x180fe20000010832 */
[-CC-:B------:R-:W-:Y:S01]  /*54f0*/  FFMA.FTZ R182, R155, R0.reuse, -R50.reuse ;  /* 0x000000009bb67223 */ /* 0x180fe20000010832 */
[----:B------:R-:W-:Y:S01]  /*5500*/  MUFU.EX2 R180, R180 ;  /* 0x000000b400b47308 */ /* 0x000fe20000000800 */
[-C--:B------:R-:W-:Y:S01]  /*5510*/  FFMA.FTZ R176, R157, R0.reuse, -R50 ;  /* 0x000000009db07223 */ /* 0x080fe20000010832 */
[----:B------:R-:W-:Y:S01]  /*5520*/  FADD.FTZ R59, -R41, R8 ;  /* 0x00000008293b7221 */ /* 0x000fe20000010100 */
[----:B------:R-:W-:Y:S01]  /*5530*/  FSEL R41, R7, RZ, P4 ;  /* 0x000000ff07297208 */ /* 0x000fe20002000000 */
[-CC-:B------:R-:W-:Y:S01]  /*5540*/  FFMA.FTZ R178, R159, R0.reuse, -R50.reuse ;  /* 0x000000009fb27223 */ /* 0x180fe20000010832 */
[----:B------:R-:W-:Y:S01]  /*5550*/  IADD3 R8, -R198, 0xb, RZ ;  /* 0x0000000bc6087810 */ /* 0x000fe20007ffe1ff */
[-C--:B------:R-:W-:Y:S01]  /*5560*/  FMUL.FTZ R54, R59, R0.reuse ;  /* 0x000000003b367220 */ /* 0x080fe20000410000 */
[-C--:B------:R-:W-:Y:S01]  /*5570*/  FFMA.FTZ R172, R201, R0.reuse, -R50 ;  /* 0x00000000c9ac7223 */ /* 0x080fe20000010832 */
[----:B------:R-:W-:Y:S01]  /*5580*/  FADD.FTZ R59, -R41, R6 ;  /* 0x00000006293b7221 */ /* 0x000fe20000010100 */
[----:B------:R-:W-:Y:S01]  /*5590*/  MUFU.EX2 R39, R39 ;  /* 0x0000002700277308 */ /* 0x000fe20000000800 */
[-CC-:B------:R-:W-:Y:S01]  /*55a0*/  FFMA.FTZ R61, R61, R0.reuse, -R50.reuse ;  /* 0x000000003d3d7223 */ /* 0x180fe20000010832 */
[-CC-:B------:R-:W-:Y:S01]  /*55b0*/  FFMA.FTZ R174, R199, R0.reuse, -R50.reuse ;  /* 0x00000000c7ae7223 */ /* 0x180fe20000010832 */
[-C--:B------:R-:W-:Y:S01]  /*55c0*/  FMUL.FTZ R6, R59, R0.reuse ;  /* 0x000000003b067220 */ /* 0x080fe20000410000 */
        /* <DEDUP_REMOVED lines=19> */
[----:B------:R-:W-:Y:S01]  /*5700*/  FFMA.FTZ R215, R215, R0, -R50 ;  /* 0x00000000d7d77223 */ /* 0x000fe20000010832 */
[----:B------:R-:W1:Y:S01]  /*5710*/  MUFU.EX2 R182, R182 ;  /* 0x000000b600b67308 */ /* 0x000e620000000800 */
[C---:B------:R-:W-:Y:S01]  /*5720*/  ISETP.GT.AND P3, PT, R10.reuse, R9, PT ;  /* 0x000000090a00720c */ /* 0x040fe20003f64270 */
[----:B------:R-:W-:Y:S01]  /*5730*/  VIADD R10, R10, 0xffffffff ;  /* 0xffffffff0a0a7836 */ /* 0x000fe20000000000 */
[----:B------:R-:W-:-:S02]  /*5740*/  F2FP.F16.F32.PACK_AB R171, R43, R36 ;  /* 0x000000242bab723e */ /* 0x000fc400000000ff */
[----:B------:R-:W-:Y:S02]  /*5750*/  F2FP.F16.F32.PACK_AB R153, R38, R11 ;  /* 0x0000000b2699723e */ /* 0x000fe400000000ff */
[----:B------:R-:W-:Y:S01]  /*5760*/  F2FP.F16.F32.PACK_AB R155, R55, R34 ;  /* 0x00000022379b723e */ /* 0x000fe200000000ff */
[----:B------:R-:W2:Y:S01]  /*5770*/  MUFU.EX2 R25, R25 ;  /* 0x0000001900197308 */ /* 0x000ea20000000800 */
[----:B0-----:R-:W-:Y:S01]  /*5780*/  FFMA.FTZ R59, R6, R4, R39 ;  /* 0x00000004063b7223 */ /* 0x001fe20000010027 */
[----:B------:R-:W-:Y:S01]  /*5790*/  FFMA.FTZ R4, R41, R3, R14 ;  /* 0x0000000329047223 */ /* 0x000fe2000001000e */
[----:B------:R-:W-:Y:S02]  /*57a0*/  F2FP.F16.F32.PACK_AB R157, R40, R13 ;  /* 0x0000000d289d723e */ /* 0x000fe400000000ff */
[C---:B------:R-:W-:Y:S01]  /*57b0*/  FADD.FTZ R59, R180.reuse, R59 ;  /* 0x0000003bb43b7221 */ /* 0x040fe20000010000 */
[C---:B------:R-:W-:Y:S01]  /*57c0*/  FADD.FTZ R4, R181.reuse, R4 ;  /* 0x00000004b5047221 */ /* 0x040fe20000010000 */
[----:B------:R-:W-:Y:S01]  /*57d0*/  F2FP.F16.F32.PACK_AB R181, R181, R14 ;  /* 0x0000000eb5b5723e */ /* 0x000fe200000000ff */
[----:B------:R-:W0:Y:S01]  /*57e0*/  MUFU.EX2 R176, R176 ;  /* 0x000000b000b07308 */ /* 0x000e220000000800 */
[----:B------:R-:W-:-:S02]  /*57f0*/  F2FP.F16.F32.PACK_AB R180, R180, R39 ;  /* 0x00000027b4b4723e */ /* 0x000fc400000000ff */
[----:B------:R-:W-:Y:S02]  /*5800*/  F2FP.F16.F32.PACK_AB R159, R42, R15 ;  /* 0x0000000f2a9f723e */ /* 0x000fe400000000ff */
[----:B------:R-:W-:-:S03]  /*5810*/  F2FP.F16.F32.PACK_AB R163, R46, R27 ;  /* 0x0000001b2ea3723e */ /* 0x000fc600000000ff */
[----:B------:R-:W3:Y:S08]  /*5820*/  MUFU.EX2 R29, R29 ;  /* 0x0000001d001d7308 */ /* 0x000ef00000000800 */
[----:B------:R-:W4:Y:S08]  /*5830*/  MUFU.EX2 R178, R178 ;  /* 0x000000b200b27308 */ /* 0x000f300000000800 */
[----:B------:R-:W5:Y:S08]  /*5840*/  MUFU.EX2 R33, R33 ;  /* 0x0000002100217308 */ /* 0x000f700000000800 */
[----:B------:R-:W5:Y:S08]  /*5850*/  MUFU.EX2 R172, R172 ;  /* 0x000000ac00ac7308 */ /* 0x000f700000000800 */
[----:B------:R3:W-:Y:S08]  /*5860*/  MUFU.EX2 R3, R61 ;  /* 0x0000003d00037308 */ /* 0x0007f00000000800 */
[----:B------:R-:W5:Y:S08]  /*5870*/  MUFU.EX2 R37, R37 ;  /* 0x0000002500257308 */ /* 0x000f700000000800 */
[----:B------:R-:W5:Y:S01]  /*5880*/  MUFU.EX2 R174, R174 ;  /* 0x000000ae00ae7308 */ /* 0x000f620000000800 */
[----:B------:R-:W-:-:S02]  /*5890*/  WARPGROUP.DEPBAR.LE gsb0, 0x0 ;  /* 0x00008000000079c5 */ /* 0x000fc40000010000 */
[----:B------:R1:W-:Y:S06]  /*58a0*/  BAR.ARV R8, 0x100 ;  /* 0x000400080000751d */ /* 0x0003ec0000002000 */
[----:B------:R-:W5:Y:S01]  /*58b0*/  MUFU.EX2 R45, R45 ;  /* 0x0000002d002d7308 */ /* 0x000f620000000800 */
[----:B------:R4:W-:Y:S01]  /*58c0*/  @!P1 SYNCS.ARRIVE.TRANS64.RED.A1T0 RZ, [R52+URZ], RZ ;  /* 0x000000ff34ff99a7 */ /* 0x0009e2000810043f */
[----:B-1----:R-:W-:Y:S01]  /*58d0*/  FADD.FTZ R8, R182, R59 ;  /* 0x0000003bb6087221 */ /* 0x002fe20000010000 */
[----:B------:R-:W-:Y:S01]  /*58e0*/  FADD.FTZ R59, R183, R4 ;  /* 0x00000004b73b7221 */ /* 0x000fe20000010000 */
[C---:B--2---:R-:W-:Y:S01]  /*58f0*/  F2FP.F16.F32.PACK_AB R182, R25.reuse, R182 ;  /* 0x000000b619b6723e */ /* 0x044fe200000000ff */
[----:B------:R-:W-:Y:S01]  /*5900*/  FMUL.FTZ R88, R88, R6 ;  /* 0x0000000658587220 */ /* 0x000fe20000410000 */
[----:B------:R-:W-:Y:S01]  /*5910*/  FADD.FTZ R63, R25, R8 ;  /* 0x00000008193f7221 */ /* 0x000fe20000010000 */
[----:B------:R-:W-:Y:S01]  /*5920*/  FADD.FTZ R4, R20, R59 ;  /* 0x0000003b14047221 */ /* 0x000fe20000010000 */
[----:B------:R-:W1:Y:S01]  /*5930*/  MUFU.EX2 R168, R168 ;  /* 0x000000a800a87308 */ /* 0x000e620000000800 */
[----:B------:R-:W-:Y:S01]  /*5940*/  FFMA.FTZ R59, R65, R0, -R50 ;  /* 0x00000000413b7223 */ /* 0x000fe20000010832 */
[----:B0-----:R-:W-:Y:S01]  /*5950*/  FADD.FTZ R8, R176, R63 ;  /* 0x0000003fb0087221 */ /* 0x001fe20000010000 */
[----:B---3--:R-:W-:Y:S01]  /*5960*/  FADD.FTZ R61, R177, R4 ;  /* 0x00000004b13d7221 */ /* 0x008fe20000010000 */
[----:B------:R-:W-:Y:S01]  /*5970*/  F2FP.F16.F32.PACK_AB R176, R29, R176 ;  /* 0x000000b01db0723e */ /* 0x000fe200000000ff */
[----:B------:R-:W-:Y:S01]  /*5980*/  FFMA.FTZ R50, R85, R0, -R50 ;  /* 0x0000000055327223 */ /* 0x000fe20000010832 */
[----:B------:R-:W-:Y:S01]  /*5990*/  FADD.FTZ R63, R29, R8 ;  /* 0x000000081d3f7221 */ /* 0x000fe20000010000 */
[----:B------:R-:W-:Y:S01]  /*59a0*/  FADD.FTZ R4, R24, R61 ;  /* 0x0000003d18047221 */ /* 0x000fe20000010000 */
[----:B------:R-:W0:Y:S01]  /*59b0*/  MUFU.EX2 R49, R49 ;  /* 0x0000003100317308 */ /* 0x000e220000000800 */
[----:B----4-:R-:W-:-:S02]  /*59c0*/  IMAD.U32 R52, RZ, RZ, UR43 ;  /* 0x0000002bff347e24 */ /* 0x010fc4000f8e00ff */
[----:B------:R-:W-:Y:S01]  /*59d0*/  FADD.FTZ R8, R178, R63 ;  /* 0x0000003fb2087221 */ /* 0x000fe20000010000 */
[----:B------:R-:W-:Y:S01]  /*59e0*/  FADD.FTZ R47, R179, R4 ;  /* 0x00000004b32f7221 */ /* 0x000fe20000010000 */
[----:B------:R-:W-:Y:S01]  /*59f0*/  UMOV UR43, UR37 ;  /* 0x00000025002b7c82 */ /* 0x000fe20008000000 */
[-C--:B------:R-:W-:Y:S01]  /*5a00*/  FMUL.FTZ R89, R89, R6.reuse ;  /* 0x0000000659597220 */ /* 0x080fe20000410000 */
[----:B-----5:R-:W-:Y:S01]  /*5a10*/  FADD.FTZ R61, R33, R8 ;  /* 0x00000008213d7221 */ /* 0x020fe20000010000 */
[----:B------:R-:W-:Y:S01]  /*5a20*/  FADD.FTZ R4, R26, R47 ;  /* 0x0000002f1a047221 */ /* 0x000fe20000010000 */
[----:B------:R-:W2:Y:S01]  /*5a30*/  MUFU.EX2 R170, R170 ;  /* 0x000000aa00aa7308 */ /* 0x000ea20000000800 */
[----:B------:R-:W-:Y:S01]  /*5a40*/  @!P1 LEA R52, R52, UR38, 0x3 ;  /* 0x0000002634349c11 */ /* 0x000fe2000f8e18ff */
[----:B------:R-:W-:Y:S01]  /*5a50*/  FADD.FTZ R8, R172, R61 ;  /* 0x0000003dac087221 */ /* 0x000fe20000010000 */
[----:B------:R-:W-:Y:S01]  /*5a60*/  FADD.FTZ R47, R173, R4 ;  /* 0x00000004ad2f7221 */ /* 0x000fe20000010000 */
[-C--:B------:R-:W-:Y:S01]  /*5a70*/  FMUL.FTZ R92, R92, R6.reuse ;  /* 0x000000065c5c7220 */ /* 0x080fe20000410000 */
[----:B------:R-:W-:Y:S01]  /*5a80*/  FMUL.FTZ R93, R93, R6 ;  /* 0x000000065d5d7220 */ /* 0x000fe20000410000 */
[----:B------:R-:W-:Y:S01]  /*5a90*/  FADD.FTZ R61, R37, R8 ;  /* 0x00000008253d7221 */ /* 0x000fe20000010000 */
[----:B------:R-:W-:Y:S01]  /*5aa0*/  FADD.FTZ R4, R28, R47 ;  /* 0x0000002f1c047221 */ /* 0x000fe20000010000 */
[----:B------:R-:W3:Y:S01]  /*5ab0*/  MUFU.EX2 R53, R53 ;  /* 0x0000003500357308 */ /* 0x000ee20000000800 */
[----:B------:R-:W-:-:S02]  /*5ac0*/  @!P1 VIADD R52, R52, 0x28860 ;  /* 0x0002886034349836 */ /* 0x000fc40000000000 */
[----:B------:R-:W-:Y:S01]  /*5ad0*/  FADD.FTZ R8, R174, R61 ;  /* 0x0000003dae087221 */ /* 0x000fe20000010000 */
[----:B------:R-:W-:Y:S01]  /*5ae0*/  FADD.FTZ R47, R175, R4 ;  /* 0x00000004af2f7221 */ /* 0x000fe20000010000 */
[-C--:B------:R-:W-:Y:S01]  /*5af0*/  FMUL.FTZ R96, R96, R6.reuse ;  /* 0x0000000660607220 */ /* 0x080fe20000410000 */
[-C--:B------:R-:W-:Y:S01]  /*5b00*/  FMUL.FTZ R97, R97, R6.reuse ;  /* 0x0000000661617220 */ /* 0x080fe20000410000 */
[----:B------:R-:W-:Y:S01]  /*5b10*/  FADD.FTZ R61, R45, R8 ;  /* 0x000000082d3d7221 */ /* 0x000fe20000010000 */
[----:B------:R-:W-:Y:S01]  /*5b20*/  FADD.FTZ R4, R30, R47 ;  /* 0x0000002f1e047221 */ /* 0x000fe20000010000 */
[----:B------:R-:W4:Y:S01]  /*5b30*/  MUFU.EX2 R152, R152 ;  /* 0x0000009800987308 */ /* 0x000f220000000800 */
[----:B------:R-:W-:Y:S01]  /*5b40*/  @!P1 PRMT R52, RZ, 0x654, R52 ;  /* 0x00000654ff349816 */ /* 0x000fe20000000034 */
[----:B-1----:R-:W-:Y:S01]  /*5b50*/  FADD.FTZ R8, R168, R61 ;  /* 0x0000003da8087221 */ /* 0x002fe20000010000 */
[----:B------:R-:W-:Y:S01]  /*5b60*/  FADD.FTZ R47, R169, R4 ;  /* 0x00000004a92f7221 */ /* 0x000fe20000010000 */
[-C--:B------:R-:W-:Y:S01]  /*5b70*/  FMUL.FTZ R100, R100, R6.reuse ;  /* 0x0000000664647220 */ /* 0x080fe20000410000 */
[----:B------:R1:W-:Y:S01]  /*5b80*/  @!P1 SYNCS.ARRIVE.TRANS64.RED.A1T0 RZ, [R52+URZ], RZ ;  /* 0x000000ff34ff99a7 */ /* 0x0003e2000810043f */
[----:B0-----:R-:W-:Y:S01]  /*5b90*/  FADD.FTZ R61, R49, R8 ;  /* 0x00000008313d7221 */ /* 0x001fe20000010000 */
[----:B------:R-:W-:Y:S01]  /*5ba0*/  FADD.FTZ R47, R32, R47 ;  /* 0x0000002f202f7221 */ /* 0x000fe20000010000 */
[----:B------:R-:W0:Y:S01]  /*5bb0*/  MUFU.EX2 R57, R57 ;  /* 0x0000003900397308 */ /* 0x000e220000000800 */
[-C--:B------:R-:W-:Y:S01]  /*5bc0*/  FMUL.FTZ R101, R101, R6.reuse ;  /* 0x0000000665657220 */ /* 0x080fe20000410000 */
[----:B--2---:R-:W-:Y:S01]  /*5bd0*/  FADD.FTZ R4, R170, R61 ;  /* 0x0000003daa047221 */ /* 0x004fe20000010000 */
[----:B------:R-:W-:Y:S01]  /*5be0*/  FADD.FTZ R8, R36, R47 ;  /* 0x0000002f24087221 */ /* 0x000fe20000010000 */
[-C--:B------:R-:W-:Y:S01]  /*5bf0*/  FMUL.FTZ R104, R104, R6.reuse ;  /* 0x0000000668687220 */ /* 0x080fe20000410000 */
[-C--:B------:R-:W-:Y:S01]  /*5c00*/  FMUL.FTZ R105, R105, R6.reuse ;  /* 0x0000000669697220 */ /* 0x080fe20000410000 */
[----:B---3--:R-:W-:Y:S01]  /*5c10*/  FADD.FTZ R25, R53, R4 ;  /* 0x0000000435197221 */ /* 0x008fe20000010000 */
[----:B------:R-:W-:Y:S01]  /*5c20*/  FADD.FTZ R8, R43, R8 ;  /* 0x000000082b087221 */ /* 0x000fe20000010000 */
[----:B------:R-:W2:Y:S01]  /*5c30*/  MUFU.EX2 R154, R154 ;  /* 0x0000009a009a7308 */ /* 0x000ea20000000800 */
[-C--:B------:R-:W-:Y:S01]  /*5c40*/  FMUL.FTZ R108, R108, R6.reuse ;  /* 0x000000066c6c7220 */ /* 0x080fe20000410000 */
[----:B----4-:R-:W-:Y:S01]  /*5c50*/  FADD.FTZ R4, R152, R25 ;  /* 0x0000001998047221 */ /* 0x010fe20000010000 */
[----:B------:R-:W-:Y:S01]  /*5c60*/  FADD.FTZ R25, R11, R8 ;  /* 0x000000080b197221 */ /* 0x000fe20000010000 */
[-C--:B------:R-:W-:Y:S01]  /*5c70*/  FMUL.FTZ R109, R109, R6.reuse ;  /* 0x000000066d6d7220 */ /* 0x080fe20000410000 */
[-C--:B------:R-:W-:Y:S01]  /*5c80*/  FMUL.FTZ R112, R112, R6.reuse ;  /* 0x0000000670707220 */ /* 0x080fe20000410000 */
[-C--:B------:R-:W-:Y:S01]  /*5c90*/  FMUL.FTZ R113, R113, R6.reuse ;  /* 0x0000000671717220 */ /* 0x080fe20000410000 */
[----:B------:R-:W-:Y:S01]  /*5ca0*/  FADD.FTZ R25, R38, R25 ;  /* 0x0000001926197221 */ /* 0x000fe20000010000 */
[----:B------:R-:W3:Y:S01]  /*5cb0*/  MUFU.EX2 R156, R156 ;  /* 0x0000009c009c7308 */ /* 0x000ee20000000800 */
[----:B0-----:R-:W-:Y:S01]  /*5cc0*/  FADD.FTZ R29, R57, R4 ;  /* 0x00000004391d7221 */ /* 0x001fe20000010000 */
[-C--:B------:R-:W-:Y:S01]  /*5cd0*/  FMUL.FTZ R116, R116, R6.reuse ;  /* 0x0000000674747220 */ /* 0x080fe20000410000 */
[----:B------:R-:W-:Y:S01]  /*5ce0*/  FADD.FTZ R8, R34, R25 ;  /* 0x0000001922087221 */ /* 0x000fe20000010000 */
[-C--:B------:R-:W-:Y:S01]  /*5cf0*/  FMUL.FTZ R117, R117, R6.reuse ;  /* 0x0000000675757220 */ /* 0x080fe20000410000 */
[-C--:B------:R-:W-:Y:S01]  /*5d00*/  FMUL.FTZ R120, R120, R6.reuse ;  /* 0x0000000678787220 */ /* 0x080fe20000410000 */
[----:B------:R-:W-:Y:S01]  /*5d10*/  FMUL.FTZ R121, R121, R6 ;  /* 0x0000000679797220 */ /* 0x000fe20000410000 */
[----:B------:R-:W-:Y:S01]  /*5d20*/  FADD.FTZ R8, R55, R8 ;  /* 0x0000000837087221 */ /* 0x000fe20000010000 */
[----:B------:R-:W0:Y:S01]  /*5d30*/  MUFU.EX2 R59, R59 ;  /* 0x0000003b003b7308 */ /* 0x000e220000000800 */
[----:B--2---:R-:W-:Y:S01]  /*5d40*/  FADD.FTZ R4, R154, R29 ;  /* 0x0000001d9a047221 */ /* 0x004fe20000010000 */
[----:B------:R-:W-:Y:S01]  /*5d50*/  F2FP.F16.F32.PACK_AB R154, R3, R154 ;  /* 0x0000009a039a723e */ /* 0x000fe200000000ff */
[-C--:B------:R-:W-:Y:S01]  /*5d60*/  FMUL.FTZ R124, R124, R6.reuse ;  /* 0x000000067c7c7220 */ /* 0x080fe20000410000 */
[-C--:B------:R-:W-:Y:S01]  /*5d70*/  FMUL.FTZ R125, R125, R6.reuse ;  /* 0x000000067d7d7220 */ /* 0x080fe20000410000 */
[----:B------:R-:W-:Y:S01]  /*5d80*/  FADD.FTZ R25, R3, R4 ;  /* 0x0000000403197221 */ /* 0x000fe20000010000 */
[-C--:B------:R-:W-:Y:S01]  /*5d90*/  FMUL.FTZ R128, R128, R6.reuse ;  /* 0x0000000680807220 */ /* 0x080fe20000410000 */
[-C--:B------:R-:W-:Y:S01]  /*5da0*/  FMUL.FTZ R129, R129, R6.reuse ;  /* 0x0000000681817220 */ /* 0x080fe20000410000 */
[----:B------:R-:W2:Y:S01]  /*5db0*/  MUFU.EX2 R158, R158 ;  /* 0x0000009e009e7308 */ /* 0x000ea20000000800 */
[----:B---3--:R-:W-:Y:S01]  /*5dc0*/  FADD.FTZ R4, R156, R25 ;  /* 0x000000199c047221 */ /* 0x008fe20000010000 */
[----:B------:R-:W-:Y:S01]  /*5dd0*/  FADD.FTZ R25, R13, R8 ;  /* 0x000000080d197221 */ /* 0x000fe20000010000 */
[-C--:B------:R-:W-:Y:S01]  /*5de0*/  FMUL.FTZ R132, R132, R6.reuse ;  /* 0x0000000684847220 */ /* 0x080fe20000410000 */
[-C--:B------:R-:W-:Y:S01]  /*5df0*/  FMUL.FTZ R133, R133, R6.reuse ;  /* 0x0000000685857220 */ /* 0x080fe20000410000 */
[-C--:B------:R-:W-:Y:S01]  /*5e00*/  FMUL.FTZ R136, R136, R6.reuse ;  /* 0x0000000688887220 */ /* 0x080fe20000410000 */
[-C--:B------:R-:W-:Y:S01]  /*5e10*/  FMUL.FTZ R137, R137, R6.reuse ;  /* 0x0000000689897220 */ /* 0x080fe20000410000 */
[-C--:B------:R-:W-:Y:S01]  /*5e20*/  FMUL.FTZ R140, R140, R6.reuse ;  /* 0x000000068c8c7220 */ /* 0x080fe20000410000 */
[----:B------:R-:W3:Y:S01]  /*5e30*/  MUFU.EX2 R69, R69 ;  /* 0x0000004500457308 */ /* 0x000ee20000000800 */
[----:B0-----:R-:W-:Y:S01]  /*5e40*/  FADD.FTZ R29, R59, R4 ;  /* 0x000000043b1d7221 */ /* 0x001fe20000010000 */
[----:B------:R-:W-:Y:S01]  /*5e50*/  FADD.FTZ R4, R40, R25 ;  /* 0x0000001928047221 */ /* 0x000fe20000010000 */
[-C--:B------:R-:W-:Y:S01]  /*5e60*/  FMUL.FTZ R141, R141, R6.reuse ;  /* 0x000000068d8d7220 */ /* 0x080fe20000410000 */
[-C--:B------:R-:W-:Y:S01]  /*5e70*/  FMUL.FTZ R144, R144, R6.reuse ;  /* 0x0000000690907220 */ /* 0x080fe20000410000 */
[-C--:B------:R-:W-:Y:S01]  /*5e80*/  FMUL.FTZ R145, R145, R6.reuse ;  /* 0x0000000691917220 */ /* 0x080fe20000410000 */
[----:B------:R-:W-:Y:S01]  /*5e90*/  FADD.FTZ R25, R15, R4 ;  /* 0x000000040f197221 */ /* 0x000fe20000010000 */
[-C--:B------:R-:W-:Y:S01]  /*5ea0*/  FMUL.FTZ R148, R148, R6.reuse ;  /* 0x0000000694947220 */ /* 0x080fe20000410000 */
[----:B------:R-:W0:Y:S01]  /*5eb0*/  MUFU.EX2 R160, R211 ;  /* 0x000000d300a07308 */ /* 0x000e220000000800 */
[----:B--2---:R-:W-:Y:S01]  /*5ec0*/  FADD.FTZ R29, R158, R29 ;  /* 0x0000001d9e1d7221 */ /* 0x004fe20000010000 */
[----:B------:R-:W-:Y:S01]  /*5ed0*/  FADD.FTZ R4, R42, R25 ;  /* 0x000000192a047221 */ /* 0x000fe20000010000 */
[----:B------:R-:W-:Y:S01]  /*5ee0*/  FMUL.FTZ R149, R149, R6 ;  /* 0x0000000695957220 */ /* 0x000fe20000410000 */
[----:B------:R-:W-:Y:S01]  /*5ef0*/  F2FP.F16.F32.PACK_AB R183, R20, R183 ;  /* 0x000000b714b7723e */ /* 0x000fe200000000ff */
[----:B------:R-:W-:Y:S01]  /*5f00*/  FMUL.FTZ R90, R90, R41 ;  /* 0x000000295a5a7220 */ /* 0x000fe20000410000 */
[----:B------:R-:W-:Y:S01]  /*5f10*/  FADD.FTZ R3, R21, R4 ;  /* 0x0000000415037221 */ /* 0x000fe20000010000 */
[----:B------:R-:W-:Y:S01]  /*5f20*/  F2FP.F16.F32.PACK_AB R177, R24, R177 ;  /* 0x000000b118b1723e */ /* 0x000fe200000000ff */
[----:B------:R-:W2:Y:S01]  /*5f30*/  MUFU.EX2 R73, R73 ;  /* 0x0000004900497308 */ /* 0x000ea20000000800 */
[----:B---3--:R-:W-:Y:S01]  /*5f40*/  FADD.FTZ R29, R69, R29 ;  /* 0x0000001d451d7221 */ /* 0x008fe20000010000 */
[----:B------:R-:W-:Y:S01]  /*5f50*/  FADD.FTZ R4, R44, R3 ;  /* 0x000000032c047221 */ /* 0x000fe20000010000 */
[----:B------:R-:W-:Y:S01]  /*5f60*/  F2FP.F16.F32.PACK_AB R178, R33, R178 ;  /* 0x000000b221b2723e */ /* 0x000fe200000000ff */
[----:B------:R-:W-:Y:S01]  /*5f70*/  FMUL.FTZ R91, R91, R41 ;  /* 0x000000295b5b7220 */ /* 0x000fe20000410000 */
[----:B------:R-:W-:Y:S01]  /*5f80*/  F2FP.F16.F32.PACK_AB R179, R26, R179 ;  /* 0x000000b31ab3723e */ /* 0x000fe200000000ff */
[----:B------:R-:W-:Y:S01]  /*5f90*/  FADD.FTZ R3, R27, R4 ;  /* 0x000000041b037221 */ /* 0x000fe20000010000 */
[----:B------:R-:W-:Y:S01]  /*5fa0*/  F2FP.F16.F32.PACK_AB R172, R37, R172 ;  /* 0x000000ac25ac723e */ /* 0x000fe200000000ff */
[----:B------:R-:W3:Y:S01]  /*5fb0*/  MUFU.EX2 R162, R51 ;  /* 0x0000003300a27308 */ /* 0x000ee20000000800 */
[----:B0-----:R-:W-:Y:S01]  /*5fc0*/  FADD.FTZ R29, R160, R29 ;  /* 0x0000001da01d7221 */ /* 0x001fe20000010000 */
[----:B------:R-:W-:Y:S01]  /*5fd0*/  FADD.FTZ R4, R46, R3 ;  /* 0x000000032e047221 */ /* 0x000fe20000010000 */
[----:B------:R-:W-:Y:S01]  /*5fe0*/  F2FP.F16.F32.PACK_AB R173, R28, R173 ;  /* 0x000000ad1cad723e */ /* 0x000fe200000000ff */
[----:B------:R-:W-:Y:S01]  /*5ff0*/  FMUL.FTZ R94, R94, R41 ;  /* 0x000000295e5e7220 */ /* 0x000fe20000410000 */
[----:B------:R-:W-:Y:S01]  /*6000*/  F2FP.F16.F32.PACK_AB R174, R45, R174 ;  /* 0x000000ae2dae723e */ /* 0x000fe200000000ff */
[----:B------:R-:W-:Y:S01]  /*6010*/  FADD.FTZ R3, R31, R4 ;  /* 0x000000041f037221 */ /* 0x000fe20000010000 */
[----:B------:R-:W-:Y:S01]  /*6020*/  F2FP.F16.F32.PACK_AB R175, R30, R175 ;  /* 0x000000af1eaf723e */ /* 0x000fe200000000ff */
[----:B------:R-:W0:Y:S01]  /*6030*/  MUFU.EX2 R77, R77 ;  /* 0x0000004d004d7308 */ /* 0x000e220000000800 */
[----:B--2---:R-:W-:Y:S01]  /*6040*/  FADD.FTZ R29, R73, R29 ;  /* 0x0000001d491d7221 */ /* 0x004fe20000010000 */
[----:B------:R-:W-:Y:S01]  /*6050*/  F2FP.F16.F32.PACK_AB R168, R49, R168 ;  /* 0x000000a831a8723e */ /* 0x000fe200000000ff */
[----:B------:R-:W-:Y:S01]  /*6060*/  FMUL.FTZ R95, R95, R41 ;  /* 0x000000295f5f7220 */ /* 0x000fe20000410000 */
[----:B------:R-:W-:Y:S01]  /*6070*/  F2FP.F16.F32.PACK_AB R169, R32, R169 ;  /* 0x000000a920a9723e */ /* 0x000fe200000000ff */
[-C--:B------:R-:W-:Y:S01]  /*6080*/  FMUL.FTZ R98, R98, R41.reuse ;  /* 0x0000002962627220 */ /* 0x080fe20000410000 */
[----:B------:R-:W-:Y:S01]  /*6090*/  F2FP.F16.F32.PACK_AB R170, R53, R170 ;  /* 0x000000aa35aa723e */ /* 0x000fe200000000ff */
[-C--:B------:R-:W-:Y:S01]  /*60a0*/  FMUL.FTZ R99, R99, R41.reuse ;  /* 0x0000002963637220 */ /* 0x080fe20000410000 */
[----:B------:R-:W2:Y:S01]  /*60b0*/  MUFU.EX2 R164, R213 ;  /* 0x000000d500a47308 */ /* 0x000ea20000000800 */
        /* <DEDUP_REMOVED lines=8> */
[----:B0-----:R-:W-:Y:S01]  /*6140*/  FADD.FTZ R29, R77, R29 ;  /* 0x0000001d4d1d7221 */ /* 0x001fe20000010000 */
[----:B------:R-:W-:Y:S01]  /*6150*/  F2FP.F16.F32.PACK_AB R160, R73, R160 ;  /* 0x000000a049a0723e */ /* 0x000fe200000000ff */
[-C--:B------:R-:W-:Y:S01]  /*6160*/  FMUL.FTZ R107, R107, R41.reuse ;  /* 0x000000296b6b7220 */ /* 0x080fe20000410000 */
[----:B------:R-:W-:Y:S01]  /*6170*/  F2FP.F16.F32.PACK_AB R162, R77, R162 ;  /* 0x000000a24da2723e */ /* 0x000fe200000000ff */
        /* <DEDUP_REMOVED lines=10> */
[----:B------:R-:W-:Y:S01]  /*6220*/  FMUL.FTZ R126, R126, R41 ;  /* 0x000000297e7e7220 */ /* 0x000fe20000410000 */
[----:B------:R-:W2:Y:S01]  /*6230*/  MUFU.EX2 R35, R35 ;  /* 0x0000002300237308 */ /* 0x000ea20000000800 */
[C---:B---3--:R-:W-:Y:S01]  /*6240*/  FADD.FTZ R4, R48.reuse, R3 ;  /* 0x0000000330047221 */ /* 0x048fe20000010000 */
[----:B------:R-:W-:Y:S01]  /*6250*/  F2FP.F16.F32.PACK_AB R165, R48, R31 ;  /* 0x0000001f30a5723e */ /* 0x000fe200000000ff */
[-C--:B------:R-:W-:Y:S01]  /*6260*/  FMUL.FTZ R127, R127, R41.reuse ;  /* 0x000000297f7f7220 */ /* 0x080fe20000410000 */
[-C--:B------:R-:W-:Y:S01]  /*6270*/  FMUL.FTZ R130, R130, R41.reuse ;  /* 0x0000002982827220 */ /* 0x080fe20000410000 */
[-C--:B------:R-:W-:Y:S01]  /*6280*/  FMUL.FTZ R131, R131, R41.reuse ;  /* 0x0000002983837220 */ /* 0x080fe20000410000 */
[-C--:B------:R-:W-:Y:S01]  /*6290*/  FMUL.FTZ R134, R134, R41.reuse ;  /* 0x0000002986867220 */ /* 0x080fe20000410000 */
[-C--:B------:R-:W-:Y:S01]  /*62a0*/  FMUL.FTZ R135, R135, R41.reuse ;  /* 0x0000002987877220 */ /* 0x080fe20000410000 */
[----:B------:R-:W3:Y:S01]  /*62b0*/  MUFU.EX2 R166, R215 ;  /* 0x000000d700a67308 */ /* 0x000ee20000000800 */
        /* <DEDUP_REMOVED lines=11> */
[----:B------:R-:W-:Y:S01]  /*6370*/  FMUL.FTZ R151, R151, R41 ;  /* 0x0000002997977220 */ /* 0x000fe20000410000 */
[----:B------:R-:W-:-:S02]  /*6380*/  IMAD.MOV.U32 R8, RZ, RZ, R5 ;  /* 0x000000ffff087224 */ /* 0x000fc400078e0005 */
[----:B------:R-:W-:Y:S01]  /*6390*/  IMAD.MOV.U32 R6, RZ, RZ, R7 ;  /* 0x000000ffff067224 */ /* 0x000fe200078e0007 */
[----:B------:R-:W2:Y:S01]  /*63a0*/  MUFU.EX2 R12, R12 ;  /* 0x0000000c000c7308 */ /* 0x000ea20000000800 */
[----:B---3--:R-:W-:-:S04]  /*63b0*/  FADD.FTZ R29, R166, R29 ;  /* 0x0000001da61d7221 */ /* 0x008fc80000010000 */
[C---:B0-----:R-:W-:Y:S01]  /*63c0*/  FADD.FTZ R4, R50.reuse, R29 ;  /* 0x0000001d32047221 */ /* 0x041fe20000010000 */
[----:B------:R-:W-:Y:S01]  /*63d0*/  F2FP.F16.F32.PACK_AB R166, R50, R166 ;  /* 0x000000a632a6723e */ /* 0x000fe200000000ff */
[C---:B--2---:R-:W-:Y:S01]  /*63e0*/  FADD.FTZ R3, R12.reuse, R3 ;  /* 0x000000030c037221 */ /* 0x044fe20000010000 */
[----:B------:R-:W-:Y:S01]  /*63f0*/  F2FP.F16.F32.PACK_AB R167, R12, R35 ;  /* 0x000000230ca7723e */ /* 0x000fe200000000ff */
[----:B-1----:R-:W-:Y:S06]  /*6400*/  @P3 BRA `(.L_x_2478) ;  /* 0xffffffd400c43947 */ /* 0x002fec000383ffff */
.L_x_2469:
[----:B------:R-:W-:-:S13]  /*6410*/  ISETP.GE.AND P2, PT, R10, RZ, PT ;  /* 0x000000ff0a00720c */ /* 0x000fda0003f46270 */
[----:B------:R-:W-:Y:S05]  /*6420*/  @!P2 BRA `(.L_x_2479) ;  /* 0x000000200000a947 */ /* 0x000fea0003800000 */
[----:B------:R-:W-:Y:S01]  /*6430*/  IMAD.MOV.U32 R6, RZ, RZ, R5 ;  /* 0x000000ffff067224 */ /* 0x000fe200078e0005 */
[----:B------:R-:W-:Y:S01]  /*6440*/  UMOV UR44, UR36 ;  /* 0x00000024002c7c82 */ /* 0x000fe20008000000 */
[----:B------:R-:W-:Y:S01]  /*6450*/  IMAD.MOV.U32 R8, RZ, RZ, R7 ;  /* 0x000000ffff087224 */ /* 0x000fe200078e0007 */
[----:B------:R-:W-:-:S06]  /*6460*/  UMOV UR43, UR37 ;  /* 0x00000025002b7c82 */ /* 0x000fcc0008000000 */
.L_x_2488:
        /* <DEDUP_REMOVED lines=9> */
.L_x_2481:
[----:B------:R-:W-:Y:S01]  /*6500*/  ULEA UR6, UR37, UR38, 0x3 ;  /* 0x0000002625067291 */ /* 0x000fe2000f8e183f */
[----:B------:R-:W-:-:S05]  /*6510*/  IMAD.U32 R0, RZ, RZ, UR36 ;  /* 0x00000024ff007e24 */ /* 0x000fca000f8e00ff */
[----:B------:R-:W-:-:S04]  /*6520*/  SHF.L.U32 R0, R0, 0x1f, RZ ;  /* 0x0000001f00007819 */ /* 0x000fc800000006ff */
[----:B------:R0:W1:Y:S01]  /*6530*/  SYNCS.PHASECHK.TRANS64.TRYWAIT P2, [UR6+0x28830], R0 ;  /* 0x02883000ff0075a7 */ /* 0x0000620008040146 */
[----:B------:R-:W-:Y:S05]  /*6540*/  @!P0 BRA `(.L_x_2482) ;  /* 0x0000000000048947 */ /* 0x000fea0003800000 */
[----:B------:R-:W-:Y:S01]  /*6550*/  BPT.TRAP 0x1 ;  /* 0x000000040000795c */ /* 0x000fe20000300000 */
.L_x_2482:
[----:B-1----:R-:W-:Y:S05]  /*6560*/  @P2 BRA `(.L_x_2480) ;  /* 0x0000000000082947 */ /* 0x002fea0003800000 */
[----:B------:R-:W1:Y:S02]  /*6570*/  SYNCS.PHASECHK.TRANS64.TRYWAIT P2, [UR6+0x28830], R0 ;  /* 0x02883000ff0075a7 */ /* 0x000e640008040146 */
[----:B-1----:R-:W-:Y:S05]  /*6580*/  @!P2 BRA `(.L_x_2483) ;  /* 0x000000a800d8a947 */ /* 0x002fea0003800000 */
.L_x_2480:
        /* <DEDUP_REMOVED lines=47> */
.L_x_2485:
[----:B------:R-:W-:Y:S01]  /*6880*/  ULEA UR6, UR43, UR38, 0x3 ;  /* 0x000000262b067291 */ /* 0x000fe2000f8e183f */
[----:B------:R-:W-:-:S05]  /*6890*/  IMAD.U32 R0, RZ, RZ, UR44 ;  /* 0x0000002cff007e24 */ /* 0x000fca000f8e00ff */
[----:B------:R-:W-:-:S04]  /*68a0*/  SHF.L.U32 R0, R0, 0x1f, RZ ;  /* 0x0000001f00007819 */ /* 0x000fc800000006ff */
[----:B------:R0:W1:Y:S01]  /*68b0*/  SYNCS.PHASECHK.TRANS64.TRYWAIT P2, [UR6+0x28850], R0 ;  /* 0x02885000ff0075a7 */ /* 0x0000620008040146 */
[----:B------:R-:W-:Y:S05]  /*68c0*/  @!P0 BRA `(.L_x_2486) ;  /* 0x0000000000048947 */ /* 0x000fea0003800000 */
[----:B------:R-:W-:Y:S01]  /*68d0*/  BPT.TRAP 0x1 ;  /* 0x000000040000795c */ /* 0x000fe20000300000 */
.L_x_2486:
[----:B-1----:R-:W-:Y:S05]  /*68e0*/  @P2 BRA `(.L_x_2484) ;  /* 0x0000000000082947 */ /* 0x002fea0003800000 */
[----:B------:R-:W1:Y:S02]  /*68f0*/  SYNCS.PHASECHK.TRANS64.TRYWAIT P2, [UR6+0x28850], R0 ;  /* 0x02885000ff0075a7 */ /* 0x000e640008040146 */
[----:B-1----:R-:W-:Y:S05]  /*6900*/  @!P2 BRA `(.L_x_2487) ;  /* 0x000000a80010a947 */ /* 0x002fea0003800000 */
.L_x_2484:
[----:B------:R-:W-:Y:S01]  /*6910*/  UIADD3 UR6, UR38, 0x400, URZ ;  /* 0x0000040026067890 */ /* 0x000fe2000fffe03f */
[----:B------:R-:W-:Y:S01]  /*6920*/  WARPGROUP.ARRIVE ;  /* 0x00000000000079c5 */ /* 0x000fe20000000000 */
[----:B------:R-:W-:Y:S01]  /*6930*/  UMOV UR7, 0x40000040 ;  /* 0x4000004000077882 */ /* 0x000fe20000000000 */
[----:B------:R-:W-:Y:S01]  /*6940*/  UMOV UR11, 0x40000040 ;  /* 0x40000040000b7882 */ /* 0x000fe20000000000 */
[----:B------:R-:W-:Y:S01]  /*6950*/  USHF.R.U32.HI UR6, URZ, 0x4, UR6 ;  /* 0x000000043f067899 */ /* 0x000fe20008011606 */
[----:B01----:R-:W-:Y:S02]  /*6960*/  FMNMX.FTZ R0, R24, R8, !PT ;  /* 0x0000000818007209 */ /* 0x003fe40007810000 */
[----:B------:R-:W0:Y:S01]  /*6970*/  S2R R198, SR_TID.X ;  /* 0x0000000000c67919 */ /* 0x000e220000002100 */
[C---:B------:R-:W-:Y:S01]  /*6980*/  ISETP.GT.AND P2, PT, R10.reuse, RZ, PT ;  /* 0x000000ff0a00720c */ /* 0x040fe20003f44270 */
[----:B------:R-:W-:Y:S01]  /*6990*/  ULOP3.LUT UR6, UR6, 0x3fff, URZ, 0xc0, !UPT ;  /* 0x00003fff06067892 */ /* 0x000fe2000f8ec03f */
[----:B------:R-:W-:Y:S01]  /*69a0*/  FMNMX.FTZ R5, R25, R0, !PT ;  /* 0x0000000019057209 */ /* 0x000fe20007810000 */
[----:B------:R-:W-:Y:S01]  /*69b0*/  UMOV UR44, UR36 ;  /* 0x00000024002c7c82 */ /* 0x000fe20008000000 */
[----:B------:R-:W-:Y:S01]  /*69c0*/  VIADD R10, R10, 0xffffffff ;  /* 0xffffffff0a0a7836 */ /* 0x000fe20000000000 */
[----:B------:R-:W-:Y:S01]  /*69d0*/  ULOP3.LUT UR6, UR6, 0x4000000, URZ, 0xfc, !UPT ;  /* 0x0400000006067892 */ /* 0x000fe2000f8efc3f */
[----:B------:R-:W-:-:S03]  /*69e0*/  FMNMX.FTZ R0, R28, R5, !PT ;  /* 0x000000051c007209 */ /* 0x000fc60007810000 */
[----:B------:R-:W-:Y:S01]  /*69f0*/  ULEA UR6, UR43, UR6, 0xb ;  /* 0x000000062b067291 */ /* 0x000fe2000f8e583f */
[----:B------:R-:W-:-:S03]  /*6a00*/  FMNMX.FTZ R5, R29, R0, !PT ;  /* 0x000000001d057209 */ /* 0x000fc60007810000 */
[----:B------:R-:W-:Y:S01]  /*6a10*/  UIADD3 UR10, UR6, 0x80, URZ ;  /* 0x00000080060a7890 */ /* 0x000fe2000fffe03f */
[----:B------:R-:W-:-:S04]  /*6a20*/  FMNMX.FTZ R0, R32, R5, !PT ;  /* 0x0000000520007209 */ /* 0x000fc80007810000 */
[----:B------:R-:W-:Y:S01]  /*6a30*/  HGMMA.64x128x16.F32 R88, R180, gdesc[UR4].tnspB, R88, gsb0 ;  /* 0x41e00004b4587df0 */ /* 0x000fe20008000858 */
[----:B------:R-:W-:Y:S01]  /*6a40*/  FMNMX.FTZ R5, R33, R0, !PT ;  /* 0x0000000021057209 */ /* 0x000fe20007810000 */
[----:B------:R-:W-:-:S03]  /*6a50*/  UMOV UR7, 0x40000040 ;  /* 0x4000004000077882 */ /* 0x000fc60000000000 */
[----:B------:R-:W-:-:S04]  /*6a60*/  FMNMX.FTZ R0, R36, R5, !PT ;  /* 0x0000000524007209 */ /* 0x000fc80007810000 */
[----:B------:R-:W-:-:S04]  /*6a70*/  FMNMX.FTZ R5, R37, R0, !PT ;  /* 0x0000000025057209 */ /* 0x000fc80007810000 */
        /* <DEDUP_REMOVED lines=34> */
[----:B-1----:R-:W-:-:S05]  /*6ca0*/  FMNMX.FTZ R7, R11, R12, !PT ;  /* 0x0000000c0b077209 */ /* 0x002fca0007810000 */
        /* <DEDUP_REMOVED lines=36> */
[----:B------:R-:W-:-:S05]  /*6ef0*/  FMNMX.FTZ R5, R87, R8, !PT ;  /* 0x0000000857057209 */ /* 0x000fca0007810000 */
[----:B------:R-:W-:Y:S01]  /*6f00*/  HGMMA.64x128x16.F32 R88, R172, gdesc[UR8].tnspB, R88, gsb0 ;  /* 0x41e00008ac587df0 */ /* 0x000fe20008000858 */
[----:B------:R-:W-:Y:S01]  /*6f10*/  UIADD3 UR10, UR6, 0x180, URZ ;  /* 0x00000180060a7890 */ /* 0x000fe2000fffe03f */
[----:B------:R-:W0:Y:S01]  /*6f20*/  SHFL.BFLY PT, R12, R5, 0x2, 0x1f ;  /* 0x0c401f00050c7f89 */ /* 0x000e2200000e0000 */
        /* <DEDUP_REMOVED lines=18> */
[----:B------:R-:W-:Y:S01]  /*7050*/  FADD.FTZ R69, -R5, R6 ;  /* 0x0000000605457221 */ /* 0x000fe20000010100 */
[-CC-:B------:R-:W-:Y:S01]  /*7060*/  FFMA.FTZ R180, R24, R0.reuse, -R169.reuse ;  /* 0x0000000018b47223 */ /* 0x180fe200000108a9 */
[-CC-:B------:R-:W-:Y:S01]  /*7070*/  FFMA.FTZ R25, R25, R0.reuse, -R169.reuse ;  /* 0x0000000019197223 */ /* 0x180fe200000108a9 */
[-CC-:B------:R-:W-:Y:S01]  /*7080*/  FFMA.FTZ R182, R28, R0.reuse, -R169.reuse ;  /* 0x000000001cb67223 */ /* 0x180fe200000108a9 */
[-C--:B------:R-:W-:Y:S01]  /*7090*/  FMUL.FTZ R6, R69, R0.reuse ;  /* 0x0000000045067220 */ /* 0x080fe20000410000 */
[-C--:B------:R-:W-:Y:S01]  /*70a0*/  FMUL.FTZ R69, R5, R0.reuse ;  /* 0x0000000005457220 */ /* 0x080fe20000410000 */
[----:B------:R-:W-:Y:S01]  /*70b0*/  MUFU.EX2 R11, R25 ;  /* 0x00000019000b7308 */ /* 0x000fe20000000800 */
[-CC-:B------:R-:W-:Y:S01]  /*70c0*/  FFMA.FTZ R176, R32, R0.reuse, -R169.reuse ;  /* 0x0000000020b07223 */ /* 0x180fe200000108a9 */
[-C--:B------:R-:W-:Y:S01]  /*70d0*/  FFMA.FTZ R15, R33, R0.reuse, -R169 ;  /* 0x00000000210f7223 */ /* 0x080fe200000108a9 */
[-CC-:B------:R-:W-:Y:S01]  /*70e0*/  FFMA.FTZ R181, R26, R0.reuse, -R69.reuse ;  /* 0x000000001ab57223 */ /* 0x180fe20000010845 */
[----:B------:R-:W-:Y:S01]  /*70f0*/  FFMA.FTZ R20, R27, R0, -R69 ;  /* 0x000000001b147223 */ /* 0x000fe20000010845 */
[----:B------:R-:W-:-:S02]  /*7100*/  IMAD.U32 R27, RZ, RZ, UR37 ;  /* 0x00000025ff1b7e24 */ /* 0x000fc4000f8e00ff */
[-CC-:B------:R-:W-:Y:S01]  /*7110*/  FFMA.FTZ R183, R30, R0.reuse, -R69.reuse ;  /* 0x000000001eb77223 */ /* 0x180fe20000010845 */
[-CC-:B------:R-:W-:Y:S01]  /*7120*/  FFMA.FTZ R24, R31, R0.reuse, -R69.reuse ;  /* 0x000000001f187223 */ /* 0x180fe20000010845 */
[----:B------:R-:W0:Y:S01]  /*7130*/  MUFU.EX2 R180, R180 ;  /* 0x000000b400b47308 */ /* 0x000e220000000800 */
[-CC-:B------:R-:W-:Y:S01]  /*7140*/  FFMA.FTZ R177, R34, R0.reuse, -R69.reuse ;  /* 0x0000000022b17223 */ /* 0x180fe20000010845 */
[----:B------:R-:W-:Y:S01]  /*7150*/  @!P1 LEA R27, R27, UR38, 0x3 ;  /* 0x000000261b1b9c11 */ /* 0x000fe2000f8e18ff */
[-C--:B------:R-:W-:Y:S01]  /*7160*/  FFMA.FTZ R26, R35, R0.reuse, -R69 ;  /* 0x00000000231a7223 */ /* 0x080fe20000010845 */
[----:B------:R-:W-:Y:S01]  /*7170*/  IADD3 R31, -R198, 0xb, RZ ;  /* 0x0000000bc61f7810 */ /* 0x000fe20007ffe1ff */
[-C--:B------:R-:W-:Y:S01]  /*7180*/  FFMA.FTZ R178, R36, R0.reuse, -R169 ;  /* 0x0000000024b27223 */ /* 0x080fe200000108a9 */
[-C--:B------:R-:W-:Y:S01]  /*7190*/  FFMA.FTZ R179, R38, R0.reuse, -R69 ;  /* 0x0000000026b37223 */ /* 0x080fe20000010845 */
[----:B------:R-:W-:Y:S01]  /*71a0*/  @!P1 VIADD R27, R27, 0x28840 ;  /* 0x000288401b1b9836 */ /* 0x000fe20000000000 */
[----:B------:R-:W-:Y:S01]  /*71b0*/  MUFU.EX2 R6, R6 ;  /* 0x0000000600067308 */ /* 0x000fe20000000800 */
[-CC-:B------:R-:W-:Y:S01]  /*71c0*/  FFMA.FTZ R172, R40, R0.reuse, -R169.reuse ;  /* 0x0000000028ac7223 */ /* 0x180fe200000108a9 */
[-C--:B------:R-:W-:Y:S01]  /*71d0*/  FFMA.FTZ R17, R37, R0.reuse, -R169 ;  /* 0x0000000025117223 */ /* 0x080fe200000108a9 */
[-C--:B------:R-:W-:Y:S01]  /*71e0*/  FFMA.FTZ R28, R39, R0.reuse, -R69 ;  /* 0x00000000271c7223 */ /* 0x080fe20000010845 */
[----:B------:R-:W-:Y:S01]  /*71f0*/  @!P1 PRMT R27, RZ, 0x654, R27 ;  /* 0x00000654ff1b9816 */ /* 0x000fe2000000001b */
[-C--:B------:R-:W-:Y:S01]  /*7200*/  FFMA.FTZ R173, R42, R0.reuse, -R69 ;  /* 0x000000002aad7223 */ /* 0x080fe20000010845 */
[-C--:B------:R-:W-:Y:S01]  /*7210*/  FFMA.FTZ R21, R41, R0.reuse, -R169 ;  /* 0x0000000029157223 */ /* 0x080fe200000108a9 */
[----:B------:R-:W-:Y:S01]  /*7220*/  FFMA.FTZ R30, R43, R0, -R69 ;  /* 0x000000002b1e7223 */ /* 0x000fe20000010845 */
[----:B------:R-:W1:Y:S01]  /*7230*/  MUFU.EX2 R181, R181 ;  /* 0x000000b500b57308 */ /* 0x000e620000000800 */
[----:B0-----:R-:W-:Y:S01]  /*7240*/  FFMA.FTZ R4, R9, R4, R180 ;  /* 0x0000000409047223 */ /* 0x001fe200000100b4 */
[-C--:B------:R-:W-:Y:S01]  /*7250*/  FFMA.FTZ R174, R44, R0.reuse, -R169 ;  /* 0x000000002cae7223 */ /* 0x080fe200000108a9 */
[-C--:B------:R-:W-:Y:S01]  /*7260*/  FFMA.FTZ R175, R46, R0.reuse, -R69 ;  /* 0x000000002eaf7223 */ /* 0x080fe20000010845 */
[-C--:B------:R-:W-:Y:S01]  /*7270*/  FFMA.FTZ R25, R45, R0.reuse, -R169 ;  /* 0x000000002d197223 */ /* 0x080fe200000108a9 */
[-C--:B------:R-:W-:Y:S01]  /*7280*/  FFMA.FTZ R32, R47, R0.reuse, -R69 ;  /* 0x000000002f207223 */ /* 0x080fe20000010845 */
        /* <DEDUP_REMOVED lines=22> */
[--C-:B------:R-:W-:Y:S01]  /*73f0*/  FFMA.FTZ R38, R59, R0, -R69.reuse ;  /* 0x000000003b267223 */ /* 0x100fe20000010845 */
[----:B------:R-:W-:Y:S01]  /*7400*/  F2FP.F16.F32.PACK_AB R180, R11, R180 ;  /* 0x000000b40bb4723e */ /* 0x000fe200000000ff */
[-CC-:B------:R-:W-:Y:S01]  /*7410*/  FFMA.FTZ R67, R67, R0.reuse, -R69.reuse ;  /* 0x0000000043437223 */ /* 0x180fe20000010845 */
[----:B------:R-:W-:Y:S01]  /*7420*/  F2FP.F16.F32.PACK_AB R181, R20, R181 ;  /* 0x000000b514b5723e */ /* 0x000fe200000000ff */
        /* <DEDUP_REMOVED lines=11> */
[----:B------:R-:W-:Y:S01]  /*74e0*/  FFMA.FTZ R86, R86, R0, -R69 ;  /* 0x0000000056567223 */ /* 0x000fe20000010845 */
[----:B------:R-:W-:Y:S01]  /*74f0*/  IMAD.U32 R35, RZ, RZ, UR43 ;  /* 0x0000002bff237e24 */ /* 0x000fe2000f8e00ff */
[----:B------:R-:W-:-:S03]  /*7500*/  UMOV UR43, UR37 ;  /* 0x00000025002b7c82 */ /* 0x000fc60008000000 */
[----:B------:R-:W-:Y:S01]  /*7510*/  MUFU.EX2 R176, R176 ;  /* 0x000000b000b07308 */ /* 0x000fe20000000800 */
[----:B------:R-:W-:-:S07]  /*7520*/  @!P1 LEA R35, R35, UR38, 0x3 ;  /* 0x0000002623239c11 */ /* 0x000fce000f8e18ff */
        /* <DEDUP_REMOVED lines=12> */
[----:B-1----:R-:W-:Y:S01]  /*75f0*/  FADD.FTZ R3, R179, R40 ;  /* 0x00000028b3037221 */ /* 0x002fe20000010000 */
[----:B------:R-:W-:-:S02]  /*7600*/  WARPGROUP.DEPBAR.LE gsb0, 0x0 ;  /* 0x00008000000079c5 */ /* 0x000fc40000010000 */
[----:B------:R-:W-:Y:S01]  /*7610*/  WARPGROUP.ARRIVE ;  /* 0x00000000000079c5 */ /* 0x000fe20000000000 */
[-CC-:B------:R-:W-:Y:S01]  /*7620*/  FFMA.FTZ R152, R56, R0.reuse, -R169.reuse ;  /* 0x0000000038987223 */ /* 0x180fe200000108a9 */
[-C--:B------:R-:W-:Y:S02]  /*7630*/  FFMA.FTZ R154, R60, R0.reuse, -R169 ;  /* 0x000000003c9a7223 */ /* 0x080fe400000108a9 */
[----:B------:R-:W-:Y:S01]  /*7640*/  MUFU.EX2 R172, R172 ;  /* 0x000000ac00ac7308 */ /* 0x000fe20000000800 */
[-CC-:B------:R-:W-:Y:S01]  /*7650*/  FFMA.FTZ R153, R58, R0.reuse, -R69.reuse ;  /* 0x000000003a997223 */ /* 0x180fe20000010845 */
[----:B------:R-:W-:Y:S01]  /*7660*/  FFMA.FTZ R155, R62, R0, -R69 ;  /* 0x000000003e9b7223 */ /* 0x000fe20000010845 */
[----:B------:R-:W-:Y:S01]  /*7670*/  HGMMA.64x128x16.F32 R88, R156, gdesc[UR8].tnspB, R88, gsb0 ;  /* 0x41e000089c587df0 */ /* 0x000fe20008000858 */
[----:B------:R-:W-:Y:S01]  /*7680*/  UIADD3 UR10, UR6, 0x300, URZ ;  /* 0x00000300060a7890 */ /* 0x000fe2000fffe03f */
[----:B------:R-:W-:Y:S01]  /*7690*/  UMOV UR11, 0x40000040 ;  /* 0x40000040000b7882 */ /* 0x000fe20000000000 */
[----:B------:R-:W-:-:S02]  /*76a0*/  UIADD3 UR6, UR6, 0x380, URZ ;  /* 0x0000038006067890 */ /* 0x000fc4000fffe03f */
        /* <DEDUP_REMOVED lines=14> */
[----:B------:R-:W-:Y:S01]  /*7790*/  MUFU.EX2 R29, R29 ;  /* 0x0000001d001d7308 */ /* 0x000fe20000000800 */
[C---:B0-----:R-:W-:Y:S01]  /*77a0*/  FADD.FTZ R40, R32.reuse, R3 ;  /* 0x0000000320287221 */ /* 0x041fe20000010000 */
        /* <DEDUP_REMOVED lines=15> */
[----:B------:R-:W-:Y:S01]  /*78a0*/  FFMA.FTZ R157, R66, R0, -R69 ;  /* 0x00000000429d7223 */ /* 0x000fe20000010845 */
[----:B------:R-:W-:Y:S01]  /*78b0*/  MUFU.EX2 R154, R154 ;  /* 0x0000009a009a7308 */ /* 0x000fe20000000800 */
[----:B------:R-:W-:Y:S07]  /*78c0*/  HGMMA.64x128x16.F32 R88, R160, gdesc[UR8].tnspB, R88, gsb0 ;  /* 0x41e00008a0587df0 */ /* 0x000fee0008000858 */
[----:B------:R-:W0:Y:S08]  /*78d0*/  MUFU.EX2 R169, R169 ;  /* 0x000000a900a97308 */ /* 0x000e300000000800 */
[----:B------:R-:W1:Y:S08]  /*78e0*/  MUFU.EX2 R155, R155 ;  /* 0x0000009b009b7308 */ /* 0x000e700000000800 */
[----:B------:R-:W-:Y:S01]  /*78f0*/  MUFU.EX2 R41, R41 ;  /* 0x0000002900297308 */ /* 0x000fe20000000800 */
[----:B0-----:R-:W-:Y:S01]  /*7900*/  FADD.FTZ R3, R169, R40 ;  /* 0x00000028a9037221 */ /* 0x001fe20000010000 */
[----:B------:R-:W-:-:S03]  /*7910*/  F2FP.F16.F32.PACK_AB R169, R34, R169 ;  /* 0x000000a922a9723e */ /* 0x000fc600000000ff */
[----:B------:R-:W-:-:S03]  /*7920*/  FADD.FTZ R40, R34, R3 ;  /* 0x0000000322287221 */ /* 0x000fc60000010000 */
[----:B------:R-:W-:Y:S01]  /*7930*/  MUFU.EX2 R156, R156 ;  /* 0x0000009c009c7308 */ /* 0x000fe20000000800 */
[----:B------:R-:W-:Y:S01]  /*7940*/  FADD.FTZ R3, R171, R40 ;  /* 0x00000028ab037221 */ /* 0x000fe20000010000 */
[----:B------:R-:W-:-:S03]  /*7950*/  F2FP.F16.F32.PACK_AB R171, R36, R171 ;  /* 0x000000ab24ab723e */ /* 0x000fc600000000ff */
[----:B------:R-:W-:-:S03]  /*7960*/  FADD.FTZ R20, R36, R3 ;  /* 0x0000000324147221 */ /* 0x000fc60000010000 */
[----:B------:R-:W-:Y:S01]  /*7970*/  MUFU.EX2 R157, R157 ;  /* 0x0000009d009d7308 */ /* 0x000fe20000000800 */
[----:B------:R-:W-:Y:S01]  /*7980*/  FADD.FTZ R3, R153, R20 ;  /* 0x0000001499037221 */ /* 0x000fe20000010000 */
[----:B------:R-:W-:-:S03]  /*7990*/  F2FP.F16.F32.PACK_AB R153, R38, R153 ;  /* 0x000000992699723e */ /* 0x000fc600000000ff */
[----:B------:R-:W-:-:S03]  /*79a0*/  FADD.FTZ R20, R38, R3 ;  /* 0x0000000326147221 */ /* 0x000fc60000010000 */
[----:B------:R-:W-:Y:S01]  /*79b0*/  MUFU.EX2 R45, R45 ;  /* 0x0000002d002d7308 */ /* 0x000fe20000000800 */
[----:B-1----:R-:W-:-:S07]  /*79c0*/  FADD.FTZ R3, R155, R20 ;  /* 0x000000149b037221 */ /* 0x002fce0000010000 */
        /* <DEDUP_REMOVED lines=9> */
[----:B------:R-:W1:Y:S08]  /*7a60*/  MUFU.EX2 R57, R57 ;  /* 0x0000003900397308 */ /* 0x000e700000000800 */
[----:B------:R-:W-:Y:S01]  /*7a70*/  MUFU.EX2 R79, R79 ;  /* 0x0000004f004f7308 */ /* 0x000fe20000000800 */
[----:B------:R-:W-:-:S02]  /*7a80*/  WARPGROUP.DEPBAR.LE gsb0, 0x0 ;  /* 0x00008000000079c5 */ /* 0x000fc40000010000 */
[----:B------:R-:W-:-:S05]  /*7a90*/  WARPGROUP.ARRIVE ;  /* 0x00000000000079c5 */ /* 0x000fca0000000000 */
[----:B------:R-:W-:Y:S01]  /*7aa0*/  MUFU.EX2 R161, R74 ;  /* 0x0000004a00a17308 */ /* 0x000fe20000000800 */
[----:B0-----:R-:W-:Y:S02]  /*7ab0*/  F2FP.F16.F32.PACK_AB R160, R53, R8 ;  /* 0x0000000835a0723e */ /* 0x001fe400000000ff */
[----:B-1----:R-:W-:Y:S01]  /*7ac0*/  F2FP.F16.F32.PACK_AB R162, R57, R12 ;  /* 0x0000000c39a2723e */ /* 0x002fe200000000ff */
[----:B------:R-:W-:Y:S04]  /*7ad0*/  HGMMA.64x128x16.F32 R88, R164, gdesc[UR4].tnspB, R88, gsb0 ;  /* 0x41e00004a4587df0 */ /* 0x000fe80008000858 */
        /* <DEDUP_REMOVED lines=10> */
[----:B0-----:R-:W-:Y:S02]  /*7b80*/  @!P1 VIADD R31, R35, 0x28860 ;  /* 0x00028860231f9836 */ /* 0x001fe40000000000 */
[-C--:B------:R-:W-:Y:S01]  /*7b90*/  FMUL.FTZ R90, R90, R6.reuse ;  /* 0x000000065a5a7220 */ /* 0x080fe20000410000 */
[-C--:B------:R-:W-:Y:S01]  /*7ba0*/  FMUL.FTZ R91, R91, R6.reuse ;  /* 0x000000065b5b7220 */ /* 0x080fe20000410000 */
[-C--:B------:R-:W-:Y:S01]  /*7bb0*/  FMUL.FTZ R94, R94, R6.reuse ;  /* 0x000000065e5e7220 */ /* 0x080fe20000410000 */
[----:B------:R-:W-:Y:S01]  /*7bc0*/  FMUL.FTZ R95, R95, R6 ;  /* 0x000000065f5f7220 */ /* 0x000fe20000410000 */
[----:B------:R-:W-:Y:S01]  /*7bd0*/  @!P1 PRMT R31, RZ, 0x654, R31 ;  /* 0x00000654ff1f9816 */ /* 0x000fe2000000001f */
[----:B-1----:R-:W-:Y:S01]  /*7be0*/  FADD.FTZ R27, R11, R4 ;  /* 0x000000040b1b7221 */ /* 0x002fe20000010000 */
[-CC-:B------:R-:W-:Y:S01]  /*7bf0*/  FFMA.FTZ R4, R63, R0.reuse, -R69.reuse ;  /* 0x000000003f047223 */ /* 0x180fe20000010845 */
[----:B------:R-:W-:Y:S01]  /*7c00*/  FFMA.FTZ R69, R87, R0, -R69 ;  /* 0x0000000057457223 */ /* 0x000fe20000010845 */
[----:B------:R-:W-:Y:S01]  /*7c10*/  MUFU.EX2 R167, R86 ;  /* 0x0000005600a77308 */ /* 0x000fe20000000800 */
[----:B------:R-:W-:Y:S01]  /*7c20*/  FADD.FTZ R42, R182, R27 ;  /* 0x0000001bb62a7221 */ /* 0x000fe20000010000 */
[----:B------:R0:W-:Y:S01]  /*7c30*/  @!P1 SYNCS.ARRIVE.TRANS64.RED.A1T0 RZ, [R31+URZ], RZ ;  /* 0x000000ff1fff99a7 */ /* 0x0001e2000810043f */
        /* <DEDUP_REMOVED lines=23> */
[C---:B-1----:R-:W-:Y:S01]  /*7db0*/  FADD.FTZ R20, R4.reuse, R3 ;  /* 0x0000000304147221 */ /* 0x042fe20000010000 */
[----:B------:R-:W-:Y:S01]  /*7dc0*/  F2FP.F16.F32.PACK_AB R155, R4, R155 ;  /* 0x0000009b049b723e */ /* 0x000fe200000000ff */
        /* <DEDUP_REMOVED lines=46> */
[----:B------:R-:W-:Y:S01]  /*80b0*/  F2FP.F16.F32.PACK_AB R168, R29, R168 ;  /* 0x000000a81da8723e */ /* 0x000fe200000000ff */
[-C--:B------:R-:W-:Y:S01]  /*80c0*/  FMUL.FTZ R97, R97, R9.reuse ;  /* 0x0000000961617220 */ /* 0x080fe20000410000 */
[----:B------:R-:W-:Y:S01]  /*80d0*/  F2FP.F16.F32.PACK_AB R170, R33, R170 ;  /* 0x000000aa21aa723e */ /* 0x000fe200000000ff */
[----:B------:R-:W-:Y:S01]  /*80e0*/  FADD.FTZ R3, R45, R24 ;  /* 0x000000182d037221 */ /* 0x000fe20000010000 */
[----:B------:R-:W-:Y:S01]  /*80f0*/  F2FP.F16.F32.PACK_AB R152, R37, R152 ;  /* 0x000000982598723e */ /* 0x000fe200000000ff */
[-C--:B------:R-:W-:Y:S01]  /*8100*/  FMUL.FTZ R100, R100, R9.reuse ;  /* 0x0000000964647220 */ /* 0x080fe20000410000 */
[----:B------:R-:W-:Y:S01]  /*8110*/  F2FP.F16.F32.PACK_AB R154, R41, R154 ;  /* 0x0000009a299a723e */ /* 0x000fe200000000ff */
[----:B------:R-:W-:Y:S01]  /*8120*/  FADD.FTZ R24, R158, R3 ;  /* 0x000000039e187221 */ /* 0x000fe20000010000 */
[----:B------:R-:W-:Y:S01]  /*8130*/  F2FP.F16.F32.PACK_AB R156, R45, R156 ;  /* 0x0000009c2d9c723e */ /* 0x000fe200000000ff */
[----:B------:R-:W-:Y:S01]  /*8140*/  FMUL.FTZ R101, R101, R9 ;  /* 0x0000000965657220 */ /* 0x000fe20000410000 */
[----:B------:R-:W-:Y:S01]  /*8150*/  F2FP.F16.F32.PACK_AB R157, R67, R157 ;  /* 0x0000009d439d723e */ /* 0x000fe200000000ff */
[C---:B------:R-:W-:Y:S01]  /*8160*/  FADD.FTZ R3, R49.reuse, R24 ;  /* 0x0000001831037221 */ /* 0x040fe20000010000 */
[----:B------:R-:W-:Y:S01]  /*8170*/  F2FP.F16.F32.PACK_AB R158, R49, R158 ;  /* 0x0000009e319e723e */ /* 0x000fe200000000ff */
[----:B------:R-:W-:Y:S01]  /*8180*/  FMUL.FTZ R104, R104, R9 ;  /* 0x0000000968687220 */ /* 0x000fe20000410000 */
[----:B------:R-:W-:Y:S01]  /*8190*/  F2FP.F16.F32.PACK_AB R159, R71, R159 ;  /* 0x0000009f479f723e */ /* 0x000fe200000000ff */
[----:B------:R-:W-:Y:S01]  /*81a0*/  FADD.FTZ R24, R8, R3 ;  /* 0x0000000308187221 */ /* 0x000fe20000010000 */
        /* <DEDUP_REMOVED lines=10> */
[----:B--2---:R-:W-:Y:S01]  /*8250*/  F2FP.F16.F32.PACK_AB R167, R69, R167 ;  /* 0x000000a745a7723e */ /* 0x004fe200000000ff */
        /* <DEDUP_REMOVED lines=27> */
[----:B------:R-:W-:Y:S01]  /*8410*/  IMAD.MOV.U32 R8, RZ, RZ, R7 ;  /* 0x000000ffff087224 */ /* 0x000fe200078e0007 */
[----:B0-----:R-:W-:Y:S06]  /*8420*/  @P2 BRA `(.L_x_2488) ;  /* 0xffffffe000102947 */ /* 0x001fec000383ffff */
.L_x_2479:
[----:B------:R-:W-:Y:S06]  /*8430*/  BAR.ARV 0x8, 0x180 ;  /* 0x0206000000007b1d */ /* 0x000fec0000002000 */
[----:B------:R-:W-:Y:S05]  /*8440*/  @!P0 BRA `(.L_x_2489) ;  /* 0x0000000000048947 */ /* 0x000fea0003800000 */
[----:B------:R-:W-:Y:S01]  /*8450*/  BPT.TRAP 0x1 ;  /* 0x000000040000795c */ /* 0x000fe20000300000 */
.L_x_2489:
[----:B------:R-:W-:Y:S01]  /*8460*/  ULEA UR5, UR37, UR38, 0x3 ;  /* 0x0000002625057291 */ /* 0x000fe2000f8e183f */
[----:B------:R-:W-:-:S05]  /*8470*/  IMAD.U32 R6, RZ, RZ, UR36 ;  /* 0x00000024ff067e24 */ /* 0x000fca000f8e00ff */
[----:B------:R-:W-:-:S04]  /*8480*/  SHF.L.U32 R6, R6, 0x1f, RZ ;  /* 0x0000001f06067819 */ /* 0x000fc800000006ff */
[----:B------:R0:W1:Y:S01]  /*8490*/  SYNCS.PHASECHK.TRANS64.TRYWAIT P2, [UR5+0x28850], R6 ;  /* 0x02885006ff0075a7 */ /* 0x0000620008040145 */
[----:B------:R-:W-:Y:S05]  /*84a0*/  @!P0 BRA `(.L_x_2490) ;  /* 0x0000000000048947 */ /* 0x000fea0003800000 */
[----:B------:R-:W-:Y:S01]  /*84b0*/  BPT.TRAP 0x1 ;  /* 0x000000040000795c */ /* 0x000fe20000300000 */
.L_x_2490:
[----:B-1----:R-:W-:Y:S05]  /*84c0*/  @P2 BRA `(.L_x_2491) ;  /* 0x0000000000082947 */ /* 0x002fea0003800000 */
[----:B------:R-:W1:Y:S02]  /*84d0*/  SYNCS.PHASECHK.TRANS64.TRYWAIT P0, [UR5+0x28850], R6 ;  /* 0x02885006ff0075a7 */ /* 0x000e640008000145 */
[----:B-1----:R-:W-:Y:S05]  /*84e0*/  @!P0 BRA `(.L_x_2492) ;  /* 0x0000008c00308947 */ /* 0x002fea0003800000 */
.L_x_2491:
[----:B------:R-:W-:Y:S01]  /*84f0*/  UIADD3 UR38, UR38, 0x400, URZ ;  /* 0x0000040026267890 */ /* 0x000fe2000fffe03f */
[----:B------:R-:W-:Y:S01]  /*8500*/  WARPGROUP.ARRIVE ;  /* 0x00000000000079c5 */ /* 0x000fe20000000000 */
[----:B------:R-:W-:Y:S01]  /*8510*/  UMOV UR7, 0x40000040 ;  /* 0x4000004000077882 */ /* 0x000fe20000000000 */
[----:B-1----:R-:W1:Y:S01]  /*8520*/  SHFL.BFLY PT, R9, R4, 0x2, 0x1f ;  /* 0x0c401f0004097f89 */ /* 0x002e6200000e0000 */
[----:B------:R-:W-:Y:S01]  /*8530*/  USHF.R.U32.HI UR38, URZ, 0x4, UR38 ;  /* 0x000000043f267899 */ /* 0x000fe20008011626 */
[----:B------:R-:W-:Y:S02]  /*8540*/  IMAD.MOV.U32 R20, RZ, RZ, -0x800000 ;  /* 0xff800000ff147424 */ /* 0x000fe400078e00ff */
[----:B0-----:R-:W0:Y:S01]  /*8550*/  SHFL.BFLY PT, R6, R3, 0x2, 0x1f ;  /* 0x0c401f0003067f89 */ /* 0x001e2200000e0000 */
[----:B------:R-:W-:Y:S01]  /*8560*/  ULOP3.LUT UR38, UR38, 0x3fff, URZ, 0xc0, !UPT ;  /* 0x00003fff26267892 */ /* 0x000fe2000f8ec03f */
[----:B------:R-:W-:-:S03]  /*8570*/  VIADD R190, R190, 0x1 ;  /* 0x00000001bebe7836 */ /* 0x000fc60000000000 */
        /* <DEDUP_REMOVED lines=136> */
.L_x_2462:
        /* <DEDUP_REMOVED lines=11> */
[----:B------:R-:W-:Y:S01]  /*8eb0*/  F2FP.F16.F32.PACK_AB R7, R7, R94 ;  /* 0x0000005e0707723e */ /* 0x000fe200000000ff */
[----:B------:R-:W-:Y:S01]  /*8ec0*/  IMAD.MOV.U32 R48, RZ, RZ, RZ ;  /* 0x000000ffff307224 */ /* 0x000fe200078e00ff */
[----:B------:R-:W-:Y:S01]  /*8ed0*/  F2FP.F16.F32.PACK_AB R128, R129, R128 ;  /* 0x000000808180723e */ /* 0x000fe200000000ff */
[----:B-1----:R-:W1:Y:S01]  /*8ee0*/  LDC R44, c[0x0][0xbe8] ;  /* 0x0002fa00ff2c7b82 */ /* 0x002e620000000800 */
        /* <DEDUP_REMOVED lines=12> */
[----:B--2---:R-:W-:-:S03]  /*8fb0*/  MOV R17, R5 ;  /* 0x0000000500117202 */ /* 0x004fc60000000f00 */
[----:B------:R-:W-:-:S03]  /*8fc0*/  IMAD.WIDE R4, R194, 0x2, R16 ;  /* 0x00000002c2047825 */ /* 0x000fc600078e0210 */
[C---:B------:R-:W-:Y:S02]  /*8fd0*/  IADD3 R35, P4, R4.reuse, 0x60, RZ ;  /* 0x0000006004237810 */ /* 0x040fe40007f9e0ff */
[C---:B------:R-:W-:Y:S02]  /*8fe0*/  LOP3.LUT R9, R4.reuse, 0x380, RZ, 0xc0, !PT ;  /* 0x0000038004097812 */ /* 0x040fe400078ec0ff */
[C---:B------:R-:W-:Y:S01]  /*8ff0*/  IADD3 R31, P6, R4.reuse, 0x20, RZ ;  /* 0x00000020041f7810 */ /* 0x040fe20007fde0ff */
[--C-:B------:R-:W-:Y:S01]  /*9000*/  IMAD.X R15, RZ, RZ, R5.reuse, P4 ;  /* 0x000000ffff0f7224 */ /* 0x100fe200020e0605 */
[----:B------:R-:W-:Y:S02]  /*9010*/  LOP3.LUT R14, R35, 0x380, RZ, 0xc0, !PT ;  /* 0x00000380230e7812 */ /* 0x000fe400078ec0ff */
[----:B------:R-:W-:Y:S01]  /*9020*/  SHF.R.U64 R9, R9, 0x3, RZ ;  /* 0x0000000309097819 */ /* 0x000fe200000012ff */
[----:B------:R-:W-:Y:S01]  /*9030*/  IMAD.X R27, RZ, RZ, R5, P6 ;  /* 0x000000ffff1b7224 */ /* 0x000fe200030e0605 */
[----:B------:R-:W-:Y:S01]  /*9040*/  LOP3.LUT R10, R31, 0x380, RZ, 0xc0, !PT ;  /* 0x000003801f0a7812 */ /* 0x000fe200078ec0ff */
[----:B------:R-:W-:Y:S01]  /*9050*/  BAR.SYNC.DEFER_BLOCKING 0x1, 0x100 ;  /* 0x0044000000007b1d */ /* 0x000fe20000010000 */
[----:B------:R-:W-:-:S02]  /*9060*/  IADD3 R33, P5, R4, 0x40, RZ ;  /* 0x0000004004217810 */ /* 0x000fc40007fbe0ff */
[C---:B------:R-:W-:Y:S02]  /*9070*/  IADD3 R37, P3, R4.reuse, 0x4000, RZ ;  /* 0x0000400004257810 */ /* 0x040fe40007f7e0ff */
[C---:B------:R-:W-:Y:S01]  /*9080*/  IADD3 R39, P2, R4.reuse, 0x4020, RZ ;  /* 0x0000402004277810 */ /* 0x040fe20007f5e0ff */
[--C-:B------:R-:W-:Y:S01]  /*9090*/  IMAD.X R25, RZ, RZ, R5.reuse, P5 ;  /* 0x000000ffff197224 */ /* 0x100fe200028e0605 */
[C---:B------:R-:W-:Y:S01]  /*90a0*/  IADD3 R30, P1, R4.reuse, 0x4040, RZ ;  /* 0x00004040041e7810 */ /* 0x040fe20007f3e0ff */
[--C-:B------:R-:W-:Y:S01]  /*90b0*/  IMAD.X R13, RZ, RZ, R5.reuse, P3 ;  /* 0x000000ffff0d7224 */ /* 0x100fe200018e0605 */
[----:B------:R-:W-:Y:S01]  /*90c0*/  IADD3 R41, P0, R4, 0x4060, RZ ;  /* 0x0000406004297810 */ /* 0x000fe20007f1e0ff */
[--C-:B------:R-:W-:Y:S01]  /*90d0*/  IMAD.X R11, RZ, RZ, R5.reuse, P2 ;  /* 0x000000ffff0b7224 */ /* 0x100fe200010e0605 */
[----:B------:R-:W-:Y:S02]  /*90e0*/  SHF.R.U64 R14, R14, 0x3, RZ ;  /* 0x000000030e0e7819 */ /* 0x000fe400000012ff */
[----:B------:R-:W-:Y:S01]  /*90f0*/  LOP3.LUT R4, R9, R4, RZ, 0x3c, !PT ;  /* 0x0000000409047212 */ /* 0x000fe200078e3cff */
[--C-:B------:R-:W-:Y:S01]  /*9100*/  IMAD.X R9, RZ, RZ, R5.reuse, P1 ;  /* 0x000000ffff097224 */ /* 0x100fe200008e0605 */
[----:B------:R-:W-:Y:S01]  /*9110*/  SHF.R.U64 R10, R10, 0x3, RZ ;  /* 0x000000030a0a7819 */ /* 0x000fe200000012ff */
[----:B------:R-:W-:Y:S01]  /*9120*/  IMAD.X R29, RZ, RZ, R5, P0 ;  /* 0x000000ffff1d7224 */ /* 0x000fe200000e0605 */
[----:B------:R-:W-:-:S02]  /*9130*/  LOP3.LUT R14, R14, R35, RZ, 0x3c, !PT ;  /* 0x000000230e0e7212 */ /* 0x000fc400078e3cff */
[----:B------:R-:W-:Y:S02]  /*9140*/  LOP3.LUT R12, R33, 0x380, RZ, 0xc0, !PT ;  /* 0x00000380210c7812 */ /* 0x000fe400078ec0ff */
[----:B------:R-:W-:Y:S02]  /*9150*/  MOV R35, R4 ;  /* 0x0000000400237202 */ /* 0x000fe40000000f00 */
[----:B------:R-:W-:Y:S02]  /*9160*/  LOP3.LUT R28, R37, 0x380, RZ, 0xc0, !PT ;  /* 0x00000380251c7812 */ /* 0x000fe400078ec0ff */
[----:B------:R-:W-:Y:S02]  /*9170*/  F2FP.F16.F32.PACK_AB R4, R89, R8 ;  /* 0x000000085904723e */ /* 0x000fe400000000ff */
[----:B------:R-:W-:Y:S02]  /*9180*/  LOP3.LUT R26, R10, R31, RZ, 0x3c, !PT ;  /* 0x0000001f0a1a7212 */ /* 0x000fe400078e3cff */
[----:B------:R-:W-:-:S02]  /*9190*/  LOP3.LUT R8, R39, 0x380, RZ, 0xc0, !PT ;  /* 0x0000038027087812 */ /* 0x000fc400078ec0ff */
[----:B------:R-:W-:Y:S02]  /*91a0*/  LOP3.LUT R10, R30, 0x380, RZ, 0xc0, !PT ;  /* 0x000003801e0a7812 */ /* 0x000fe400078ec0ff */
[----:B------:R-:W-:Y:S02]  /*91b0*/  SHF.R.U64 R12, R12, 0x3, RZ ;  /* 0x000000030c0c7819 */ /* 0x000fe400000012ff */
[----:B------:R-:W-:Y:S02]  /*91c0*/  SHF.R.U64 R28, R28, 0x3, RZ ;  /* 0x000000031c1c7819 */ /* 0x000fe400000012ff */
[----:B------:R-:W-:Y:S02]  /*91d0*/  SHF.R.U64 R8, R8, 0x3, RZ ;  /* 0x0000000308087819 */ /* 0x000fe400000012ff */
[----:B------:R-:W-:Y:S02]  /*91e0*/  SHF.R.U64 R21, R10, 0x3, RZ ;  /* 0x000000030a157819 */ /* 0x000fe400000012ff */
[----:B------:R-:W-:-:S02]  /*91f0*/  LOP3.LUT R24, R12, R33, RZ, 0x3c, !PT ;  /* 0x000000210c187212 */ /* 0x000fc400078e3cff */
[----:B------:R-:W-:Y:S02]  /*9200*/  LOP3.LUT R12, R28, R37, RZ, 0x3c, !PT ;  /* 0x000000251c0c7212 */ /* 0x000fe400078e3cff */
[----:B------:R-:W-:Y:S01]  /*9210*/  LOP3.LUT R28, R41, 0x380, RZ, 0xc0, !PT ;  /* 0x00000380291c7812 */ /* 0x000fe200078ec0ff */
[----:B------:R-:W2:Y:S01]  /*9220*/  LDC.64 R36, c[0x0][0xc00] ;  /* 0x00030000ff247b82 */ /* 0x000ea20000000a00 */
[----:B------:R-:W-:Y:S02]  /*9230*/  LOP3.LUT R10, R8, R39, RZ, 0x3c, !PT ;  /* 0x00000027080a7212 */ /* 0x000fe400078e3cff */
[----:B------:R-:W-:Y:S02]  /*9240*/  F2FP.F16.F32.PACK_AB R5, R91, R90 ;  /* 0x0000005a5b05723e */ /* 0x000fe400000000ff */
[----:B------:R-:W-:Y:S02]  /*9250*/  LOP3.LUT R8, R21, R30, RZ, 0x3c, !PT ;  /* 0x0000001e15087212 */ /* 0x000fe400078e3cff */
[----:B------:R-:W-:Y:S01]  /*9260*/  SHF.R.U64 R28, R28, 0x3, RZ ;  /* 0x000000031c1c7819 */ /* 0x000fe200000012ff */
[----:B------:R3:W-:Y:S01]  /*9270*/  STSM.16.M88.4 [R35], R4 ;  /* 0x0000000423007844 */ /* 0x0007e20000000200 */
[----:B------:R-:W-:-:S02]  /*9280*/  MOV R30, R10 ;  /* 0x0000000a001e7202 */ /* 0x000fc40000000f00 */
[----:B------:R-:W-:Y:S02]  /*9290*/  MOV R21, R8 ;  /* 0x0000000800157202 */ /* 0x000fe40000000f00 */
[----:B------:R-:W-:Y:S02]  /*92a0*/  MOV R34, R26 ;  /* 0x0000001a00227202 */ /* 0x000fe40000000f00 */
[----:B------:R-:W-:Y:S02]  /*92b0*/  F2FP.F16.F32.PACK_AB R8, R97, R96 ;  /* 0x000000606108723e */ /* 0x000fe400000000ff */
[----:B------:R-:W-:Y:S02]  /*92c0*/  F2FP.F16.F32.PACK_AB R9, R99, R98 ;  /* 0x000000626309723e */ /* 0x000fe400000000ff */
[----:B------:R-:W-:Y:S02]  /*92d0*/  F2FP.F16.F32.PACK_AB R10, R101, R100 ;  /* 0x00000064650a723e */ /* 0x000fe400000000ff */
[----:B------:R-:W-:-:S02]  /*92e0*/  F2FP.F16.F32.PACK_AB R11, R103, R102 ;  /* 0x00000066670b723e */ /* 0x000fc400000000ff */
[----:B------:R-:W-:Y:S02]  /*92f0*/  MOV R33, R24 ;  /* 0x0000001800217202 */ /* 0x000fe40000000f00 */
[----:B------:R-:W-:Y:S01]  /*9300*/  MOV R32, R14 ;  /* 0x0000000e00207202 */ /* 0x000fe20000000f00 */
[----:B------:R-:W-:Y:S01]  /*9310*/  STSM.16.M88.4 [R34], R8 ;  /* 0x0000000822007844 */ /* 0x000fe20000000200 */
[----:B------:R-:W-:Y:S02]  /*9320*/  MOV R31, R12 ;  /* 0x0000000c001f7202 */ /* 0x000fe40000000f00 */
[----:B---3--:R-:W-:Y:S02]  /*9330*/  F2FP.F16.F32.PACK_AB R4, R105, R104 ;  /* 0x000000686904723e */ /* 0x008fe400000000ff */
[----:B------:R-:W-:Y:S02]  /*9340*/  F2FP.F16.F32.PACK_AB R5, R107, R106 ;  /* 0x0000006a6b05723e */ /* 0x000fe400000000ff */
[----:B------:R-:W-:-:S02]  /*9350*/  F2FP.F16.F32.PACK_AB R6, R109, R108 ;  /* 0x0000006c6d06723e */ /* 0x000fc400000000ff */
[----:B------:R-:W-:Y:S02]  /*9360*/  F2FP.F16.F32.PACK_AB R7, R111, R110 ;  /* 0x0000006e6f07723e */ /* 0x000fe400000000ff */
[----:B------:R-:W-:Y:S02]  /*9370*/  LOP3.LUT R28, R28, R41, RZ, 0x3c, !PT ;  /* 0x000000291c1c7212 */ /* 0x000fe400078e3cff */
[----:B------:R-:W-:Y:S01]  /*9380*/  F2FP.F16.F32.PACK_AB R12, R113, R112 ;  /* 0x00000070710c723e */ /* 0x000fe200000000ff */
[----:B------:R3:W-:Y:S01]  /*9390*/  STSM.16.M88.4 [R33], R4 ;  /* 0x0000000421007844 */ /* 0x0007e20000000200 */
[----:B------:R-:W-:Y:S02]  /*93a0*/  F2FP.F16.F32.PACK_AB R13, R115, R114 ;  /* 0x00000072730d723e */ /* 0x000fe400000000ff */
[----:B------:R-:W-:Y:S02]  /*93b0*/  F2FP.F16.F32.PACK_AB R14, R117, R116 ;  /* 0x00000074750e723e */ /* 0x000fe400000000ff */
[----:B------:R-:W-:-:S02]  /*93c0*/  F2FP.F16.F32.PACK_AB R15, R119, R118 ;  /* 0x00000076770f723e */ /* 0x000fc400000000ff */
[----:B------:R-:W-:Y:S02]  /*93d0*/  F2FP.F16.F32.PACK_AB R24, R121, R120 ;  /* 0x000000787918723e */ /* 0x000fe400000000ff */
[----:B------:R-:W-:Y:S01]  /*93e0*/  F2FP.F16.F32.PACK_AB R25, R123, R122 ;  /* 0x0000007a7b19723e */ /* 0x000fe200000000ff */
[----:B------:R4:W-:Y:S01]  /*93f0*/  STSM.16.M88.4 [R32], R12 ;  /* 0x0000000c20007844 */ /* 0x0009e20000000200 */
[----:B------:R-:W-:Y:S02]  /*9400*/  F2FP.F16.F32.PACK_AB R26, R125, R124 ;  /* 0x0000007c7d1a723e */ /* 0x000fe400000000ff */
[----:B------:R-:W-:Y:S02]  /*9410*/  F2FP.F16.F32.PACK_AB R27, R127, R126 ;  /* 0x0000007e7f1b723e */ /* 0x000fe400000000ff */
[----:B------:R-:W-:Y:S01]  /*9420*/  MOV R28, R28 ;  /* 0x0000001c001c7202 */ /* 0x000fe20000000f00 */
[----:B---3--:R-:W-:Y:S01]  /*9430*/  IMAD.SHL.U32 R5, R184, 0x4, RZ ;  /* 0x00000004b8057824 */ /* 0x008fe200078e00ff */
[----:B------:R-:W-:Y:S01]  /*9440*/  ISETP.NE.U32.AND P2, PT, RZ, UR4, PT ;  /* 0x00000004ff007c0c */ /* 0x000fe2000bf45070 */
[----:B------:R4:W-:Y:S01]  /*9450*/  STSM.16.M88.4 [R31], R24 ;  /* 0x000000181f007844 */ /* 0x0009e20000000200 */
[----:B--2---:R-:W-:-:S02]  /*9460*/  ISETP.NE.U32.AND P0, PT, R36, RZ, PT ;  /* 0x000000ff2400720c */ /* 0x004fc40003f05070 */
[----:B------:R-:W-:Y:S01]  /*9470*/  SHF.L.U64.HI R10, R184, 0x2, R188 ;  /* 0x00000002b80a7819 */ /* 0x000fe200000102bc */
[----:B------:R4:W-:Y:S01]  /*9480*/  STSM.16.M88.4 [R30], R128 ;  /* 0x000000801e007844 */ /* 0x0009e20000000200 */
[----:B------:R-:W-:Y:S02]  /*9490*/  ISETP.NE.AND.EX P2, PT, RZ, UR5, PT, P2 ;  /* 0x00000005ff007c0c */ /* 0x000fe4000bf45320 */
[----:B------:R-:W-:Y:S01]  /*94a0*/  ISETP.NE.AND.EX P0, PT, R37, RZ, PT, P0 ;  /* 0x000000ff2500720c */ /* 0x000fe20003f05300 */
[----:B------:R4:W-:Y:S01]  /*94b0*/  STSM.16.M88.4 [R21], R136 ;  /* 0x0000008815007844 */ /* 0x0009e20000000200 */
[----:B------:R-:W-:-:S03]  /*94c0*/  IADD3 R6, P1, R5, R36, RZ ;  /* 0x0000002405067210 */ /* 0x000fc60007f3e0ff */
[----:B------:R4:W-:Y:S02]  /*94d0*/  STSM.16.M88.4 [R28], R144 ;  /* 0x000000901c007844 */ /* 0x0009e40000000200 */
[----:B------:R-:W-:Y:S01]  /*94e0*/  IMAD.X R7, R10, 0x1, R37, P1 ;  /* 0x000000010a077824 */ /* 0x000fe200008e0625 */
[----:B------:R-:W-:Y:S03]  /*94f0*/  BAR.SYNC.DEFER_BLOCKING 0x1, 0x100 ;  /* 0x0044000000007b1d */ /* 0x000fe60000010000 */
[----:B------:R-:W-:-:S03]  /*9500*/  @P2 IADD3 R4, P3, R5, UR4, RZ ;  /* 0x0000000405042c10 */ /* 0x000fc6000ff7e0ff */
[----:B------:R-:W-:Y:S01]  /*9510*/  ULDC UR4, c[0x0][0xa88] ;  /* 0x0002a20000047ab9 */ /* 0x000fe20000000800 */
[----:B------:R-:W-:Y:S01]  /*9520*/  @P2 IADD3.X R5, R10, UR5, RZ, P3, !PT ;  /* 0x000000050a052c10 */ /* 0x000fe20009ffe4ff */
[----:B------:R-:W-:Y:S01]  /*9530*/  IMAD.U32 R9, RZ, RZ, UR4 ;  /* 0x00000004ff097e24 */ /* 0x000fe2000f8e00ff */
[----:B------:R4:W5:Y:S01]  /*9540*/  @P0 LDG.E R48, desc[UR40][R6.64] ;  /* 0x0000002806300981 */ /* 0x000962000c1e1900 */
[----:B-1----:R-:W-:-:S04]  /*9550*/  ISETP.NE.AND P1, PT, R44, 0x1, PT ;  /* 0x000000012c00780c */ /* 0x002fc80003f25270 */
[----:B------:R4:W5:Y:S09]  /*9560*/  @P2 LDG.E R9, desc[UR40][R4.64] ;  /* 0x0000002804092981 */ /* 0x000972000c1e1900 */
[----:B------:R-:W1:Y:S08]  /*9570*/  @P1 LDC R8, c[0x0][0xbec] ;  /* 0x0002fb00ff081b82 */ /* 0x000e700000000800 */
[----:B------:R-:W2:Y:S01]  /*9580*/  @P1 LDC R11, c[0x0][0xbf0] ;  /* 0x0002fc00ff0b1b82 */ /* 0x000ea20000000800 */
[----:B----4-:R-:W-:Y:S05]  /*9590*/  @P2 BRA `(.L_x_2495) ;  /* 0x0000000000102947 */ /* 0x010fea0003800000 */
[----:B------:R-:W-:Y:S05]  /*95a0*/  @!P0 BRA `(.L_x_2495) ;  /* 0x00000000000c8947 */ /* 0x000fea0003800000 */
[----:B------:R-:W3:Y:S04]  /*95b0*/  LDG.E R4, desc[UR40][R6.64] ;  /* 0x0000002806047981 */ /* 0x000ee8000c1e1900 */
[----:B-----5:R-:W3:Y:S02]  /*95c0*/  LDG.E R9, desc[UR40][R6.64+0x4] ;  /* 0x0000042806097981 */ /* 0x020ee4000c1e1900 */
[----:B---3--:R-:W-:-:S07]  /*95d0*/  IMAD.IADD R9, R9, 0x1, -R4 ;  /* 0x0000000109097824 */ /* 0x008fce00078e0a04 */
.L_x_2495:
[----:B------:R-:W-:Y:S01]  /*95e0*/  SHF.R.S32.HI R54, RZ, 0x1f, R187 ;  /* 0x0000001fff367819 */ /* 0x000fe200000114bb */
[----:B------:R-:W-:Y:S01]  /*95f0*/  IMAD.IADD R15, R23, 0x1, R2 ;  /* 0x00000001170f7824 */ /* 0x000fe200078e0202 */
[----:B------:R-:W-:Y:S01]  /*9600*/  ULDC.64 UR4, c[0x0][0xb90] ;  /* 0x0002e40000047ab9 */ /* 0x000fe20000000a00 */
[----:B-----5:R-:W-:Y:S01]  /*9610*/  SHF.R.S32.HI R49, RZ, 0x1f, R48 ;  /* 0x0000001fff317819 */ /* 0x020fe20000011430 */
[----:B------:R-:W-:Y:S01]  /*9620*/  IMAD.IADD R24, R193, 0x1, R2 ;  /* 0x00000001c1187824 */ /* 0x000fe200078e0202 */
        /* <DEDUP_REMOVED lines=92> */
[----:B------:R-:W-:Y:S01]  /*9bf0*/  IMAD.IADD R48, R2, 0x1, R3 ;  /* 0x0000000102307824 */ /* 0x000fe200078e0203 */
        /* <DEDUP_REMOVED lines=32> */
[----:B------:R-:W-:Y:S02]  /*9e00*/  IMAD.IADD R17, R17, 0x1, R49 ;  /* 0x0000000111117824 */ /* 0x000fe400078e0231 */
[C---:B------:R-:W-:Y:S02]  /*9e10*/  VIADD R20, R44.reuse, 0x20 ;  /* 0x000000202c147836 */ /* 0x040fe40000000000 */
[C---:B------:R-:W-:Y:S02]  /*9e20*/  IMAD R49, R21.reuse, UR5, R2 ;  /* 0x0000000515317c24 */ /* 0x040fe4000f8e0202 */
[----:B------:R-:W-:Y:S01]  /*9e30*/  IMAD.WIDE.U32 R2, R21, UR4, R16 ;  /* 0x0000000415027c25 */ /* 0x000fe2000f8e0010 */
[-C--:B------:R-:W-:Y:S01]  /*9e40*/  ISETP.GE.AND P2, PT, R44, R57.reuse, PT ;  /* 0x000000392c00720c */ /* 0x080fe20003f46270 */
[----:B------:R-:W-:Y:S01]  /*9e50*/  ULDC.64 UR4, c[0x0][0xa80] ;  /* 0x0002a00000047ab9 */ /* 0x000fe20000000a00 */
[----:B------:R-:W-:Y:S01]  /*9e60*/  ISETP.GE.AND P0, PT, R20, R57, PT ;  /* 0x000000391400720c */ /* 0x000fe20003f06270 */
[----:B0-----:R-:W-:Y:S01]  /*9e70*/  VIADD R0, R0, 0x28820 ;  /* 0x0002882000007836 */ /* 0x001fe20000000000 */
[----:B------:R-:W-:Y:S01]  /*9e80*/  LEA R20, P3, R2, UR4, 0x1 ;  /* 0x0000000402147c11 */ /* 0x000fe2000f8608ff */
[----:B------:R-:W-:-:S02]  /*9e90*/  IMAD.IADD R3, R3, 0x1, R49 ;  /* 0x0000000103037824 */ /* 0x000fc400078e0231 */
[----:B------:R-:W-:Y:S01]  /*9ea0*/  VIADD R16, R44, 0x40 ;  /* 0x000000402c107836 */ /* 0x000fe20000000000 */
[----:B------:R-:W-:Y:S02]  /*9eb0*/  PRMT R0, RZ, 0x654, R0 ;  /* 0x00000654ff007816 */ /* 0x000fe40000000000 */
[----:B------:R-:W-:Y:S01]  /*9ec0*/  LEA.HI.X R21, R2, UR5, R3, 0x1, P3 ;  /* 0x0000000502157c11 */ /* 0x000fe200098f0c03 */
[----:B------:R-:W-:Y:S01]  /*9ed0*/  BSSY B1, `(.L_x_2496) ;  /* 0x000000f000017945 */ /* 0x000fe20003800000 */
[----:B------:R-:W-:Y:S01]  /*9ee0*/  ISETP.GE.AND P1, PT, R16, R57, PT ;  /* 0x000000391000720c */ /* 0x000fe20003f26270 */
[----:B-1----:R0:W-:Y:S01]  /*9ef0*/  SYNCS.ARRIVE.TRANS64.RED.A1T0 RZ, [R0+URZ], RZ ;  /* 0x000000ff00ff79a7 */ /* 0x0021e2000810043f */
[----:B------:R1:W2:Y:S04]  /*9f00*/  SHFL.IDX PT, R16, R20, RZ, 0x181f ;  /* 0x00181fff14107589 */ /* 0x0002a800000e0000 */
[----:B0-----:R1:W0:Y:S01]  /*9f10*/  SHFL.IDX PT, R0, R21, RZ, 0x181f ;  /* 0x00181fff15007589 */ /* 0x00122200000e0000 */
[----:B------:R-:W-:Y:S06]  /*9f20*/  @P2 BRA `(.L_x_2497) ;  /* 0x0000000000242947 */ /* 0x000fec0003800000 */
[----:B------:R-:W-:Y:S02]  /*9f30*/  ULDC UR4, c[0x0][0xac8] ;  /* 0x0002b20000047ab9 */ /* 0x000fe40000000800 */
[----:B------:R-:W-:Y:S02]  /*9f40*/  ISETP.GE.AND P2, PT, R19, UR4, PT ;  /* 0x0000000413007c0c */ /* 0x000fe4000bf46270 */
[----:B------:R-:W-:-:S11]  /*9f50*/  ISETP.GE.AND P3, PT, R185, UR4, PT ;  /* 0x00000004b9007c0c */ /* 0x000fd6000bf66270 */
[-C--:B--2---:R-:W-:Y:S02]  /*9f60*/  @!P2 LEA R2, P4, R19, R16.reuse, 0x1 ;  /* 0x000000101302a211 */ /* 0x084fe400078808ff */
[----:B------:R-:W-:Y:S02]  /*9f70*/  @!P3 LEA R16, P5, R185, R16, 0x1 ;  /* 0x00000010b910b211 */ /* 0x000fe400078a08ff */
[-C--:B0-----:R-:W-:Y:S02]  /*9f80*/  @!P2 LEA.HI.X R3, R19, R0.reuse, R196, 0x1, P4 ;  /* 0x000000001303a211 */ /* 0x081fe400020f0cc4 */
[----:B------:R-:W-:-:S03]  /*9f90*/  @!P3 LEA.HI.X R17, R185, R0, R195, 0x1, P5 ;  /* 0x00000000b911b211 */ /* 0x000fc600028f0cc3 */
[----:B-----5:R3:W-:Y:S04]  /*9fa0*/  @!P2 ST.E.128 desc[UR40][R2.64], R24 ;  /* 0x000000180200a985 */ /* 0x0207e8000c101d28 */
[----:B------:R3:W-:Y:S02]  /*9fb0*/  @!P3 ST.E.128 desc[UR40][R16.64], R40 ;  /* 0x000000281000b985 */ /* 0x0007e4000c101d28 */
.L_x_2497:
[----:B------:R-:W-:Y:S05]  /*9fc0*/  BSYNC B1 ;  /* 0x0000000000017941 */ /* 0x000fea0003800000 */
.L_x_2496:
[----:B0-----:R0:W4:Y:S01]  /*9fd0*/  SHFL.IDX PT, R0, R21, 0x1, 0x181f ;  /* 0x00381f0015007f89 */ /* 0x00112200000e0000 */
[----:B------:R-:W-:Y:S03]  /*9fe0*/  BSSY B1, `(.L_x_2498) ;  /* 0x000000c000017945 */ /* 0x000fe60003800000 */
[----:B--23--:R0:W2:Y:S01]  /*9ff0*/  SHFL.IDX PT, R16, R20, 0x1, 0x181f ;  /* 0x00381f0014107f89 */ /* 0x00c0a200000e0000 */
[----:B------:R-:W-:Y:S05]  /*a000*/  @P0 BRA `(.L_x_2499) ;  /* 0x0000000000240947 */ /* 0x000fea0003800000 */
[----:B------:R-:W-:Y:S02]  /*a010*/  ULDC UR4, c[0x0][0xac8] ;  /* 0x0002b20000047ab9 */ /* 0x000fe40000000800 */
[----:B------:R-:W-:Y:S02]  /*a020*/  ISETP.GE.AND P3, PT, R19, UR4, PT ;  /* 0x0000000413007c0c */ /* 0x000fe4000bf66270 */
[----:B------:R-:W-:-:S11]  /*a030*/  ISETP.GE.AND P4, PT, R185, UR4, PT ;  /* 0x00000004b9007c0c */ /* 0x000fd6000bf86270 */
[-C--:B--2---:R-:W-:Y:S02]  /*a040*/  @!P3 LEA R2, P0, R19, R16.reuse, 0x1 ;  /* 0x000000101302b211 */ /* 0x084fe400078008ff */
[----:B------:R-:W-:Y:S02]  /*a050*/  @!P4 LEA R16, P2, R185, R16, 0x1 ;  /* 0x00000010b910c211 */ /* 0x000fe400078408ff */
[-C--:B----4-:R-:W-:Y:S02]  /*a060*/  @!P3 LEA.HI.X R3, R19, R0.reuse, R196, 0x1, P0 ;  /* 0x000000001303b211 */ /* 0x090fe400000f0cc4 */
[----:B------:R-:W-:-:S03]  /*a070*/  @!P4 LEA.HI.X R17, R185, R0, R195, 0x1, P2 ;  /* 0x00000000b911c211 */ /* 0x000fc600010f0cc3 */
[----:B-----5:R3:W-:Y:S04]  /*a080*/  @!P3 ST.E.128 desc[UR40][R2.64], R12 ;  /* 0x0000000c0200b985 */ /* 0x0207e8000c101d28 */
[----:B------:R3:W-:Y:S02]  /*a090*/  @!P4 ST.E.128 desc[UR40][R16.64], R36 ;  /* 0x000000241000c985 */ /* 0x0007e4000c101d28 */
.L_x_2499:
[----:B------:R-:W-:Y:S05]  /*a0a0*/  BSYNC B1 ;  /* 0x0000000000017941 */ /* 0x000fea0003800000 */
.L_x_2498:
[----:B----4-:R4:W0:Y:S01]  /*a0b0*/  SHFL.IDX PT, R0, R21, 0x2, 0x181f ;  /* 0x00581f0015007f89 */ /* 0x01082200000e0000 */
[----:B------:R-:W-:Y:S03]  /*a0c0*/  BSSY B1, `(.L_x_2500) ;  /* 0x000000c000017945 */ /* 0x000fe60003800000 */
[----:B---3-5:R4:W3:Y:S01]  /*a0d0*/  SHFL.IDX PT, R12, R20, 0x2, 0x181f ;  /* 0x00581f00140c7f89 */ /* 0x0288e200000e0000 */
[----:B------:R-:W-:Y:S05]  /*a0e0*/  @P1 BRA `(.L_x_2501) ;  /* 0x0000000000241947 */ /* 0x000fea0003800000 */
[----:B------:R-:W-:Y:S02]  /*a0f0*/  ULDC UR4, c[0x0][0xac8] ;  /* 0x0002b20000047ab9 */ /* 0x000fe40000000800 */
[----:B------:R-:W-:Y:S02]  /*a100*/  ISETP.GE.AND P2, PT, R19, UR4, PT ;  /* 0x0000000413007c0c */ /* 0x000fe4000bf46270 */
[----:B------:R-:W-:-:S11]  /*a110*/  ISETP.GE.AND P3, PT, R185, UR4, PT ;  /* 0x00000004b9007c0c */ /* 0x000fd6000bf66270 */
[-C--:B---3--:R-:W-:Y:S02]  /*a120*/  @!P2 LEA R2, P0, R19, R12.reuse, 0x1 ;  /* 0x0000000c1302a211 */ /* 0x088fe400078008ff */
[----:B------:R-:W-:Y:S02]  /*a130*/  @!P3 LEA R12, P1, R185, R12, 0x1 ;  /* 0x0000000cb90cb211 */ /* 0x000fe400078208ff */
[-C--:B0-----:R-:W-:Y:S02]  /*a140*/  @!P2 LEA.HI.X R3, R19, R0.reuse, R196, 0x1, P0 ;  /* 0x000000001303a211 */ /* 0x081fe400000f0cc4 */
[----:B------:R-:W-:-:S03]  /*a150*/  @!P3 LEA.HI.X R13, R185, R0, R195, 0x1, P1 ;  /* 0x00000000b90db211 */ /* 0x000fc600008f0cc3 */
[----:B------:R0:W-:Y:S04]  /*a160*/  @!P2 ST.E.128 desc[UR40][R2.64], R4 ;  /* 0x000000040200a985 */ /* 0x0001e8000c101d28 */
[----:B------:R0:W-:Y:S02]  /*a170*/  @!P3 ST.E.128 desc[UR40][R12.64], R32 ;  /* 0x000000200c00b985 */ /* 0x0001e4000c101d28 */
.L_x_2501:
[----:B------:R-:W-:Y:S05]  /*a180*/  BSYNC B1 ;  /* 0x0000000000017941 */ /* 0x000fea0003800000 */
.L_x_2500:
[----:B0-----:R-:W-:Y:S01]  /*a190*/  VIADD R0, R44, 0x60 ;  /* 0x000000602c007836 */ /* 0x001fe20000000000 */
[----:B------:R0:W0:Y:S04]  /*a1a0*/  SHFL.IDX PT, R4, R21, 0x3, 0x181f ;  /* 0x00781f0015047f89 */ /* 0x00002800000e0000 */
[----:B------:R-:W-:Y:S01]  /*a1b0*/  ISETP.GE.AND P0, PT, R0, R57, PT ;  /* 0x000000390000720c */ /* 0x000fe20003f06270 */
[----:B-1--4-:R-:W1:-:S12]  /*a1c0*/  SHFL.IDX PT, R20, R20, 0x3, 0x181f ;  /* 0x00781f0014147f89 */ /* 0x012e5800000e0000 */
        /* <DEDUP_REMOVED lines=12> */
.L_x_2494:
        /* <DEDUP_REMOVED lines=12> */
[----:B0-----:R-:W-:-:S05]  /*a350*/  IMAD.U32 R0, RZ, RZ, UR4 ;  /* 0x00000004ff007e24 */ /* 0x001fca000f8e00ff */
[----:B------:R0:W5:Y:S01]  /*a360*/  @P0 LDG.E R3, desc[UR40][R6.64] ;  /* 0x0000002806030981 */ /* 0x000162000c1e1900 */
[----:B--2---:R-:W-:-:S05]  /*a370*/  @P1 IMAD.WIDE R4, R184, 0x4, R4 ;  /* 0x00000004b8041825 */ /* 0x004fca00078e0204 */
[----:B------:R0:W5:Y:S01]  /*a380*/  @P1 LDG.E R0, desc[UR40][R4.64] ;  /* 0x0000002804001981 */ /* 0x000162000c1e1900 */
[----:B----4-:R-:W-:Y:S02]  /*a390*/  ISETP.NE.AND P2, PT, R17, 0x1, PT ;  /* 0x000000011100780c */ /* 0x010fe40003f45270 */
[----:B------:R-:W-:-:S11]  /*a3a0*/  ISETP.GE.AND P3, PT, R197, 0x80, PT ;  /* 0x00000080c500780c */ /* 0x000fd60003f66270 */
[----:B------:R-:W2:Y:S08]  /*a3b0*/  @P2 LDC R16, c[0x0][0xbec] ;  /* 0x0002fb00ff102b82 */ /* 0x000eb00000000800 */
[----:B------:R-:W3:Y:S01]  /*a3c0*/  @P2 LDC R21, c[0x0][0xbf0] ;  /* 0x0002fc00ff152b82 */ /* 0x000ee20000000800 */
[----:B0-----:R-:W-:Y:S05]  /*a3d0*/  @P1 BRA `(.L_x_2503) ;  /* 0x0000000000101947 */ /* 0x001fea0003800000 */
[----:B------:R-:W-:Y:S05]  /*a3e0*/  @!P0 BRA `(.L_x_2503) ;  /* 0x00000000000c8947 */ /* 0x000fea0003800000 */
[----:B------:R-:W4:Y:S04]  /*a3f0*/  LDG.E R5, desc[UR40][R6.64] ;  /* 0x0000002806057981 */ /* 0x000f28000c1e1900 */
[----:B-----5:R-:W4:Y:S02]  /*a400*/  LDG.E R0, desc[UR40][R6.64+0x4] ;  /* 0x0000042806007981 */ /* 0x020f24000c1e1900 */
[----:B----4-:R-:W-:-:S07]  /*a410*/  IMAD.IADD R0, R0, 0x1, -R5 ;  /* 0x0000000100007824 */ /* 0x010fce00078e0a05 */
.L_x_2503:
[----:B------:R-:W-:Y:S01]  /*a420*/  BSSY B1, `(.L_x_2504) ;  /* 0x000002d000017945 */ /* 0x000fe20003800000 */
[----:B------:R-:W-:Y:S02]  /*a430*/  SHF.R.S32.HI R12, RZ, 0x1f, R187 ;  /* 0x0000001fff0c7819 */ /* 0x000fe400000114bb */
[----:B------:R-:W-:Y:S02]  /*a440*/  SEL R13, R184, RZ, !P0 ;  /* 0x000000ffb80d7207 */ /* 0x000fe40004000000 */
[----:B------:R-:W-:Y:S02]  /*a450*/  SEL R188, R188, RZ, !P0 ;  /* 0x000000ffbcbc7207 */ /* 0x000fe40004000000 */
[----:B-----5:R-:W-:Y:S01]  /*a460*/  SHF.R.S32.HI R10, RZ, 0x1f, R3 ;  /* 0x0000001fff0a7819 */ /* 0x020fe20000011403 */
[----:B------:R-:W-:Y:S06]  /*a470*/  @P3 BRA `(.L_x_2505) ;  /* 0x00000000009c3947 */ /* 0x000fec0003800000 */
[----:B------:R-:W0:Y:S01]  /*a480*/  S2R R5, SR_TID.X ;  /* 0x0000000000057919 */ /* 0x000e220000002100 */
[----:B------:R-:W4:Y:S02]  /*a490*/  LDC R14, c[0x0][0xbe8] ;  /* 0x0002fa00ff0e7b82 */ /* 0x000f240000000800 */
[----:B----4-:R-:W-:Y:S01]  /*a4a0*/  IMAD R4, R0, R14, RZ ;  /* 0x0000000e00047224 */ /* 0x010fe200078e02ff */
[----:B0-----:R-:W-:-:S04]  /*a4b0*/  IADD3 R11, R2, -0x80, R5 ;  /* 0xffffff80020b7810 */ /* 0x001fc80007ffe005 */
        /* <DEDUP_REMOVED lines=9> */
[----:B------:R-:W0:Y:S01]  /*a550*/  @P0 LDC R6, c[0x0][0xbec] ;  /* 0x0002fb00ff060b82 */ /* 0x000e220000000800 */
[----:B------:R-:W-:Y:S01]  /*a560*/  IMAD R9, R187, UR5, R8 ;  /* 0x00000005bb097c24 */ /* 0x000fe2000f8e0208 */
[----:B------:R-:W-:-:S03]  /*a570*/  ULDC.64 UR4, c[0x0][0xb98] ;  /* 0x0002e60000047ab9 */ /* 0x000fc60000000a00 */
[----:B------:R-:W-:-:S03]  /*a580*/  IMAD.IADD R5, R5, 0x1, R9 ;  /* 0x0000000105057824 */ /* 0x000fc600078e0209 */
[----:B------:R-:W4:Y:S01]  /*a590*/  @P0 LDC R15, c[0x0][0xbf0] ;  /* 0x0002fc00ff0f0b82 */ /* 0x000f220000000800 */
[----:B------:R-:W-:-:S04]  /*a5a0*/  IMAD.WIDE.U32 R4, R13, UR4, R4 ;  /* 0x000000040d047c25 */ /* 0x000fc8000f8e0004 */
[----:B0-----:R-:W-:-:S05]  /*a5b0*/  @P0 IMAD.HI.U32 R6, R11, R6, RZ ;  /* 0x000000060b060227 */ /* 0x001fca00078e00ff */
[----:B----4-:R-:W-:Y:S01]  /*a5c0*/  @P0 SHF.R.U32.HI R7, RZ, R15, R6 ;  /* 0x0000000fff070219 */ /* 0x010fe20000011606 */
        /* <DEDUP_REMOVED lines=18> */
.L_x_2505:
[----:B------:R-:W-:Y:S05]  /*a6f0*/  BSYNC B1 ;  /* 0x0000000000017941 */ /* 0x000fea0003800000 */
.L_x_2504:
[----:B------:R-:W-:Y:S01]  /*a700*/  ULDC.64 UR4, c[0x0][0xaa0] ;  /* 0x0002a80000047ab9 */ /* 0x000fe20000000a00 */
[----:B------:R-:W-:Y:S01]  /*a710*/  BSSY B1, `(.L_x_2506) ;  /* 0x0000038000017945 */ /* 0x000fe20003800000 */
[----:B------:R-:W-:-:S04]  /*a720*/  IMAD R4, R10, UR4, RZ ;  /* 0x000000040a047c24 */ /* 0x000fc8000f8e02ff */
[C---:B0-----:R-:W-:Y:S02]  /*a730*/  IMAD R7, R3.reuse, UR5, R4 ;  /* 0x0000000503077c24 */ /* 0x041fe4000f8e0204 */
[----:B------:R-:W-:Y:S01]  /*a740*/  IMAD.WIDE.U32 R4, R3, UR4, RZ ;  /* 0x0000000403047c25 */ /* 0x000fe2000f8e00ff */
[----:B------:R-:W-:-:S03]  /*a750*/  ULDC.64 UR4, c[0x0][0xae8] ;  /* 0x0002ba0000047ab9 */ /* 0x000fc60000000a00 */
        /* <DEDUP_REMOVED lines=9> */
[----:B---3--:R-:W-:Y:S01]  /*a7f0*/  @P2 SHF.R.U32.HI R3, RZ, R21, R6 ;  /* 0x00000015ff032219 */ /* 0x008fe20000011606 */
        /* <DEDUP_REMOVED lines=28> */
[----:B------:R0:W2:Y:S02]  /*a9c0*/  SHFL.IDX PT, R2, R4, RZ, 0x181f ;  /* 0x00181fff04027589 */ /* 0x0000a400000e0000 */
[----:B------:R-:W-:Y:S02]  /*a9d0*/  ISETP.GE.AND P0, PT, R0, R17, PT ;  /* 0x000000110000720c */ /* 0x000fe40003f06270 */
[----:B------:R0:W3:Y:S01]  /*a9e0*/  SHFL.IDX PT, R0, R5, RZ, 0x181f ;  /* 0x00181fff05007589 */ /* 0x0000e200000e0000 */
[----:B------:R-:W-:Y:S10]  /*a9f0*/  @P2 BRA `(.L_x_2507) ;  /* 0x0000000000242947 */ /* 0x000ff40003800000 */
[----:B------:R-:W-:Y:S02]  /*aa00*/  ULDC UR4, c[0x0][0xac8] ;  /* 0x0002b20000047ab9 */ /* 0x000fe40000000800 */
[----:B------:R-:W-:Y:S02]  /*aa10*/  ISETP.GE.AND P4, PT, R19, UR4, PT ;  /* 0x0000000413007c0c */ /* 0x000fe4000bf86270 */
[----:B------:R-:W-:-:S11]  /*aa20*/  ISETP.GE.AND P5, PT, R185, UR4, PT ;  /* 0x00000004b9007c0c */ /* 0x000fd6000bfa6270 */
[-C--:B--2---:R-:W-:Y:S02]  /*aa30*/  @!P4 LEA R6, P2, R19, R2.reuse, 0x1 ;  /* 0x000000021306c211 */ /* 0x084fe400078408ff */
[----:B------:R-:W-:Y:S02]  /*aa40*/  @!P5 LEA R2, P3, R185, R2, 0x1 ;  /* 0x00000002b902d211 */ /* 0x000fe400078608ff */
[-C--:B---3--:R-:W-:Y:S02]  /*aa50*/  @!P4 LEA.HI.X R7, R19, R0.reuse, R196, 0x1, P2 ;  /* 0x000000001307c211 */ /* 0x088fe400010f0cc4 */
[----:B------:R-:W-:-:S03]  /*aa60*/  @!P5 LEA.HI.X R3, R185, R0, R195, 0x1, P3 ;  /* 0x00000000b903d211 */ /* 0x000fc600018f0cc3 */
[----:B------:R4:W-:Y:S04]  /*aa70*/  @!P4 ST.E.128 desc[UR40][R6.64], RZ ;  /* 0x000000ff0600c985 */ /* 0x0009e8000c101d28 */
[----:B------:R4:W-:Y:S02]  /*aa80*/  @!P5 ST.E.128 desc[UR40][R2.64], RZ ;  /* 0x000000ff0200d985 */ /* 0x0009e4000c101d28 */
.L_x_2507:
[----:B------:R-:W-:Y:S05]  /*aa90*/  BSYNC B1 ;  /* 0x0000000000017941 */ /* 0x000fea0003800000 */
.L_x_2506:
[----:B---3--:R3:W0:Y:S01]  /*aaa0*/  SHFL.IDX PT, R0, R5, 0x1, 0x181f ;  /* 0x00381f0005007f89 */ /* 0x00862200000e0000 */
[----:B------:R-:W-:Y:S03]  /*aab0*/  BSSY B1, `(.L_x_2508) ;  /* 0x000000c000017945 */ /* 0x000fe60003800000 */
[----:B--2-4-:R3:W2:Y:S01]  /*aac0*/  SHFL.IDX PT, R2, R4, 0x1, 0x181f ;  /* 0x00381f0004027f89 */ /* 0x0146a200000e0000 */
[----:B------:R-:W-:Y:S05]  /*aad0*/  @P1 BRA `(.L_x_2509) ;  /* 0x0000000000241947 */ /* 0x000fea0003800000 */
[----:B------:R-:W-:Y:S02]  /*aae0*/  ULDC UR4, c[0x0][0xac8] ;  /* 0x0002b20000047ab9 */ /* 0x000fe40000000800 */
[----:B------:R-:W-:Y:S02]  /*aaf0*/  ISETP.GE.AND P3, PT, R19, UR4, PT ;  /* 0x0000000413007c0c */ /* 0x000fe4000bf66270 */
[----:B------:R-:W-:-:S11]  /*ab00*/  ISETP.GE.AND P4, PT, R185, UR4, PT ;  /* 0x00000004b9007c0c */ /* 0x000fd6000bf86270 */
[-C--:B--2---:R-:W-:Y:S02]  /*ab10*/  @!P3 LEA R6, P1, R19, R2.reuse, 0x1 ;  /* 0x000000021306b211 */ /* 0x084fe400078208ff */
[----:B------:R-:W-:Y:S02]  /*ab20*/  @!P4 LEA R2, P2, R185, R2, 0x1 ;  /* 0x00000002b902c211 */ /* 0x000fe400078408ff */
[-C--:B0-----:R-:W-:Y:S02]  /*ab30*/  @!P3 LEA.HI.X R7, R19, R0.reuse, R196, 0x1, P1 ;  /* 0x000000001307b211 */ /* 0x081fe400008f0cc4 */
[----:B------:R-:W-:-:S03]  /*ab40*/  @!P4 LEA.HI.X R3, R185, R0, R195, 0x1, P2 ;  /* 0x00000000b903c211 */ /* 0x000fc600010f0cc3 */
[----:B------:R4:W-:Y:S04]  /*ab50*/  @!P3 ST.E.128 desc[UR40][R6.64], RZ ;  /* 0x000000ff0600b985 */ /* 0x0009e8000c101d28 */
[----:B------:R4:W-:Y:S02]  /*ab60*/  @!P4 ST.E.128 desc[UR40][R2.64], RZ ;  /* 0x000000ff0200c985 */ /* 0x0009e4000c101d28 */
.L_x_2509:
[----:B------:R-:W-:Y:S05]  /*ab70*/  BSYNC B1 ;  /* 0x0000000000017941 */ /* 0x000fea0003800000 */
.L_x_2508:
[----:B0-----:R0:W0:Y:S01]  /*ab80*/  SHFL.IDX PT, R0, R5, 0x2, 0x181f ;  /* 0x00581f0005007f89 */ /* 0x00102200000e0000 */
[----:B------:R-:W-:Y:S03]  /*ab90*/  BSSY B1, `(.L_x_2510) ;  /* 0x000000c000017945 */ /* 0x000fe60003800000 */
[----:B--2-4-:R2:W4:Y:S01]  /*aba0*/  SHFL.IDX PT, R2, R4, 0x2, 0x181f ;  /* 0x00581f0004027f89 */ /* 0x01452200000e0000 */
        /* <DEDUP_REMOVED lines=10> */
.L_x_2511:
[----:B------:R-:W-:Y:S05]  /*ac50*/  BSYNC B1 ;  /* 0x0000000000017941 */ /* 0x000fea0003800000 */
.L_x_2510:
[----:B0-----:R-:W-:Y:S01]  /*ac60*/  VIADD R0, R8, 0x60 ;  /* 0x0000006008007836 */ /* 0x001fe20000000000 */
[----:B------:R0:W0:Y:S04]  /*ac70*/  SHFL.IDX PT, R6, R5, 0x3, 0x181f ;  /* 0x00781f0005067f89 */ /* 0x00002800000e0000 */
[----:B------:R-:W-:Y:S01]  /*ac80*/  ISETP.GE.AND P0, PT, R0, R17, PT ;  /* 0x000000110000720c */ /* 0x000fe20003f06270 */
[----:B----4-:R4:W0:-:S12]  /*ac90*/  SHFL.IDX PT, R2, R4, 0x3, 0x181f ;  /* 0x00781f0004027f89 */ /* 0x01081800000e0000 */
[----:B----4-:R-:W-:Y:S05]  /*aca0*/  @P0 BRA `(.L_x_2502) ;  /* 0x0000000000240947 */ /* 0x010fea0003800000 */
[----:B------:R-:W-:Y:S02]  /*acb0*/  ULDC UR4, c[0x0][0xac8] ;  /* 0x0002b20000047ab9 */ /* 0x000fe40000000800 */
[----:B------:R-:W-:Y:S02]  /*acc0*/  ISETP.GE.AND P2, PT, R19, UR4, PT ;  /* 0x0000000413007c0c */ /* 0x000fe4000bf46270 */
[----:B------:R-:W-:-:S11]  /*acd0*/  ISETP.GE.AND P3, PT, R185, UR4, PT ;  /* 0x00000004b9007c0c */ /* 0x000fd6000bf66270 */
[-C--:B0-23--:R-:W-:Y:S02]  /*ace0*/  @!P2 LEA R4, P0, R19, R2.reuse, 0x1 ;  /* 0x000000021304a211 */ /* 0x08dfe400078008ff */
[----:B------:R-:W-:Y:S02]  /*acf0*/  @!P3 LEA R2, P1, R185, R2, 0x1 ;  /* 0x00000002b902b211 */ /* 0x000fe400078208ff */
[-C--:B------:R-:W-:Y:S02]  /*ad00*/  @!P2 LEA.HI.X R5, R19, R6.reuse, R196, 0x1, P0 ;  /* 0x000000061305a211 */ /* 0x080fe400000f0cc4 */
[----:B------:R-:W-:-:S03]  /*ad10*/  @!P3 LEA.HI.X R3, R185, R6, R195, 0x1, P1 ;  /* 0x00000006b903b211 */ /* 0x000fc600008f0cc3 */
[----:B------:R0:W-:Y:S04]  /*ad20*/  @!P2 ST.E.128 desc[UR40][R4.64], RZ ;  /* 0x000000ff0400a985 */ /* 0x0001e8000c101d28 */
[----:B------:R0:W-:Y:S02]  /*ad30*/  @!P3 ST.E.128 desc[UR40][R2.64], RZ ;  /* 0x000000ff0200b985 */ /* 0x0001e4000c101d28 */
.L_x_2502:
[----:B------:R-:W-:Y:S05]  /*ad40*/  BSYNC B0 ;  /* 0x0000000000007941 */ /* 0x000fea0003800000 */
.L_x_2493:
[----:B------:R-:W-:Y:S02]  /*ad50*/  ULDC UR4, c[0x0][0xc3c] ;  /* 0x00030f0000047ab9 */ /* 0x000fe40000000800 */
[----:B-1----:R-:W-:-:S13]  /*ad60*/  ISETP.GE.AND P0, PT, R47, UR4, PT ;  /* 0x000000042f007c0c */ /* 0x002fda000bf06270 */
[----:B------:R-:W-:Y:S05]  /*ad70*/  @!P0 BRA `(.L_x_2512) ;  /* 0xffffff6000188947 */ /* 0x000fea000383ffff */
[----:B------:R-:W-:Y:S05]  /*ad80*/  EXIT ;  /* 0x000000000000794d */ /* 0x000fea0003800000 */
.L_x_2457:
[----:B------:R-:W-:-:S08]  /*ad90*/  NOP ;  /* 0x0000000000007918 */ /* 0x000fd00000000000 */
[----:B--2---:R-:W0:-:S00]  /*ada0*/  USETMAXREG.DEALLOC.CTAPOOL 0x18 ;  /* 0x00000018000079c8 */ /* 0x004e0000080e0500 */
[----:B0-----:R-:W-:Y:S01]  /*adb0*/  LOP3.LUT R0, R0, 0x3, RZ, 0xc0, !PT ;  /* 0x0000000300007812 */ /* 0x001fe200078ec0ff */
[----:B------:R-:W-:-:S05]  /*adc0*/  IMAD.MOV.U32 R5, RZ, RZ, RZ ;  /* 0x000000ffff057224 */ /* 0x000fca00078e00ff */
[----:B------:R-:W0:Y:S02]  /*add0*/  SHFL.IDX PT, R0, R0, RZ, 0x1f ;  /* 0x00001fff00007589 */ /* 0x000e2400000e0000 */
[----:B0-----:R-:W-:-:S04]  /*ade0*/  ISETP.NE.AND P0, PT, R0, RZ, PT ;  /* 0x000000ff0000720c */ /* 0x001fc80003f05270 */
[----:B------:R-:W-:-:S05]  /*adf0*/  P2R R0, PR, RZ, 0x1 ;  /* 0x00000001ff007803 */ /* 0x000fca0000000000 */
[----:B------:R0:W-:Y:S04]  /*ae00*/  STL [R1+0x50], R0 ;  /* 0x0000500001007387 */ /* 0x0001e80000100800 */
        /* <DEDUP_REMOVED lines=8> */
.L_x_2513:
        /* <DEDUP_REMOVED lines=42> */
.L_x_2519:
        /* <DEDUP_REMOVED lines=12> */
.L_x_2518:
[----:B------:R-:W-:Y:S05]  /*b1f0*/  BSYNC B0 ;  /* 0x0000000000007941 */ /* 0x000fea0003800000 */
.L_x_2517:
        /* <DEDUP_REMOVED lines=21> */
.L_x_2515:
        /* <DEDUP_REMOVED lines=18> */
[----:B------:R-:W-:-:S05]  /*b470*/  VIADD R11, R6, 0xffffffff ;  /* 0xffffffff060b7836 */ /* 0x000fca0000000000 */
[----:B------:R2:W3:Y:S02]  /*b480*/  SHFL.IDX PT, R16, R4, R11, 0x1f ;  /* 0x00001f0b04107589 */ /* 0x0004e400000e0000 */
.L_x_2520:
[----:B-1----:R-:W-:Y:S01]  /*b490*/  IMAD.MOV R2, RZ, RZ, -R3 ;  /* 0x000000ffff027224 */ /* 0x002fe200078e0a03 */
[----:B--2---:R-:W-:Y:S01]  /*b4a0*/  IABS R4, R8 ;  /* 0x0000000800047213 */ /* 0x004fe20000000000 */
        /* <DEDUP_REMOVED lines=8> */
[----:B------:R-:W-:Y:S01]  /*b530*/  IMAD R4, R2, R4, R3 ;  /* 0x0000000402047224 */ /* 0x000fe200078e0203 */
[----:B------:R-:W-:-:S04]  /*b540*/  LOP3.LUT R3, R7, R8, RZ, 0x3c, !PT ;  /* 0x0000000807037212 */ /* 0x000fc800078e3cff */
[----:B------:R-:W-:Y:S02]  /*b550*/  ISETP.GT.U32.AND P1, PT, R9, R4, PT ;  /* 0x000000040900720c */ /* 0x000fe40003f24070 */
[----:B------:R-:W-:-:S11]  /*b560*/  ISETP.GE.AND P2, PT, R3, RZ, PT ;  /* 0x000000ff0300720c */ /* 0x000fd60003f46270 */
[----:B------:R-:W-:Y:S02]  /*b570*/  @!P1 IMAD.IADD R4, R4, 0x1, -R9 ;  /* 0x0000000104049824 */ /* 0x000fe400078e0a09 */
[----:B------:R-:W-:Y:S01]  /*b580*/  @!P1 VIADD R2, R2, 0x1 ;  /* 0x0000000102029836 */ /* 0x000fe20000000000 */
[----:B------:R-:W-:Y:S02]  /*b590*/  ISETP.NE.AND P1, PT, R8, RZ, PT ;  /* 0x000000ff0800720c */ /* 0x000fe40003f25270 */
[----:B------:R-:W-:-:S13]  /*b5a0*/  ISETP.GE.U32.AND P0, PT, R4, R9, PT ;  /* 0x000000090400720c */ /* 0x000fda0003f06070 */
[----:B------:R-:W-:-:S04]  /*b5b0*/  @P0 VIADD R2, R2, 0x1 ;  /* 0x0000000102020836 */ /* 0x000fc80000000000 */
[----:B------:R-:W-:-:S04]  /*b5c0*/  IMAD.MOV.U32 R9, RZ, RZ, R2 ;  /* 0x000000ffff097224 */ /* 0x000fc800078e0002 */
[----:B------:R-:W-:Y:S01]  /*b5d0*/  @!P2 IMAD.MOV R9, RZ, RZ, -R9 ;  /* 0x000000ffff09a224 */ /* 0x000fe200078e0a09 */
[----:B------:R-:W-:-:S05]  /*b5e0*/  @!P1 LOP3.LUT R9, RZ, R8, RZ, 0x33, !PT ;  /* 0x00000008ff099212 */ /* 0x000fca00078e33ff */
[----:B------:R-:W-:Y:S02]  /*b5f0*/  IMAD R4, R10, R9, RZ ;  /* 0x000000090a047224 */ /* 0x000fe400078e02ff */
[----:B------:R-:W-:Y:S02]  /*b600*/  IMAD.MOV R9, RZ, RZ, -R9 ;  /* 0x000000ffff097224 */ /* 0x000fe400078e0a09 */
[----:B------:R-:W-:Y:S02]  /*b610*/  IMAD.MOV R3, RZ, RZ, -R4 ;  /* 0x000000ffff037224 */ /* 0x000fe400078e0a04 */
[----:B------:R-:W-:-:S03]  /*b620*/  IMAD R7, R8, R9, R7 ;  /* 0x0000000908077224 */ /* 0x000fc600078e0207 */
[----:B------:R-:W-:Y:S01]  /*b630*/  VIADDMNMX R10, R3, UR5, R10, PT ;  /* 0x00000005030a7c46 */ /* 0x000fe2000b80010a */
[----:B------:R-:W-:Y:S01]  /*b640*/  IMAD.IADD R4, R7, 0x1, R4 ;  /* 0x0000000107047824 */ /* 0x000fe200078e0204 */
[----:B------:R-:W-:Y:S02]  /*b650*/  IABS R8, R7 ;  /* 0x0000000700087213 */ /* 0x000fe40000000000 */
[----:B------:R-:W-:-:S04]  /*b660*/  IABS R6, R10 ;  /* 0x0000000a00067213 */ /* 0x000fc80000000000 */
[----:B------:R-:W1:Y:S08]  /*b670*/  I2F.RP R11, R6 ;  /* 0x00000006000b7306 */ /* 0x000e700000209400 */
[----:B-1----:R-:W1:Y:S02]  /*b680*/  MUFU.RCP R11, R11 ;  /* 0x0000000b000b7308 */ /* 0x002e640000001000 */
[----:B-1----:R-:W-:-:S06]  /*b690*/  VIADD R2, R11, 0xffffffe ;  /* 0x0ffffffe0b027836 */ /* 0x002fcc0000000000 */
[----:B------:R1:W2:Y:S02]  /*b6a0*/  F2I.FTZ.U32.TRUNC.NTZ R3, R2 ;  /* 0x0000000200037305 */ /* 0x0002a4000021f000 */
[----:B-1----:R-:W-:Y:S02]  /*b6b0*/  IMAD.MOV.U32 R2, RZ, RZ, RZ ;  /* 0x000000ffff027224 */ /* 0x002fe400078e00ff */
[----:B--2---:R-:W-:-:S04]  /*b6c0*/  IMAD.MOV R9, RZ, RZ, -R3 ;  /* 0x000000ffff097224 */ /* 0x004fc800078e0a03 */
[----:B------:R-:W-:-:S04]  /*b6d0*/  IMAD R9, R9, R6, RZ ;  /* 0x0000000609097224 */ /* 0x000fc800078e02ff */
[----:B------:R-:W-:Y:S01]  /*b6e0*/  IMAD.HI.U32 R3, R3, R9, R2 ;  /* 0x0000000903037227 */ /* 0x000fe200078e0002 */
[-C--:B------:R-:W-:Y:S02]  /*b6f0*/  IABS R9, R10.reuse ;  /* 0x0000000a00097213 */ /* 0x080fe40000000000 */
[----:B------:R-:W-:-:S03]  /*b700*/  LOP3.LUT R2, R7, R10, RZ, 0x3c, !PT ;  /* 0x0000000a07027212 */ /* 0x000fc600078e3cff */
[----:B------:R-:W-:Y:S01]  /*b710*/  IMAD.MOV R9, RZ, RZ, -R9 ;  /* 0x000000ffff097224 */ /* 0x000fe200078e0a09 */
[----:B------:R-:W-:Y:S01]  /*b720*/  ISETP.GE.AND P2, PT, R2, RZ, PT ;  /* 0x000000ff0200720c */ /* 0x000fe20003f46270 */
[----:B------:R-:W-:-:S04]  /*b730*/  IMAD.HI.U32 R3, R3, R8, RZ ;  /* 0x0000000803037227 */ /* 0x000fc800078e00ff */
        /* <DEDUP_REMOVED lines=14> */
.L_x_2516:
[----:B------:R-:W-:Y:S02]  /*b820*/  IMAD.MOV.U32 R17, RZ, RZ, RZ ;  /* 0x000000ffff117224 */ /* 0x000fe400078e00ff */
[----:B------:R-:W-:Y:S02]  /*b830*/  IMAD.U32 R16, RZ, RZ, UR6 ;  /* 0x00000006ff107e24 */ /* 0x000fe4000f8e00ff */
[----:B------:R-:W-:-:S07]  /*b840*/  IMAD.MOV.U32 R18, RZ, RZ, RZ ;  /* 0x000000ffff127224 */ /* 0x000fce00078e00ff */
.L_x_2521:
[----:B------:R-:W-:-:S13]  /*b850*/  ISETP.NE.AND P0, PT, R0, RZ, PT ;  /* 0x000000ff0000720c */ /* 0x000fda0003f05270 */
[----:B------:R-:W1:Y:S01]  /*b860*/  @!P0 S2R R3, SR_CgaCtaId ;  /* 0x0000000000038919 */ /* 0x000e620000008800 */
[----:B------:R-:W-:-:S04]  /*b870*/  @!P0 MOV R0, 0x400 ;  /* 0x0000040000008802 */ /* 0x000fc80000000f00 */
[----:B-1----:R-:W-:-:S05]  /*b880*/  @!P0 LEA R0, R3, R0, 0x18 ;  /* 0x0000000003008211 */ /* 0x002fca00078ec0ff */
[----:B------:R2:W-:Y:S01]  /*b890*/  @!P0 STS.128 [R0+0x288d0], R16 ;  /* 0x0288d01000008388 */ /* 0x0005e20000000c00 */
[----:B------:R-:W-:Y:S06]  /*b8a0*/  BAR.ARV 0x5, 0x180 ;  /* 0x0146000000007b1d */ /* 0x000fec0000002000 */
.L_x_2514:
[----:B0-2---:R-:W-:Y:S01]  /*b8b0*/  IMAD.MOV.U32 R0, RZ, RZ, 0x1 ;  /* 0x00000001ff007424 */ /* 0x005fe200078e00ff */
        /* <DEDUP_REMOVED lines=32> */
.L_x_2621:
[----:B0---4-:R-:W0:Y:S02]  /*bac0*/  LDC.64 R2, c[0x0][0xc88] ;  /* 0x00032200ff027b82 */ /* 0x011e240000000a00 */
[----:B0-----:R-:W-:-:S05]  /*bad0*/  IMAD.WIDE R2, R19, 0x4, R2 ;  /* 0x0000000413027825 */ /* 0x001fca00078e0202 */
[----:B--2---:R-:W2:Y:S01]  /*bae0*/  LDG.E R12, desc[UR40][R2.64] ;  /* 0x00000028020c7981 */ /* 0x004ea2000c1e1900 */
        /* <DEDUP_REMOVED lines=17> */
[----:B-1---5:R1:W5:Y:S01]  /*bc00*/  @P0 LDG.E R0, desc[UR40][R2.64] ;  /* 0x0000002802000981 */ /* 0x022362000c1e1900 */
[----:B------:R-:W-:Y:S01]  /*bc10*/  ISETP.NE.AND.EX P1, PT, RZ, UR5, PT, P1 ;  /* 0x00000005ff007c0c */ /* 0x000fe2000bf25310 */
[----:B---3--:R-:W-:Y:S01]  /*bc20*/  IMAD.MOV.U32 R8, RZ, RZ, RZ ;  /* 0x000000ffff087224 */ /* 0x008fe200078e00ff */
        /* <DEDUP_REMOVED lines=33> */
.L_x_2523:
[----:B------:R-:W-:Y:S01]  /*be40*/  IMAD.MOV.U32 R2, RZ, RZ, R12 ;  /* 0x000000ffff027224 */ /* 0x000fe200078e000c */
[----:B------:R-:W-:Y:S01]  /*be50*/  ULDC.64 UR4, c[0x0][0xa20] ;  /* 0x0002880000047ab9 */ /* 0x000fe20000000a00 */
[----:B-----5:R-:W-:Y:S01]  /*be60*/  IMAD.IADD R3, R8, 0x1, R0 ;  /* 0x0000000108037824 */ /* 0x020fe200078e0200 */
[----:B------:R-:W-:Y:S02]  /*be70*/  ISETP.NE.U32.AND P1, PT, RZ, UR4, PT ;  /* 0x00000004ff007c0c */ /* 0x000fe4000bf25070 */
[----:B------:R2:W-:Y:S02]  /*be80*/  STL [R1+0x10], R2 ;  /* 0x0000100201007387 */ /* 0x0005e40000100800 */
[----:B------:R-:W-:Y:S02]  /*be90*/  ISETP.NE.AND.EX P1, PT, RZ, UR5, PT, P1 ;  /* 0x00000005ff007c0c */ /* 0x000fe4000bf25310 */
[----:B------:R2:W-:Y:S11]  /*bea0*/  STL [R1+0x18], R3 ;  /* 0x0000180301007387 */ /* 0x0005f60000100800 */
[----:B--2---:R-:W-:Y:S05]  /*beb0*/  @!P1 BRA `(.L_x_2524) ;  /* 0x0000000000109947 */ /* 0x004fea0003800000 */
[----:B------:R-:W-:-:S04]  /*bec0*/  IADD3 R6, P0, R11, UR4, RZ ;  /* 0x000000040b067c10 */ /* 0x000fc8000ff1e0ff */
[----:B------:R-:W-:-:S05]  /*bed0*/  IADD3.X R7, R10, UR5, RZ, P0, !PT ;  /* 0x000000050a077c10 */ /* 0x000fca00087fe4ff */
[----:B------:R2:W5:Y:S01]  /*bee0*/  LDG.E R6, desc[UR40][R6.64] ;  /* 0x0000002806067981 */ /* 0x000562000c1e1900 */
[----:B------:R-:W-:Y:S05]  /*bef0*/  BRA `(.L_x_2525) ;  /* 0x0000000000107947 */ /* 0x000fea0003800000 */
.L_x_2524:
[----:B------:R-:W-:Y:S05]  /*bf00*/  @!P0 BRA `(.L_x_2525) ;  /* 0x00000000000c8947 */ /* 0x000fea0003800000 */
[----:B------:R-:W2:Y:S04]  /*bf10*/  LDG.E R6, desc[UR40][R4.64] ;  /* 0x0000002804067981 */ /* 0x000ea8000c1e1900 */
[----:B------:R-:W2:Y:S02]  /*bf20*/  LDG.E R4, desc[UR40][R4.64+0x4] ;  /* 0x0000042804047981 */ /* 0x000ea4000c1e1900 */
[----:B--2---:R-:W-:-:S07]  /*bf30*/  IMAD.IADD R6, R4, 0x1, -R6 ;  /* 0x0000000104067824 */ /* 0x004fce00078e0a06 */
.L_x_2525:
[----:B-----5:R-:W-:Y:S01]  /*bf40*/  IMAD.IADD R6, R6, 0x1, -R0 ;  /* 0x0000000106067824 */ /* 0x020fe200078e0a00 */
[----:B------:R-:W-:Y:S01]  /*bf50*/  BSSY B7, `(.L_x_2526) ;  /* 0x00003ff000077945 */ /* 0x000fe20003800000 */
[----:B------:R-:W3:Y:S02]  /*bf60*/  LDC R0, c[0x0][0x448] ;  /* 0x00011200ff007b82 */ /* 0x000ee40000000800 */
[----:B---3--:R-:W-:Y:S01]  /*bf70*/  ISETP.NE.AND P0, PT, R0, 0x1, PT ;  /* 0x000000010000780c */ /* 0x008fe20003f05270 */
[----:B------:R-:W-:-:S04]  /*bf80*/  IMAD.SHL.U32 R0, R17, 0x80, RZ ;  /* 0x0000008011007824 */ /* 0x000fc800078e00ff */
[----:B------:R-:W-:-:S08]  /*bf90*/  VIADD R0, R0, 0x7f ;  /* 0x0000007f00007836 */ /* 0x000fd00000000000 */
[----:B------:R-:W3:Y:S08]  /*bfa0*/  @P0 LDC R2, c[0x0][0x44c] ;  /* 0x00011300ff020b82 */ /* 0x000ef00000000800 */
[----:B------:R-:W4:Y:S01]  /*bfb0*/  @P0 LDC R3, c[0x0][0x450] ;  /* 0x00011400ff030b82 */ /* 0x000f220000000800 */
[----:B---3--:R-:W-:-:S05]  /*bfc0*/  @P0 IMAD.HI.U32 R2, R0, R2, RZ ;  /* 0x0000000200020227 */ /* 0x008fca00078e00ff */
[----:B----4-:R-:W-:Y:S02]  /*bfd0*/  @P0 SHF.R.U32.HI R0, RZ, R3, R2 ;  /* 0x00000003ff000219 */ /* 0x010fe40000011602 */
[C---:B------:R-:W-:Y:S01]  /*bfe0*/  IADD3 R2, R6.reuse, 0x80, -R9 ;  /* 0x0000008006027810 */ /* 0x040fe20007ffe809 */
[----:B------:R-:W-:-:S04]  /*bff0*/  VIADD R6, R6, 0x7f ;  /* 0x0000007f06067836 */ /* 0x000fc80000000000 */
[----:B------:R-:W-:Y:S01]  /*c000*/  IMAD.IADD R0, R2, 0x1, R0 ;  /* 0x0000000102007824 */ /* 0x000fe200078e0200 */
[----:B------:R-:W-:-:S04]  /*c010*/  SHF.R.S32.HI R2, RZ, 0x1f, R6 ;  /* 0x0000001fff027819 */ /* 0x000fc80000011406 */
[----:B------:R-:W-:Y:S02]  /*c020*/  SHF.R.S32.HI R3, RZ, 0x1f, R0 ;  /* 0x0000001fff037819 */ /* 0x000fe40000011400 */
[----:B------:R-:W-:Y:S02]  /*c030*/  LEA.HI R2, R2, R6, RZ, 0x7 ;  /* 0x0000000602027211 */ /* 0x000fe400078f38ff */
[----:B------:R-:W-:Y:S02]  /*c040*/  LEA.HI R3, R3, R0, RZ, 0x7 ;  /* 0x0000000003037211 */ /* 0x000fe400078f38ff */
[----:B------:R-:W-:Y:S02]  /*c050*/  SHF.R.S32.HI R2, RZ, 0x7, R2 ;  /* 0x00000007ff027819 */ /* 0x000fe40000011402 */
[----:B------:R-:W-:-:S04]  /*c060*/  SHF.R.S32.HI R3, RZ, 0x7, R3 ;  /* 0x00000007ff037819 */ /* 0x000fc80000011403 */
[----:B------:R-:W-:-:S04]  /*c070*/  VIMNMX R4, R2, R3, PT ;  /* 0x0000000302047248 */ /* 0x000fc80003fe0100 */
[----:B------:R-:W-:Y:S01]  /*c080*/  ISETP.GT.AND P0, PT, R4, RZ, PT ;  /* 0x000000ff0400720c */ /* 0x000fe20003f04270 */
        /* <DEDUP_REMOVED lines=19> */
.L_x_2527:
[----:B------:R-:W3:Y:S01]  /*c1c0*/  LDL R0, [R1+0x4] ;  /* 0x0000040001007983 */ /* 0x000ee20000100800 */
        /* <DEDUP_REMOVED lines=20> */
.L_x_2530:
[----:B------:R-:W-:Y:S05]  /*c310*/  BSYNC B6 ;  /* 0x0000000000067941 */ /* 0x000fea0003800000 */
.L_x_2529:
        /* <DEDUP_REMOVED lines=21> */
.L_x_2533:
        /* <DEDUP_REMOVED lines=16> */
.L_x_2532:
[----:B------:R-:W-:Y:S05]  /*c570*/  BSYNC B6 ;  /* 0x0000000000067941 */ /* 0x000fea0003800000 */
.L_x_2531:
[----:B------:R-:W3:Y:S01]  /*c580*/  LDL.LU R2, [R1] ;  /* 0x0000000001027983 */ /* 0x000ee20000300800 */
[----:B------:R-:W-:-:S03]  /*c590*/  ULDC.64 UR4, c[0x0][0x9f8] ;  /* 0x00027e0000047ab9 */ /* 0x000fc60000000a00 */
[----:B------:R-:W4:Y:S04]  /*c5a0*/  LDL.LU R4, [R1+0xc] ;  /* 0x00000c0001047983 */ /* 0x000f280000300800 */
[----:B--2---:R-:W2:Y:S01]  /*c5b0*/  LDL R7, [R1+0x10] ;  /* 0x0000100001077983 */ /* 0x004ea20000100800 */
[----:B------:R-:W-:-:S03]  /*c5c0*/  ISETP.NE.U32.AND P0, PT, RZ, UR4, PT ;  /* 0x00000004ff007c0c */ /* 0x000fc6000bf05070 */
[----:B------:R-:W5:Y:S01]  /*c5d0*/  LDL R0, [R1+0x2c] ;  /* 0x00002c0001007983 */ /* 0x000f620000100800 */
[----:B------:R-:W-:-:S13]  /*c5e0*/  ISETP.NE.AND.EX P0, PT, RZ, UR5, PT, P0 ;  /* 0x00000005ff007c0c */ /* 0x000fda000bf05300 */
[----:B---3--:R-:W-:-:S04]  /*c5f0*/  @P0 IADD3 R2, P1, R2, UR4, RZ ;  /* 0x0000000402020c10 */ /* 0x008fc8000ff3e0ff */
[----:B----4-:R-:W-:Y:S01]  /*c600*/  @P0 IADD3.X R3, R4, UR5, RZ, P1, !PT ;  /* 0x0000000504030c10 */ /* 0x010fe20008ffe4ff */
[----:B------:R-:W-:-:S04]  /*c610*/  ULDC.64 UR4, c[0x0][0xa08] ;  /* 0x0002820000047ab9 */ /* 0x000fc80000000a00 */
[----:B--2---:R2:W3:Y:S02]  /*c620*/  @P0 LDG.E R7, desc[UR40][R2.64] ;  /* 0x0000002802070981 */ /* 0x0044e4000c1e1900 */
[----:B--2---:R-:W2:Y:S01]  /*c630*/  LDC.64 R2, c[0x0][0x418] ;  /* 0x00010600ff027b82 */ /* 0x004ea20000000a00 */
[----:B-----5:R-:W-:Y:S01]  /*c640*/  VIADD R4, R0, 0xffffffff ;  /* 0xffffffff00047836 */ /* 0x020fe20000000000 */
[----:B---3--:R-:W-:Y:S01]  /*c650*/  SHF.R.S32.HI R8, RZ, 0x1f, R7 ;  /* 0x0000001fff087819 */ /* 0x008fe20000011407 */
[----:B------:R3:W-:Y:S04]  /*c660*/  @P0 STL [R1+0x10], R7 ;  /* 0x0000100701000387 */ /* 0x0007e80000100800 */
[----:B------:R3:W-:Y:S01]  /*c670*/  STL [R1+0x1c], R8 ;  /* 0x00001c0801007387 */ /* 0x0007e20000100800 */
[----:B--2---:R-:W-:Y:S01]  /*c680*/  LOP3.LUT P0, RZ, R2, UR4, RZ, 0xfc, !PT ;  /* 0x0000000402ff7c12 */ /* 0x004fe2000f80fcff */
[----:B------:R-:W-:-:S03]  /*c690*/  UMOV UR4, 0xffffffff ;  /* 0xffffffff00047882 */ /* 0x000fc60000000000 */
[----:B------:R-:W-:-:S04]  /*c6a0*/  LOP3.LUT P0, RZ, R3, UR5, RZ, 0xfc, P0 ;  /* 0x0000000503ff7c12 */ /* 0x000fc8000800fcff */
[----:B------:R-:W-:Y:S01]  /*c6b0*/  SEL R0, R7, RZ, !P0 ;  /* 0x000000ff07007207 */ /* 0x000fe20004000000 */
[----:B---3--:R-:W-:Y:S08]  /*c6c0*/  BRA.DIV UR4, `(.L_x_2534) ;  /* 0x0000004a04d07947 */ /* 0x008ff0000b800000 */
[----:B------:R-:W2:Y:S02]  /*c6d0*/  S2R R5, SR_TID.X ;  /* 0x0000000000057919 */ /* 0x000ea40000002100 */
[----:B--2---:R-:W-:-:S04]  /*c6e0*/  SHF.R.U32.HI R5, RZ, 0x5, R5 ;  /* 0x00000005ff057819 */ /* 0x004fc80000011605 */
[----:B------:R-:W-:-:S05]  /*c6f0*/  LOP3.LUT R5, R5, 0x3, RZ, 0xc0, !PT ;  /* 0x0000000305057812 */ /* 0x000fca00078ec0ff */
[----:B------:R2:W3:Y:S02]  /*c700*/  SHFL.IDX PT, R14, R5, RZ, 0x1f ;  /* 0x00001fff050e7589 */ /* 0x0004e400000e0000 */
.L_x_2637:
[----:B------:R-:W-:Y:S01]  /*c710*/  PLOP3.LUT P1, PT, PT, PT, PT, 0x8, 0x0 ;  /* 0x000000000000781c */ /* 0x000fe20003f2e170 */
[----:B------:R4:W-:Y:S01]  /*c720*/  STL [R1], R0 ;  /* 0x0000000001007387 */ /* 0x0009e20000100800 */
[----:B---3--:R-:W-:-:S03]  /*c730*/  ISETP.NE.AND P0, PT, R14, RZ, PT ;  /* 0x000000ff0e00720c */ /* 0x008fc60003f05270 */
[----:B------:R3:W-:Y:S01]  /*c740*/  STL [R1+0xc], R4 ;  /* 0x00000c0401007387 */ /* 0x0007e20000100800 */
[----:B----4-:R-:W-:-:S05]  /*c750*/  P2R R0, PR, RZ, 0x2 ;  /* 0x00000002ff007803 */ /* 0x010fca0000000000 */
[----:B------:R3:W-:Y:S04]  /*c760*/  STL [R1+0x20], R0 ;  /* 0x0000200001007387 */ /* 0x0007e80000100800 */
[----:B------:R-:W-:Y:S05]  /*c770*/  @P0 BRA `(.L_x_2535) ;  /* 0x0000000400300947 */ /* 0x000fea0003800000 */
[----:B------:R-:W-:-:S03]  /*c780*/  UMOV UR4, 0xffffffff ;  /* 0xffffffff00047882 */ /* 0x000fc60000000000 */
[----:B------:R-:W-:Y:S05]  /*c790*/  BRA.DIV UR4, `(.L_x_2536) ;  /* 0x0000004a04d07947 */ /* 0x000fea000b800000 */
[----:B------:R-:W-:-:S13]  /*c7a0*/  ELECT P6, URZ, PT ;  /* 0x00000000003f782f */ /* 0x000fda00038c0000 */
.L_x_2640:
[----:B------:R-:W-:Y:S05]  /*c7b0*/  @!P6 BRA `(.L_x_2535) ;  /* 0x000000040020e947 */ /* 0x000fea0003800000 */
[----:B------:R-:W-:-:S04]  /*c7c0*/  ISETP.NE.U32.AND P0, PT, R2, RZ, PT ;  /* 0x000000ff0200720c */ /* 0x000fc80003f05070 */
[----:B------:R-:W-:-:S13]  /*c7d0*/  ISETP.NE.AND.EX P0, PT, R3, RZ, PT, P0 ;  /* 0x000000ff0300720c */ /* 0x000fda0003f05300 */
[----:B------:R-:W-:Y:S05]  /*c7e0*/  @!P0 BRA `(.L_x_2537) ;  /* 0x0000000000548947 */ /* 0x000fea0003800000 */
[----:B------:R-:W4:Y:S01]  /*c7f0*/  LDC R6, c[0x0][0x43c] ;  /* 0x00010f00ff067b82 */ /* 0x000f220000000800 */
[----:B01----:R-:W-:Y:S01]  /*c800*/  IMAD.MOV.U32 R9, RZ, RZ, R4 ;  /* 0x000000ffff097224 */ /* 0x003fe200078e0004 */
[----:B------:R-:W-:-:S03]  /*c810*/  ULDC.64 UR4, c[0x0][0x428] ;  /* 0x00010a0000047ab9 */ /* 0x000fc60000000a00 */
[----:B---3--:R-:W-:Y:S01]  /*c820*/  IMAD.MOV.U32 R0, RZ, RZ, R9 ;  /* 0x000000ffff007224 */ /* 0x008fe200078e0009 */
[----:B----4-:R-:W-:-:S13]  /*c830*/  ISETP.NE.AND P0, PT, R6, 0x1, PT ;  /* 0x000000010600780c */ /* 0x010fda0003f05270 */
[----:B--2---:R-:W0:Y:S02]  /*c840*/  @P0 LDC.64 R4, c[0x0][0x440] ;  /* 0x00011000ff040b82 */ /* 0x004e240000000a00 */
        /* <DEDUP_REMOVED lines=13> */
[----:B------:R-:W2:Y:S04]  /*c920*/  LDG.E R0, desc[UR40][R2.64] ;  /* 0x0000002802007981 */ /* 0x000ea8000c1e1900 */
[----:B--2---:R4:W-:Y:S02]  /*c930*/  STL [R1], R0 ;  /* 0x0000000001007387 */ /* 0x0049e40000100800 */
.L_x_2537:
[----:B------:R-:W5:Y:S04]  /*c940*/  LDL R7, [R1+0x4] ;  /* 0x0000040001077983 */ /* 0x000f680000100800 */
[----:B---34-:R-:W5:Y:S04]  /*c950*/  LDL R0, [R1+0x8] ;  /* 0x0000080001007983 */ /* 0x018f680000100800 */
[----:B------:R-:W3:Y:S01]  /*c960*/  LDL R2, [R1+0x14] ;  /* 0x0000140001027983 */ /* 0x000ee20000100800 */
[----:B-----5:R-:W-:Y:S01]  /*c970*/  IMAD R0, R0, 0x8, R7 ;  /* 0x0000000800007824 */ /* 0x020fe200078e0207 */
[----:B---3--:R-:W-:-:S04]  /*c980*/  SHF.L.U32 R2, R2, 0x1f, RZ ;  /* 0x0000001f02027819 */ /* 0x008fc800000006ff */
[----:B------:R-:W3:Y:S02]  /*c990*/  SYNCS.PHASECHK.TRANS64.TRYWAIT P0, [R0+URZ+0x28840], R2 ;  /* 0x02884002000075a7 */ /* 0x000ee4000800017f */
[----:B---3--:R-:W-:Y:S05]  /*c9a0*/  @!P0 BRA `(.L_x_2538) ;  /* 0x00000048006c8947 */ /* 0x008fea0003800000 */
.L_x_2641:
[----:B------:R-:W4:Y:S02]  /*c9b0*/  S2R R3, SR_TID.X ;  /* 0x0000000000037919 */ /* 0x000f240000002100 */
        /* <DEDUP_REMOVED lines=10> */
.L_x_2539:
[----:B--2---:R-:W2:Y:S04]  /*ca60*/  LDL R5, [R1+0x4] ;  /* 0x0000040001057983 */ /* 0x004ea80000100800 */
[----:B------:R-:W2:Y:S04]  /*ca70*/  LDL R4, [R1+0x8] ;  /* 0x0000080001047983 */ /* 0x000ea80000100800 */
[----:B------:R-:W4:Y:S04]  /*ca80*/  LDL R6, [R1+0xc] ;  /* 0x00000c0001067983 */ /* 0x000f280000100800 */
[----:B------:R-:W5:Y:S04]  /*ca90*/  LDL R3, [R1+0x18] ;  /* 0x0000180001037983 */ /* 0x000f680000100800 */
[----:B---3--:R-:W3:Y:S01]  /*caa0*/  LDL R2, [R1] ;  /* 0x0000000001027983 */ /* 0x008ee20000100800 */
[----:B------:R-:W-:Y:S01]  /*cab0*/  R2UR UR9, R0 ;  /* 0x00000000000972ca */ /* 0x000fe200000e0000 */
[----:B------:R-:W-:Y:S01]  /*cac0*/  UIADD3 UR4, UP0, UR38, 0x370, URZ ;  /* 0x0000037026047890 */ /* 0x000fe2000ff1e03f */
[----:B------:R-:W-:-:S02]  /*cad0*/  R2UR UR12, R18 ;  /* 0x00000000120c72ca */ /* 0x000fc400000e0000 */
[----:B------:R-:W-:Y:S01]  /*cae0*/  PLOP3.LUT P0, PT, PT, PT, PT, 0x80, 0x0 ;  /* 0x000000000000781c */ /* 0x000fe20003f0f070 */
[----:B------:R-:W-:Y:S01]  /*caf0*/  UMOV UR10, URZ ;  /* 0x0000003f000a7c82 */ /* 0x000fe20008000000 */
[----:B------:R-:W-:-:S07]  /*cb00*/  UMOV UR7, 0x14f00000 ;  /* 0x14f0000000077882 */ /* 0x000fce0000000000 */
[----:B------:R-:W-:Y:S01]  /*cb10*/  UIADD3 UR9, UR9, 0x28830, URZ ;  /* 0x0002883009097890 */ /* 0x000fe2000fffe03f */
[----:B------:R-:W-:Y:S01]  /*cb20*/  UMOV UR15, 0x40 ;  /* 0x00000040000f7882 */ /* 0x000fe20000000000 */
[----:B--2---:R-:W-:Y:S01]  /*cb30*/  IMAD R0, R4, 0x8000, R5 ;  /* 0x0000800004007824 */ /* 0x004fe200078e0205 */
[----:B----4-:R-:W-:-:S04]  /*cb40*/  R2UR UR11, R6 ;  /* 0x00000000060b72ca */ /* 0x010fc800000e0000 */
[----:B------:R-:W-:Y:S02]  /*cb50*/  R2UR UR6, R0 ;  /* 0x00000000000672ca */ /* 0x000fe400000e0000 */
[----:B-----5:R-:W-:Y:S02]  /*cb60*/  R2UR UR5, R3 ;  /* 0x00000000030572ca */ /* 0x020fe400000e0000 */
[----:B---3--:R-:W-:-:S09]  /*cb70*/  R2UR UR13, R2 ;  /* 0x00000000020d72ca */ /* 0x008fd200000e0000 */
[----:B------:R-:W-:Y:S02]  /*cb80*/  UIADD3 UR8, UR6, 0x18400, URZ ;  /* 0x0001840006087890 */ /* 0x000fe4000fffe03f */
[----:B------:R-:W-:Y:S02]  /*cb90*/  ULEA UR11, UR11, UR5, 0x7 ;  /* 0x000000050b0b7291 */ /* 0x000fe4000f8e383f */
[----:B------:R-:W-:Y:S02]  /*cba0*/  UIADD3.X UR5, URZ, UR39, URZ, UP0, !UPT ;  /* 0x000000273f057290 */ /* 0x000fe400087fe43f */
[----:B------:R-:W-:Y:S01]  /*cbb0*/  UIADD3 UR14, UR6, 0x1c400, URZ ;  /* 0x0001c400060e7890 */ /* 0x000fe2000fffe03f */
[----:B------:R-:W-:Y:S02]  /*cbc0*/  P2R R0, PR, RZ, 0x1 ;  /* 0x00000001ff007803 */ /* 0x000fe40000000000 */
[----:B------:R-:W-:-:S04]  /*cbd0*/  UMOV UR6, 0x0 ;  /* 0x0000000000067882 */ /* 0x000fc80000000000 */
[----:B------:R2:W-:Y:S01]  /*cbe0*/  UTMALDG.4D [UR8], [UR4], desc[UR6] ;  /* 0x00000608040075b4 */ /* 0x0005e20008019000 */
[----:B------:R4:W-:Y:S01]  /*cbf0*/  STL [R1+0x20], R0 ;  /* 0x0000200001007387 */ /* 0x0009e20000100800 */
[----:B--2---:R-:W-:Y:S01]  /*cc00*/  UMOV UR8, UR14 ;  /* 0x0000000e00087c82 */ /* 0x004fe20008000000 */
[----:B------:R-:W-:Y:S02]  /*cc10*/  UMOV UR10, UR15 ;  /* 0x0000000f000a7c82 */ /* 0x000fe40008000000 */
[----:B------:R4:W-:Y:S01]  /*cc20*/  UTMALDG.4D [UR8], [UR4], desc[UR6] ;  /* 0x00000608040075b4 */ /* 0x0009e20008019000 */
[----:B------:R-:W-:Y:S02]  /*cc30*/  NOP ;  /* 0x0000000000007918 */ /* 0x000fe40000000000 */
.L_x_2535:
[----:B------:R-:W5:Y:S04]  /*cc40*/  LDL R2, [R1+0x4] ;  /* 0x0000040001027983 */ /* 0x000f680000100800 */
[----:B------:R-:W5:Y:S04]  /*cc50*/  LDL.LU R3, [R1+0x30] ;  /* 0x0000300001037983 */ /* 0x000f680000300800 */
[----:B--2---:R-:W2:Y:S04]  /*cc60*/  LDL.LU R5, [R1+0x28] ;  /* 0x0000280001057983 */ /* 0x004ea80000300800 */
[----:B---3--:R-:W3:Y:S01]  /*cc70*/  LDL.LU R4, [R1+0x38] ;  /* 0x0000380001047983 */ /* 0x008ee20000300800 */
[----:B------:R-:W-:Y:S05]  /*cc80*/  WARPSYNC.ALL ;  /* 0x0000000000007948 */ /* 0x000fea0003800000 */
[----:B----4-:R-:W-:Y:S01]  /*cc90*/  ULDC.64 UR4, c[0x0][0x298] ;  /* 0x0000a60000047ab9 */ /* 0x010fe20000000a00 */
[----:B------:R-:W-:Y:S01]  /*cca0*/  ULDC.64 UR6, c[0x0][0xa00] ;  /* 0x0002800000067ab9 */ /* 0x000fe20000000a00 */
[----:B------:R-:W-:Y:S01]  /*ccb0*/  BSSY B6, `(.L_x_2540) ;  /* 0x0000024000067945 */ /* 0x000fe20003800000 */
[----:B------:R-:W-:Y:S01]  /*ccc0*/  BAR.SYNC.DEFER_BLOCKING 0x8, 0x180 ;  /* 0x0206000000007b1d */ /* 0x000fe20000010000 */
[----:B------:R-:W-:-:S04]  /*ccd0*/  ISETP.NE.U32.AND P0, PT, RZ, UR6, PT ;  /* 0x00000006ff007c0c */ /* 0x000fc8000bf05070 */
[----:B------:R-:W-:Y:S01]  /*cce0*/  ISETP.NE.AND.EX P0, PT, RZ, UR7, PT, P0 ;  /* 0x00000007ff007c0c */ /* 0x000fe2000bf05300 */
[----:B-----5:R-:W-:Y:S01]  /*ccf0*/  VIADD R2, R2, 0x10400 ;  /* 0x0001040002027836 */ /* 0x020fe20000000000 */
[----:B------:R-:W-:-:S04]  /*cd00*/  SHF.R.S32.HI R0, RZ, 0x1f, R3 ;  /* 0x0000001fff007819 */ /* 0x000fc80000011403 */
[----:B------:R-:W-:Y:S02]  /*cd10*/  LOP3.LUT P1, RZ, R2, 0x3ff, RZ, 0xc0, !PT ;  /* 0x000003ff02ff7812 */ /* 0x000fe4000782c0ff */
[----:B--2---:R-:W-:Y:S01]  /*cd20*/  SEL R5, R5, RZ, !P0 ;  /* 0x000000ff05057207 */ /* 0x004fe20004000000 */
[----:B------:R-:W-:Y:S01]  /*cd30*/  IMAD R0, R0, UR4, RZ ;  /* 0x0000000400007c24 */ /* 0x000fe2000f8e02ff */
[----:B---3--:R-:W-:-:S03]  /*cd40*/  SEL R4, R4, RZ, !P0 ;  /* 0x000000ff04047207 */ /* 0x008fc60004000000 */
[C---:B------:R-:W-:Y:S02]  /*cd50*/  IMAD R0, R3.reuse, UR5, R0 ;  /* 0x0000000503007c24 */ /* 0x040fe4000f8e0200 */
[----:B------:R-:W-:-:S05]  /*cd60*/  IMAD.WIDE.U32 R2, R3, UR4, RZ ;  /* 0x0000000403027c25 */ /* 0x000fca000f8e00ff */
[----:B------:R2:W-:Y:S04]  /*cd70*/  STL.64 [R1+0x40], R2 ;  /* 0x0000400201007387 */ /* 0x0005e80000100a00 */
[----:B------:R3:W-:Y:S04]  /*cd80*/  STL [R1+0x28], R5 ;  /* 0x0000280501007387 */ /* 0x0007e80000100800 */
[----:B------:R3:W-:Y:S01]  /*cd90*/  STL [R1+0x4c], R4 ;  /* 0x00004c0401007387 */ /* 0x0007e20000100800 */
[----:B--2---:R-:W-:Y:S01]  /*cda0*/  IMAD.IADD R2, R3, 0x1, R0 ;  /* 0x0000000103027824 */ /* 0x004fe200078e0200 */
[----:B------:R-:W-:-:S05]  /*cdb0*/  SHF.R.S32.HI R0, RZ, 0x1f, R18 ;  /* 0x0000001fff007819 */ /* 0x000fca0000011412 */
[----:B------:R3:W-:Y:S04]  /*cdc0*/  STL [R1+0x38], R0 ;  /* 0x0000380001007387 */ /* 0x0007e80000100800 */
[----:B------:R3:W-:Y:S01]  /*cdd0*/  STL [R1+0x30], R2 ;  /* 0x0000300201007387 */ /* 0x0007e20000100800 */
[----:B------:R-:W-:Y:S05]  /*cde0*/  @!P1 BRA `(.L_x_2541) ;  /* 0x0000000000409947 */ /* 0x000fea0003800000 */
[----:B---3--:R-:W-:Y:S01]  /*cdf0*/  MOV R2, 0x0 ;  /* 0x0000000000027802 */ /* 0x008fe20000000f00 */
[----:B------:R-:W-:Y:S01]  /*ce00*/  ULDC.64 UR4, c[0x4][0xa0] ;  /* 0x0100280000047ab9 */ /* 0x000fe20000000a00 */
[----:B------:R-:W-:Y:S01]  /*ce10*/  ULDC.64 UR6, c[0x4][0xa8] ;  /* 0x01002a0000067ab9 */ /* 0x000fe20000000a00 */
[----:B------:R-:W-:Y:S01]  /*ce20*/  ULDC.64 UR8, c[0x4][0x20] ;  /* 0x0100080000087ab9 */ /* 0x000fe20000000a00 */
[----:B------:R-:W-:Y:S02]  /*ce30*/  IMAD.U32 R4, RZ, RZ, UR4 ;  /* 0x00000004ff047e24 */ /* 0x000fe4000f8e00ff */
[----:B------:R-:W2:Y:S01]  /*ce40*/  LDC.64 R2, c[0x4][R2] ;  /* 0x0100000002027b82 */ /* 0x000ea20000000a00 */
        /* <DEDUP_REMOVED lines=9> */
[----:B012---:R-:W-:Y:S05]  /*cee0*/  CALL.ABS.NOINC R2 ;  /* 0x0000000002007343 */ /* 0x007fea0003c00000 */
.L_x_2541:
[----:B------:R-:W-:Y:S05]  /*cef0*/  BSYNC B6 ;  /* 0x0000000000067941 */ /* 0x000fea0003800000 */
.L_x_2540:
[----:B---3--:R-:W2:Y:S01]  /*cf00*/  LDL.LU R5, [R1+0x30] ;  /* 0x0000300001057983 */ /* 0x008ea20000300800 */
[----:B------:R-:W-:Y:S01]  /*cf10*/  ULDC.64 UR4, c[0x0][0x2d8] ;  /* 0x0000b60000047ab9 */ /* 0x000fe20000000a00 */
[----:B------:R-:W3:Y:S01]  /*cf20*/  LDC R7, c[0x0][0x448] ;  /* 0x00011200ff077b82 */ /* 0x000ee20000000800 */
[----:B------:R-:W-:Y:S01]  /*cf30*/  ULDC.64 UR6, c[0x0][0x280] ;  /* 0x0000a00000067ab9 */ /* 0x000fe20000000a00 */
[----:B------:R-:W2:Y:S04]  /*cf40*/  LDL.LU.64 R2, [R1+0x40] ;  /* 0x0000400001027983 */ /* 0x000ea80000300a00 */
[----:B------:R-:W4:Y:S04]  /*cf50*/  LDL.LU R0, [R1+0x38] ;  /* 0x0000380001007983 */ /* 0x000f280000300800 */
[----:B------:R-:W4:Y:S04]  /*cf60*/  LDL.LU R6, [R1+0x4c] ;  /* 0x00004c0001067983 */ /* 0x000f280000300800 */
[----:B------:R-:W4:Y:S01]  /*cf70*/  LDL.LU R4, [R1+0x28] ;  /* 0x0000280001047983 */ /* 0x000f220000300800 */
[----:B01----:R-:W0:Y:S03]  /*cf80*/  S2R R9, SR_TID.X ;  /* 0x0000000000097919 */ /* 0x003e260000002100 */
[----:B------:R1:W5:Y:S01]  /*cf90*/  LDL R10, [R1+0x34] ;  /* 0x00003400010a7983 */ /* 0x0003620000100800 */
[----:B---3--:R-:W-:Y:S01]  /*cfa0*/  ISETP.NE.AND P0, PT, R7, 0x1, PT ;  /* 0x000000010700780c */ /* 0x008fe20003f05270 */
[----:B0-----:R-:W-:-:S05]  /*cfb0*/  IMAD.SHL.U32 R8, R9, 0x8, RZ ;  /* 0x0000000809087824 */ /* 0x001fca00078e00ff */
[----:B------:R-:W-:-:S04]  /*cfc0*/  LOP3.LUT R8, R8, 0x38, RZ, 0xc0, !PT ;  /* 0x0000003808087812 */ /* 0x000fc800078ec0ff */
[----:B------:R-:W-:Y:S01]  /*cfd0*/  LOP3.LUT R8, R8, 0x40, RZ, 0xfc, !PT ;  /* 0x0000004008087812 */ /* 0x000fe200078efcff */
[----:B--2---:R-:W-:Y:S02]  /*cfe0*/  IMAD.MOV.U32 R3, RZ, RZ, R5 ;  /* 0x000000ffff037224 */ /* 0x004fe400078e0005 */
[----:B------:R-:W0:Y:S01]  /*cff0*/  S2R R5, SR_TID.X ;  /* 0x0000000000057919 */ /* 0x000e220000002100 */
[----:B----4-:R-:W-:Y:S02]  /*d000*/  IMAD R0, R0, UR4, RZ ;  /* 0x0000000400007c24 */ /* 0x010fe4000f8e02ff */
[----:B------:R-:W-:-:S04]  /*d010*/  IMAD.WIDE.U32 R2, R18, UR4, R2 ;  /* 0x0000000412027c25 */ /* 0x000fc8000f8e0002 */
[----:B------:R-:W-:Y:S01]  /*d020*/  IMAD R0, R18, UR5, R0 ;  /* 0x0000000512007c24 */ /* 0x000fe2000f8e0200 */
[----:B------:R-:W-:-:S03]  /*d030*/  ULDC.64 UR4, c[0x0][0x2e0] ;  /* 0x0000b80000047ab9 */ /* 0x000fc60000000a00 */
[----:B------:R-:W-:Y:S02]  /*d040*/  IMAD.IADD R3, R3, 0x1, R0 ;  /* 0x0000000103037824 */ /* 0x000fe400078e0200 */
[----:B------:R-:W-:Y:S02]  /*d050*/  IMAD R0, R6, UR4, RZ ;  /* 0x0000000406007c24 */ /* 0x000fe4000f8e02ff */
[C---:B------:R-:W-:Y:S01]  /*d060*/  IMAD.WIDE.U32 R2, R4.reuse, UR4, R2 ;  /* 0x0000000404027c25 */ /* 0x040fe2000f8e0002 */
[----:B------:R-:W2:Y:S03]  /*d070*/  @P0 LDC R6, c[0x0][0x450] ;  /* 0x00011400ff060b82 */ /* 0x000ea60000000800 */
[----:B------:R-:W-:Y:S01]  /*d080*/  IMAD R0, R4, UR5, R0 ;  /* 0x0000000504007c24 */ /* 0x000fe2000f8e0200 */
[----:B------:R-:W-:Y:S01]  /*d090*/  ULDC.64 UR4, c[0x0][0x2d0] ;  /* 0x0000b40000047ab9 */ /* 0x000fe20000000a00 */
[----:B------:R-:W3:Y:S02]  /*d0a0*/  S2R R4, SR_TID.X ;  /* 0x0000000000047919 */ /* 0x000ee40000002100 */
[----:B------:R-:W-:Y:S01]  /*d0b0*/  IMAD.IADD R3, R3, 0x1, R0 ;  /* 0x0000000103037824 */ /* 0x000fe200078e0200 */
[----:B0-----:R-:W-:-:S04]  /*d0c0*/  LOP3.LUT R5, R5, 0x7f, RZ, 0xc0, !PT ;  /* 0x0000007f05057812 */ /* 0x001fc800078ec0ff */
[----:B------:R-:W-:Y:S01]  /*d0d0*/  SHF.R.U32.HI R5, RZ, 0x3, R5 ;  /* 0x00000003ff057819 */ /* 0x000fe20000011605 */
[----:B---3--:R-:W-:-:S05]  /*d0e0*/  IMAD.SHL.U32 R4, R4, 0x10, RZ ;  /* 0x0000001004047824 */ /* 0x008fca00078e00ff */
[----:B------:R-:W-:Y:S02]  /*d0f0*/  LOP3.LUT R4, R5, 0x70, R4, 0xf8, !PT ;  /* 0x0000007005047812 */ /* 0x000fe400078ef804 */
[----:B------:R-:W0:Y:S03]  /*d100*/  @P0 LDC R5, c[0x0][0x44c] ;  /* 0x00011300ff050b82 */ /* 0x000e260000000800 */
[----:B------:R-:W-:-:S04]  /*d110*/  IMAD R0, R17, 0x80, R4 ;  /* 0x0000008011007824 */ /* 0x000fc800078e0204 */
[----:B------:R-:W-:Y:S02]  /*d120*/  IMAD.MOV.U32 R4, RZ, RZ, R0 ;  /* 0x000000ffff047224 */ /* 0x000fe400078e0000 */
[----:B0-----:R-:W-:-:S05]  /*d130*/  @P0 IMAD.HI.U32 R5, R0, R5, RZ ;  /* 0x0000000500050227 */ /* 0x001fca00078e00ff */
[----:B--2---:R-:W-:-:S05]  /*d140*/  @P0 SHF.R.U32.HI R4, RZ, R6, R5 ;  /* 0x00000006ff040219 */ /* 0x004fca0000011605 */
[----:B------:R-:W-:-:S04]  /*d150*/  IMAD.MOV R5, RZ, RZ, -R4 ;  /* 0x000000ffff057224 */ /* 0x000fc800078e0a04 */
[----:B------:R-:W-:Y:S01]  /*d160*/  IMAD R0, R7, R5, R0 ;  /* 0x0000000507007224 */ /* 0x000fe200078e0200 */
[----:B------:R-:W-:Y:S01]  /*d170*/  SHF.R.S32.HI R5, RZ, 0x1f, R4 ;  /* 0x0000001fff057819 */ /* 0x000fe20000011404 */
[----:B------:R-:W-:-:S04]  /*d180*/  IMAD.WIDE.U32 R2, R4, UR4, R2 ;  /* 0x0000000404027c25 */ /* 0x000fc8000f8e0002 */
[----:B------:R-:W-:-:S04]  /*d190*/  IMAD R5, R5, UR4, RZ ;  /* 0x0000000405057c24 */ /* 0x000fc8000f8e02ff */
[----:B------:R-:W-:Y:S01]  /*d1a0*/  IMAD R4, R4, UR5, R5 ;  /* 0x0000000504047c24 */ /* 0x000fe2000f8e0205 */
[----:B------:R-:W-:-:S03]  /*d1b0*/  ULDC.64 UR4, c[0x0][0x2c8] ;  /* 0x0000b20000047ab9 */ /* 0x000fc60000000a00 */
[----:B------:R-:W-:Y:S01]  /*d1c0*/  IMAD.IADD R3, R3, 0x1, R4 ;  /* 0x0000000103037824 */ /* 0x000fe200078e0204 */
[----:B------:R-:W-:-:S05]  /*d1d0*/  SHF.R.S32.HI R4, RZ, 0x1f, R0 ;  /* 0x0000001fff047819 */ /* 0x000fca0000011400 */
[----:B------:R-:W-:Y:S02]  /*d1e0*/  IMAD R6, R4, UR4, RZ ;  /* 0x0000000404067c24 */ /* 0x000fe4000f8e02ff */
[----:B------:R-:W-:Y:S01]  /*d1f0*/  IMAD.WIDE.U32 R4, R0, UR4, R2 ;  /* 0x0000000400047c25 */ /* 0x000fe2000f8e0002 */
[----:B------:R-:W-:Y:S02]  /*d200*/  ULDC UR4, c[0x0][0x2b8] ;  /* 0x0000ae0000047ab9 */ /* 0x000fe40000000800 */
[----:B------:R-:W-:Y:S02]  /*d210*/  ISETP.GE.AND P1, PT, R8, UR4, PT ;  /* 0x0000000408007c0c */ /* 0x000fe4000bf26270 */
[----:B------:R1:W5:Y:S01]  /*d220*/  LDL R8, [R1+0x24] ;  /* 0x0000240001087983 */ /* 0x0003620000100800 */
[----:B------:R-:W-:Y:S02]  /*d230*/  IMAD.SHL.U32 R9, R9, 0x8, RZ ;  /* 0x0000000809097824 */ /* 0x000fe400078e00ff */
[----:B------:R-:W-:-:S03]  /*d240*/  IMAD R0, R0, UR5, R6 ;  /* 0x0000000500007c24 */ /* 0x000fc6000f8e0206 */
[----:B------:R-:W-:Y:S01]  /*d250*/  LOP3.LUT R9, R9, 0x38, RZ, 0xc0, !PT ;  /* 0x0000003809097812 */ /* 0x000fe200078ec0ff */
[----:B------:R-:W-:Y:S01]  /*d260*/  IMAD.IADD R0, R5, 0x1, R0 ;  /* 0x0000000105007824 */ /* 0x000fe200078e0200 */
[C---:B------:R-:W-:Y:S02]  /*d270*/  LEA R3, P2, R4.reuse, UR6, 0x1 ;  /* 0x0000000604037c11 */ /* 0x040fe4000f8408ff */
[----:B------:R-:W-:Y:S01]  /*d280*/  ISETP.GE.AND P0, PT, R9, UR4, PT ;  /* 0x0000000409007c0c */ /* 0x000fe2000bf06270 */
[----:B------:R-:W-:Y:S01]  /*d290*/  UMOV UR4, 0xffffffff ;  /* 0xffffffff00047882 */ /* 0x000fe20000000000 */
[----:B------:R-:W-:Y:S02]  /*d2a0*/  LEA.HI.X R0, R4, UR7, R0, 0x1, P2 ;  /* 0x0000000704007c11 */ /* 0x000fe400090f0c00 */
[----:B-1----:R-:W-:Y:S09]  /*d2b0*/  BRA.DIV UR4, `(.L_x_2542) ;  /* 0x00000042043c7947 */ /* 0x002ff2000b800000 */
[----:B------:R-:W0:Y:S01]  /*d2c0*/  S2R R4, SR_TID.X ;  /* 0x0000000000047919 */ /* 0x000e220000002100 */
[----:B-----5:R-:W-:Y:S01]  /*d2d0*/  IMAD R2, R10, R7, RZ ;  /* 0x000000070a027224 */ /* 0x020fe200078e02ff */
[----:B------:R-:W1:Y:S04]  /*d2e0*/  SHFL.IDX PT, R5, R3, RZ, 0x181f ;  /* 0x00181fff03057589 */ /* 0x000e6800000e0000 */
[----:B------:R-:W-:Y:S04]  /*d2f0*/  SHFL.IDX PT, R6, R3, 0x1, 0x181f ;  /* 0x00381f0003067f89 */ /* 0x000fe800000e0000 */
        /* <DEDUP_REMOVED lines=9> */
[----:B0-----:R-:W-:-:S05]  /*d390*/  @!P4 IMAD.X R4, RZ, RZ, R4, P3 ;  /* 0x000000ffff04c224 */ /* 0x001fca00018e0604 */
[----:B------:R-:W-:-:S04]  /*d3a0*/  @!P4 LOP3.LUT R5, R5, R4, RZ, 0x3c, !PT ;  /* 0x000000040505c212 */ /* 0x000fc800078e3cff */
[----:B------:R-:W-:-:S04]  /*d3b0*/  @!P4 LOP3.LUT R4, R5, R4, RZ, 0x3c, !PT ;  /* 0x000000040504c212 */ /* 0x000fc800078e3cff */
[----:B------:R-:W-:-:S05]  /*d3c0*/  @!P4 LOP3.LUT R5, R5, R4, RZ, 0x3c, !PT ;  /* 0x000000040505c212 */ /* 0x000fca00078e3cff */
[----:B------:R-:W-:Y:S04]  /*d3d0*/  @!P4 LDGSTS.E.BYPASS.LTC128B.128 [R8+0x10400], desc[UR40][R4.64], !P0 ;  /* 0x104000000408cfae */ /* 0x000fe8000c101d68 */
[----:B------:R0:W-:Y:S02]  /*d3e0*/  @!P4 LDGSTS.E.BYPASS.LTC128B.128 [R8+0x14400], desc[UR40][R4.64+0x80], !P1 ;  /* 0x144000800408cfae */ /* 0x0001e4000c901d68 */
[----:B0-----:R-:W-:-:S05]  /*d3f0*/  @!P2 LEA R5, P3, R9, R6, 0x1 ;  /* 0x000000060905a211 */ /* 0x001fca00078608ff */
[----:B------:R-:W-:-:S05]  /*d400*/  @!P2 IMAD.X R4, RZ, RZ, R7, P3 ;  /* 0x000000ffff04a224 */ /* 0x000fca00018e0607 */
[----:B------:R-:W-:-:S04]  /*d410*/  @!P2 LOP3.LUT R5, R5, R4, RZ, 0x3c, !PT ;  /* 0x000000040505a212 */ /* 0x000fc800078e3cff */
[----:B------:R-:W-:-:S04]  /*d420*/  @!P2 LOP3.LUT R4, R5, R4, RZ, 0x3c, !PT ;  /* 0x000000040504a212 */ /* 0x000fc800078e3cff */
[----:B------:R-:W-:-:S05]  /*d430*/  @!P2 LOP3.LUT R5, R5, R4, RZ, 0x3c, !PT ;  /* 0x000000040505a212 */ /* 0x000fca00078e3cff */
[----:B------:R-:W-:Y:S04]  /*d440*/  @!P2 LDGSTS.E.BYPASS.LTC128B.128 [R8+0x10c00], desc[UR40][R4.64], !P0 ;  /* 0x10c000000408afae */ /* 0x000fe8000c101d68 */
[----:B------:R0:W-:Y:S02]  /*d450*/  @!P2 LDGSTS.E.BYPASS.LTC128B.128 [R8+0x14c00], desc[UR40][R4.64+0x80], !P1 ;  /* 0x14c000800408afae */ /* 0x0001e4000c901d68 */
[----:B0-----:R-:W-:Y:S02]  /*d460*/  VIADD R4, R17, 0x20 ;  /* 0x0000002011047836 */ /* 0x001fe40000000000 */
[----:B------:R-:W0:Y:S03]  /*d470*/  SHFL.IDX PT, R5, R3, 0x2, 0x181f ;  /* 0x00581f0003057f89 */ /* 0x000e2600000e0000 */
[----:B------:R-:W-:-:S02]  /*d480*/  ISETP.GE.AND P2, PT, R4, R2, PT ;  /* 0x000000020400720c */ /* 0x000fc40003f46270 */
[----:B------:R-:W1:Y:S11]  /*d490*/  SHFL.IDX PT, R4, R0, 0x2, 0x181f ;  /* 0x00581f0000047f89 */ /* 0x000e7600000e0000 */
[----:B0-----:R-:W-:-:S05]  /*d4a0*/  @!P2 LEA R5, P3, R9, R5, 0x1 ;  /* 0x000000050905a211 */ /* 0x001fca00078608ff */
[----:B-1----:R-:W-:-:S05]  /*d4b0*/  @!P2 IMAD.X R4, RZ, RZ, R4, P3 ;  /* 0x000000ffff04a224 */ /* 0x002fca00018e0604 */
        /* <DEDUP_REMOVED lines=40> */
[----:B------:R-:W-:Y:S01]  /*d740*/  ISETP.GE.AND P2, PT, R4, R2, PT ;  /* 0x000000020400720c */ /* 0x000fe20003f46270 */
[----:B------:R-:W-:Y:S04]  /*d750*/  SHFL.IDX PT, R3, R3, 0x7, 0x181f ;  /* 0x00f81f0003037f89 */ /* 0x000fe800000e0000 */
[----:B------:R-:W1:Y:S04]  /*d760*/  SHFL.IDX PT, R4, R0, 0x6, 0x181f ;  /* 0x00d81f0000047f89 */ /* 0x000e6800000e0000 */
[----:B------:R-:W2:Y:S04]  /*d770*/  SHFL.IDX PT, R0, R0, 0x7, 0x181f ;  /* 0x00f81f0000007f89 */ /* 0x000ea800000e0000 */
[----:B0-----:R-:W-:-:S05]  /*d780*/  @!P2 LEA R5, P3, R9, R5, 0x1 ;  /* 0x000000050905a211 */ /* 0x001fca00078608ff */
[----:B-1----:R-:W-:-:S05]  /*d790*/  @!P2 IMAD.X R4, RZ, RZ, R4, P3 ;  /* 0x000000ffff04a224 */ /* 0x002fca00018e0604 */
[----:B------:R-:W-:-:S04]  /*d7a0*/  @!P2 LOP3.LUT R5, R5, R4, RZ, 0x3c, !PT ;  /* 0x000000040505a212 */ /* 0x000fc800078e3cff */
[----:B------:R-:W-:-:S04]  /*d7b0*/  @!P2 LOP3.LUT R4, R5, R4, RZ, 0x3c, !PT ;  /* 0x000000040504a212 */ /* 0x000fc800078e3cff */
[----:B------:R-:W-:-:S05]  /*d7c0*/  @!P2 LOP3.LUT R5, R5, R4, RZ, 0x3c, !PT ;  /* 0x000000040505a212 */ /* 0x000fca00078e3cff */
[----:B------:R1:W-:Y:S04]  /*d7d0*/  @!P2 LDGSTS.E.BYPASS.LTC128B.128 [R8+0x13400], desc[UR40][R4.64], !P0 ;  /* 0x134000000408afae */ /* 0x0003e8000c101d68 */
[----:B--2---:R1:W-:Y:S02]  /*d7e0*/  @!P2 LDGSTS.E.BYPASS.LTC128B.128 [R8+0x17400], desc[UR40][R4.64+0x80], !P1 ;  /* 0x174000800408afae */ /* 0x0043e4000c901d68 */
.L_x_2658:
        /* <DEDUP_REMOVED lines=11> */
.L_x_2544:
[----:B------:R-:W-:Y:S05]  /*d8a0*/  BSYNC B0 ;  /* 0x0000000000007941 */ /* 0x000fea0003800000 */
.L_x_2543:
[----:B012---:R-:W2:Y:S01]  /*d8b0*/  LDL R8, [R1+0x4] ;  /* 0x0000040001087983 */ /* 0x007ea20000100800 */
[----:B------:R-:W-:Y:S01]  /*d8c0*/  PLOP3.LUT P0, PT, PT, PT, PT, 0x80, 0x0 ;  /* 0x000000000000781c */ /* 0x000fe20003f0f070 */
[----:B------:R-:W-:Y:S01]  /*d8d0*/  NOP ;  /* 0x0000000000007918 */ /* 0x000fe20000000000 */
[----:B--2---:R-:W-:-:S11]  /*d8e0*/  VIADD R6, R8, 0x28800 ;  /* 0x0002880008067836 */ /* 0x004fd60000000000 */
.L_x_2545:
        /* <DEDUP_REMOVED lines=19> */
.L_x_2659:
[----:B------:R-:W-:Y:S05]  /*da20*/  BSYNC B0 ;  /* 0x0000000000007941 */ /* 0x000fea0003800000 */
.L_x_2546:
[----:B0-----:R-:W2:Y:S01]  /*da30*/  LDL R2, [R1+0x2c] ;  /* 0x00002c0001027983 */ /* 0x001ea20000100800 */
[----:B------:R-:W-:Y:S01]  /*da40*/  BSSY B0, `(.L_x_2548) ;  /* 0x00001f2000007945 */ /* 0x000fe20003800000 */
[----:B--2---:R-:W-:-:S13]  /*da50*/  ISETP.GE.AND P0, PT, R2, 0x2, PT ;  /* 0x000000020200780c */ /* 0x004fda0003f06270 */
[----:B------:R-:W-:Y:S05]  /*da60*/  @!P0 BRA `(.L_x_2549) ;  /* 0x0000001c00bc8947 */ /* 0x000fea0003800000 */
[C---:B------:R-:W-:Y:S01]  /*da70*/  LOP3.LUT R0, R2.reuse, 0x1, RZ, 0xc0, !PT ;  /* 0x0000000102007812 */ /* 0x040fe200078ec0ff */
[----:B------:R-:W-:Y:S01]  /*da80*/  VIADD R4, R2, 0xfffffffe ;  /* 0xfffffffe02047836 */ /* 0x000fe20000000000 */
[----:B------:R-:W-:Y:S02]  /*da90*/  BSSY B2, `(.L_x_2550) ;  /* 0x00000aa000027945 */ /* 0x000fe40003800000 */
[----:B------:R-:W-:Y:S01]  /*daa0*/  ISETP.NE.U32.AND P0, PT, R0, 0x1, PT ;  /* 0x000000010000780c */ /* 0x000fe20003f05070 */
[----:B------:R-:W-:-:S12]  /*dab0*/  IMAD.MOV.U32 R0, RZ, RZ, R4 ;  /* 0x000000ffff007224 */ /* 0x000fd800078e0004 */
[----:B------:R-:W-:Y:S05]  /*dac0*/  @!P0 BRA `(.L_x_2551) ;  /* 0x0000000800988947 */ /* 0x000fea0003800000 */
[----:B------:R-:W2:Y:S04]  /*dad0*/  LDL R5, [R1+0x20] ;  /* 0x0000200001057983 */ /* 0x000ea80000100800 */
[----:B------:R-:W3:Y:S04]  /*dae0*/  LDL R3, [R1+0x8] ;  /* 0x0000080001037983 */ /* 0x000ee80000100800 */
[----:B------:R-:W4:Y:S01]  /*daf0*/  LDL R2, [R1+0x14] ;  /* 0x0000140001027983 */ /* 0x000f220000100800 */
[----:B------:R-:W-:Y:S01]  /*db00*/  BSSY B1, `(.L_x_2552) ;  /* 0x000009e000017945 */ /* 0x000fe20003800000 */
[----:B--2---:R-:W-:Y:S01]  /*db10*/  ISETP.NE.AND P1, PT, R5, RZ, PT ;  /* 0x000000ff0500720c */ /* 0x004fe20003f25270 */
        /* <DEDUP_REMOVED lines=9> */
[----:B------:R-:W-:Y:S01]  /*dbb0*/  ISETP.NE.AND.EX P0, PT, RZ, UR5, PT, P0 ;  /* 0x00000005ff007c0c */ /* 0x000fe2000bf05300 */
[----:B------:R-:W-:-:S12]  /*dbc0*/  IMAD.MOV.U32 R7, RZ, RZ, R4 ;  /* 0x000000ffff077224 */ /* 0x000fd800078e0004 */
[----:B0-----:R-:W-:Y:S05]  /*dbd0*/  @!P0 BRA `(.L_x_2554) ;  /* 0x0000000000508947 */ /* 0x001fea0003800000 */
[----:B------:R-:W2:Y:S01]  /*dbe0*/  LDL R10, [R1+0x1c] ;  /* 0x00001c00010a7983 */ /* 0x000ea20000100800 */
[----:B------:R-:W0:Y:S03]  /*dbf0*/  LDC R5, c[0x0][0x43c] ;  /* 0x00010f00ff057b82 */ /* 0x000e260000000800 */
[----:B------:R-:W3:Y:S01]  /*dc00*/  LDL R9, [R1+0x10] ;  /* 0x0000100001097983 */ /* 0x000ee20000100800 */
[----:B------:R-:W-:Y:S01]  /*dc10*/  IMAD.MOV.U32 R0, RZ, RZ, R4 ;  /* 0x000000ffff007224 */ /* 0x000fe200078e0004 */
[----:B------:R-:W-:Y:S01]  /*dc20*/  ULDC.64 UR6, c[0x0][0x428] ;  /* 0x00010a0000067ab9 */ /* 0x000fe20000000a00 */
[----:B0-----:R-:W-:-:S13]  /*dc30*/  ISETP.NE.AND P0, PT, R5, 0x1, PT ;  /* 0x000000010500780c */ /* 0x001fda0003f05270 */
[----:B-----5:R-:W0:Y:S02]  /*dc40*/  @P0 LDC.64 R2, c[0x0][0x440] ;  /* 0x00011000ff020b82 */ /* 0x020e240000000a00 */
[----:B0-----:R-:W-:-:S05]  /*dc50*/  @P0 IMAD.HI.U32 R2, R4, R2, RZ ;  /* 0x0000000204020227 */ /* 0x001fca00078e00ff */
[----:B------:R-:W-:-:S04]  /*dc60*/  @P0 SHF.R.U32.HI R0, RZ, R3, R2 ;  /* 0x00000003ff000219 */ /* 0x000fc80000011602 */
[--C-:B------:R-:W-:Y:S01]  /*dc70*/  SHF.R.S32.HI R3, RZ, 0x1f, R0.reuse ;  /* 0x0000001fff037819 */ /* 0x100fe20000011400 */
[----:B------:R-:W-:-:S04]  /*dc80*/  IMAD.MOV R7, RZ, RZ, -R0 ;  /* 0x000000ffff077224 */ /* 0x000fc800078e0a00 */
[----:B------:R-:W-:Y:S02]  /*dc90*/  IMAD R7, R5, R7, R4 ;  /* 0x0000000705077224 */ /* 0x000fe400078e0204 */
[----:B--2---:R-:W-:-:S04]  /*dca0*/  IMAD R2, R10, UR6, RZ ;  /* 0x000000060a027c24 */ /* 0x004fc8000f8e02ff */
[----:B---3--:R-:W-:Y:S02]  /*dcb0*/  IMAD R5, R9, UR7, R2 ;  /* 0x0000000709057c24 */ /* 0x008fe4000f8e0202 */
[----:B------:R-:W-:-:S04]  /*dcc0*/  IMAD.MOV.U32 R2, RZ, RZ, R0 ;  /* 0x000000ffff027224 */ /* 0x000fc800078e0000 */
[----:B------:R-:W-:-:S04]  /*dcd0*/  IMAD.WIDE.U32 R2, R9, UR6, R2 ;  /* 0x0000000609027c25 */ /* 0x000fc8000f8e0002 */
[----:B------:R-:W-:Y:S01]  /*dce0*/  IMAD.IADD R0, R5, 0x1, R3 ;  /* 0x0000000105007824 */ /* 0x000fe200078e0203 */
[----:B------:R-:W-:-:S04]  /*dcf0*/  LEA R10, P0, R2, UR4, 0x2 ;  /* 0x00000004020a7c11 */ /* 0x000fc8000f8010ff */
[----:B------:R-:W-:-:S05]  /*dd00*/  LEA.HI.X R11, R2, UR5, R0, 0x2, P0 ;  /* 0x00000005020b7c11 */ /* 0x000fca00080f1400 */
[----:B------:R0:W5:Y:S04]  /*dd10*/  LDG.E R3, desc[UR40][R10.64] ;  /* 0x000000280a037981 */ /* 0x000168000c1e1900 */
.L_x_2554:
[----:B------:R-:W2:Y:S01]  /*dd20*/  LDL R0, [R1+0x4] ;  /* 0x0000040001007983 */ /* 0x000ea20000100800 */
[----:B------:R-:W-:Y:S01]  /*dd30*/  BSSY B3, `(.L_x_2555) ;  /* 0x0000005000037945 */ /* 0x000fe20003800000 */
[----:B--2---:R-:W-:Y:S01]  /*dd40*/  IMAD R2, R8, 0x8, R0 ;  /* 0x0000000808027824 */ /* 0x004fe200078e0200 */
[----:B------:R-:W-:-:S04]  /*dd50*/  SHF.L.U32 R0, R12, 0x1f, RZ ;  /* 0x0000001f0c007819 */ /* 0x000fc800000006ff */
[----:B------:R-:W1:Y:S02]  /*dd60*/  SYNCS.PHASECHK.TRANS64.TRYWAIT P0, [R2+URZ+0x28840], R0 ;  /* 0x02884000020075a7 */ /* 0x000e64000800017f */
[----:B-1----:R-:W-:Y:S05]  /*dd70*/  @!P0 BRA `(.L_x_2556) ;  /* 0x0000004000708947 */ /* 0x002fea0003800000 */
.L_x_2660:
[----:B------:R-:W-:Y:S05]  /*dd80*/  BSYNC B3 ;  /* 0x0000000000037941 */ /* 0x000fea0003800000 */
.L_x_2555:
[----:B------:R-:W2:Y:S01]  /*dd90*/  S2R R5, SR_TID.X ;  /* 0x0000000000057919 */ /* 0x000ea20000002100 */
        /* <DEDUP_REMOVED lines=11> */
.L_x_2558:
[----:B------:R-:W-:Y:S05]  /*de50*/  BSYNC B3 ;  /* 0x0000000000037941 */ /* 0x000fea0003800000 */
.L_x_2557:
        /* <DEDUP_REMOVED lines=13> */
.L_x_2559:
        /* <DEDUP_REMOVED lines=16> */
.L_x_2560:
        /* <DEDUP_REMOVED lines=10> */
[----:B0-----:R-:W2:Y:S04]  /*e0d0*/  LDL.LU R10, [R1+0x14] ;  /* 0x00001400010a7983 */ /* 0x001ea80000300800 */
[----:B------:R-:W3:Y:S01]  /*e0e0*/  LDL R9, [R1+0x8] ;  /* 0x0000080001097983 */ /* 0x000ee20000100800 */
[----:B------:R-:W-:Y:S01]  /*e0f0*/  BSSY B3, `(.L_x_2561) ;  /* 0x0000005000037945 */ /* 0x000fe20003800000 */
[----:B--2---:R-:W-:Y:S01]  /*e100*/  SHF.L.U32 R0, R10, 0x1f, RZ ;  /* 0x0000001f0a007819 */ /* 0x004fe200000006ff */
[----:B---3--:R-:W-:-:S04]  /*e110*/  IMAD R2, R9, 0x8, R6 ;  /* 0x0000000809027824 */ /* 0x008fc800078e0206 */
[----:B------:R-:W0:Y:S02]  /*e120*/  SYNCS.PHASECHK.TRANS64.TRYWAIT P0, [R2+URZ+0x60], R0 ;  /* 0x00006000020075a7 */ /* 0x000e24000800017f */
[----:B0-----:R-:W-:Y:S05]  /*e130*/  @!P0 BRA `(.L_x_2562) ;  /* 0x0000003c00948947 */ /* 0x001fea0003800000 */
.L_x_2661:
[----:B------:R-:W-:Y:S05]  /*e140*/  BSYNC B3 ;  /* 0x0000000000037941 */ /* 0x000fea0003800000 */
.L_x_2561:
        /* <DEDUP_REMOVED lines=14> */
.L_x_2564:
[----:B------:R-:W-:Y:S05]  /*e230*/  BSYNC B3 ;  /* 0x0000000000037941 */ /* 0x000fea0003800000 */
.L_x_2563:
        /* <DEDUP_REMOVED lines=13> */
.L_x_2565:
        /* <DEDUP_REMOVED lines=16> */
.L_x_2566:
        /* <DEDUP_REMOVED lines=13> */
.L_x_2553:
[----:B------:R-:W-:Y:S05]  /*e4e0*/  BSYNC B1 ;  /* 0x0000000000017941 */ /* 0x000fea0003800000 */
.L_x_2552:
[----:B------:R-:W2:Y:S04]  /*e4f0*/  LDL.LU R0, [R1+0x2c] ;  /* 0x00002c0001007983 */ /* 0x000ea80000300800 */
[----:B------:R3:W-:Y:S04]  /*e500*/  STL [R1+0x8], R8 ;  /* 0x0000080801007387 */ /* 0x0007e80000100800 */
[----:B------:R3:W-:Y:S02]  /*e510*/  STL [R1+0x14], R12 ;  /* 0x0000140c01007387 */ /* 0x0007e40000100800 */
[----:B--23--:R-:W-:-:S07]  /*e520*/  VIADD R0, R0, 0xfffffffd ;  /* 0xfffffffd00007836 */ /* 0x00cfce0000000000 */
.L_x_2551:
[----:B------:R-:W-:Y:S05]  /*e530*/  BSYNC B2 ;  /* 0x0000000000027941 */ /* 0x000fea0003800000 */
.L_x_2550:
[----:B------:R-:W-:-:S13]  /*e540*/  ISETP.NE.AND P0, PT, R4, RZ, PT ;  /* 0x000000ff0400720c */ /* 0x000fda0003f05270 */
[----:B------:R-:W-:Y:S05]  /*e550*/  @!P0 BRA `(.L_x_2549) ;  /* 0x0000001400008947 */ /* 0x000fea0003800000 */
[----:B------:R2:W5:Y:S02]  /*e560*/  LDL R8, [R1] ;  /* 0x0000000001087983 */ /* 0x0005640000100800 */
.L_x_2597:
[----:B---3--:R-:W3:Y:S04]  /*e570*/  LDL R4, [R1+0x20] ;  /* 0x0000200001047983 */ /* 0x008ee80000100800 */
[----:B0-----:R-:W4:Y:S04]  /*e580*/  LDL R3, [R1+0x8] ;  /* 0x0000080001037983 */ /* 0x001f280000100800 */
[----:B--2---:R-:W2:Y:S01]  /*e590*/  LDL R2, [R1+0x14] ;  /* 0x0000140001027983 */ /* 0x004ea20000100800 */
[----:B------:R-:W-:Y:S05]  /*e5a0*/  YIELD ;  /* 0x0000000000007946 */ /* 0x000fea0003800000 */
[----:B------:R-:W-:Y:S01]  /*e5b0*/  BSSY B1, `(.L_x_2567) ;  /* 0x000009a000017945 */ /* 0x000fe20003800000 */
[----:B---3--:R-:W-:Y:S01]  /*e5c0*/  ISETP.NE.AND P1, PT, R4, RZ, PT ;  /* 0x000000ff0400720c */ /* 0x008fe20003f25270 */
[----:B----4-:R-:W-:-:S05]  /*e5d0*/  VIADD R4, R3, 0x1 ;  /* 0x0000000103047836 */ /* 0x010fca0000000000 */
[----:B------:R-:W-:-:S04]  /*e5e0*/  ISETP.NE.AND P0, PT, R4, 0x2, PT ;  /* 0x000000020400780c */ /* 0x000fc80003f05270 */
[----:B------:R-:W-:Y:S02]  /*e5f0*/  SEL R5, RZ, 0x1, P0 ;  /* 0x00000001ff057807 */ /* 0x000fe40000000000 */
[----:B------:R-:W-:Y:S02]  /*e600*/  SEL R4, R4, RZ, P0 ;  /* 0x000000ff04047207 */ /* 0x000fe40000000000 */
[----:B--2---:R-:W-:Y:S01]  /*e610*/  LOP3.LUT R5, R2, R5, RZ, 0x3c, !PT ;  /* 0x0000000502057212 */ /* 0x004fe200078e3cff */
[----:B------:R-:W-:Y:S06]  /*e620*/  @!P1 BRA `(.L_x_2568) ;  /* 0x0000000800489947 */ /* 0x000fec0003800000 */
[----:B------:R-:W-:Y:S01]  /*e630*/  ULDC.64 UR4, c[0x0][0x418] ;  /* 0x0001060000047ab9 */ /* 0x000fe20000000a00 */
[----:B------:R-:W-:Y:S01]  /*e640*/  IMAD.MOV.U32 R7, RZ, RZ, R0 ;  /* 0x000000ffff077224 */ /* 0x000fe200078e0000 */
[----:B------:R-:W-:-:S04]  /*e650*/  ISETP.NE.U32.AND P0, PT, RZ, UR4, PT ;  /* 0x00000004ff007c0c */ /* 0x000fc8000bf05070 */
[----:B------:R-:W-:-:S13]  /*e660*/  ISETP.NE.AND.EX P0, PT, RZ, UR5, PT, P0 ;  /* 0x00000005ff007c0c */ /* 0x000fda000bf05300 */
[----:B------:R-:W-:Y:S05]  /*e670*/  @!P0 BRA `(.L_x_2569) ;  /* 0x00000000004c8947 */ /* 0x000fea0003800000 */
[----:B------:R-:W2:Y:S01]  /*e680*/  LDL R10, [R1+0x1c] ;  /* 0x00001c00010a7983 */ /* 0x000ea20000100800 */
[----:B-----5:R-:W0:Y:S01]  /*e690*/  LDC R8, c[0x0][0x43c] ;  /* 0x00010f00ff087b82 */ /* 0x020e220000000800 */
        /* <DEDUP_REMOVED lines=17> */
.L_x_2569:
[----:B------:R-:W2:Y:S01]  /*e7b0*/  LDL R2, [R1+0x4] ;  /* 0x0000040001027983 */ /* 0x000ea20000100800 */
[----:B------:R-:W-:Y:S01]  /*e7c0*/  BSSY B2, `(.L_x_2570) ;  /* 0x0000005000027945 */ /* 0x000fe20003800000 */
[----:B--2---:R-:W-:Y:S01]  /*e7d0*/  IMAD R3, R4, 0x8, R2 ;  /* 0x0000000804037824 */ /* 0x004fe200078e0202 */
[----:B------:R-:W-:-:S04]  /*e7e0*/  SHF.L.U32 R2, R5, 0x1f, RZ ;  /* 0x0000001f05027819 */ /* 0x000fc800000006ff */
[----:B------:R-:W2:Y:S02]  /*e7f0*/  SYNCS.PHASECHK.TRANS64.TRYWAIT P0, [R3+URZ+0x28840], R2 ;  /* 0x02884002030075a7 */ /* 0x000ea4000800017f */
[----:B--2---:R-:W-:Y:S05]  /*e800*/  @!P0 BRA `(.L_x_2571) ;  /* 0x0000003400f48947 */ /* 0x004fea0003800000 */
.L_x_2662:
[----:B------:R-:W-:Y:S05]  /*e810*/  BSYNC B2 ;  /* 0x0000000000027941 */ /* 0x000fea0003800000 */
.L_x_2570:
        /* <DEDUP_REMOVED lines=12> */
.L_x_2573:
[----:B------:R-:W-:Y:S05]  /*e8e0*/  BSYNC B2 ;  /* 0x0000000000027941 */ /* 0x000fea0003800000 */
.L_x_2572:
[----:B--2---:R-:W2:Y:S04]  /*e8f0*/  LDL R2, [R1+0x4] ;  /* 0x0000040001027983 */ /* 0x004ea80000100800 */
        /* <DEDUP_REMOVED lines=12> */
.L_x_2574:
        /* <DEDUP_REMOVED lines=16> */
.L_x_2575:
        /* <DEDUP_REMOVED lines=17> */
.L_x_2663:
[----:B------:R-:W-:Y:S05]  /*ebd0*/  BSYNC B2 ;  /* 0x0000000000027941 */ /* 0x000fea0003800000 */
.L_x_2576:
        /* <DEDUP_REMOVED lines=11> */
.L_x_2579:
[----:B------:R-:W-:Y:S05]  /*ec90*/  BSYNC B2 ;  /* 0x0000000000027941 */ /* 0x000fea0003800000 */
.L_x_2578:
[----:B------:R-:W2:Y:S04]  /*eca0*/  LDL R15, [R1+0x4] ;  /* 0x00000400010f7983 */ /* 0x000ea80000100800 */
        /* <DEDUP_REMOVED lines=13> */
.L_x_2580:
        /* <DEDUP_REMOVED lines=16> */
.L_x_2581:
        /* <DEDUP_REMOVED lines=11> */
[----:B------:R0:W-:Y:S04]  /*ef30*/  STL [R1+0xc], R7 ;  /* 0x00000c0701007387 */ /* 0x0001e80000100800 */
[----:B------:R0:W-:Y:S02]  /*ef40*/  STL [R1], R8 ;  /* 0x0000000801007387 */ /* 0x0001e40000100800 */
.L_x_2568:
[----:B------:R-:W-:Y:S05]  /*ef50*/  BSYNC B1 ;  /* 0x0000000000017941 */ /* 0x000fea0003800000 */
.L_x_2567:
        /* <DEDUP_REMOVED lines=8> */
[----:B------:R2:W-:Y:S04]  /*efe0*/  STL [R1+0x14], R10 ;  /* 0x0000140a01007387 */ /* 0x0005e80000100800 */
[----:B------:R2:W-:Y:S01]  /*eff0*/  STL [R1+0x8], R11 ;  /* 0x0000080b01007387 */ /* 0x0005e20000100800 */
[----:B------:R-:W-:Y:S05]  /*f000*/  @!P1 BRA `(.L_x_2583) ;  /* 0x0000000800449947 */ /* 0x000fea0003800000 */
[----:B------:R-:W-:Y:S01]  /*f010*/  ULDC.64 UR4, c[0x0][0x418] ;  /* 0x0001060000047ab9 */ /* 0x000fe20000000a00 */
[----:B0-----:R-:W-:Y:S01]  /*f020*/  VIADD R7, R0, 0xffffffff ;  /* 0xffffffff00077836 */ /* 0x001fe20000000000 */
[----:B------:R-:W-:-:S04]  /*f030*/  ISETP.NE.U32.AND P0, PT, RZ, UR4, PT ;  /* 0x00000004ff007c0c */ /* 0x000fc8000bf05070 */
[----:B------:R-:W-:-:S13]  /*f040*/  ISETP.NE.AND.EX P0, PT, RZ, UR5, PT, P0 ;  /* 0x00000005ff007c0c */ /* 0x000fda000bf05300 */
[----:B------:R-:W-:Y:S05]  /*f050*/  @!P0 BRA `(.L_x_2584) ;  /* 0x00000000004c8947 */ /* 0x000fea0003800000 */
[----:B------:R-:W3:Y:S01]  /*f060*/  LDL R13, [R1+0x1c] ;  /* 0x00001c00010d7983 */ /* 0x000ee20000100800 */
[----:B------:R-:W0:Y:S01]  /*f070*/  LDC R9, c[0x0][0x43c] ;  /* 0x00010f00ff097b82 */ /* 0x000e220000000800 */
[----:B------:R-:W-:Y:S02]  /*f080*/  ULDC.64 UR6, c[0x0][0x428] ;  /* 0x00010a0000067ab9 */ /* 0x000fe40000000a00 */
[----:B------:R-:W4:Y:S01]  /*f090*/  LDL R12, [R1+0x10] ;  /* 0x00001000010c7983 */ /* 0x000f220000100800 */
        /* <DEDUP_REMOVED lines=15> */
.L_x_2584:
[----:B------:R-:W3:Y:S01]  /*f190*/  LDL R2, [R1+0x4] ;  /* 0x0000040001027983 */ /* 0x000ee20000100800 */
[----:B------:R-:W-:Y:S01]  /*f1a0*/  SHF.L.U32 R3, R10, 0x1f, RZ ;  /* 0x0000001f0a037819 */ /* 0x000fe200000006ff */
[----:B------:R-:W-:Y:S01]  /*f1b0*/  BSSY B2, `(.L_x_2585) ;  /* 0x0000004000027945 */ /* 0x000fe20003800000 */
[----:B---3--:R-:W-:-:S04]  /*f1c0*/  IMAD R2, R11, 0x8, R2 ;  /* 0x000000080b027824 */ /* 0x008fc800078e0202 */
[----:B------:R-:W3:Y:S02]  /*f1d0*/  SYNCS.PHASECHK.TRANS64.TRYWAIT P0, [R2+URZ+0x28840], R3 ;  /* 0x02884003020075a7 */ /* 0x000ee4000800017f */
[----:B---3--:R-:W-:Y:S05]  /*f1e0*/  @!P0 BRA `(.L_x_2586) ;  /* 0x0000002c00a48947 */ /* 0x008fea0003800000 */
.L_x_2664:
[----:B------:R-:W-:Y:S05]  /*f1f0*/  BSYNC B2 ;  /* 0x0000000000027941 */ /* 0x000fea0003800000 */
.L_x_2585:
[----:B0-----:R-:W0:Y:S01]  /*f200*/  S2R R9, SR_TID.X ;  /* 0x0000000000097919 */ /* 0x001e220000002100 */
        /* <DEDUP_REMOVED lines=9> */
[----:B----4-:R-:W-:Y:S05]  /*f2a0*/  @!P0 BRA `(.L_x_2588) ;  /* 0x0000000000048947 */ /* 0x010fea0003800000 */
[----:B------:R-:W-:Y:S01]  /*f2b0*/  BPT.TRAP 0x1 ;  /* 0x000000040000795c */ /* 0x000fe20000300000 */
.L_x_2588:
[----:B------:R-:W-:Y:S05]  /*f2c0*/  BSYNC B2 ;  /* 0x0000000000027941 */ /* 0x000fea0003800000 */
.L_x_2587:
[----:B---3--:R-:W3:Y:S04]  /*f2d0*/  LDL R2, [R1+0x8] ;  /* 0x0000080001027983 */ /* 0x008ee80000100800 */
[----:B--2---:R-:W2:Y:S04]  /*f2e0*/  LDL R10, [R1+0x4] ;  /* 0x00000400010a7983 */ /* 0x004ea80000100800 */
        /* <DEDUP_REMOVED lines=13> */
.L_x_2589:
        /* <DEDUP_REMOVED lines=16> */
.L_x_2590:
        /* <DEDUP_REMOVED lines=15> */
.L_x_2665:
[----:B------:R-:W-:Y:S05]  /*f5b0*/  BSYNC B2 ;  /* 0x0000000000027941 */ /* 0x000fea0003800000 */
.L_x_2591:
        /* <DEDUP_REMOVED lines=11> */
.L_x_2594:
[----:B------:R-:W-:Y:S05]  /*f670*/  BSYNC B2 ;  /* 0x0000000000027941 */ /* 0x000fea0003800000 */
.L_x_2593:
[----:B------:R-:W2:Y:S04]  /*f680*/  LDL R9, [R1+0x4] ;  /* 0x0000040001097983 */ /* 0x000ea80000100800 */
        /* <DEDUP_REMOVED lines=12> */
.L_x_2595:
        /* <DEDUP_REMOVED lines=16> */
.L_x_2596:
        /* <DEDUP_REMOVED lines=13> */
.L_x_2583:
[----:B------:R-:W-:Y:S05]  /*f920*/  BSYNC B1 ;  /* 0x0000000000017941 */ /* 0x000fea0003800000 */
.L_x_2582:
[C---:B------:R-:W-:Y:S01]  /*f930*/  ISETP.GT.AND P0, PT, R0.reuse, 0x1, PT ;  /* 0x000000010000780c */ /* 0x040fe20003f04270 */
[----:B------:R-:W-:-:S12]  /*f940*/  VIADD R0, R0, 0xfffffffe ;  /* 0xfffffffe00007836 */ /* 0x000fd80000000000 */
[----:B------:R-:W-:Y:S05]  /*f950*/  @P0 BRA `(.L_x_2597) ;  /* 0xffffffec00040947 */ /* 0x000fea000383ffff */
.L_x_2549:
[----:B------:R-:W-:Y:S05]  /*f960*/  BSYNC B0 ;  /* 0x0000000000007941 */ /* 0x000fea0003800000 */
.L_x_2548:
[----:B------:R-:W0:Y:S01]  /*f970*/  S2R R2, SR_TID.X ;  /* 0x0000000000027919 */ /* 0x000e220000002100 */
[----:B------:R-:W-:Y:S01]  /*f980*/  BSSY B0, `(.L_x_2598) ;  /* 0x0000010000007945 */ /* 0x000fe20003800000 */
[----:B0-----:R-:W-:-:S04]  /*f990*/  LOP3.LUT R3, R2, 0x7f, RZ, 0xc0, !PT ;  /* 0x0000007f02037812 */ /* 0x001fc800078ec0ff */
[----:B------:R-:W-:-:S13]  /*f9a0*/  ISETP.NE.AND P0, PT, R3, RZ, PT ;  /* 0x000000ff0300720c */ /* 0x000fda0003f05270 */
[----:B------:R-:W-:Y:S05]  /*f9b0*/  @P0 BRA `(.L_x_2599) ;  /* 0x0000000000300947 */ /* 0x000fea0003800000 */
[----:B------:R-:W0:Y:S01]  /*f9c0*/  S2R R2, SR_LANEID ;  /* 0x0000000000027919 */ /* 0x000e220000000000 */
[----:B------:R-:W-:Y:S01]  /*f9d0*/  VOTEU.ANY UR4, UPT, PT ;  /* 0x0000000000047886 */ /* 0x000fe200038e0100 */
[----:B------:R-:W4:Y:S01]  /*f9e0*/  LDC.64 R4, c[0x0][0xc60] ;  /* 0x00031800ff047b82 */ /* 0x000f220000000a00 */
[----:B------:R-:W0:Y:S02]  /*f9f0*/  FLO.U32 R0, UR4 ;  /* 0x0000000400007d00 */ /* 0x000e2400080e0000 */
[----:B0-----:R-:W-:-:S06]  /*fa00*/  ISETP.EQ.U32.AND P0, PT, R0, R2, PT ;  /* 0x000000020000720c */ /* 0x001fcc0003f02070 */
[----:B------:R-:W4:Y:S07]  /*fa10*/  POPC R2, UR4 ;  /* 0x0000000400027d09 */ /* 0x000f2e0008000000 */
[----:B----4-:R-:W4:Y:S04]  /*fa20*/  @P0 ATOMG.E.ADD.STRONG.GPU PT, R2, desc[UR40][R4.64], R2 ;  /* 0x00000002040209a8 */ /* 0x010f2800081ee1e8 */
[----:B----4-:R0:W4:Y:S02]  /*fa30*/  SHFL.IDX PT, R2, R2, R0, 0x1f ;  /* 0x00001f0002027589 */ /* 0x01012400000e0000 */
[----:B0-----:R-:W0:Y:S02]  /*fa40*/  S2R R0, SR_LTMASK ;  /* 0x0000000000007919 */ /* 0x001e240000003900 */
[----:B0-----:R-:W-:-:S06]  /*fa50*/  LOP3.LUT R0, R0, UR4, RZ, 0xc0, !PT ;  /* 0x0000000400007c12 */ /* 0x001fcc000f8ec0ff */
[----:B------:R-:W4:Y:S02]  /*fa60*/  POPC R0, R0 ;  /* 0x0000000000007309 */ /* 0x000f240000000000 */
[----:B----4-:R-:W-:-:S07]  /*fa70*/  IADD3 R16, R2, UR36, R0 ;  /* 0x0000002402107c10 */ /* 0x010fce000fffe000 */
.L_x_2599:
[----:B------:R-:W-:Y:S05]  /*fa80*/  BSYNC B0 ;  /* 0x0000000000007941 */ /* 0x000fea0003800000 */
.L_x_2598:
[----:B------:R-:W4:Y:S01]  /*fa90*/  LDL.LU R0, [R1+0x20] ;  /* 0x0000200001007983 */ /* 0x000f220000300800 */
[----:B------:R-:W-:Y:S01]  /*faa0*/  BSSY B0, `(.L_x_2600) ;  /* 0x0000040000007945 */ /* 0x000fe20003800000 */
[----:B----4-:R-:W-:-:S13]  /*fab0*/  ISETP.NE.AND P0, PT, R0, RZ, PT ;  /* 0x000000ff0000720c */ /* 0x010fda0003f05270 */
        /* <DEDUP_REMOVED lines=8> */
[----:B------:R-:W0:Y:S02]  /*fb40*/  SYNCS.PHASECHK.TRANS64.TRYWAIT P0, [R0+URZ+0x28860], R2 ;  /* 0x02886002000075a7 */ /* 0x000e24000800017f */
[----:B0-----:R-:W-:Y:S05]  /*fb50*/  @!P0 BRA `(.L_x_2603) ;  /* 0x0000002400708947 */ /* 0x001fea0003800000 */
.L_x_2666:
[----:B------:R-:W-:Y:S05]  /*fb60*/  BSYNC B1 ;  /* 0x0000000000017941 */ /* 0x000fea0003800000 */
.L_x_2602:
[----:B------:R-:W-:Y:S04]  /*fb70*/  BSSY B1, `(.L_x_2604) ;  /* 0x0000009000017945 */ /* 0x000fe80003800000 */
[----:B------:R-:W-:Y:S05]  /*fb80*/  @P1 BRA `(.L_x_2605) ;  /* 0x00000000001c1947 */ /* 0x000fea0003800000 */
[----:B------:R-:W2:Y:S01]  /*fb90*/  S2R R3, SR_TID.X ;  /* 0x0000000000037919 */ /* 0x000ea20000002100 */
[----:B0-----:R-:W-:-:S04]  /*fba0*/  IMAD.MOV.U32 R2, RZ, RZ, 0x8000 ;  /* 0x00008000ff027424 */ /* 0x001fc800078e00ff */
[----:B------:R4:W-:Y:S01]  /*fbb0*/  SYNCS.ARRIVE.TRANS64 RZ, [R0+URZ+0x28850], R2 ;  /* 0x0288500200ff79a7 */ /* 0x0009e2000800003f */
[----:B--2---:R-:W-:-:S04]  /*fbc0*/  LOP3.LUT R3, R3, 0x1f, RZ, 0xc0, !PT ;  /* 0x0000001f03037812 */ /* 0x004fc800078ec0ff */
[----:B------:R-:W-:-:S13]  /*fbd0*/  ISETP.NE.AND P0, PT, R3, RZ, PT ;  /* 0x000000ff0300720c */ /* 0x000fda0003f05270 */
[----:B----4-:R-:W-:Y:S05]  /*fbe0*/  @!P0 BRA `(.L_x_2605) ;  /* 0x0000000000048947 */ /* 0x010fea0003800000 */
[----:B------:R-:W-:Y:S01]  /*fbf0*/  BPT.TRAP 0x1 ;  /* 0x000000040000795c */ /* 0x000fe20000300000 */
.L_x_2605:
[----:B------:R-:W-:Y:S05]  /*fc00*/  BSYNC B1 ;  /* 0x0000000000017941 */ /* 0x000fea0003800000 */
.L_x_2604:
[----:B------:R-:W2:Y:S04]  /*fc10*/  LDL.LU R5, [R1+0x18] ;  /* 0x0000180001057983 */ /* 0x000ea80000300800 */
[----:B------:R-:W2:Y:S04]  /*fc20*/  LDL.LU R3, [R1+0xc] ;  /* 0x00000c0001037983 */ /* 0x000ea80000300800 */
[----:B------:R-:W4:Y:S04]  /*fc30*/  LDL R4, [R1+0x4] ;  /* 0x0000040001047983 */ /* 0x000f280000100800 */
[----:B0-----:R-:W4:Y:S01]  /*fc40*/  LDL R2, [R1+0x8] ;  /* 0x0000080001027983 */ /* 0x001f220000100800 */
[----:B------:R-:W-:Y:S01]  /*fc50*/  UIADD3 UR4, UP0, UR38, 0x470, URZ ;  /* 0x0000047026047890 */ /* 0x000fe2000ff1e03f */
[----:B------:R-:W-:Y:S01]  /*fc60*/  PLOP3.LUT P0, PT, PT, PT, PT, 0x80, 0x0 ;  /* 0x000000000000781c */ /* 0x000fe20003f0f070 */
[----:B------:R-:W-:Y:S01]  /*fc70*/  VIADD R0, R0, 0x28850 ;  /* 0x0002885000007836 */ /* 0x000fe20000000000 */
[----:B------:R-:W-:Y:S01]  /*fc80*/  UMOV UR6, 0x0 ;  /* 0x0000000000067882 */ /* 0x000fe20000000000 */
[----:B------:R-:W-:Y:S01]  /*fc90*/  UIADD3.X UR5, URZ, UR39, URZ, UP0, !UPT ;  /* 0x000000273f057290 */ /* 0x000fe200087fe43f */
[----:B------:R-:W-:Y:S01]  /*fca0*/  UMOV UR7, 0x14f00000 ;  /* 0x14f0000000077882 */ /* 0x000fe20000000000 */
[----:B------:R-:W-:Y:S01]  /*fcb0*/  UMOV UR10, URZ ;  /* 0x0000003f000a7c82 */ /* 0x000fe20008000000 */
[----:B--2---:R-:W-:-:S02]  /*fcc0*/  IMAD R3, R3, 0x80, R5 ;  /* 0x0000008003037824 */ /* 0x004fc400078e0205 */
[----:B----4-:R-:W-:-:S04]  /*fcd0*/  IMAD R2, R2, 0x8000, R4 ;  /* 0x0000800002027824 */ /* 0x010fc800078e0204 */
[----:B------:R-:W-:-:S07]  /*fce0*/  VIADD R4, R2, 0x400 ;  /* 0x0000040002047836 */ /* 0x000fce0000000000 */
.L_x_2606:
        /* <DEDUP_REMOVED lines=11> */
[----:B------:R-:W-:Y:S01]  /*fda0*/  PLOP3.LUT P0, PT, PT, PT, PT, 0x80, 0x0 ;  /* 0x000000000000781c */ /* 0x000fe20003f0f070 */
[----:B------:R-:W-:Y:S01]  /*fdb0*/  VIADD R2, R2, 0x4400 ;  /* 0x0000440002027836 */ /* 0x000fe20000000000 */
[----:B------:R-:W-:Y:S01]  /*fdc0*/  UMOV UR6, 0x0 ;  /* 0x0000000000067882 */ /* 0x000fe20000000000 */
[----:B------:R-:W-:Y:S01]  /*fdd0*/  UMOV UR7, 0x14f00000 ;  /* 0x14f0000000077882 */ /* 0x000fe20000000000 */
[----:B------:R-:W-:-:S09]  /*fde0*/  UMOV UR10, 0x40 ;  /* 0x00000040000a7882 */ /* 0x000fd20000000000 */
.L_x_2607:
        /* <DEDUP_REMOVED lines=11> */
.L_x_2601:
[----:B------:R-:W-:Y:S05]  /*fea0*/  BSYNC B0 ;  /* 0x0000000000007941 */ /* 0x000fea0003800000 */
.L_x_2600:
[----:B------:R-:W4:Y:S04]  /*feb0*/  LDL.LU R5, [R1+0x8] ;  /* 0x0000080001057983 */ /* 0x000f280000300800 */
        /* <DEDUP_REMOVED lines=8> */
.L_x_2528:
[----:B------:R-:W-:Y:S05]  /*ff40*/  BSYNC B7 ;  /* 0x0000000000077941 */ /* 0x000fea0003800000 */
.L_x_2526:
[----:B----4-:R-:W4:Y:S02]  /*ff50*/  LDL R0, [R1+0x50] ;  /* 0x0000500001007983 */ /* 0x010f240000100800 */
[----:B----4-:R-:W-:-:S13]  /*ff60*/  ISETP.NE.AND P0, PT, R0, RZ, PT ;  /* 0x000000ff0000720c */ /* 0x010fda0003f05270 */
[----:B------:R-:W-:Y:S05]  /*ff70*/  @!P0 BRA `(.L_x_2608) ;  /* 0x0000000000288947 */ /* 0x000fea0003800000 */
[----:B------:R-:W-:Y:S05]  /*ff80*/  WARPSYNC.ALL ;  /* 0x0000000000007948 */ /* 0x000fea0003800000 */
[----:B------:R-:W4:Y:S08]  /*ff90*/  S2UR UR5, SR_CgaCtaId ;  /* 0x00000000000579c3 */ /* 0x000f300000008800 */
[----:B------:R-:W-:Y:S06]  /*ffa0*/  BAR.SYNC.DEFER_BLOCKING 0x5, 0x180 ;  /* 0x0146000000007b1d */ /* 0x000fec0000010000 */
[----:B------:R-:W-:-:S02]  /*ffb0*/  UMOV UR4, 0x400 ;  /* 0x0000040000047882 */ /* 0x000fc40000000000 */
[----:B----4-:R-:W-:-:S06]  /*ffc0*/  ULEA UR4, UR5, UR4, 0x18 ;  /* 0x0000000405047291 */ /* 0x010fcc000f8ec03f */
[----:B------:R-:W-:-:S05]  /*ffd0*/  IMAD.U32 R0, RZ, RZ, UR4 ;  /* 0x00000004ff007e24 */ /* 0x000fca000f8e00ff */
[----:B------:R4:W0:Y:S04]  /*ffe0*/  LDS.128 R16, [R0+0x288d0] ;  /* 0x0288d00000107984 */ /* 0x0008280000000c00 */
[----:B------:R4:W-:Y:S01]  /*fff0*/  STL [R1+0x4], R0 ;  /* 0x0000040001007387 */ /* 0x0009e20000100800 */
[----:B------:R-:W-:Y:S06]  /*10000*/  BAR.ARV 0x4, 0x180 ;  /* 0x0106000000007b1d */ /* 0x000fec0000002000 */
[----:B------:R-:W-:Y:S05]  /*10010*/  BRA `(.L_x_2609) ;  /* 0x0000000800d47947 */ /* 0x000fea0003800000 */
.L_x_2608:
[----:B------:R-:W4:Y:S01]  /*10020*/  S2R R0, SR_TID.X ;  /* 0x0000000000007919 */ /* 0x000f220000002100 */
[----:B------:R-:W-:Y:S01]  /*10030*/  UMOV UR4, 0xffffffff ;  /* 0xffffffff00047882 */ /* 0x000fe20000000000 */
[----:B----4-:R-:W-:-:S04]  /*10040*/  LOP3.LUT R4, R0, 0x1f, RZ, 0xc0, !PT ;  /* 0x0000001f00047812 */ /* 0x010fc800078ec0ff */
[----:B------:R-:W-:Y:S01]  /*10050*/  ISETP.NE.AND P0, PT, R4, 0x1f, PT ;  /* 0x0000001f0400780c */ /* 0x000fe20003f05270 */
[----:B------:R-:W-:-:S12]  /*10060*/  BRA.DIV UR4, `(.L_x_2610) ;  /* 0x0000002204407947 */ /* 0x000fd8000b800000 */
[----:B------:R-:W-:Y:S01]  /*10070*/  IMAD.IADD R5, R19, 0x1, R4 ;  /* 0x0000000113057824 */ /* 0x000fe200078e0204 */
[----:B------:R-:W-:-:S04]  /*10080*/  ULDC UR4, c[0x0][0xc3c] ;  /* 0x00030f0000047ab9 */ /* 0x000fc80000000800 */
[----:B------:R-:W-:-:S13]  /*10090*/  ISETP.GE.OR P1, PT, R5, UR4, !P0 ;  /* 0x0000000405007c0c */ /* 0x000fda000c726670 */
[----:B------:R-:W4:Y:S02]  /*100a0*/  @!P1 LDC.64 R2, c[0x0][0xc80] ;  /* 0x00032000ff029b82 */ /* 0x000f240000000a00 */
[----:B----4-:R-:W-:-:S06]  /*100b0*/  @!P1 IMAD.WIDE R2, R5, 0x4, R2 ;  /* 0x0000000405029825 */ /* 0x010fcc00078e0202 */
[----:B------:R4:W2:Y:S01]  /*100c0*/  @!P1 LDG.E R3, desc[UR40][R2.64] ;  /* 0x0000002802039981 */ /* 0x0008a2000c1e1900 */
[C---:B------:R-:W-:Y:S02]  /*100d0*/  ISETP.GE.U32.AND P2, PT, R4.reuse, 0x2, PT ;  /* 0x000000020400780c */ /* 0x040fe40003f46070 */
[C---:B------:R-:W-:Y:S01]  /*100e0*/  ISETP.GE.U32.AND P3, PT, R4.reuse, 0x4, PT ;  /* 0x000000040400780c */ /* 0x040fe20003f66070 */
[----:B------:R-:W-:Y:S01]  /*100f0*/  SHFL.IDX PT, R0, R16, RZ, 0x1f ;  /* 0x00001fff10007589 */ /* 0x000fe200000e0000 */
[C---:B------:R-:W-:Y:S02]  /*10100*/  ISETP.GE.U32.AND P4, PT, R4.reuse, 0x8, PT ;  /* 0x000000080400780c */ /* 0x040fe40003f86070 */
[C---:B------:R-:W-:Y:S01]  /*10110*/  ISETP.GE.U32.AND P5, PT, R4.reuse, 0x10, PT ;  /* 0x000000100400780c */ /* 0x040fe20003fa6070 */
[----:B----4-:R-:W-:Y:S02]  /*10120*/  IMAD.MOV.U32 R2, RZ, RZ, RZ ;  /* 0x000000ffff027224 */ /* 0x010fe400078e00ff */
[----:B--2---:R-:W-:Y:S01]  /*10130*/  @!P1 IMAD.MOV.U32 R2, RZ, RZ, R3 ;  /* 0x000000ffff029224 */ /* 0x004fe200078e0003 */
        /* <DEDUP_REMOVED lines=18> */
.L_x_2676:
[----:B------:R-:W-:Y:S02]  /*10260*/  ULDC UR4, c[0x0][0xc38] ;  /* 0x00030e0000047ab9 */ /* 0x000fe40000000800 */
[----:B------:R-:W-:-:S04]  /*10270*/  IMAD.U32 R4, RZ, RZ, UR4 ;  /* 0x00000004ff047e24 */ /* 0x000fc8000f8e00ff */
[----:B----4-:R-:W-:-:S04]  /*10280*/  IMAD R16, R14, R4, RZ ;  /* 0x000000040e107224 */ /* 0x010fc800078e02ff */
[----:B------:R-:W-:-:S05]  /*10290*/  IMAD.IADD R5, R5, 0x1, R16 ;  /* 0x0000000105057824 */ /* 0x000fca00078e0210 */
[----:B------:R-:W-:-:S13]  /*102a0*/  ISETP.GT.AND P6, PT, R5, R0, PT ;  /* 0x000000000500720c */ /* 0x000fda0003fc4270 */
[----:B------:R-:W-:Y:S05]  /*102b0*/  @P6 BRA `(.L_x_2611) ;  /* 0x00000000009c6947 */ /* 0x000fea0003800000 */
.L_x_2616:
[----:B------:R-:W4:Y:S01]  /*102c0*/  LDC R2, c[0x0][0xc3c] ;  /* 0x00030f00ff027b82 */ /* 0x000f220000000800 */
[----:B------:R-:W-:-:S05]  /*102d0*/  VIADD R19, R19, 0x1f ;  /* 0x0000001f13137836 */ /* 0x000fca0000000000 */
[----:B----4-:R-:W-:-:S13]  /*102e0*/  ISETP.GE.AND P6, PT, R19, R2, PT ;  /* 0x000000021300720c */ /* 0x010fda0003fc6270 */
[----:B------:R-:W-:Y:S05]  /*102f0*/  @P6 BRA `(.L_x_2612) ;  /* 0x0000000400d06947 */ /* 0x000fea0003800000 */
[----:B--2---:R-:W2:Y:S01]  /*10300*/  S2R R3, SR_TID.X ;  /* 0x0000000000037919 */ /* 0x004ea20000002100 */
[----:B------:R-:W-:Y:S01]  /*10310*/  BSSY B0, `(.L_x_2613) ;  /* 0x0000009000007945 */ /* 0x000fe20003800000 */
[----:B--2---:R-:W-:-:S05]  /*10320*/  LOP3.LUT R3, R3, 0x1f, RZ, 0xc0, !PT ;  /* 0x0000001f03037812 */ /* 0x004fca00078ec0ff */
[----:B---3--:R-:W-:-:S05]  /*10330*/  IMAD.IADD R7, R19, 0x1, R3 ;  /* 0x0000000113077824 */ /* 0x008fca00078e0203 */
[----:B------:R-:W-:Y:S01]  /*10340*/  ISETP.GE.OR P6, PT, R7, R2, !P0 ;  /* 0x000000020700720c */ /* 0x000fe200047c6670 */
[----:B------:R-:W-:-:S12]  /*10350*/  IMAD.MOV.U32 R2, RZ, RZ, RZ ;  /* 0x000000ffff027224 */ /* 0x000fd800078e00ff */
[----:B------:R-:W-:Y:S05]  /*10360*/  @P6 BRA `(.L_x_2614) ;  /* 0x00000000000c6947 */ /* 0x000fea0003800000 */
[----:B------:R-:W2:Y:S02]  /*10370*/  LDC.64 R2, c[0x0][0xc80] ;  /* 0x00032000ff027b82 */ /* 0x000ea40000000a00 */
[----:B--2---:R-:W-:-:S06]  /*10380*/  IMAD.WIDE R2, R7, 0x4, R2 ;  /* 0x0000000407027825 */ /* 0x004fcc00078e0202 */
[----:B------:R2:W5:Y:S02]  /*10390*/  LDG.E R2, desc[UR40][R2.64] ;  /* 0x0000002802027981 */ /* 0x000564000c1e1900 */
.L_x_2614:
[----:B------:R-:W-:Y:S05]  /*103a0*/  BSYNC B0 ;  /* 0x0000000000007941 */ /* 0x000fea0003800000 */
.L_x_2613:
[----:B------:R-:W-:-:S03]  /*103b0*/  UMOV UR4, 0xffffffff ;  /* 0xffffffff00047882 */ /* 0x000fc60000000000 */
[----:B------:R-:W-:Y:S05]  /*103c0*/  BRA.DIV UR4, `(.L_x_2615) ;  /* 0x00000022048c7947 */ /* 0x000fea000b800000 */
[----:B-----5:R-:W2:Y:S02]  /*103d0*/  SHFL.UP PT, R14, R2, 0x1, RZ ;  /* 0x04200000020e7989 */ /* 0x020ea400000e00ff */
        /* <DEDUP_REMOVED lines=15> */
.L_x_2684:
[----:B------:R-:W-:Y:S02]  /*104d0*/  ULDC UR4, c[0x0][0xc38] ;  /* 0x00030e0000047ab9 */ /* 0x000fe40000000800 */
[----:B------:R-:W-:-:S04]  /*104e0*/  IMAD.U32 R4, RZ, RZ, UR4 ;  /* 0x00000004ff047e24 */ /* 0x000fc8000f8e00ff */
[----:B---3--:R-:W-:-:S04]  /*104f0*/  IMAD R16, R14, R4, RZ ;  /* 0x000000040e107224 */ /* 0x008fc800078e02ff */
[----:B------:R-:W-:-:S05]  /*10500*/  IMAD.IADD R5, R16, 0x1, R5 ;  /* 0x0000000110057824 */ /* 0x000fca00078e0205 */
[----:B------:R-:W-:-:S13]  /*10510*/  ISETP.GT.AND P6, PT, R5, R0, PT ;  /* 0x000000000500720c */ /* 0x000fda0003fc4270 */
[----:B------:R-:W-:Y:S05]  /*10520*/  @!P6 BRA `(.L_x_2616) ;  /* 0xfffffffc0064e947 */ /* 0x000fea000383ffff */
.L_x_2611:
        /* <DEDUP_REMOVED lines=8> */
.L_x_2688:
[----:B------:R-:W-:Y:S01]  /*105b0*/  ISETP.NE.AND P0, PT, R5, RZ, PT ;  /* 0x000000ff0500720c */ /* 0x000fe20003f05270 */
[----:B------:R-:W-:-:S12]  /*105c0*/  IMAD.MOV.U32 R5, RZ, RZ, RZ ;  /* 0x000000ffff057224 */ /* 0x000fd800078e00ff */
[----:B------:R-:W-:Y:S05]  /*105d0*/  @!P0 BRA `(.L_x_2618) ;  /* 0x0000000000108947 */ /* 0x000fea0003800000 */
[----:B------:R-:W-:Y:S01]  /*105e0*/  UMOV UR4, 0xffffffff ;  /* 0xffffffff00047882 */ /* 0x000fe20000000000 */
[----:B------:R-:W-:Y:S02]  /*105f0*/  VIADD R12, R6, 0xffffffff ;  /* 0xffffffff060c7836 */ /* 0x000fe40000000000 */
[----:B------:R-:W-:Y:S05]  /*10600*/  BRA.DIV UR4, `(.L_x_2619) ;  /* 0x0000002604047947 */ /* 0x000fea000b800000 */
[----:B------:R0:W0:Y:S02]  /*10610*/  SHFL.IDX PT, R5, R3, R12, 0x1f ;  /* 0x00001f0c03057589 */ /* 0x00002400000e0000 */
.L_x_2618:
[----:B0-2-4-:R-:W0:Y:S01]  /*10620*/  LDC.64 R2, c[0x0][0xc90] ;  /* 0x00032400ff027b82 */ /* 0x015e220000000a00 */
[----:B------:R-:W-:-:S04]  /*10630*/  IMAD.IADD R19, R6, 0x1, R19 ;  /* 0x0000000106137824 */ /* 0x000fc800078e0213 */
[----:B0-----:R-:W-:-:S05]  /*10640*/  IMAD.WIDE R2, R19, 0x4, R2 ;  /* 0x0000000413027825 */ /* 0x001fca00078e0202 */
[----:B---3--:R-:W2:Y:S01]  /*10650*/  LDG.E R7, desc[UR40][R2.64] ;  /* 0x0000002802077981 */ /* 0x008ea2000c1e1900 */
[----:B------:R-:W-:-:S04]  /*10660*/  IMAD R16, R5, R4, R16 ;  /* 0x0000000405107224 */ /* 0x000fc800078e0210 */
[----:B------:R-:W-:Y:S02]  /*10670*/  IMAD.IADD R0, R0, 0x1, -R16 ;  /* 0x0000000100007824 */ /* 0x000fe400078e0a10 */
[----:B--2---:R-:W-:-:S05]  /*10680*/  IMAD R6, R17, R7, RZ ;  /* 0x0000000711067224 */ /* 0x004fca00078e02ff */
[----:B-----5:R-:W-:-:S04]  /*10690*/  IABS R8, R6 ;  /* 0x0000000600087213 */ /* 0x020fc80000000000 */
        /* <DEDUP_REMOVED lines=58> */
.L_x_2612:
[----:B------:R-:W-:Y:S01]  /*10a40*/  UMOV UR4, URZ ;  /* 0x0000003f00047c82 */ /* 0x000fe20008000000 */
[----:B------:R-:W-:Y:S01]  /*10a50*/  UMOV UR5, URZ ;  /* 0x0000003f00057c82 */ /* 0x000fe20008000000 */
[----:B------:R-:W-:Y:S01]  /*10a60*/  ULDC UR6, c[0x0][0xc3c] ;  /* 0x00030f0000067ab9 */ /* 0x000fe20000000800 */
[----:B------:R-:W-:Y:S02]  /*10a70*/  IMAD.MOV.U32 R16, RZ, RZ, R0 ;  /* 0x000000ffff107224 */ /* 0x000fe400078e0000 */
[----:B------:R-:W-:Y:S02]  /*10a80*/  IMAD.U32 R17, RZ, RZ, UR4 ;  /* 0x00000004ff117e24 */ /* 0x000fe4000f8e00ff */
[----:B------:R-:W-:Y:S02]  /*10a90*/  IMAD.U32 R18, RZ, RZ, UR5 ;  /* 0x00000005ff127e24 */ /* 0x000fe4000f8e00ff */
[----:B------:R-:W-:-:S07]  /*10aa0*/  IMAD.U32 R19, RZ, RZ, UR6 ;  /* 0x00000006ff137e24 */ /* 0x000fce000f8e00ff */
.L_x_2620:
[----:B------:R4:W3:Y:S01]  /*10ab0*/  LDL R2, [R1+0x4] ;  /* 0x0000040001027983 */ /* 0x0008e20000100800 */
[----:B------:R-:W0:Y:S01]  /*10ac0*/  S2R R0, SR_TID.X ;  /* 0x0000000000007919 */ /* 0x000e220000002100 */
[----:B------:R-:W-:Y:S05]  /*10ad0*/  WARPSYNC.ALL ;  /* 0x0000000000007948 */ /* 0x000fea0003800000 */
[----:B0-----:R-:W-:Y:S01]  /*10ae0*/  LOP3.LUT R0, R0, 0x1f, RZ, 0xc0, !PT ;  /* 0x0000001f00007812 */ /* 0x001fe200078ec0ff */
[----:B------:R-:W-:Y:S03]  /*10af0*/  BAR.SYNC.DEFER_BLOCKING 0x4, 0x180 ;  /* 0x0106000000007b1d */ /* 0x000fe60000010000 */
[----:B------:R-:W-:-:S13]  /*10b00*/  ISETP.NE.AND P0, PT, R0, RZ, PT ;  /* 0x000000ff0000720c */ /* 0x000fda0003f05270 */
[----:B--2---:R-:W3:Y:S01]  /*10b10*/  @!P0 S2R R3, SR_CgaCtaId ;  /* 0x0000000000038919 */ /* 0x004ee20000008800 */
[----:B------:R-:W-:-:S04]  /*10b20*/  @!P0 MOV R0, 0x400 ;  /* 0x0000040000008802 */ /* 0x000fc80000000f00 */
[----:B---3--:R-:W-:-:S05]  /*10b30*/  @!P0 LEA R2, R3, R0, 0x18 ;  /* 0x0000000003028211 */ /* 0x008fca00078ec0ff */
[----:B------:R4:W-:Y:S04]  /*10b40*/  @!P0 STS.128 [R2+0x288d0], R16 ;  /* 0x0288d01002008388 */ /* 0x0009e80000000c00 */
[----:B------:R4:W-:Y:S01]  /*10b50*/  @!P0 STL [R1+0x4], R2 ;  /* 0x0000040201008387 */ /* 0x0009e20000100800 */
[----:B------:R-:W-:Y:S06]  /*10b60*/  BAR.ARV 0x5, 0x180 ;  /* 0x0146000000007b1d */ /* 0x000fec0000002000 */
.L_x_2609:
[----:B------:R-:W-:Y:S02]  /*10b70*/  ULDC UR4, c[0x0][0xc3c] ;  /* 0x00030f0000047ab9 */ /* 0x000fe40000000800 */
[----:B0-----:R-:W-:-:S13]  /*10b80*/  ISETP.GE.AND P0, PT, R19, UR4, PT ;  /* 0x0000000413007c0c */ /* 0x001fda000bf06270 */
[----:B------:R-:W-:Y:S05]  /*10b90*/  @!P0 BRA `(.L_x_2621) ;  /* 0xffffffac00c88947 */ /* 0x000fea000383ffff */
[----:B------:R-:W-:Y:S05]  /*10ba0*/  BSYNC B8 ;  /* 0x0000000000087941 */ /* 0x000fea0003800000 */
.L_x_2522:
[----:B----4-:R-:W4:Y:S01]  /*10bb0*/  LDL.LU R0, [R1+0x48] ;  /* 0x0000480001007983 */ /* 0x010f220000300800 */
[----:B------:R-:W-:Y:S01]  /*10bc0*/  BSSY B0, `(.L_x_2622) ;  /* 0x000000b000007945 */ /* 0x000fe20003800000 */
[----:B------:R-:W0:Y:S01]  /*10bd0*/  S2R R5, SR_CgaCtaId ;  /* 0x0000000000057919 */ /* 0x000e220000008800 */
[----:B----4-:R-:W-:-:S05]  /*10be0*/  VIADD R0, R0, 0x1 ;  /* 0x0000000100007836 */ /* 0x010fca0000000000 */
[----:B------:R-:W-:-:S04]  /*10bf0*/  LEA.HI R2, R0, R0, RZ, 0x1 ;  /* 0x0000000000027211 */ /* 0x000fc800078f08ff */
[----:B------:R-:W-:-:S05]  /*10c00*/  LOP3.LUT R3, R2, 0xfffffffe, RZ, 0xc0, !PT ;  /* 0xfffffffe02037812 */ /* 0x000fca00078ec0ff */
[----:B------:R-:W-:Y:S01]  /*10c10*/  IMAD.IADD R3, R0, 0x1, -R3 ;  /* 0x0000000100037824 */ /* 0x000fe200078e0a03 */
[----:B------:R-:W-:-:S04]  /*10c20*/  MOV R0, 0x400 ;  /* 0x0000040000007802 */ /* 0x000fc80000000f00 */
[----:B0-----:R-:W-:Y:S02]  /*10c30*/  LEA R0, R5, R0, 0x18 ;  /* 0x0000000005007211 */ /* 0x001fe400078ec0ff */
[----:B------:R-:W-:-:S04]  /*10c40*/  SHF.L.U32 R3, R3, 0x1f, RZ ;  /* 0x0000001f03037819 */ /* 0x000fc800000006ff */
[----:B------:R-:W0:Y:S02]  /*10c50*/  SYNCS.PHASECHK.TRANS64.TRYWAIT P0, [R0+URZ+0x28820], R3 ;  /* 0x02882003000075a7 */ /* 0x000e24000800017f */
[----:B0-----:R-:W-:Y:S05]  /*10c60*/  @!P0 BRA `(.L_x_2623) ;  /* 0x0000001c00948947 */ /* 0x001fea0003800000 */
.L_x_2691:
[----:B------:R-:W-:Y:S05]  /*10c70*/  BSYNC B0 ;  /* 0x0000000000007941 */ /* 0x000fea0003800000 */
.L_x_2622:
[----:B------:R-:W-:-:S03]  /*10c80*/  UMOV UR4, 0xffffffff ;  /* 0xffffffff00047882 */ /* 0x000fc60000000000 */
[----:B------:R-:W-:Y:S05]  /*10c90*/  BRA.DIV UR4, `(.L_x_2624) ;  /* 0x0000001e049c7947 */ /* 0x000fea000b800000 */
[----:B------:R-:W4:Y:S02]  /*10ca0*/  S2R R2, SR_TID.X ;  /* 0x0000000000027919 */ /* 0x000f240000002100 */
[----:B----4-:R-:W-:-:S04]  /*10cb0*/  SHF.R.U32.HI R2, RZ, 0x5, R2 ;  /* 0x00000005ff027819 */ /* 0x010fc80000011602 */
[----:B------:R-:W-:-:S05]  /*10cc0*/  LOP3.LUT R2, R2, 0x3, RZ, 0xc0, !PT ;  /* 0x0000000302027812 */ /* 0x000fca00078ec0ff */
[----:B------:R4:W0:Y:S02]  /*10cd0*/  SHFL.IDX PT, R14, R2, RZ, 0x1f ;  /* 0x00001fff020e7589 */ /* 0x00082400000e0000 */
.L_x_2694:
[----:B0-----:R-:W-:Y:S01]  /*10ce0*/  ISETP.NE.AND P0, PT, R14, RZ, PT ;  /* 0x000000ff0e00720c */ /* 0x001fe20003f05270 */
[----:B------:R-:W-:-:S12]  /*10cf0*/  BSSY B0, `(.L_x_2625) ;  /* 0x0000027000007945 */ /* 0x000fd80003800000 */
[----:B------:R-:W-:Y:S05]  /*10d00*/  @P0 BRA `(.L_x_2626) ;  /* 0x0000000000940947 */ /* 0x000fea0003800000 */
[----:B------:R-:W-:-:S03]  /*10d10*/  UMOV UR4, 0xffffffff ;  /* 0xffffffff00047882 */ /* 0x000fc60000000000 */
[----:B------:R-:W-:Y:S05]  /*10d20*/  BRA.DIV UR4, `(.L_x_2627) ;  /* 0x0000001e04ac7947 */ /* 0x000fea000b800000 */
[----:B------:R-:W-:-:S13]  /*10d30*/  ELECT P6, URZ, PT ;  /* 0x00000000003f782f */ /* 0x000fda00038c0000 */
.L_x_2697:
[----:B------:R-:W-:Y:S05]  /*10d40*/  @!P6 BRA `(.L_x_2626) ;  /* 0x000000000084e947 */ /* 0x000fea0003800000 */
[----:B----4-:R-:W4:Y:S02]  /*10d50*/  LDL.LU R2, [R1+0x54] ;  /* 0x0000540001027983 */ /* 0x010f240000300800 */
[----:B----4-:R-:W-:-:S04]  /*10d60*/  LOP3.LUT R2, R2, 0x2, RZ, 0xfc, !PT ;  /* 0x0000000202027812 */ /* 0x010fc800078efcff */
[----:B------:R-:W-:-:S13]  /*10d70*/  ISETP.NE.AND P2, PT, R2, 0x3, PT ;  /* 0x000000030200780c */ /* 0x000fda0003f45270 */
[----:B------:R-:W-:Y:S05]  /*10d80*/  @!P2 BRA `(.L_x_2628) ;  /* 0x000000000004a947 */ /* 0x000fea0003800000 */
[----:B------:R-:W-:Y:S01]  /*10d90*/  BPT.TRAP 0x1 ;  /* 0x000000040000795c */ /* 0x000fe20000300000 */
.L_x_2628:
[----:B------:R-:W4:Y:S04]  /*10da0*/  LDL R3, [R1+0x8] ;  /* 0x0000080001037983 */ /* 0x000f280000100800 */
[----:B--23--:R-:W2:Y:S01]  /*10db0*/  LDL.LU R7, [R1+0x14] ;  /* 0x0000140001077983 */ /* 0x00cea20000300800 */
[----:B------:R-:W-:-:S04]  /*10dc0*/  VIADD R2, R0, 0x28840 ;  /* 0x0002884000027836 */ /* 0x000fc80000000000 */
[C---:B----4-:R-:W-:Y:S02]  /*10dd0*/  IMAD R6, R3.reuse, 0x8, R2 ;  /* 0x0000000803067824 */ /* 0x050fe400078e0202 */
        /* <DEDUP_REMOVED lines=10> */
.L_x_2698:
[----:B------:R-:W2:Y:S02]  /*10e80*/  SYNCS.PHASECHK.TRANS64.TRYWAIT P0, [R7+URZ], R2 ;  /* 0x00000002070075a7 */ /* 0x000ea4000800017f */
[----:B--2---:R-:W-:Y:S05]  /*10e90*/  @!P0 BRA `(.L_x_2630) ;  /* 0x0000001c00848947 */ /* 0x004fea0003800000 */
.L_x_2699:
[----:B------:R-:W-:Y:S05]  /*10ea0*/  @!P2 BRA `(.L_x_2631) ;  /* 0x000000000004a947 */ /* 0x000fea0003800000 */
[----:B------:R-:W-:Y:S01]  /*10eb0*/  BPT.TRAP 0x1 ;  /* 0x000000040000795c */ /* 0x000fe20000300000 */
.L_x_2631:
[----:B------:R-:W3:Y:S01]  /*10ec0*/  LDL.LU R4, [R1+0x8] ;  /* 0x0000080001047983 */ /* 0x000ee20000300800 */
[----:B------:R-:W-:-:S04]  /*10ed0*/  VIADD R0, R0, 0x28860 ;  /* 0x0002886000007836 */ /* 0x000fc80000000000 */
[----:B---3--:R-:W-:-:S04]  /*10ee0*/  IMAD R4, R4, 0x8, R0 ;  /* 0x0000000804047824 */ /* 0x008fc800078e0200 */
[----:B------:R-:W3:Y:S02]  /*10ef0*/  SYNCS.PHASECHK.TRANS64.TRYWAIT P0, [R4+URZ], R5 ;  /* 0x00000005040075a7 */ /* 0x000ee4000800017f */
[----:B---3--:R-:W-:Y:S05]  /*10f00*/  @!P0 BRA `(.L_x_2632) ;  /* 0x0000001c007c8947 */ /* 0x008fea0003800000 */
.L_x_2700:
[----:B------:R-:W-:-:S07]  /*10f10*/  IMAD R3, R3, 0x8, R0 ;  /* 0x0000000803037824 */ /* 0x000fce00078e0200 */
.L_x_2633:
[----:B----4-:R4:W0:Y:S02]  /*10f20*/  SYNCS.PHASECHK.TRANS64.TRYWAIT P0, [R3+URZ], R2 ;  /* 0x00000002030075a7 */ /* 0x010824000800017f */
[----:B0-----:R-:W-:Y:S05]  /*10f30*/  @!P0 NANOSLEEP.SYNCS 0x989680 ;  /* 0x009896800000895d */ /* 0x001fea0003900000 */
[----:B------:R-:W0:Y:S02]  /*10f40*/  @!P0 SYNCS.PHASECHK.TRANS64 P0, [R3+URZ], R2 ;  /* 0x00000002030085a7 */ /* 0x000e24000800007f */
[----:B0-----:R-:W-:Y:S05]  /*10f50*/  @!P0 BRA `(.L_x_2633) ;  /* 0xfffffffc00f08947 */ /* 0x001fea000383ffff */
.L_x_2626:
[----:B------:R-:W-:Y:S05]  /*10f60*/  BSYNC B0 ;  /* 0x0000000000007941 */ /* 0x000fea0003800000 */
.L_x_2625:
[----:B------:R-:W-:Y:S05]  /*10f70*/  EXIT ;  /* 0x000000000000794d */ /* 0x000fea0003800000 */
.L_x_2464:
[----:B0-----:R-:W-:-:S04]  /*10f80*/  IMAD.U32 R3, RZ, RZ, UR38 ;  /* 0x00000026ff037e24 */ /* 0x001fc8000f8e00ff */
[----:B------:R0:W1:Y:S03]  /*10f90*/  SYNCS.PHASECHK.TRANS64.TRYWAIT P1, [R3+URZ+0x28800], R0 ;  /* 0x02880000030075a7 */ /* 0x000066000802017f */
[----:B-1----:R-:W-:Y:S05]  /*10fa0*/  @!P1 NANOSLEEP.SYNCS 0x989680 ;  /* 0x009896800000995d */ /* 0x002fea0003900000 */
[----:B------:R-:W1:Y:S02]  /*10fb0*/  @!P1 SYNCS.PHASECHK.TRANS64 P1, [R3+URZ+0x28800], R0 ;  /* 0x02880000030095a7 */ /* 0x000e64000802007f */
[----:B-1----:R-:W-:Y:S05]  /*10fc0*/  @!P1 BRA `(.L_x_2464) ;  /* 0xfffffffc00ec9947 */ /* 0x002fea000383ffff */
[----:B------:R-:W-:Y:S05]  /*10fd0*/  BRA `(.L_x_2634) ;  /* 0xffffff0400d87947 */ /* 0x000fea000383ffff */
.L_x_2468:
[----:B-1----:R1:W2:Y:S02]  /*10fe0*/  SYNCS.PHASECHK.TRANS64.TRYWAIT P2, [R3+URZ+0x28830], R0 ;  /* 0x02883000030075a7 */ /* 0x0022a4000804017f */
[----:B--2---:R-:W-:Y:S05]  /*10ff0*/  @!P2 NANOSLEEP.SYNCS 0x989680 ;  /* 0x009896800000a95d */ /* 0x004fea0003900000 */
[----:B------:R-:W2:Y:S02]  /*11000*/  @!P2 SYNCS.PHASECHK.TRANS64 P2, [R3+URZ+0x28830], R0 ;  /* 0x028830000300a5a7 */ /* 0x000ea4000804007f */
[----:B--2---:R-:W-:Y:S05]  /*11010*/  @!P2 BRA `(.L_x_2468) ;  /* 0xfffffffc00f0a947 */ /* 0x004fea000383ffff */
[----:B------:R-:W-:Y:S05]  /*11020*/  BRA `(.L_x_2467) ;  /* 0xffffff0400fc7947 */ /* 0x000fea000383ffff */
.L_x_2473:
[----:B-1----:R-:W-:-:S04]  /*11030*/  IMAD.U32 R5, RZ, RZ, UR6 ;  /* 0x00000006ff057e24 */ /* 0x002fc8000f8e00ff */
[----:B------:R1:W2:Y:S03]  /*11040*/  SYNCS.PHASECHK.TRANS64.TRYWAIT P3, [R5+URZ+0x28830], R0 ;  /* 0x02883000050075a7 */ /* 0x0002a6000806017f */
[----:B--2---:R-:W-:Y:S05]  /*11050*/  @!P3 NANOSLEEP.SYNCS 0x989680 ;  /* 0x009896800000b95d */ /* 0x004fea0003900000 */
[----:B------:R-:W2:Y:S02]  /*11060*/  @!P3 SYNCS.PHASECHK.TRANS64 P3, [R5+URZ+0x28830], R0 ;  /* 0x028830000500b5a7 */ /* 0x000ea4000806007f */
[----:B--2---:R-:W-:Y:S05]  /*11070*/  @!P3 BRA `(.L_x_2473) ;  /* 0xfffffffc00ecb947 */ /* 0x004fea000383ffff */
[----:B------:R-:W-:Y:S05]  /*11080*/  BRA `(.L_x_2470) ;  /* 0xffffff2800ec7947 */ /* 0x000fea000383ffff */
.L_x_2477:
[----:B-1----:R-:W-:-:S04]  /*11090*/  IMAD.U32 R5, RZ, RZ, UR6 ;  /* 0x00000006ff057e24 */ /* 0x002fc8000f8e00ff */
[----:B------:R1:W2:Y:S03]  /*110a0*/  SYNCS.PHASECHK.TRANS64.TRYWAIT P3, [R5+URZ+0x28850], R0 ;  /* 0x02885000050075a7 */ /* 0x0002a6000806017f */
[----:B--2---:R-:W-:Y:S05]  /*110b0*/  @!P3 NANOSLEEP.SYNCS 0x989680 ;  /* 0x009896800000b95d */ /* 0x004fea0003900000 */
[----:B------:R-:W2:Y:S02]  /*110c0*/  @!P3 SYNCS.PHASECHK.TRANS64 P3, [R5+URZ+0x28850], R0 ;  /* 0x028850000500b5a7 */ /* 0x000ea4000806007f */
[----:B--2---:R-:W-:Y:S05]  /*110d0*/  @!P3 BRA `(.L_x_2477) ;  /* 0xfffffffc00ecb947 */ /* 0x004fea000383ffff */
[----:B------:R-:W-:Y:S05]  /*110e0*/  BRA `(.L_x_2474) ;  /* 0xffffff2c00b47947 */ /* 0x000fea000383ffff */
.L_x_2483:
[----:B-1----:R-:W-:-:S04]  /*110f0*/  IMAD.U32 R5, RZ, RZ, UR6 ;  /* 0x00000006ff057e24 */ /* 0x002fc8000f8e00ff */
[----:B------:R1:W2:Y:S03]  /*11100*/  SYNCS.PHASECHK.TRANS64.TRYWAIT P2, [R5+URZ+0x28830], R0 ;  /* 0x02883000050075a7 */ /* 0x0002a6000804017f */
[----:B--2---:R-:W-:Y:S05]  /*11110*/  @!P2 NANOSLEEP.SYNCS 0x989680 ;  /* 0x009896800000a95d */ /* 0x004fea0003900000 */
[----:B------:R-:W2:Y:S02]  /*11120*/  @!P2 SYNCS.PHASECHK.TRANS64 P2, [R5+URZ+0x28830], R0 ;  /* 0x028830000500a5a7 */ /* 0x000ea4000804007f */
[----:B--2---:R-:W-:Y:S05]  /*11130*/  @!P2 BRA `(.L_x_2483) ;  /* 0xfffffffc00eca947 */ /* 0x004fea000383ffff */
[----:B------:R-:W-:Y:S05]  /*11140*/  BRA `(.L_x_2480) ;  /* 0xffffff5400107947 */ /* 0x000fea000383ffff */
.L_x_2487:
[----:B-1----:R-:W-:-:S04]  /*11150*/  IMAD.U32 R5, RZ, RZ, UR6 ;  /* 0x00000006ff057e24 */ /* 0x002fc8000f8e00ff */
[----:B------:R1:W2:Y:S03]  /*11160*/  SYNCS.PHASECHK.TRANS64.TRYWAIT P2, [R5+URZ+0x28850], R0 ;  /* 0x02885000050075a7 */ /* 0x0002a6000804017f */
[----:B--2---:R-:W-:Y:S05]  /*11170*/  @!P2 NANOSLEEP.SYNCS 0x989680 ;  /* 0x009896800000a95d */ /* 0x004fea0003900000 */
[----:B------:R-:W2:Y:S02]  /*11180*/  @!P2 SYNCS.PHASECHK.TRANS64 P2, [R5+URZ+0x28850], R0 ;  /* 0x028850000500a5a7 */ /* 0x000ea4000804007f */
[----:B--2---:R-:W-:Y:S05]  /*11190*/  @!P2 BRA `(.L_x_2487) ;  /* 0xfffffffc00eca947 */ /* 0x004fea000383ffff */
[----:B------:R-:W-:Y:S05]  /*111a0*/  BRA `(.L_x_2484) ;  /* 0xffffff5400d87947 */ /* 0x000fea000383ffff */
.L_x_2492:
[----:B-1----:R-:W-:-:S04]  /*111b0*/  IMAD.U32 R9, RZ, RZ, UR5 ;  /* 0x00000005ff097e24 */ /* 0x002fc8000f8e00ff */
[----:B------:R1:W2:Y:S03]  /*111c0*/  SYNCS.PHASECHK.TRANS64.TRYWAIT P0, [R9+URZ+0x28850], R6 ;  /* 0x02885006090075a7 */ /* 0x0002a6000800017f */
[----:B--2---:R-:W-:Y:S05]  /*111d0*/  @!P0 NANOSLEEP.SYNCS 0x989680 ;  /* 0x009896800000895d */ /* 0x004fea0003900000 */
[----:B------:R-:W2:Y:S02]  /*111e0*/  @!P0 SYNCS.PHASECHK.TRANS64 P0, [R9+URZ+0x28850], R6 ;  /* 0x02885006090085a7 */ /* 0x000ea4000800007f */
[----:B--2---:R-:W-:Y:S05]  /*111f0*/  @!P0 BRA `(.L_x_2492) ;  /* 0xfffffffc00ec8947 */ /* 0x004fea000383ffff */
[----:B------:R-:W-:Y:S05]  /*11200*/  BRA `(.L_x_2491) ;  /* 0xffffff7000b87947 */ /* 0x000fea000383ffff */
.L_x_2534:
        /* <DEDUP_REMOVED lines=11> */
.L_x_2636:
[----:B------:R-:W-:Y:S05]  /*112c0*/  BSYNC B0 ;  /* 0x0000000000007941 */ /* 0x000fea0003800000 */
.L_x_2635:
[----:B------:R-:W-:Y:S05]  /*112d0*/  BRA `(.L_x_2637) ;  /* 0xffffffb4000c7947 */ /* 0x000fea000383ffff */
.L_x_2536:
[----:B------:R-:W-:Y:S01]  /*112e0*/  BSSY B0, `(.L_x_2638) ;  /* 0x0000006000007945 */ /* 0x000fe20003800000 */
[----:B------:R-:W-:-:S07]  /*112f0*/  IMAD.MOV.U32 R15, RZ, RZ, -0x1 ;  /* 0xffffffffff0f7424 */ /* 0x000fce00078e00ff */
[----:B0123--:R-:W-:Y:S05]  /*11300*/  WARPSYNC.COLLECTIVE R15, `(.L_x_2639) ;  /* 0x000000000f0c7348 */ /* 0x00ffea0003c00000 */
[----:B------:R-:W-:Y:S02]  /*11310*/  ELECT P6, UR62, PT ;  /* 0x00000000003e782f */ /* 0x000fe400038c0000 */
[----:B------:R-:W-:Y:S01]  /*11320*/  MOV R14, UR62 ;  /* 0x0000003e000e7c02 */ /* 0x000fe20008000f00 */
[----:B0123--:R-:W-:Y:S10]  /*11330*/  ENDCOLLECTIVE ;  /* 0x000000000000791b */ /* 0x00fff40003800000 */
.L_x_2639:
[----:B------:R-:W-:Y:S05]  /*11340*/  BSYNC B0 ;  /* 0x0000000000007941 */ /* 0x000fea0003800000 */
.L_x_2638:
[----:B------:R-:W-:Y:S05]  /*11350*/  BRA `(.L_x_2640) ;  /* 0xffffffb400147947 */ /* 0x000fea000383ffff */
.L_x_2538:
[----:B---3--:R3:W4:Y:S02]  /*11360*/  SYNCS.PHASECHK.TRANS64.TRYWAIT P0, [R0+URZ+0x28840], R2 ;  /* 0x02884002000075a7 */ /* 0x008724000800017f */
[----:B----4-:R-:W-:Y:S05]  /*11370*/  @!P0 NANOSLEEP.SYNCS 0x989680 ;  /* 0x009896800000895d */ /* 0x010fea0003900000 */
[----:B------:R-:W4:Y:S02]  /*11380*/  @!P0 SYNCS.PHASECHK.TRANS64 P0, [R0+URZ+0x28840], R2 ;  /* 0x02884002000085a7 */ /* 0x000f24000800007f */
[----:B----4-:R-:W-:Y:S05]  /*11390*/  @!P0 BRA `(.L_x_2538) ;  /* 0xfffffffc00f08947 */ /* 0x010fea000383ffff */
[----:B------:R-:W-:Y:S05]  /*113a0*/  BRA `(.L_x_2641) ;  /* 0xffffffb400807947 */ /* 0x000fea000383ffff */
.L_x_2542:
[----:B------:R-:W-:Y:S01]  /*113b0*/  IMAD.MOV.U32 R13, RZ, RZ, R0 ;  /* 0x000000ffff0d7224 */ /* 0x000fe200078e0000 */
[----:B------:R-:W0:Y:S01]  /*113c0*/  S2R R6, SR_TID.X ;  /* 0x0000000000067919 */ /* 0x000e220000002100 */
[----:B------:R-:W-:Y:S02]  /*113d0*/  IMAD.MOV.U32 R12, RZ, RZ, RZ ;  /* 0x000000ffff0c7224 */ /* 0x000fe400078e00ff */
[----:B------:R-:W-:Y:S02]  /*113e0*/  IMAD.MOV.U32 R11, RZ, RZ, 0x181f ;  /* 0x0000181fff0b7424 */ /* 0x000fe400078e00ff */
[----:B------:R-:W-:Y:S02]  /*113f0*/  IMAD.MOV.U32 R15, RZ, RZ, -0x1 ;  /* 0xffffffffff0f7424 */ /* 0x000fe400078e00ff */
[----:B-----5:R-:W-:-:S07]  /*11400*/  IMAD R2, R10, R7, RZ ;  /* 0x000000070a027224 */ /* 0x020fce00078e02ff */
[----:B0-----:R-:W-:Y:S05]  /*11410*/  WARPSYNC.COLLECTIVE R15, `(.L_x_2642) ;  /* 0x000000000f087348 */ /* 0x001fea0003c00000 */
[----:B------:R1:W2:Y:S02]  /*11420*/  SHFL.IDX P6, R14, R13, R12, R11 ;  /* 0x0000000c0d0e7389 */ /* 0x0002a400000c000b */
[----:B012---:R-:W-:Y:S01]  /*11430*/  ENDCOLLECTIVE ;  /* 0x000000000000791b */ /* 0x007fe20003800000 */
.L_x_2642:
[----:B------:R-:W-:Y:S01]  /*11440*/  IMAD.MOV.U32 R13, RZ, RZ, R3 ;  /* 0x000000ffff0d7224 */ /* 0x000fe200078e0003 */
[----:B------:R-:W-:Y:S01]  /*11450*/  LOP3.LUT R6, R6, 0x7f, RZ, 0xc0, !PT ;  /* 0x0000007f06067812 */ /* 0x000fe200078ec0ff */
[----:B------:R-:W-:-:S07]  /*11460*/  IMAD.MOV.U32 R4, RZ, RZ, R14 ;  /* 0x000000ffff047224 */ /* 0x000fce00078e000e */
[----:B------:R-:W-:Y:S05]  /*11470*/  WARPSYNC.COLLECTIVE R15, `(.L_x_2643) ;  /* 0x000000000f087348 */ /* 0x000fea0003c00000 */
[----:B------:R0:W1:Y:S02]  /*11480*/  SHFL.IDX P6, R14, R13, R12, R11 ;  /* 0x0000000c0d0e7389 */ /* 0x00006400000c000b */
[----:B01----:R-:W-:Y:S01]  /*11490*/  ENDCOLLECTIVE ;  /* 0x000000000000791b */ /* 0x003fe20003800000 */
.L_x_2643:
[----:B------:R-:W-:-:S05]  /*114a0*/  SHF.R.U32.HI R6, RZ, 0x3, R6 ;  /* 0x00000003ff067819 */ /* 0x000fca0000011606 */
[----:B------:R-:W-:-:S05]  /*114b0*/  IMAD R17, R17, 0x80, R6 ;  /* 0x0000008011117824 */ /* 0x000fca00078e0206 */
[----:B------:R-:W-:Y:S01]  /*114c0*/  ISETP.GE.AND P2, PT, R17, R2, PT ;  /* 0x000000021100720c */ /* 0x000fe20003f46270 */
[----:B------:R-:W-:Y:S02]  /*114d0*/  IMAD.MOV.U32 R13, RZ, RZ, R0 ;  /* 0x000000ffff0d7224 */ /* 0x000fe400078e0000 */
[----:B------:R-:W-:Y:S02]  /*114e0*/  IMAD.MOV.U32 R12, RZ, RZ, 0x1 ;  /* 0x00000001ff0c7424 */ /* 0x000fe400078e00ff */
[----:B------:R-:W-:-:S08]  /*114f0*/  IMAD.MOV.U32 R5, RZ, RZ, R14 ;  /* 0x000000ffff057224 */ /* 0x000fd000078e000e */
[----:B------:R-:W-:Y:S05]  /*11500*/  WARPSYNC.COLLECTIVE R15, `(.L_x_2644) ;  /* 0x000000000f087348 */ /* 0x000fea0003c00000 */
[----:B------:R0:W1:Y:S02]  /*11510*/  SHFL.IDX P6, R14, R13, R12, R11 ;  /* 0x0000000c0d0e7389 */ /* 0x00006400000c000b */
[----:B01----:R-:W-:Y:S01]  /*11520*/  ENDCOLLECTIVE ;  /* 0x000000000000791b */ /* 0x003fe20003800000 */
.L_x_2644:
        /* <DEDUP_REMOVED lines=10> */
.L_x_2645:
[----:B------:R-:W-:Y:S01]  /*115d0*/  @!PT LDS RZ, [RZ] ;  /* 0x00000000fffff984 */ /* 0x000fe20000000800 */
[----:B------:R-:W-:Y:S01]  /*115e0*/  @!PT LDS RZ, [RZ] ;  /* 0x00000000fffff984 */ /* 0x000fe20000000800 */
[----:B------:R-:W-:Y:S01]  /*115f0*/  @!PT LDS RZ, [RZ] ;  /* 0x00000000fffff984 */ /* 0x000fe20000000800 */
[----:B------:R-:W-:Y:S04]  /*11600*/  @!P2 LDGSTS.E.BYPASS.LTC128B.128 [R8+0x10400], desc[UR40][R4.64], !P0 ;  /* 0x104000000408afae */ /* 0x000fe8000c101d68 */
[----:B------:R0:W-:Y:S01]  /*11610*/  @!P2 LDGSTS.E.BYPASS.LTC128B.128 [R8+0x14400], desc[UR40][R4.64+0x80], !P1 ;  /* 0x144000800408afae */ /* 0x0001e2000c901d68 */
[----:B------:R-:W-:Y:S02]  /*11620*/  IMAD.MOV.U32 R13, RZ, RZ, R0 ;  /* 0x000000ffff0d7224 */ /* 0x000fe400078e0000 */
[----:B------:R-:W-:Y:S02]  /*11630*/  IMAD.MOV.U32 R12, RZ, RZ, 0x2 ;  /* 0x00000002ff0c7424 */ /* 0x000fe400078e00ff */
[----:B0-----:R-:W-:Y:S02]  /*11640*/  VIADD R4, R17, 0x10 ;  /* 0x0000001011047836 */ /* 0x001fe40000000000 */
[----:B------:R-:W-:-:S03]  /*11650*/  IMAD.MOV.U32 R6, RZ, RZ, R14 ;  /* 0x000000ffff067224 */ /* 0x000fc600078e000e */
[----:B------:R-:W-:-:S13]  /*11660*/  ISETP.GE.AND P2, PT, R4, R2, PT ;  /* 0x000000020400720c */ /* 0x000fda0003f46270 */
[----:B------:R-:W-:Y:S05]  /*11670*/  WARPSYNC.COLLECTIVE R15, `(.L_x_2646) ;  /* 0x000000000f087348 */ /* 0x000fea0003c00000 */
[----:B------:R0:W1:Y:S02]  /*11680*/  SHFL.IDX P6, R14, R13, R12, R11 ;  /* 0x0000000c0d0e7389 */ /* 0x00006400000c000b */
[----:B01----:R-:W-:Y:S01]  /*11690*/  ENDCOLLECTIVE ;  /* 0x000000000000791b */ /* 0x003fe20003800000 */
.L_x_2646:
[----:B------:R-:W-:Y:S01]  /*116a0*/  @!P2 LEA R5, P3, R9, R6, 0x1 ;  /* 0x000000060905a211 */ /* 0x000fe200078608ff */
[----:B------:R-:W-:-:S04]  /*116b0*/  IMAD.MOV.U32 R13, RZ, RZ, R3 ;  /* 0x000000ffff0d7224 */ /* 0x000fc800078e0003 */
[----:B------:R-:W-:Y:S02]  /*116c0*/  @!P2 IMAD.X R4, RZ, RZ, R7, P3 ;  /* 0x000000ffff04a224 */ /* 0x000fe400018e0607 */
[----:B------:R-:W-:-:S03]  /*116d0*/  VIADD R7, R17, 0x60 ;  /* 0x0000006011077836 */ /* 0x000fc60000000000 */
[----:B------:R-:W-:-:S04]  /*116e0*/  @!P2 LOP3.LUT R5, R5, R4, RZ, 0x3c, !PT ;  /* 0x000000040505a212 */ /* 0x000fc800078e3cff */
[----:B------:R-:W-:-:S04]  /*116f0*/  @!P2 LOP3.LUT R4, R5, R4, RZ, 0x3c, !PT ;  /* 0x000000040504a212 */ /* 0x000fc800078e3cff */
[----:B------:R-:W-:-:S05]  /*11700*/  @!P2 LOP3.LUT R5, R5, R4, RZ, 0x3c, !PT ;  /* 0x000000040505a212 */ /* 0x000fca00078e3cff */
[----:B------:R-:W-:Y:S01]  /*11710*/  @!PT LDS RZ, [RZ] ;  /* 0x00000000fffff984 */ /* 0x000fe20000000800 */
[----:B------:R-:W-:Y:S01]  /*11720*/  @!PT LDS RZ, [RZ] ;  /* 0x00000000fffff984 */ /* 0x000fe20000000800 */
[----:B------:R-:W-:Y:S01]  /*11730*/  @!PT LDS RZ, [RZ] ;  /* 0x00000000fffff984 */ /* 0x000fe20000000800 */
[----:B------:R-:W-:Y:S04]  /*11740*/  @!P2 LDGSTS.E.BYPASS.LTC128B.128 [R8+0x10c00], desc[UR40][R4.64], !P0 ;  /* 0x10c000000408afae */ /* 0x000fe8000c101d68 */
[----:B------:R0:W-:Y:S02]  /*11750*/  @!P2 LDGSTS.E.BYPASS.LTC128B.128 [R8+0x14c00], desc[UR40][R4.64+0x80], !P1 ;  /* 0x14c000800408afae */ /* 0x0001e4000c901d68 */
[----:B0-----:R-:W-:-:S05]  /*11760*/  VIADD R4, R17, 0x20 ;  /* 0x0000002011047836 */ /* 0x001fca0000000000 */
[----:B------:R-:W-:Y:S01]  /*11770*/  ISETP.GE.AND P2, PT, R4, R2, PT ;  /* 0x000000020400720c */ /* 0x000fe20003f46270 */
[----:B------:R-:W-:-:S12]  /*11780*/  IMAD.MOV.U32 R4, RZ, RZ, R14 ;  /* 0x000000ffff047224 */ /* 0x000fd800078e000e */
[----:B------:R-:W-:Y:S05]  /*11790*/  WARPSYNC.COLLECTIVE R15, `(.L_x_2647) ;  /* 0x000000000f087348 */ /* 0x000fea0003c00000 */
[----:B------:R0:W1:Y:S02]  /*117a0*/  SHFL.IDX P6, R14, R13, R12, R11 ;  /* 0x0000000c0d0e7389 */ /* 0x00006400000c000b */
[----:B01----:R-:W-:Y:S01]  /*117b0*/  ENDCOLLECTIVE ;  /* 0x000000000000791b */ /* 0x003fe20003800000 */
.L_x_2647:
[----:B------:R-:W-:Y:S02]  /*117c0*/  IMAD.MOV.U32 R13, RZ, RZ, R0 ;  /* 0x000000ffff0d7224 */ /* 0x000fe400078e0000 */
[----:B------:R-:W-:Y:S02]  /*117d0*/  IMAD.MOV.U32 R12, RZ, RZ, 0x3 ;  /* 0x00000003ff0c7424 */ /* 0x000fe400078e00ff */
[----:B------:R-:W-:-:S07]  /*117e0*/  IMAD.MOV.U32 R5, RZ, RZ, R14 ;  /* 0x000000ffff057224 */ /* 0x000fce00078e000e */
[----:B------:R-:W-:Y:S05]  /*117f0*/  WARPSYNC.COLLECTIVE R15, `(.L_x_2648) ;  /* 0x000000000f087348 */ /* 0x000fea0003c00000 */
[----:B------:R0:W1:Y:S02]  /*11800*/  SHFL.IDX P6, R14, R13, R12, R11 ;  /* 0x0000000c0d0e7389 */ /* 0x00006400000c000b */
[----:B01----:R-:W-:Y:S01]  /*11810*/  ENDCOLLECTIVE ;  /* 0x000000000000791b */ /* 0x003fe20003800000 */
.L_x_2648:
[----:B------:R-:W-:-:S05]  /*11820*/  @!P2 LEA R5, P3, R9, R5, 0x1 ;  /* 0x000000050905a211 */ /* 0x000fca00078608ff */
        /* <DEDUP_REMOVED lines=16> */
.L_x_2649:
[----:B------:R-:W-:Y:S02]  /*11930*/  IMAD.MOV.U32 R13, RZ, RZ, R0 ;  /* 0x000000ffff0d7224 */ /* 0x000fe400078e0000 */
[----:B------:R-:W-:Y:S02]  /*11940*/  IMAD.MOV.U32 R12, RZ, RZ, 0x4 ;  /* 0x00000004ff0c7424 */ /* 0x000fe400078e00ff */
[----:B------:R-:W-:-:S07]  /*11950*/  IMAD.MOV.U32 R5, RZ, RZ, R14 ;  /* 0x000000ffff057224 */ /* 0x000fce00078e000e */
[----:B------:R-:W-:Y:S05]  /*11960*/  WARPSYNC.COLLECTIVE R15, `(.L_x_2650) ;  /* 0x000000000f087348 */ /* 0x000fea0003c00000 */
[----:B------:R0:W1:Y:S02]  /*11970*/  SHFL.IDX P6, R14, R13, R12, R11 ;  /* 0x0000000c0d0e7389 */ /* 0x00006400000c000b */
[----:B01----:R-:W-:Y:S01]  /*11980*/  ENDCOLLECTIVE ;  /* 0x000000000000791b */ /* 0x003fe20003800000 */
.L_x_2650:
        /* <DEDUP_REMOVED lines=17> */
.L_x_2651:
[----:B------:R-:W-:Y:S02]  /*11aa0*/  IMAD.MOV.U32 R13, RZ, RZ, R0 ;  /* 0x000000ffff0d7224 */ /* 0x000fe400078e0000 */
[----:B------:R-:W-:Y:S02]  /*11ab0*/  IMAD.MOV.U32 R12, RZ, RZ, 0x5 ;  /* 0x00000005ff0c7424 */ /* 0x000fe400078e00ff */
[----:B------:R-:W-:-:S07]  /*11ac0*/  IMAD.MOV.U32 R5, RZ, RZ, R14 ;  /* 0x000000ffff057224 */ /* 0x000fce00078e000e */
[----:B------:R-:W-:Y:S05]  /*11ad0*/  WARPSYNC.COLLECTIVE R15, `(.L_x_2652) ;  /* 0x000000000f087348 */ /* 0x000fea0003c00000 */
[----:B------:R0:W1:Y:S02]  /*11ae0*/  SHFL.IDX P6, R14, R13, R12, R11 ;  /* 0x0000000c0d0e7389 */ /* 0x00006400000c000b */
[----:B01----:R-:W-:Y:S01]  /*11af0*/  ENDCOLLECTIVE ;  /* 0x000000000000791b */ /* 0x003fe20003800000 */
.L_x_2652:
        /* <DEDUP_REMOVED lines=17> */
.L_x_2653:
[----:B------:R-:W-:Y:S02]  /*11c10*/  IMAD.MOV.U32 R13, RZ, RZ, R0 ;  /* 0x000000ffff0d7224 */ /* 0x000fe400078e0000 */
[----:B------:R-:W-:Y:S02]  /*11c20*/  IMAD.MOV.U32 R12, RZ, RZ, 0x6 ;  /* 0x00000006ff0c7424 */ /* 0x000fe400078e00ff */
[----:B------:R-:W-:-:S07]  /*11c30*/  IMAD.MOV.U32 R5, RZ, RZ, R14 ;  /* 0x000000ffff057224 */ /* 0x000fce00078e000e */
[----:B------:R-:W-:Y:S05]  /*11c40*/  WARPSYNC.COLLECTIVE R15, `(.L_x_2654) ;  /* 0x000000000f087348 */ /* 0x000fea0003c00000 */
[----:B------:R0:W1:Y:S02]  /*11c50*/  SHFL.IDX P6, R14, R13, R12, R11 ;  /* 0x0000000c0d0e7389 */ /* 0x00006400000c000b */
[----:B01----:R-:W-:Y:S01]  /*11c60*/  ENDCOLLECTIVE ;  /* 0x000000000000791b */ /* 0x003fe20003800000 */
.L_x_2654:
        /* <DEDUP_REMOVED lines=16> */
.L_x_2655:
[----:B------:R-:W-:Y:S02]  /*11d70*/  IMAD.MOV.U32 R13, RZ, RZ, R0 ;  /* 0x000000ffff0d7224 */ /* 0x000fe400078e0000 */
[----:B------:R-:W-:Y:S02]  /*11d80*/  IMAD.MOV.U32 R12, RZ, RZ, 0x7 ;  /* 0x00000007ff0c7424 */ /* 0x000fe400078e00ff */
[----:B------:R-:W-:-:S07]  /*11d90*/  IMAD.MOV.U32 R5, RZ, RZ, R14 ;  /* 0x000000ffff057224 */ /* 0x000fce00078e000e */
[----:B------:R-:W-:Y:S05]  /*11da0*/  WARPSYNC.COLLECTIVE R15, `(.L_x_2656) ;  /* 0x000000000f087348 */ /* 0x000fea0003c00000 */
[----:B------:R0:W1:Y:S02]  /*11db0*/  SHFL.IDX P6, R14, R13, R12, R11 ;  /* 0x0000000c0d0e7389 */ /* 0x00006400000c000b */
[----:B01----:R-:W-:Y:S01]  /*11dc0*/  ENDCOLLECTIVE ;  /* 0x000000000000791b */ /* 0x003fe20003800000 */
.L_x_2656:
        /* <DEDUP_REMOVED lines=10> */
.L_x_2657:
[----:B------:R-:W-:Y:S01]  /*11e70*/  @!PT LDS RZ, [RZ] ;  /* 0x00000000fffff984 */ /* 0x000fe20000000800 */
[----:B------:R-:W-:Y:S01]  /*11e80*/  @!PT LDS RZ, [RZ] ;  /* 0x00000000fffff984 */ /* 0x000fe20000000800 */
[----:B------:R-:W-:Y:S01]  /*11e90*/  @!PT LDS RZ, [RZ] ;  /* 0x00000000fffff984 */ /* 0x000fe20000000800 */
[----:B------:R0:W-:Y:S04]  /*11ea0*/  @!P2 LDGSTS.E.BYPASS.LTC128B.128 [R8+0x13400], desc[UR40][R4.64], !P0 ;  /* 0x134000000408afae */ /* 0x0001e8000c101d68 */
[----:B------:R0:W-:Y:S01]  /*11eb0*/  @!P2 LDGSTS.E.BYPASS.LTC128B.128 [R8+0x17400], desc[UR40][R4.64+0x80], !P1 ;  /* 0x174000800408afae */ /* 0x0001e2000c901d68 */
[----:B------:R-:W-:Y:S01]  /*11ec0*/  IMAD.MOV.U32 R3, RZ, RZ, R14 ;  /* 0x000000ffff037224 */ /* 0x000fe200078e000e */
[----:B------:R-:W-:Y:S06]  /*11ed0*/  BRA `(.L_x_2658) ;  /* 0xffffffb800447947 */ /* 0x000fec000383ffff */
.L_x_2547:
[----:B0-----:R-:W2:Y:S02]  /*11ee0*/  LDL R2, [R1+0x4] ;  /* 0x0000040001027983 */ /* 0x001ea40000100800 */
[----:B--2---:R0:W1:Y:S02]  /*11ef0*/  SYNCS.PHASECHK.TRANS64.TRYWAIT P0, [R2+URZ+0x28820], R0 ;  /* 0x02882000020075a7 */ /* 0x004064000800017f */
[----:B-1----:R-:W-:Y:S05]  /*11f00*/  @!P0 NANOSLEEP.SYNCS 0x989680 ;  /* 0x009896800000895d */ /* 0x002fea0003900000 */
[----:B------:R-:W1:Y:S02]  /*11f10*/  @!P0 SYNCS.PHASECHK.TRANS64 P0, [R2+URZ+0x28820], R0 ;  /* 0x02882000020085a7 */ /* 0x000e64000800007f */
[----:B-1----:R-:W-:Y:S05]  /*11f20*/  @!P0 BRA `(.L_x_2547) ;  /* 0xfffffffc00ec8947 */ /* 0x002fea000383ffff */
[----:B------:R-:W-:Y:S05]  /*11f30*/  BRA `(.L_x_2659) ;  /* 0xffffffb800b87947 */ /* 0x000fea000383ffff */
.L_x_2556:
[----:B-1----:R1:W2:Y:S02]  /*11f40*/  SYNCS.PHASECHK.TRANS64.TRYWAIT P0, [R2+URZ+0x28840], R0 ;  /* 0x02884000020075a7 */ /* 0x0022a4000800017f */
[----:B--2---:R-:W-:Y:S05]  /*11f50*/  @!P0 NANOSLEEP.SYNCS 0x989680 ;  /* 0x009896800000895d */ /* 0x004fea0003900000 */
[----:B------:R-:W2:Y:S02]  /*11f60*/  @!P0 SYNCS.PHASECHK.TRANS64 P0, [R2+URZ+0x28840], R0 ;  /* 0x02884000020085a7 */ /* 0x000ea4000800007f */
[----:B--2---:R-:W-:Y:S05]  /*11f70*/  @!P0 BRA `(.L_x_2556) ;  /* 0xfffffffc00f08947 */ /* 0x004fea000383ffff */
[----:B------:R-:W-:Y:S05]  /*11f80*/  BRA `(.L_x_2660) ;  /* 0xffffffbc007c7947 */ /* 0x000fea000383ffff */
.L_x_2562:
[----:B0-----:R0:W1:Y:S02]  /*11f90*/  SYNCS.PHASECHK.TRANS64.TRYWAIT P0, [R2+URZ+0x60], R0 ;  /* 0x00006000020075a7 */ /* 0x001064000800017f */
[----:B-1----:R-:W-:Y:S05]  /*11fa0*/  @!P0 NANOSLEEP.SYNCS 0x989680 ;  /* 0x009896800000895d */ /* 0x002fea0003900000 */
[----:B------:R-:W1:Y:S02]  /*11fb0*/  @!P0 SYNCS.PHASECHK.TRANS64 P0, [R2+URZ+0x60], R0 ;  /* 0x00006000020085a7 */ /* 0x000e64000800007f */
[----:B-1----:R-:W-:Y:S05]  /*11fc0*/  @!P0 BRA `(.L_x_2562) ;  /* 0xfffffffc00f08947 */ /* 0x002fea000383ffff */
[----:B------:R-:W-:Y:S05]  /*11fd0*/  BRA `(.L_x_2661) ;  /* 0xffffffc000587947 */ /* 0x000fea000383ffff */
.L_x_2571:
[----:B--2---:R2:W3:Y:S02]  /*11fe0*/  SYNCS.PHASECHK.TRANS64.TRYWAIT P0, [R3+URZ+0x28840], R2 ;  /* 0x02884002030075a7 */ /* 0x0044e4000800017f */
[----:B---3--:R-:W-:Y:S05]  /*11ff0*/  @!P0 NANOSLEEP.SYNCS 0x989680 ;  /* 0x009896800000895d */ /* 0x008fea0003900000 */
[----:B------:R-:W3:Y:S02]  /*12000*/  @!P0 SYNCS.PHASECHK.TRANS64 P0, [R3+URZ+0x28840], R2 ;  /* 0x02884002030085a7 */ /* 0x000ee4000800007f */
[----:B---3--:R-:W-:Y:S05]  /*12010*/  @!P0 BRA `(.L_x_2571) ;  /* 0xfffffffc00f08947 */ /* 0x008fea000383ffff */
[----:B------:R-:W-:Y:S05]  /*12020*/  BRA `(.L_x_2662) ;  /* 0xffffffc400f87947 */ /* 0x000fea000383ffff */
.L_x_2577:
[----:B0-----:R0:W2:Y:S02]  /*12030*/  SYNCS.PHASECHK.TRANS64.TRYWAIT P0, [R2+URZ+0x60], R3 ;  /* 0x00006003020075a7 */ /* 0x0010a4000800017f */
[----:B--2---:R-:W-:Y:S05]  /*12040*/  @!P0 NANOSLEEP.SYNCS 0x989680 ;  /* 0x009896800000895d */ /* 0x004fea0003900000 */
[----:B------:R-:W2:Y:S02]  /*12050*/  @!P0 SYNCS.PHASECHK.TRANS64 P0, [R2+URZ+0x60], R3 ;  /* 0x00006003020085a7 */ /* 0x000ea4000800007f */
[----:B--2---:R-:W-:Y:S05]  /*12060*/  @!P0 BRA `(.L_x_2577) ;  /* 0xfffffffc00f08947 */ /* 0x004fea000383ffff */
[----:B------:R-:W-:Y:S05]  /*12070*/  BRA `(.L_x_2663) ;  /* 0xffffffc800d47947 */ /* 0x000fea000383ffff */
.L_x_2586:
[----:B---3--:R3:W4:Y:S02]  /*12080*/  SYNCS.PHASECHK.TRANS64.TRYWAIT P0, [R2+URZ+0x28840], R3 ;  /* 0x02884003020075a7 */ /* 0x008724000800017f */
[----:B----4-:R-:W-:Y:S05]  /*12090*/  @!P0 NANOSLEEP.SYNCS 0x989680 ;  /* 0x009896800000895d */ /* 0x010fea0003900000 */
[----:B------:R-:W4:Y:S02]  /*120a0*/  @!P0 SYNCS.PHASECHK.TRANS64 P0, [R2+URZ+0x28840], R3 ;  /* 0x02884003020085a7 */ /* 0x000f24000800007f */
[----:B----4-:R-:W-:Y:S05]  /*120b0*/  @!P0 BRA `(.L_x_2586) ;  /* 0xfffffffc00f08947 */ /* 0x010fea000383ffff */
[----:B------:R-:W-:Y:S05]  /*120c0*/  BRA `(.L_x_2664) ;  /* 0xffffffd000487947 */ /* 0x000fea000383ffff */
.L_x_2592:
[----:B0-----:R0:W2:Y:S02]  /*120d0*/  SYNCS.PHASECHK.TRANS64.TRYWAIT P0, [R2+URZ+0x60], R5 ;  /* 0x00006005020075a7 */ /* 0x0010a4000800017f */
[----:B--2---:R-:W-:Y:S05]  /*120e0*/  @!P0 NANOSLEEP.SYNCS 0x989680 ;  /* 0x009896800000895d */ /* 0x004fea0003900000 */
[----:B------:R-:W2:Y:S02]  /*120f0*/  @!P0 SYNCS.PHASECHK.TRANS64 P0, [R2+URZ+0x60], R5 ;  /* 0x00006005020085a7 */ /* 0x000ea4000800007f */
[----:B--2---:R-:W-:Y:S05]  /*12100*/  @!P0 BRA `(.L_x_2592) ;  /* 0xfffffffc00f08947 */ /* 0x004fea000383ffff */
[----:B------:R-:W-:Y:S05]  /*12110*/  BRA `(.L_x_2665) ;  /* 0xffffffd400247947 */ /* 0x000fea000383ffff */
.L_x_2603:
[----:B0-----:R0:W2:Y:S02]  /*12120*/  SYNCS.PHASECHK.TRANS64.TRYWAIT P0, [R0+URZ+0x28860], R2 ;  /* 0x02886002000075a7 */ /* 0x0010a4000800017f */
[----:B--2---:R-:W-:Y:S05]  /*12130*/  @!P0 NANOSLEEP.SYNCS 0x989680 ;  /* 0x009896800000895d */ /* 0x004fea0003900000 */
[----:B------:R-:W2:Y:S02]  /*12140*/  @!P0 SYNCS.PHASECHK.TRANS64 P0, [R0+URZ+0x28860], R2 ;  /* 0x02886002000085a7 */ /* 0x000ea4000800007f */
[----:B--2---:R-:W-:Y:S05]  /*12150*/  @!P0 BRA `(.L_x_2603) ;  /* 0xfffffffc00f08947 */ /* 0x004fea000383ffff */
[----:B------:R-:W-:Y:S05]  /*12160*/  BRA `(.L_x_2666) ;  /* 0xffffffd8007c7947 */ /* 0x000fea000383ffff */
.L_x_2610:
[----:B------:R-:W-:Y:S01]  /*12170*/  BSSY B0, `(.L_x_2667) ;  /* 0x0000008000007945 */ /* 0x000fe20003800000 */
[----:B------:R-:W-:Y:S02]  /*12180*/  IMAD.MOV.U32 R13, RZ, RZ, R16 ;  /* 0x000000ffff0d7224 */ /* 0x000fe400078e0010 */
[----:B------:R-:W-:Y:S02]  /*12190*/  IMAD.MOV.U32 R12, RZ, RZ, RZ ;  /* 0x000000ffff0c7224 */ /* 0x000fe400078e00ff */
[----:B------:R-:W-:Y:S02]  /*121a0*/  IMAD.MOV.U32 R11, RZ, RZ, 0x1f ;  /* 0x0000001fff0b7424 */ /* 0x000fe400078e00ff */
[----:B------:R-:W-:-:S07]  /*121b0*/  IMAD.MOV.U32 R15, RZ, RZ, -0x1 ;  /* 0xffffffffff0f7424 */ /* 0x000fce00078e00ff */
[----:B0123-5:R-:W-:Y:S05]  /*121c0*/  WARPSYNC.COLLECTIVE R15, `(.L_x_2668) ;  /* 0x000000000f087348 */ /* 0x02ffea0003c00000 */
[----:B------:R4:W0:Y:S02]  /*121d0*/  SHFL.IDX P6, R14, R13, R12, R11 ;  /* 0x0000000c0d0e7389 */ /* 0x00082400000c000b */
[----:B012345:R-:W-:Y:S01]  /*121e0*/  ENDCOLLECTIVE ;  /* 0x000000000000791b */ /* 0x03ffe20003800000 */
.L_x_2668:
[----:B------:R-:W-:Y:S05]  /*121f0*/  BSYNC B0 ;  /* 0x0000000000007941 */ /* 0x000fea0003800000 */
.L_x_2667:
        /* <DEDUP_REMOVED lines=9> */
.L_x_2669:
        /* <DEDUP_REMOVED lines=18> */
.L_x_2670:
[----:B------:R-:W-:Y:S01]  /*123b0*/  IMAD.MOV.U32 R12, RZ, RZ, 0x2 ;  /* 0x00000002ff0c7424 */ /* 0x000fe200078e00ff */
[----:B------:R-:W-:-:S05]  /*123c0*/  SEL R7, R14, RZ, P1 ;  /* 0x000000ff0e077207 */ /* 0x000fca0000800000 */
[----:B------:R-:W-:-:S04]  /*123d0*/  IMAD.IADD R3, R2, 0x1, R7 ;  /* 0x0000000102037824 */ /* 0x000fc800078e0207 */
[----:B------:R-:W-:-:S07]  /*123e0*/  IMAD.MOV.U32 R13, RZ, RZ, R3 ;  /* 0x000000ffff0d7224 */ /* 0x000fce00078e0003 */
[----:B------:R-:W-:Y:S05]  /*123f0*/  WARPSYNC.COLLECTIVE R15, `(.L_x_2671) ;  /* 0x000000000f087348 */ /* 0x000fea0003c00000 */
[----:B------:R0:W1:Y:S02]  /*12400*/  SHFL.UP P6, R14, R13, R12, R11 ;  /* 0x0400000c0d0e7389 */ /* 0x00006400000c000b */
[----:B01----:R-:W-:Y:S01]  /*12410*/  ENDCOLLECTIVE ;  /* 0x000000000000791b */ /* 0x003fe20003800000 */
.L_x_2671:
[----:B------:R-:W-:Y:S01]  /*12420*/  IMAD.MOV.U32 R12, RZ, RZ, 0x4 ;  /* 0x00000004ff0c7424 */ /* 0x000fe200078e00ff */
[----:B------:R-:W-:-:S05]  /*12430*/  SEL R14, R14, RZ, P2 ;  /* 0x000000ff0e0e7207 */ /* 0x000fca0001000000 */
[----:B------:R-:W-:-:S04]  /*12440*/  IMAD.IADD R3, R3, 0x1, R14 ;  /* 0x0000000103037824 */ /* 0x000fc800078e020e */
[----:B------:R-:W-:-:S07]  /*12450*/  IMAD.MOV.U32 R13, RZ, RZ, R3 ;  /* 0x000000ffff0d7224 */ /* 0x000fce00078e0003 */
[----:B------:R-:W-:Y:S05]  /*12460*/  WARPSYNC.COLLECTIVE R15, `(.L_x_2672) ;  /* 0x000000000f087348 */ /* 0x000fea0003c00000 */
[----:B------:R0:W1:Y:S02]  /*12470*/  SHFL.UP P6, R14, R13, R12, R11 ;  /* 0x0400000c0d0e7389 */ /* 0x00006400000c000b */
[----:B01----:R-:W-:Y:S01]  /*12480*/  ENDCOLLECTIVE ;  /* 0x000000000000791b */ /* 0x003fe20003800000 */
.L_x_2672:
[----:B------:R-:W-:Y:S01]  /*12490*/  IMAD.MOV.U32 R12, RZ, RZ, 0x8 ;  /* 0x00000008ff0c7424 */ /* 0x000fe200078e00ff */
[----:B------:R-:W-:-:S05]  /*124a0*/  SEL R14, R14, RZ, P3 ;  /* 0x000000ff0e0e7207 */ /* 0x000fca0001800000 */
[----:B------:R-:W-:-:S04]  /*124b0*/  IMAD.IADD R3, R3, 0x1, R14 ;  /* 0x0000000103037824 */ /* 0x000fc800078e020e */
[----:B------:R-:W-:-:S07]  /*124c0*/  IMAD.MOV.U32 R13, RZ, RZ, R3 ;  /* 0x000000ffff0d7224 */ /* 0x000fce00078e0003 */
[----:B------:R-:W-:Y:S05]  /*124d0*/  WARPSYNC.COLLECTIVE R15, `(.L_x_2673) ;  /* 0x000000000f087348 */ /* 0x000fea0003c00000 */
[----:B------:R0:W1:Y:S02]  /*124e0*/  SHFL.UP P6, R14, R13, R12, R11 ;  /* 0x0400000c0d0e7389 */ /* 0x00006400000c000b */
[----:B01----:R-:W-:Y:S01]  /*124f0*/  ENDCOLLECTIVE ;  /* 0x000000000000791b */ /* 0x003fe20003800000 */
.L_x_2673:
[----:B------:R-:W-:Y:S01]  /*12500*/  IMAD.MOV.U32 R12, RZ, RZ, 0x10 ;  /* 0x00000010ff0c7424 */ /* 0x000fe200078e00ff */
[----:B------:R-:W-:-:S05]  /*12510*/  SEL R14, R14, RZ, P4 ;  /* 0x000000ff0e0e7207 */ /* 0x000fca0002000000 */
[----:B------:R-:W-:-:S04]  /*12520*/  IMAD.IADD R3, R3, 0x1, R14 ;  /* 0x0000000103037824 */ /* 0x000fc800078e020e */
[----:B------:R-:W-:-:S07]  /*12530*/  IMAD.MOV.U32 R13, RZ, RZ, R3 ;  /* 0x000000ffff0d7224 */ /* 0x000fce00078e0003 */
[----:B------:R-:W-:Y:S05]  /*12540*/  WARPSYNC.COLLECTIVE R15, `(.L_x_2674) ;  /* 0x000000000f087348 */ /* 0x000fea0003c00000 */
[----:B------:R0:W1:Y:S02]  /*12550*/  SHFL.UP P6, R14, R13, R12, R11 ;  /* 0x0400000c0d0e7389 */ /* 0x00006400000c000b */
[----:B01----:R-:W-:Y:S01]  /*12560*/  ENDCOLLECTIVE ;  /* 0x000000000000791b */ /* 0x003fe20003800000 */
.L_x_2674:
        /* <DEDUP_REMOVED lines=8> */
.L_x_2675:
[----:B------:R-:W-:Y:S05]  /*125f0*/  BRA `(.L_x_2676) ;  /* 0xffffffdc00187947 */ /* 0x000fea000383ffff */
.L_x_2615:
[----:B------:R-:W-:Y:S01]  /*12600*/  BSSY B0, `(.L_x_2677) ;  /* 0x0000008000007945 */ /* 0x000fe20003800000 */
[----:B-----5:R-:W-:Y:S02]  /*12610*/  IMAD.MOV.U32 R13, RZ, RZ, R2 ;  /* 0x000000ffff0d7224 */ /* 0x020fe400078e0002 */
[----:B------:R-:W-:Y:S02]  /*12620*/  IMAD.MOV.U32 R12, RZ, RZ, 0x1 ;  /* 0x00000001ff0c7424 */ /* 0x000fe400078e00ff */
[----:B------:R-:W-:Y:S02]  /*12630*/  IMAD.MOV.U32 R11, RZ, RZ, RZ ;  /* 0x000000ffff0b7224 */ /* 0x000fe400078e00ff */
[----:B------:R-:W-:-:S07]  /*12640*/  IMAD.MOV.U32 R15, RZ, RZ, -0x1 ;  /* 0xffffffffff0f7424 */ /* 0x000fce00078e00ff */
[----:B012---:R-:W-:Y:S05]  /*12650*/  WARPSYNC.COLLECTIVE R15, `(.L_x_2678) ;  /* 0x000000000f087348 */ /* 0x007fea0003c00000 */
[----:B------:R3:W4:Y:S02]  /*12660*/  SHFL.UP P6, R14, R13, R12, R11 ;  /* 0x0400000c0d0e7389 */ /* 0x00072400000c000b */
[----:B01234-:R-:W-:Y:S01]  /*12670*/  ENDCOLLECTIVE ;  /* 0x000000000000791b */ /* 0x01ffe20003800000 */
.L_x_2678:
[----:B------:R-:W-:Y:S05]  /*12680*/  BSYNC B0 ;  /* 0x0000000000007941 */ /* 0x000fea0003800000 */
.L_x_2677:
        /* <DEDUP_REMOVED lines=9> */
.L_x_2679:
[----:B------:R-:W-:Y:S01]  /*12720*/  IMAD.MOV.U32 R12, RZ, RZ, 0x4 ;  /* 0x00000004ff0c7424 */ /* 0x000fe200078e00ff */
[----:B------:R-:W-:-:S05]  /*12730*/  SEL R14, R14, RZ, P2 ;  /* 0x000000ff0e0e7207 */ /* 0x000fca0001000000 */
[----:B------:R-:W-:-:S04]  /*12740*/  IMAD.IADD R3, R3, 0x1, R14 ;  /* 0x0000000103037824 */ /* 0x000fc800078e020e */
[----:B------:R-:W-:-:S07]  /*12750*/  IMAD.MOV.U32 R13, RZ, RZ, R3 ;  /* 0x000000ffff0d7224 */ /* 0x000fce00078e0003 */
[----:B------:R-:W-:Y:S05]  /*12760*/  WARPSYNC.COLLECTIVE R15, `(.L_x_2680) ;  /* 0x000000000f087348 */ /* 0x000fea0003c00000 */
[----:B------:R0:W1:Y:S02]  /*12770*/  SHFL.UP P6, R14, R13, R12, R11 ;  /* 0x0400000c0d0e7389 */ /* 0x00006400000c000b */
[----:B01----:R-:W-:Y:S01]  /*12780*/  ENDCOLLECTIVE ;  /* 0x000000000000791b */ /* 0x003fe20003800000 */
.L_x_2680:
[----:B------:R-:W-:Y:S01]  /*12790*/  IMAD.MOV.U32 R12, RZ, RZ, 0x8 ;  /* 0x00000008ff0c7424 */ /* 0x000fe200078e00ff */
[----:B------:R-:W-:-:S05]  /*127a0*/  SEL R14, R14, RZ, P3 ;  /* 0x000000ff0e0e7207 */ /* 0x000fca0001800000 */
[----:B------:R-:W-:-:S04]  /*127b0*/  IMAD.IADD R3, R3, 0x1, R14 ;  /* 0x0000000103037824 */ /* 0x000fc800078e020e */
[----:B------:R-:W-:-:S07]  /*127c0*/  IMAD.MOV.U32 R13, RZ, RZ, R3 ;  /* 0x000000ffff0d7224 */ /* 0x000fce00078e0003 */
[----:B------:R-:W-:Y:S05]  /*127d0*/  WARPSYNC.COLLECTIVE R15, `(.L_x_2681) ;  /* 0x000000000f087348 */ /* 0x000fea0003c00000 */
[----:B------:R0:W1:Y:S02]  /*127e0*/  SHFL.UP P6, R14, R13, R12, R11 ;  /* 0x0400000c0d0e7389 */ /* 0x00006400000c000b */
[----:B01----:R-:W-:Y:S01]  /*127f0*/  ENDCOLLECTIVE ;  /* 0x000000000000791b */ /* 0x003fe20003800000 */
.L_x_2681:
[----:B------:R-:W-:Y:S01]  /*12800*/  IMAD.MOV.U32 R12, RZ, RZ, 0x10 ;  /* 0x00000010ff0c7424 */ /* 0x000fe200078e00ff */
[----:B------:R-:W-:-:S05]  /*12810*/  SEL R14, R14, RZ, P4 ;  /* 0x000000ff0e0e7207 */ /* 0x000fca0002000000 */
[----:B------:R-:W-:-:S04]  /*12820*/  IMAD.IADD R3, R3, 0x1, R14 ;  /* 0x0000000103037824 */ /* 0x000fc800078e020e */
[----:B------:R-:W-:-:S07]  /*12830*/  IMAD.MOV.U32 R13, RZ, RZ, R3 ;  /* 0x000000ffff0d7224 */ /* 0x000fce00078e0003 */
[----:B------:R-:W-:Y:S05]  /*12840*/  WARPSYNC.COLLECTIVE R15, `(.L_x_2682) ;  /* 0x000000000f087348 */ /* 0x000fea0003c00000 */
[----:B------:R0:W1:Y:S02]  /*12850*/  SHFL.UP P6, R14, R13, R12, R11 ;  /* 0x0400000c0d0e7389 */ /* 0x00006400000c000b */
[----:B01----:R-:W-:Y:S01]  /*12860*/  ENDCOLLECTIVE ;  /* 0x000000000000791b */ /* 0x003fe20003800000 */
.L_x_2682:
        /* <DEDUP_REMOVED lines=8> */
.L_x_2683:
[----:B------:R-:W-:Y:S05]  /*128f0*/  BRA `(.L_x_2684) ;  /* 0xffffffd800f47947 */ /* 0x000fea000383ffff */
.L_x_2617:
[----:B------:R-:W-:Y:S01]  /*12900*/  BSSY B0, `(.L_x_2685) ;  /* 0x0000006000007945 */ /* 0x000fe20003800000 */
[----:B------:R-:W-:Y:S01]  /*12910*/  PLOP3.LUT P6, PT, P6, PT, PT, 0x8, 0x0 ;  /* 0x000000000000781c */ /* 0x000fe200037ce170 */
[----:B------:R-:W-:-:S12]  /*12920*/  IMAD.MOV.U32 R15, RZ, RZ, -0x1 ;  /* 0xffffffffff0f7424 */ /* 0x000fd800078e00ff */
[----:B0123-5:R-:W-:Y:S05]  /*12930*/  WARPSYNC.COLLECTIVE R15, `(.L_x_2686) ;  /* 0x000000000f087348 */ /* 0x02ffea0003c00000 */
[----:B------:R-:W-:Y:S01]  /*12940*/  VOTE.ANY R14, PT, P6 ;  /* 0x00000000000e7806 */ /* 0x000fe200030e0100 */
[----:B0123-5:R-:W-:Y:S06]  /*12950*/  ENDCOLLECTIVE ;  /* 0x000000000000791b */ /* 0x02ffec0003800000 */
.L_x_2686:
[----:B------:R-:W-:Y:S05]  /*12960*/  BSYNC B0 ;  /* 0x0000000000007941 */ /* 0x000fea0003800000 */
.L_x_2685:
        /* <DEDUP_REMOVED lines=9> */
.L_x_2687:
[----:B------:R-:W-:Y:S01]  /*12a00*/  IMAD.MOV.U32 R17, RZ, RZ, R14 ;  /* 0x000000ffff117224 */ /* 0x000fe200078e000e */
[----:B------:R-:W-:Y:S06]  /*12a10*/  BRA `(.L_x_2688) ;  /* 0xffffffd800e47947 */ /* 0x000fec000383ffff */
.L_x_2619:
[----:B------:R-:W-:Y:S01]  /*12a20*/  BSSY B0, `(.L_x_2689) ;  /* 0x0000007000007945 */ /* 0x000fe20003800000 */
[----:B------:R-:W-:Y:S02]  /*12a30*/  IMAD.MOV.U32 R13, RZ, RZ, R3 ;  /* 0x000000ffff0d7224 */ /* 0x000fe400078e0003 */
[----:B------:R-:W-:Y:S02]  /*12a40*/  IMAD.MOV.U32 R11, RZ, RZ, 0x1f ;  /* 0x0000001fff0b7424 */ /* 0x000fe400078e00ff */
[----:B------:R-:W-:-:S07]  /*12a50*/  IMAD.MOV.U32 R15, RZ, RZ, -0x1 ;  /* 0xffffffffff0f7424 */ /* 0x000fce00078e00ff */
[----:B012345:R-:W-:Y:S05]  /*12a60*/  WARPSYNC.COLLECTIVE R15, `(.L_x_2690) ;  /* 0x000000000f087348 */ /* 0x03ffea0003c00000 */
[----:B------:R0:W0:Y:S02]  /*12a70*/  SHFL.IDX P6, R14, R13, R12, R11 ;  /* 0x0000000c0d0e7389 */ /* 0x00002400000c000b */
[----:B012345:R-:W-:Y:S01]  /*12a80*/  ENDCOLLECTIVE ;  /* 0x000000000000791b */ /* 0x03ffe20003800000 */
.L_x_2690:
[----:B------:R-:W-:Y:S05]  /*12a90*/  BSYNC B0 ;  /* 0x0000000000007941 */ /* 0x000fea0003800000 */
.L_x_2689:
[----:B------:R-:W-:Y:S01]  /*12aa0*/  IMAD.MOV.U32 R5, RZ, RZ, R14 ;  /* 0x000000ffff057224 */ /* 0x000fe200078e000e */
[----:B------:R-:W-:Y:S06]  /*12ab0*/  BRA `(.L_x_2618) ;  /* 0xffffffd800d87947 */ /* 0x000fec000383ffff */
.L_x_2623:
[----:B0-----:R0:W4:Y:S02]  /*12ac0*/  SYNCS.PHASECHK.TRANS64.TRYWAIT P0, [R0+URZ+0x28820], R3 ;  /* 0x02882003000075a7 */ /* 0x001124000800017f */
[----:B----4-:R-:W-:Y:S05]  /*12ad0*/  @!P0 NANOSLEEP.SYNCS 0x989680 ;  /* 0x009896800000895d */ /* 0x010fea0003900000 */
[----:B------:R-:W4:Y:S02]  /*12ae0*/  @!P0 SYNCS.PHASECHK.TRANS64 P0, [R0+URZ+0x28820], R3 ;  /* 0x02882003000085a7 */ /* 0x000f24000800007f */
[----:B----4-:R-:W-:Y:S05]  /*12af0*/  @!P0 BRA `(.L_x_2623) ;  /* 0xfffffffc00f08947 */ /* 0x010fea000383ffff */
[----:B------:R-:W-:Y:S05]  /*12b00*/  BRA `(.L_x_2691) ;  /* 0xffffffe000587947 */ /* 0x000fea000383ffff */
.L_x_2624:
[----:B------:R-:W4:Y:S01]  /*12b10*/  S2R R2, SR_TID.X ;  /* 0x0000000000027919 */ /* 0x000f220000002100 */
[----:B------:R-:W-:Y:S01]  /*12b20*/  BSSY B0, `(.L_x_2692) ;  /* 0x000000a000007945 */ /* 0x000fe20003800000 */
[----:B------:R-:W-:Y:S02]  /*12b30*/  IMAD.MOV.U32 R12, RZ, RZ, RZ ;  /* 0x000000ffff0c7224 */ /* 0x000fe400078e00ff */
[----:B------:R-:W-:Y:S02]  /*12b40*/  IMAD.MOV.U32 R11, RZ, RZ, 0x1f ;  /* 0x0000001fff0b7424 */ /* 0x000fe400078e00ff */
[----:B------:R-:W-:Y:S01]  /*12b50*/  IMAD.MOV.U32 R15, RZ, RZ, -0x1 ;  /* 0xffffffffff0f7424 */ /* 0x000fe200078e00ff */
[----:B----4-:R-:W-:-:S04]  /*12b60*/  SHF.R.U32.HI R2, RZ, 0x5, R2 ;  /* 0x00000005ff027819 */ /* 0x010fc80000011602 */
[----:B------:R-:W-:-:S05]  /*12b70*/  LOP3.LUT R2, R2, 0x3, RZ, 0xc0, !PT ;  /* 0x0000000302027812 */ /* 0x000fca00078ec0ff */
[----:B------:R-:W-:-:S07]  /*12b80*/  IMAD.MOV.U32 R13, RZ, RZ, R2 ;  /* 0x000000ffff0d7224 */ /* 0x000fce00078e0002 */
[----:B0123-5:R-:W-:Y:S05]  /*12b90*/  WARPSYNC.COLLECTIVE R15, `(.L_x_2693) ;  /* 0x000000000f087348 */ /* 0x02ffea0003c00000 */
[----:B------:R4:W0:Y:S02]  /*12ba0*/  SHFL.IDX P6, R14, R13, R12, R11 ;  /* 0x0000000c0d0e7389 */ /* 0x00082400000c000b */
[----:B012345:R-:W-:Y:S01]  /*12bb0*/  ENDCOLLECTIVE ;  /* 0x000000000000791b */ /* 0x03ffe20003800000 */
.L_x_2693:
[----:B------:R-:W-:Y:S05]  /*12bc0*/  BSYNC B0 ;  /* 0x0000000000007941 */ /* 0x000fea0003800000 */
.L_x_2692:
[----:B------:R-:W-:Y:S05]  /*12bd0*/  BRA `(.L_x_2694) ;  /* 0xffffffe000407947 */ /* 0x000fea000383ffff */
.L_x_2627:
[----:B------:R-:W-:Y:S01]  /*12be0*/  BSSY B1, `(.L_x_2695) ;  /* 0x0000006000017945 */ /* 0x000fe20003800000 */
[----:B------:R-:W-:-:S07]  /*12bf0*/  IMAD.MOV.U32 R15, RZ, RZ, -0x1 ;  /* 0xffffffffff0f7424 */ /* 0x000fce00078e00ff */
[----:B-12345:R-:W-:Y:S05]  /*12c00*/  WARPSYNC.COLLECTIVE R15, `(.L_x_2696) ;  /* 0x000000000f0c7348 */ /* 0x03efea0003c00000 */
[----:B------:R-:W-:Y:S02]  /*12c10*/  ELECT P6, UR62, PT ;  /* 0x00000000003e782f */ /* 0x000fe400038c0000 */
[----:B------:R-:W-:Y:S01]  /*12c20*/  MOV R14, UR62 ;  /* 0x0000003e000e7c02 */ /* 0x000fe20008000f00 */
[----:B-12345:R-:W-:Y:S10]  /*12c30*/  ENDCOLLECTIVE ;  /* 0x000000000000791b */ /* 0x03eff40003800000 */
.L_x_2696:
[----:B------:R-:W-:Y:S05]  /*12c40*/  BSYNC B1 ;  /* 0x0000000000017941 */ /* 0x000fea0003800000 */
.L_x_2695:
[----:B------:R-:W-:Y:S05]  /*12c50*/  BRA `(.L_x_2697) ;  /* 0xffffffe000387947 */ /* 0x000fea000383ffff */
.L_x_2629:
[----:B0-----:R0:W2:Y:S02]  /*12c60*/  SYNCS.PHASECHK.TRANS64.TRYWAIT P0, [R6+URZ], R5 ;  /* 0x00000005060075a7 */ /* 0x0010a4000800017f */
[----:B--2---:R-:W-:Y:S05]  /*12c70*/  @!P0 NANOSLEEP.SYNCS 0x989680 ;  /* 0x009896800000895d */ /* 0x004fea0003900000 */
[----:B------:R-:W2:Y:S02]  /*12c80*/  @!P0 SYNCS.PHASECHK.TRANS64 P0, [R6+URZ], R5 ;  /* 0x00000005060085a7 */ /* 0x000ea4000800007f */
[----:B--2---:R-:W-:Y:S05]  /*12c90*/  @!P0 BRA `(.L_x_2629) ;  /* 0xfffffffc00f08947 */ /* 0x004fea000383ffff */
[----:B------:R-:W-:Y:S05]  /*12ca0*/  BRA `(.L_x_2698) ;  /* 0xffffffe000747947 */ /* 0x000fea000383ffff */
.L_x_2630:
[----:B--2---:R2:W3:Y:S02]  /*12cb0*/  SYNCS.PHASECHK.TRANS64.TRYWAIT P0, [R7+URZ], R2 ;  /* 0x00000002070075a7 */ /* 0x0044e4000800017f */
[----:B---3--:R-:W-:Y:S05]  /*12cc0*/  @!P0 NANOSLEEP.SYNCS 0x989680 ;  /* 0x009896800000895d */ /* 0x008fea0003900000 */
[----:B------:R-:W3:Y:S02]  /*12cd0*/  @!P0 SYNCS.PHASECHK.TRANS64 P0, [R7+URZ], R2 ;  /* 0x00000002070085a7 */ /* 0x000ee4000800007f */
[----:B---3--:R-:W-:Y:S05]  /*12ce0*/  @!P0 BRA `(.L_x_2630) ;  /* 0xfffffffc00f08947 */ /* 0x008fea000383ffff */
[----:B------:R-:W-:Y:S05]  /*12cf0*/  BRA `(.L_x_2699) ;  /* 0xffffffe000687947 */ /* 0x000fea000383ffff */
.L_x_2632:
[----:B---3--:R3:W4:Y:S02]  /*12d00*/  SYNCS.PHASECHK.TRANS64.TRYWAIT P0, [R4+URZ], R5 ;  /* 0x00000005040075a7 */ /* 0x008724000800017f */
[----:B----4-:R-:W-:Y:S05]  /*12d10*/  @!P0 NANOSLEEP.SYNCS 0x989680 ;  /* 0x009896800000895d */ /* 0x010fea0003900000 */
[----:B------:R-:W4:Y:S02]  /*12d20*/  @!P0 SYNCS.PHASECHK.TRANS64 P0, [R4+URZ], R5 ;  /* 0x00000005040085a7 */ /* 0x000f24000800007f */
[----:B----4-:R-:W-:Y:S05]  /*12d30*/  @!P0 BRA `(.L_x_2632) ;  /* 0xfffffffc00f08947 */ /* 0x010fea000383ffff */
[----:B------:R-:W-:Y:S05]  /*12d40*/  BRA `(.L_x_2700) ;  /* 0xffffffe000707947 */ /* 0x000fea000383ffff */
.L_x_2701:
        /* <DEDUP_REMOVED lines=11> */
.L_x_3225:


//--------------------- .text._ZN7cutlass13device_kernelIN5flash11enable_sm90INS1_16FlashAttnFwdSm90INS1_25CollectiveMainloopFwdSm90ILi2EN4cute5tupleIJNS5_1CILi1EEES8_S8_EEENS6_IJNS7_ILi128EEESA_SA_EEELi128ENS_6half_tEfNS_4arch4Sm90ELb1ELb0ELb0ELb1ELb0ELb1ELb0ELb1ELb1ELb1ELb0ELb0EEENS1_21CollectiveEpilogueFwdISB_S9_SC_SE_Li256ELb1ELb1ELb0ELb0EEENS1_36VarlenDynamicPersistentTileSchedulerILi128ELi128ELi256ELi128ELb0ELb1ELb1ELb1ELb1ELb1EEEEEEEEEvNT_6ParamsE --------------------------
	.section	.text._ZN7cutlass13device_kernelIN5flash11enable_sm90INS1_16FlashAttnFwdSm90INS1_25CollectiveMainloopFwdSm90ILi2EN4cute5tupleIJNS5_1CILi1EEES8_S8_EEENS6_IJNS7_ILi128EEESA_SA_EEELi128ENS_6half_tEfNS_4arch4Sm90ELb1ELb0ELb0ELb1ELb0ELb1ELb0ELb1ELb1ELb1ELb0ELb0EEENS1_21CollectiveEpilogueFwdISB_S9_SC_SE_Li256ELb1ELb1ELb0ELb0EEENS1_36VarlenDynamicPersistentTileSchedulerILi128ELi128ELi256ELi128ELb0ELb1ELb1ELb1ELb1ELb1EEEEEEEEEvNT_6ParamsE,"ax",@progbits
	.align	128
.text._ZN7cutlass13device_kernelIN5flash11enable_sm90INS1_16FlashAttnFwdSm90INS1_25CollectiveMainloopFwdSm90ILi2EN4cute5tupleIJNS5_1CILi1EEES8_S8_EEENS6_IJNS7_ILi128EEESA_SA_EEELi128ENS_6half_tEfNS_4arch4Sm90ELb1ELb0ELb0ELb1ELb0ELb1ELb0ELb1ELb1ELb1ELb0ELb0EEENS1_21CollectiveEpilogueFwdISB_S9_SC_SE_Li256ELb1ELb1ELb0ELb0EEENS1_36VarlenDynamicPersistentTileSchedulerILi128ELi128ELi256ELi128ELb0ELb1ELb1ELb1ELb1ELb1EEEEEEEEEvNT_6ParamsE:
        .type           _ZN7cutlass13device_kernelIN5flash11enable_sm90INS1_16FlashAttnFwdSm90INS1_25CollectiveMainloopFwdSm90ILi2EN4cute5tupleIJNS5_1CILi1EEES8_S8_EEENS6_IJNS7_ILi128EEESA_SA_EEELi128ENS_6half_tEfNS_4arch4Sm90ELb1ELb0ELb0ELb1ELb0ELb1ELb0ELb1ELb1ELb1ELb0ELb0EEENS1_21CollectiveEpilogueFwdISB_S9_SC_SE_Li256ELb1ELb1ELb0ELb0EEENS1_36VarlenDynamicPersistentTileSchedulerILi128ELi128ELi256ELi128ELb0ELb1ELb1ELb1ELb1ELb1EEEEEEEEEvNT_6ParamsE,@function
        .size           _ZN7cutlass13device_kernelIN5flash11enable_sm90INS1_16FlashAttnFwdSm90INS1_25CollectiveMainloopFwdSm90ILi2EN4cute5tupleIJNS5_1CILi1EEES8_S8_EEENS6_IJNS7_ILi128EEESA_SA_EEELi128ENS_6half_tEfNS_4arch4Sm90ELb1ELb0ELb0ELb1ELb0ELb1ELb0ELb1ELb1ELb1ELb0ELb0EEENS1_21CollectiveEpilogueFwdISB_S9_SC_SE_Li256ELb1ELb1ELb0ELb0EEENS1_36VarlenDynamicPersistentTileSchedulerILi128ELi128ELi256ELi128ELb0ELb1ELb1ELb1ELb1ELb1EEEEEEEEEvNT_6ParamsE,(.L_x_3226 - _ZN7cutlass13device_kernelIN5flash11enable_sm90INS1_16FlashAttnFwdSm90INS1_25CollectiveMainloopFwdSm90ILi2EN4cute5tupleIJNS5_1CILi1EEES8_S8_EEENS6_IJNS7_ILi128EEESA_SA_EEELi128ENS_6half_tEfNS_4arch4Sm90ELb1ELb0ELb0ELb1ELb0ELb1ELb0ELb1ELb1ELb1ELb0ELb0EEENS1_21CollectiveEpilogueFwdISB_S9_SC_SE_Li256ELb1ELb1ELb0ELb0EEENS1_36VarlenDynamicPersistentTileSchedulerILi128ELi128ELi256ELi128ELb0ELb1ELb1ELb1ELb1ELb1EEEEEEEEEvNT_6ParamsE)
        .other          _ZN7cutlass13device_kernelIN5flash11enable_sm90INS1_16FlashAttnFwdSm90INS1_25CollectiveMainloopFwdSm90ILi2EN4cute5tupleIJNS5_1CILi1EEES8_S8_EEENS6_IJNS7_ILi128EEESA_SA_EEELi128ENS_6half_tEfNS_4arch4Sm90ELb1ELb0ELb0ELb1ELb0ELb1ELb0ELb1ELb1ELb1ELb0ELb0EEENS1_21CollectiveEpilogueFwdISB_S9_SC_SE_Li256ELb1ELb1ELb0ELb0EEENS1_36VarlenDynamicPersistentTileSchedulerILi128ELi128ELi256ELi128ELb0ELb1ELb1ELb1ELb1ELb1EEEEEEEEEvNT_6ParamsE,@"STO_CUDA_ENTRY STV_DEFAULT"
_ZN7cutlass13device_kernelIN5flash11enable_sm90INS1_16FlashAttnFwdSm90INS1_25CollectiveMainloopFwdSm90ILi2EN4cute5tupleIJNS5_1CILi1EEES8_S8_EEENS6_IJNS7_ILi128EEESA_SA_EEELi128ENS_6half_tEfNS_4arch4Sm90ELb1ELb0ELb0ELb1ELb0ELb1ELb0ELb1ELb1ELb1ELb0ELb0EEENS1_21CollectiveEpilogueFwdISB_S9_SC_SE_Li256ELb1ELb1ELb0ELb0EEENS1_36VarlenDynamicPersistentTileSchedulerILi128ELi128ELi256ELi128ELb0ELb1ELb1ELb1ELb1ELb1EEEEEEEEEvNT_6ParamsE:
        /* <DEDUP_REMOVED lines=23> */
.L_x_2703:
[----:B------:R-:W-:Y:S05]  /*0170*/  BSYNC B0 ;  /* 0x0000000000007941 */ /* 0x000fea0003800000 */
.L_x_2702:
        /* <DEDUP_REMOVED lines=40> */
.L_x_2704:
        /* <DEDUP_REMOVED lines=22> */
.L_x_2705:
        /* <DEDUP_REMOVED lines=18> */
.L_x_2706:
        /* <DEDUP_REMOVED lines=22> */
.L_x_2707:
        /* <DEDUP_REMOVED lines=22> */
.L_x_2708:
        /* <DEDUP_REMOVED lines=9> */
.L_x_2711:
        /* <DEDUP_REMOVED lines=20> */
[----:B------:R-:W-:Y:S01]  /*0b10*/  MOV R186, RZ ;  /* 0x000000ff00ba7202 */ /* 0x000fe20000000f00 */
[----:B------:R-:W-:Y:S02]  /*0b20*/  VIADD R219, R2, 0x10400 ;  /* 0x0001040002db7836 */ /* 0x000fe40000000000 */
        /* <DEDUP_REMOVED lines=8> */
[CC--:B------:R-:W-:Y:S01]  /*0bb0*/  LEA.HI R4, R0.reuse, R231.reuse, RZ, 0x4 ;  /* 0x000000e700047211 */ /* 0x0c0fe200078f20ff */
[----:B------:R-:W-:Y:S01]  /*0bc0*/  IMAD.SHL.U32 R5, R5, 0x20, RZ ;  /* 0x0000002005057824 */ /* 0x000fe200078e00ff */
[----:B------:R-:W-:Y:S01]  /*0bd0*/  LEA.HI R12, R0, R231, RZ, 0x2 ;  /* 0x000000e7000c7211 */ /* 0x000fe200078f10ff */
[----:B------:R-:W-:Y:S01]  /*0be0*/  IMAD.IADD R220, R231, 0x1, -R220 ;  /* 0x00000001e7dc7824 */ /* 0x000fe200078e0adc */
[----:B------:R-:W-:Y:S02]  /*0bf0*/  LOP3.LUT R6, R4, 0x3fffff0, RZ, 0xc0, !PT ;  /* 0x03fffff004067812 */ /* 0x000fe400078ec0ff */
[----:B------:R-:W-:Y:S02]  /*0c00*/  LOP3.LUT R5, R5, 0xfffffc00, RZ, 0xc0, !PT ;  /* 0xfffffc0005057812 */ /* 0x000fe400078ec0ff */
[----:B------:R-:W-:-:S02]  /*0c10*/  SHF.R.S32.HI R9, RZ, 0x1f, R220 ;  /* 0x0000001fff097819 */ /* 0x000fc400000114dc */
[----:B------:R-:W-:Y:S02]  /*0c20*/  IADD3 R6, R231, -R6, RZ ;  /* 0x80000006e7067210 */ /* 0x000fe40007ffe0ff */
[----:B------:R-:W-:Y:S02]  /*0c30*/  LEA.HI R8, R9, R220, RZ, 0x2 ;  /* 0x000000dc09087211 */ /* 0x000fe400078f10ff */
[----:B------:R-:W-:Y:S02]  /*0c40*/  LOP3.LUT R12, R12, 0xfffffffc, RZ, 0xc0, !PT ;  /* 0xfffffffc0c0c7812 */ /* 0x000fe400078ec0ff */
[--C-:B------:R-:W-:Y:S02]  /*0c50*/  SHF.R.S32.HI R10, RZ, 0x2, R8.reuse ;  /* 0x00000002ff0a7819 */ /* 0x100fe40000011408 */
[----:B------:R-:W-:Y:S01]  /*0c60*/  SHF.R.S32.HI R7, RZ, 0x1f, R8 ;  /* 0x0000001fff077819 */ /* 0x000fe20000011408 */
[----:B------:R-:W-:Y:S01]  /*0c70*/  IMAD.IADD R12, R231, 0x1, -R12 ;  /* 0x00000001e70c7824 */ /* 0x000fe200078e0a0c */
[----:B------:R-:W-:-:S02]  /*0c80*/  LEA.HI R22, R0, R231, RZ, 0x3 ;  /* 0x000000e700167211 */ /* 0x000fc400078f18ff */
[----:B------:R-:W-:Y:S02]  /*0c90*/  LEA.HI R7, R7, R10, RZ, 0x3 ;  /* 0x0000000a07077211 */ /* 0x000fe400078f18ff */
[----:B------:R-:W-:Y:S02]  /*0ca0*/  LEA.HI R0, R0, R231, RZ, 0x6 ;  /* 0x000000e700007211 */ /* 0x000fe400078f30ff */
[----:B------:R-:W-:Y:S01]  /*0cb0*/  LOP3.LUT R11, R7, 0xfffffff8, RZ, 0xc0, !PT ;  /* 0xfffffff8070b7812 */ /* 0x000fe200078ec0ff */
[----:B------:R-:W-:Y:S01]  /*0cc0*/  IMAD R7, R6, 0x40, R5 ;  /* 0x0000004006077824 */ /* 0x000fe200078e0205 */
[----:B------:R-:W-:Y:S01]  /*0cd0*/  SHF.R.S32.HI R5, RZ, 0x4, R4 ;  /* 0x00000004ff057819 */ /* 0x000fe20000011404 */
[----:B------:R-:W-:Y:S01]  /*0ce0*/  IMAD.SHL.U32 R0, R0, 0x8, RZ ;  /* 0x0000000800007824 */ /* 0x000fe200078e00ff */
[----:B------:R-:W-:Y:S01]  /*0cf0*/  LOP3.LUT R206, R22, 0xfffffff8, RZ, 0xc0, !PT ;  /* 0xfffffff816ce7812 */ /* 0x000fe200078ec0ff */
[----:B------:R-:W-:Y:S01]  /*0d00*/  IMAD.IADD R10, R10, 0x1, -R11 ;  /* 0x000000010a0a7824 */ /* 0x000fe200078e0a0b */
[----:B------:R-:W-:-:S02]  /*0d10*/  LEA.HI R4, R4, R5, RZ, 0x1 ;  /* 0x0000000504047211 */ /* 0x000fc400078f08ff */
[----:B------:R-:W-:Y:S01]  /*0d20*/  SHF.R.S32.HI R22, RZ, 0x3, R22 ;  /* 0x00000003ff167819 */ /* 0x000fe20000011416 */
[----:B------:R-:W-:Y:S01]  /*0d30*/  IMAD.IADD R206, R231, 0x1, -R206 ;  /* 0x00000001e7ce7824 */ /* 0x000fe200078e0ace */
[----:B------:R-:W-:Y:S02]  /*0d40*/  LOP3.LUT R4, R4, 0x1ffffffe, RZ, 0xc0, !PT ;  /* 0x1ffffffe04047812 */ /* 0x000fe400078ec0ff */
[----:B------:R-:W-:Y:S01]  /*0d50*/  SHF.R.S32.HI R224, RZ, 0x7, R3 ;  /* 0x00000007ffe07819 */ /* 0x000fe20000011403 */
[----:B------:R-:W-:Y:S01]  /*0d60*/  VIADD R213, R22, 0x20 ;  /* 0x0000002016d57836 */ /* 0x000fe20000000000 */
[----:B------:R-:W-:Y:S01]  /*0d70*/  LEA.HI R6, R12, R12, RZ, 0x1 ;  /* 0x0000000c0c067211 */ /* 0x000fe200078f08ff */
[----:B------:R-:W-:Y:S01]  /*0d80*/  IMAD.IADD R4, R5, 0x1, -R4 ;  /* 0x0000000105047824 */ /* 0x000fe200078e0a04 */
[----:B------:R-:W-:Y:S01]  /*0d90*/  LEA.HI R9, R9, R220, RZ, 0x5 ;  /* 0x000000dc09097211 */ /* 0x000fe200078f28ff */
[C---:B------:R-:W-:Y:S01]  /*0da0*/  VIADD R212, R22.reuse, 0x40 ;  /* 0x0000004016d47836 */ /* 0x040fe20000000000 */
[----:B------:R-:W-:Y:S01]  /*0db0*/  LEA.HI R3, R3, R224, RZ, 0x1 ;  /* 0x000000e003037211 */ /* 0x000fe200078f08ff */
[----:B------:R-:W-:Y:S01]  /*0dc0*/  IMAD.SHL.U32 R227, R22, 0x40, RZ ;  /* 0x0000004016e37824 */ /* 0x000fe200078e00ff */
[----:B------:R-:W-:Y:S01]  /*0dd0*/  LOP3.LUT R5, R6, 0x1ffffffe, RZ, 0xc0, !PT ;  /* 0x1ffffffe06057812 */ /* 0x000fe200078ec0ff */
[----:B------:R-:W-:Y:S01]  /*0de0*/  IMAD.SHL.U32 R196, R213, 0x40, RZ ;  /* 0x00000040d5c47824 */ /* 0x000fe200078e00ff */
[----:B------:R-:W-:Y:S01]  /*0df0*/  IADD3 R211, R22, 0x60, RZ ;  /* 0x0000006016d37810 */ /* 0x000fe20007ffe0ff */
[----:B------:R-:W-:Y:S01]  /*0e00*/  IMAD.SHL.U32 R195, R212, 0x40, RZ ;  /* 0x00000040d4c37824 */ /* 0x000fe200078e00ff */
[----:B------:R-:W-:Y:S01]  /*0e10*/  SHF.R.S32.HI R9, RZ, 0x5, R9 ;  /* 0x00000005ff097819 */ /* 0x000fe20000011409 */
[----:B------:R-:W-:Y:S01]  /*0e20*/  IMAD.IADD R204, R12, 0x1, -R5 ;  /* 0x000000010ccc7824 */ /* 0x000fe200078e0a05 */
[----:B------:R-:W-:Y:S01]  /*0e30*/  LOP3.LUT R3, R3, 0x3fffffe, RZ, 0xc0, !PT ;  /* 0x03fffffe03037812 */ /* 0x000fe200078ec0ff */
[----:B------:R-:W-:Y:S01]  /*0e40*/  IMAD.SHL.U32 R194, R211, 0x40, RZ ;  /* 0x00000040d3c27824 */ /* 0x000fe200078e00ff */
[----:B------:R-:W-:Y:S01]  /*0e50*/  LEA R226, R4, R7, 0x3 ;  /* 0x0000000704e27211 */ /* 0x000fe200078e18ff */
[----:B------:R-:W-:Y:S01]  /*0e60*/  IMAD R10, R9, 0x10, R10 ;  /* 0x00000010090a7824 */ /* 0x000fe200078e020a */
[----:B------:R-:W-:Y:S01]  /*0e70*/  LOP3.LUT R201, R0, 0xfffffe00, RZ, 0xc0, !PT ;  /* 0xfffffe0000c97812 */ /* 0x000fe200078ec0ff */
[----:B------:R-:W-:Y:S01]  /*0e80*/  IMAD.IADD R3, R224, 0x1, -R3 ;  /* 0x00000001e0037824 */ /* 0x000fe200078e0a03 */
[----:B------:R-:W-:Y:S01]  /*0e90*/  SHF.R.S32.HI R0, RZ, 0x1f, R213 ;  /* 0x0000001fff007819 */ /* 0x000fe200000114d5 */
[C---:B------:R-:W-:Y:S01]  /*0ea0*/  IMAD.SHL.U32 R16, R206.reuse, 0x8, RZ ;  /* 0x00000008ce107824 */ /* 0x040fe200078e00ff */
[----:B------:R-:W-:Y:S01]  /*0eb0*/  SHF.R.S32.HI R4, RZ, 0x1f, R211 ;  /* 0x0000001fff047819 */ /* 0x000fe200000114d3 */
[----:B------:R-:W-:Y:S01]  /*0ec0*/  IMAD R225, R3, 0x40, R10 ;  /* 0x0000004003e17824 */ /* 0x000fe200078e020a */
[----:B------:R-:W-:Y:S01]  /*0ed0*/  SHF.R.S32.HI R5, RZ, 0x1f, R212 ;  /* 0x0000001fff057819 */ /* 0x000fe200000114d4 */
[----:B------:R-:W-:Y:S01]  /*0ee0*/  IMAD.SHL.U32 R18, R206, 0x4, RZ ;  /* 0x00000004ce127824 */ /* 0x000fe200078e00ff */
[----:B------:R-:W-:Y:S01]  /*0ef0*/  LEA.HI R0, R0, R213, RZ, 0x3 ;  /* 0x000000d500007211 */ /* 0x000fe200078f18ff */
[----:B------:R-:W-:Y:S01]  /*0f00*/  IMAD R204, R204, 0x8, R225 ;  /* 0x00000008cccc7824 */ /* 0x000fe200078e02e1 */
[----:B------:R-:W-:Y:S01]  /*0f10*/  LEA.HI R4, R4, R211, RZ, 0x3 ;  /* 0x000000d304047211 */ /* 0x000fe200078f18ff */
[----:B------:R-:W-:Y:S01]  /*0f20*/  VIADD R185, R18, 0x20 ;  /* 0x0000002012b97836 */ /* 0x000fe20000000000 */
[----:B------:R-:W-:Y:S01]  /*0f30*/  LEA.HI R5, R5, R212, RZ, 0x3 ;  /* 0x000000d405057211 */ /* 0x000fe200078f18ff */
[----:B------:R-:W-:Y:S01]  /*0f40*/  IMAD.SHL.U32 R0, R0, 0x40, RZ ;  /* 0x0000004000007824 */ /* 0x000fe200078e00ff */
[----:B------:R-:W-:Y:S01]  /*0f50*/  LOP3.LUT R3, R227, 0x1c0, RZ, 0xc0, !PT ;  /* 0x000001c0e3037812 */ /* 0x000fe200078ec0ff */
[----:B------:R-:W-:Y:S01]  /*0f60*/  IMAD.SHL.U32 R4, R4, 0x40, RZ ;  /* 0x0000004004047824 */ /* 0x000fe200078e00ff */
[----:B------:R-:W-:Y:S01]  /*0f70*/  LOP3.LUT R196, R196, 0x1c0, RZ, 0xc0, !PT ;  /* 0x000001c0c4c47812 */ /* 0x000fe200078ec0ff */
[----:B------:R-:W-:Y:S01]  /*0f80*/  IMAD.SHL.U32 R5, R5, 0x40, RZ ;  /* 0x0000004005057824 */ /* 0x000fe200078e00ff */
[----:B------:R-:W-:-:S02]  /*0f90*/  LOP3.LUT R194, R194, 0x1c0, RZ, 0xc0, !PT ;  /* 0x000001c0c2c27812 */ /* 0x000fc400078ec0ff */
[----:B------:R-:W-:Y:S02]  /*0fa0*/  LOP3.LUT R195, R195, 0x1c0, RZ, 0xc0, !PT ;  /* 0x000001c0c3c37812 */ /* 0x000fe400078ec0ff */
[----:B------:R-:W-:Y:S02]  /*0fb0*/  SHF.R.U32.HI R200, RZ, 0x3, R3 ;  /* 0x00000003ffc87819 */ /* 0x000fe40000011603 */
[----:B------:R-:W-:Y:S02]  /*0fc0*/  LOP3.LUT R205, R3, 0x38, R16, 0xf8, !PT ;  /* 0x0000003803cd7812 */ /* 0x000fe400078ef810 */
[----:B------:R-:W-:Y:S02]  /*0fd0*/  SHF.R.U32.HI R230, RZ, 0x3, R196 ;  /* 0x00000003ffe67819 */ /* 0x000fe400000116c4 */
[----:B------:R-:W-:Y:S02]  /*0fe0*/  LOP3.LUT R3, R196, 0x38, R16, 0xf8, !PT ;  /* 0x00000038c4037812 */ /* 0x000fe400078ef810 */
[----:B------:R-:W-:-:S02]  /*0ff0*/  SHF.R.U32.HI R228, RZ, 0x3, R194 ;  /* 0x00000003ffe47819 */ /* 0x000fc400000116c2 */
[--C-:B------:R-:W-:Y:S02]  /*1000*/  LOP3.LUT R7, R194, 0x38, R16.reuse, 0xf8, !PT ;  /* 0x00000038c2077812 */ /* 0x100fe400078ef810 */
[----:B------:R-:W-:Y:S02]  /*1010*/  LOP3.LUT R199, R0, 0xfffffe00, RZ, 0xc0, !PT ;  /* 0xfffffe0000c77812 */ /* 0x000fe400078ec0ff */
[----:B------:R-:W-:Y:S02]  /*1020*/  LOP3.LUT R197, R4, 0xfffffe00, RZ, 0xc0, !PT ;  /* 0xfffffe0004c57812 */ /* 0x000fe400078ec0ff */
[----:B------:R-:W-:Y:S02]  /*1030*/  SHF.R.U32.HI R229, RZ, 0x3, R195 ;  /* 0x00000003ffe57819 */ /* 0x000fe400000116c3 */
[----:B------:R-:W-:Y:S02]  /*1040*/  LOP3.LUT R6, R195, 0x38, R16, 0xf8, !PT ;  /* 0x00000038c3067812 */ /* 0x000fe400078ef810 */
[----:B------:R-:W-:-:S02]  /*1050*/  LOP3.LUT R198, R5, 0xfffffe00, RZ, 0xc0, !PT ;  /* 0xfffffe0005c67812 */ /* 0x000fc400078ec0ff */
[----:B------:R-:W-:Y:S02]  /*1060*/  LOP3.LUT R203, R8, 0x7ffffffc, RZ, 0xc0, !PT ;  /* 0x7ffffffc08cb7812 */ /* 0x000fe400078ec0ff */
[----:B------:R-:W-:Y:S02]  /*1070*/  LOP3.LUT R205, R201, R205, R200, 0xf6, !PT ;  /* 0x000000cdc9cd7212 */ /* 0x000fe400078ef6c8 */
[----:B------:R-:W-:Y:S01]  /*1080*/  LOP3.LUT R0, R199, R3, R230, 0xf6, !PT ;  /* 0x00000003c7007212 */ /* 0x000fe200078ef6e6 */
[----:B------:R-:W-:Y:S01]  /*1090*/  IMAD.IADD R203, R220, 0x1, -R203 ;  /* 0x00000001dccb7824 */ /* 0x000fe200078e0acb */
[----:B------:R-:W-:Y:S01]  /*10a0*/  LOP3.LUT R4, R197, R7, R228, 0xf6, !PT ;  /* 0x00000007c5047212 */ /* 0x000fe200078ef6e4 */
[--C-:B------:R-:W-:Y:S01]  /*10b0*/  IMAD R202, R205, 0x2, R219.reuse ;  /* 0x00000002cdca7824 */ /* 0x100fe200078e02db */
[----:B------:R-:W-:Y:S01]  /*10c0*/  IADD3 R187, R16, 0x40, RZ ;  /* 0x0000004010bb7810 */ /* 0x000fe20007ffe0ff */
[----:B------:R-:W-:Y:S01]  /*10d0*/  IMAD R223, R0, 0x2, R219 ;  /* 0x0000000200df7824 */ /* 0x000fe200078e02db */
[----:B------:R-:W-:Y:S01]  /*10e0*/  LOP3.LUT R6, R198, R6, R229, 0xf6, !PT ;  /* 0x00000006c6067212 */ /* 0x000fe200078ef6e5 */
[----:B------:R-:W-:Y:S01]  /*10f0*/  IMAD R221, R4, 0x2, R219 ;  /* 0x0000000204dd7824 */ /* 0x000fe200078e02db */
[----:B------:R-:W-:-:S02]  /*1100*/  SHF.R.S32.HI R216, RZ, 0x1f, R22 ;  /* 0x0000001fffd87819 */ /* 0x000fc40000011416 */
[----:B------:R-:W-:Y:S02]  /*1110*/  SHF.R.S32.HI R17, RZ, 0x1f, R16 ;  /* 0x0000001fff117819 */ /* 0x000fe40000011410 */
[----:B------:R-:W-:Y:S02]  /*1120*/  SHF.R.S32.HI R19, RZ, 0x1f, R18 ;  /* 0x0000001fff137819 */ /* 0x000fe40000011412 */
[----:B------:R-:W-:Y:S02]  /*1130*/  SHF.R.S32.HI R218, RZ, 0x1f, R185 ;  /* 0x0000001fffda7819 */ /* 0x000fe400000114b9 */
[----:B------:R-:W-:Y:S02]  /*1140*/  SHF.R.S32.HI R215, RZ, 0x1f, R187 ;  /* 0x0000001fffd77819 */ /* 0x000fe400000114bb */
[----:B------:R-:W-:Y:S02]  /*1150*/  LEA R222, R6, R219, 0x1 ;  /* 0x000000db06de7211 */ /* 0x000fe400078e08ff */
[----:B--2---:R-:W-:-:S07]  /*1160*/  LOP3.LUT R189, R13, 0x1, RZ, 0xfc, !PT ;  /* 0x000000010dbd7812 */ /* 0x004fce00078efcff */
.L_x_2915:
[----:B0---4-:R-:W0:Y:S02]  /*1170*/  LDC.64 R4, c[0x0][0xc88] ;  /* 0x00032200ff047b82 */ /* 0x011e240000000a00 */
        /* <DEDUP_REMOVED lines=9> */
[----:B------:R-:W-:Y:S01]  /*1210*/  IMAD.MOV.U32 R31, RZ, RZ, RZ ;  /* 0x000000ffff1f7224 */ /* 0x000fe200078e00ff */
[----:B------:R-:W-:-:S02]  /*1220*/  ISETP.NE.AND.EX P1, PT, RZ, UR5, PT, P1 ;  /* 0x00000005ff007c0c */ /* 0x000fc4000bf25310 */
[----:B------:R-:W-:Y:S02]  /*1230*/  ISETP.NE.AND.EX P0, PT, RZ, UR7, PT, P0 ;  /* 0x00000007ff007c0c */ /* 0x000fe4000bf05300 */
[----:B--2---:R-:W-:Y:S01]  /*1240*/  SHF.R.S32.HI R217, RZ, 0x1f, R210 ;  /* 0x0000001fffd97819 */ /* 0x004fe200000114d2 */
[----:B------:R-:W-:-:S08]  /*1250*/  IMAD.SHL.U32 R208, R210, 0x4, RZ ;  /* 0x00000004d2d07824 */ /* 0x000fd000078e00ff */
[C---:B------:R-:W-:Y:S02]  /*1260*/  @P1 LEA R6, P2, R210.reuse, UR4, 0x2 ;  /* 0x00000004d2061c11 */ /* 0x040fe4000f8410ff */
[C-C-:B------:R-:W-:Y:S02]  /*1270*/  SHF.L.U64.HI R209, R210.reuse, 0x2, R217.reuse ;  /* 0x00000002d2d17819 */ /* 0x140fe400000102d9 */
[----:B------:R-:W-:Y:S02]  /*1280*/  @P1 LEA.HI.X R7, R210, UR5, R217, 0x2, P2 ;  /* 0x00000005d2071c11 */ /* 0x000fe400090f14d9 */
[----:B------:R-:W-:Y:S01]  /*1290*/  ISETP.NE.U32.AND P2, PT, RZ, UR8, PT ;  /* 0x00000008ff007c0c */ /* 0x000fe2000bf45070 */
[----:B------:R-:W-:Y:S01]  /*12a0*/  ULDC UR4, c[0x0][0x288] ;  /* 0x0000a20000047ab9 */ /* 0x000fe20000000800 */
[----:B------:R-:W-:Y:S01]  /*12b0*/  IADD3 R8, P3, R208, UR6, RZ ;  /* 0x00000006d0087c10 */ /* 0x000fe2000ff7e0ff */
[----:B------:R0:W5:Y:S01]  /*12c0*/  @P1 LDG.E R3, desc[UR40][R6.64] ;  /* 0x0000002806031981 */ /* 0x000162000c1e1900 */
[----:B------:R-:W-:Y:S01]  /*12d0*/  ISETP.NE.AND.EX P2, PT, RZ, UR9, PT, P2 ;  /* 0x00000009ff007c0c */ /* 0x000fe2000bf45320 */
[----:B------:R-:W-:Y:S01]  /*12e0*/  IMAD.U32 R192, RZ, RZ, UR4 ;  /* 0x00000004ffc07e24 */ /* 0x000fe2000f8e00ff */
[----:B------:R-:W-:Y:S01]  /*12f0*/  IADD3.X R9, R209, UR7, RZ, P3, !PT ;  /* 0x00000007d1097c10 */ /* 0x000fe20009ffe4ff */
[----:B------:R-:W-:-:S04]  /*1300*/  ULDC.64 UR4, c[0x0][0x418] ;  /* 0x0001060000047ab9 */ /* 0x000fc80000000a00 */
[----:B------:R0:W5:Y:S06]  /*1310*/  @P0 LDG.E R31, desc[UR40][R8.64] ;  /* 0x00000028081f0981 */ /* 0x00016c000c1e1900 */
[----:B------:R-:W-:-:S04]  /*1320*/  @P2 IADD3 R4, P1, R208, UR8, RZ ;  /* 0x00000008d0042c10 */ /* 0x000fc8000ff3e0ff */
[----:B------:R-:W-:-:S05]  /*1330*/  @P2 IADD3.X R5, R209, UR9, RZ, P1, !PT ;  /* 0x00000009d1052c10 */ /* 0x000fca0008ffe4ff */
        /* <DEDUP_REMOVED lines=8> */
[----:B------:R-:W-:Y:S01]  /*13c0*/  MOV R24, UR5 ;  /* 0x0000000500187c02 */ /* 0x000fe20008000f00 */
[----:B---3--:R-:W-:Y:S02]  /*13d0*/  IMAD.U32 R28, RZ, RZ, UR4 ;  /* 0x00000004ff1c7e24 */ /* 0x008fe4000f8e00ff */
[----:B------:R-:W-:Y:S01]  /*13e0*/  IMAD.MOV.U32 R27, RZ, RZ, R210 ;  /* 0x000000ffff1b7224 */ /* 0x000fe200078e00d2 */
[----:B0-----:R-:W-:Y:S06]  /*13f0*/  @P2 BRA `(.L_x_2713) ;  /* 0x0000000000242947 */ /* 0x001fec0003800000 */
        /* <DEDUP_REMOVED lines=9> */
.L_x_2713:
[----:B------:R-:W-:Y:S01]  /*1490*/  ULDC.64 UR4, c[0x0][0xa20] ;  /* 0x0002880000047ab9 */ /* 0x000fe20000000a00 */
[----:B------:R-:W-:Y:S01]  /*14a0*/  IMAD.MOV.U32 R207, RZ, RZ, R30 ;  /* 0x000000ffffcf7224 */ /* 0x000fe200078e001e */
[----:B------:R-:W-:-:S04]  /*14b0*/  ISETP.NE.U32.AND P1, PT, RZ, UR4, PT ;  /* 0x00000004ff007c0c */ /* 0x000fc8000bf25070 */
[----:B------:R-:W-:-:S13]  /*14c0*/  ISETP.NE.AND.EX P1, PT, RZ, UR5, PT, P1 ;  /* 0x00000005ff007c0c */ /* 0x000fda000bf25310 */
[----:B------:R-:W-:Y:S05]  /*14d0*/  @!P1 BRA `(.L_x_2714) ;  /* 0x0000000000109947 */ /* 0x000fea0003800000 */
[----:B------:R-:W-:-:S04]  /*14e0*/  IADD3 R4, P0, R208, UR4, RZ ;  /* 0x00000004d0047c10 */ /* 0x000fc8000ff1e0ff */
[----:B------:R-:W-:-:S05]  /*14f0*/  IADD3.X R5, R209, UR5, RZ, P0, !PT ;  /* 0x00000005d1057c10 */ /* 0x000fca00087fe4ff */
[----:B------:R0:W5:Y:S01]  /*1500*/  LDG.E R28, desc[UR40][R4.64] ;  /* 0x00000028041c7981 */ /* 0x000162000c1e1900 */
[----:B------:R-:W-:Y:S05]  /*1510*/  BRA `(.L_x_2715) ;  /* 0x0000000000107947 */ /* 0x000fea0003800000 */
.L_x_2714:
[----:B------:R-:W-:Y:S05]  /*1520*/  @!P0 BRA `(.L_x_2715) ;  /* 0x00000000000c8947 */ /* 0x000fea0003800000 */
[----:B------:R-:W2:Y:S04]  /*1530*/  LDG.E R5, desc[UR40][R8.64] ;  /* 0x0000002808057981 */ /* 0x000ea8000c1e1900 */
[----:B------:R-:W2:Y:S02]  /*1540*/  LDG.E R28, desc[UR40][R8.64+0x4] ;  /* 0x00000428081c7981 */ /* 0x000ea4000c1e1900 */
[----:B--2---:R-:W-:-:S07]  /*1550*/  IMAD.IADD R28, R28, 0x1, -R5 ;  /* 0x000000011c1c7824 */ /* 0x004fce00078e0a05 */
.L_x_2715:
[----:B------:R-:W-:Y:S01]  /*1560*/  ULDC.64 UR4, c[0x0][0xa10] ;  /* 0x0002840000047ab9 */ /* 0x000fe20000000a00 */
[----:B------:R-:W1:Y:S01]  /*1570*/  LDC R8, c[0x0][0x448] ;  /* 0x00011200ff087b82 */ /* 0x000e620000000800 */
[----:B------:R-:W-:-:S04]  /*1580*/  ISETP.NE.U32.AND P0, PT, RZ, UR4, PT ;  /* 0x00000004ff007c0c */ /* 0x000fc8000bf05070 */
[----:B------:R-:W-:Y:S01]  /*1590*/  ISETP.NE.AND.EX P0, PT, RZ, UR5, PT, P0 ;  /* 0x00000005ff007c0c */ /* 0x000fe2000bf05300 */
[----:B------:R-:W-:-:S12]  /*15a0*/  ULDC.64 UR4, c[0x0][0xa30] ;  /* 0x00028c0000047ab9 */ /* 0x000fd80000000a00 */
[----:B0-----:R-:W0:Y:S02]  /*15b0*/  @P0 LDC.64 R4, c[0x0][0xa10] ;  /* 0x00028400ff040b82 */ /* 0x001e240000000a00 */
[----:B0-----:R-:W-:-:S05]  /*15c0*/  @P0 IMAD.WIDE R4, R27, 0x4, R4 ;  /* 0x000000041b040825 */ /* 0x001fca00078e0204 */
[----:B------:R-:W2:Y:S04]  /*15d0*/  @P0 LDG.E R0, desc[UR40][R4.64] ;  /* 0x0000002804000981 */ /* 0x000ea8000c1e1900 */
[----:B------:R0:W2:Y:S01]  /*15e0*/  @P0 LDG.E R9, desc[UR40][R4.64+0x4] ;  /* 0x0000042804090981 */ /* 0x0000a2000c1e1900 */
[----:B------:R-:W-:Y:S01]  /*15f0*/  ISETP.NE.U32.AND P1, PT, RZ, UR4, PT ;  /* 0x00000004ff007c0c */ /* 0x000fe2000bf25070 */
[----:B-----5:R-:W-:-:S03]  /*1600*/  IMAD.MOV.U32 R113, RZ, RZ, R28 ;  /* 0x000000ffff717224 */ /* 0x020fc600078e001c */
[----:B------:R-:W-:-:S13]  /*1610*/  ISETP.NE.AND.EX P1, PT, RZ, UR5, PT, P1 ;  /* 0x00000005ff007c0c */ /* 0x000fda000bf25310 */
[----:B------:R-:W-:-:S04]  /*1620*/  @P1 IADD3 R6, P2, R208, UR4, RZ ;  /* 0x00000004d0061c10 */ /* 0x000fc8000ff5e0ff */
[----:B------:R-:W-:-:S05]  /*1630*/  @P1 IADD3.X R7, R209, UR5, RZ, P2, !PT ;  /* 0x00000005d1071c10 */ /* 0x000fca00097fe4ff */
[----:B------:R3:W5:Y:S01]  /*1640*/  @P1 LDG.E R113, desc[UR40][R6.64] ;  /* 0x0000002806711981 */ /* 0x000762000c1e1900 */
[----:B-1----:R-:W-:Y:S02]  /*1650*/  ISETP.NE.AND P1, PT, R8, 0x1, PT ;  /* 0x000000010800780c */ /* 0x002fe40003f25270 */
[----:B------:R-:W-:-:S05]  /*1660*/  SHF.L.U32 R191, R29, 0x7, RZ ;  /* 0x000000071dbf7819 */ /* 0x000fca00000006ff */
[----:B0-----:R-:W-:-:S06]  /*1670*/  VIADD R4, R191, 0x7f ;  /* 0x0000007fbf047836 */ /* 0x001fcc0000000000 */
[----:B------:R-:W0:Y:S08]  /*1680*/  @P1 LDC R11, c[0x0][0x44c] ;  /* 0x00011300ff0b1b82 */ /* 0x000e300000000800 */
[----:B------:R-:W1:Y:S01]  /*1690*/  @P1 LDC R5, c[0x0][0x450] ;  /* 0x00011400ff051b82 */ /* 0x000e620000000800 */
[----:B--2---:R-:W-:Y:S02]  /*16a0*/  @P0 IMAD.IADD R24, R9, 0x1, -R0 ;  /* 0x0000000109180824 */ /* 0x004fe400078e0a00 */
[----:B------:R-:W-:-:S02]  /*16b0*/  IMAD.IADD R9, R28, 0x1, -R3 ;  /* 0x000000011c097824 */ /* 0x000fc400078e0a03 */
[----:B0-----:R-:W-:-:S03]  /*16c0*/  @P1 IMAD.HI.U32 R0, R4, R11, RZ ;  /* 0x0000000b04001227 */ /* 0x001fc600078e00ff */
[C---:B------:R-:W-:Y:S01]  /*16d0*/  IADD3 R25, -R9.reuse, RZ, RZ ;  /* 0x000000ff09197210 */ /* 0x040fe20007ffe1ff */
[----:B------:R-:W-:Y:S01]  /*16e0*/  IMAD.IADD R193, R9, 0x1, R24 ;  /* 0x0000000109c17824 */ /* 0x000fe200078e0218 */
[----:B-1----:R-:W-:Y:S02]  /*16f0*/  @P1 SHF.R.U32.HI R4, RZ, R5, R0 ;  /* 0x00000005ff041219 */ /* 0x002fe40000011600 */
[----:B------:R-:W-:Y:S01]  /*1700*/  VIMNMX R25, RZ, R25, !PT ;  /* 0x00000019ff197248 */ /* 0x000fe20007fe0100 */
[C---:B------:R-:W-:Y:S01]  /*1710*/  VIADD R0, R193.reuse, 0x7f ;  /* 0x0000007fc1007836 */ /* 0x040fe20000000000 */
[----:B------:R-:W-:-:S04]  /*1720*/  IADD3 R128, R193, 0x80, -R192 ;  /* 0x00000080c1807810 */ /* 0x000fc80007ffe8c0 */
[----:B------:R-:W-:Y:S01]  /*1730*/  SHF.R.S32.HI R3, RZ, 0x1f, R0 ;  /* 0x0000001fff037819 */ /* 0x000fe20000011400 */
[----:B------:R-:W-:-:S03]  /*1740*/  IMAD.IADD R4, R128, 0x1, R4 ;  /* 0x0000000180047824 */ /* 0x000fc600078e0204 */
[----:B------:R-:W-:Y:S02]  /*1750*/  LEA.HI R3, R3, R0, RZ, 0x7 ;  /* 0x0000000003037211 */ /* 0x000fe400078f38ff */
[----:B------:R-:W-:Y:S02]  /*1760*/  SHF.R.S32.HI R5, RZ, 0x1f, R4 ;  /* 0x0000001fff057819 */ /* 0x000fe40000011404 */
[----:B------:R-:W-:Y:S02]  /*1770*/  SHF.R.S32.HI R129, RZ, 0x7, R3 ;  /* 0x00000007ff817819 */ /* 0x000fe40000011403 */
[----:B------:R-:W-:-:S04]  /*1780*/  LEA.HI R5, R5, R4, RZ, 0x7 ;  /* 0x0000000405057211 */ /* 0x000fc800078f38ff */
[----:B------:R-:W-:-:S04]  /*1790*/  SHF.R.S32.HI R0, RZ, 0x7, R5 ;  /* 0x00000007ff007819 */ /* 0x000fc80000011405 */
[----:B------:R-:W-:-:S05]  /*17a0*/  VIMNMX R0, R129, R0, PT ;  /* 0x0000000081007248 */ /* 0x000fca0003fe0100 */
[----:B------:R-:W-:-:S05]  /*17b0*/  IMAD R3, R0, 0x80, -R9 ;  /* 0x0000008000037824 */ /* 0x000fca00078e0a09 */
[----:B------:R-:W-:-:S04]  /*17c0*/  VIMNMX R0, R3, R24, PT ;  /* 0x0000001803007248 */ /* 0x000fc80003fe0100 */
[----:B------:R-:W-:Y:S02]  /*17d0*/  ISETP.GT.AND P0, PT, R0, R25, PT ;  /* 0x000000190000720c */ /* 0x000fe40003f04270 */
[----:B------:R-:W-:-:S05]  /*17e0*/  SHF.R.U32.HI R25, RZ, 0x7, R25 ;  /* 0x00000007ff197819 */ /* 0x000fca0000011619 */
[----:B------:R-:W-:-:S06]  /*17f0*/  IMAD.MOV.U32 R26, RZ, RZ, R25 ;  /* 0x000000ffff1a7224 */ /* 0x000fcc00078e0019 */
[----:B------:R-:W-:-:S05]  /*1800*/  @P0 VIADD R0, R0, 0x7f ;  /* 0x0000007f00000836 */ /* 0x000fca0000000000 */
[----:B------:R-:W-:-:S04]  /*1810*/  @P0 SHF.R.S32.HI R3, RZ, 0x1f, R0 ;  /* 0x0000001fff030819 */ /* 0x000fc80000011400 */
[----:B------:R-:W-:-:S04]  /*1820*/  @P0 LEA.HI R3, R3, R0, RZ, 0x7 ;  /* 0x0000000003030211 */ /* 0x000fc800078f38ff */
[----:B------:R-:W-:Y:S02]  /*1830*/  @P0 SHF.R.S32.HI R26, RZ, 0x7, R3 ;  /* 0x00000007ff1a0819 */ /* 0x000fe40000011403 */
[----:B------:R-:W-:Y:S02]  /*1840*/  PLOP3.LUT P0, PT, PT, PT, PT, 0x80, 0x0 ;  /* 0x000000000000781c */ /* 0x000fe40003f0f070 */
[----:B------:R-:W-:-:S13]  /*1850*/  ISETP.GT.AND P1, PT, R26, R25, PT ;  /* 0x000000191a00720c */ /* 0x000fda0003f24270 */
[----:B---3--:R-:W-:Y:S05]  /*1860*/  @!P1 BRA `(.L_x_2716) ;  /* 0x0000006c00089947 */ /* 0x008fea0003800000 */
        /* <DEDUP_REMOVED lines=20> */
.L_x_2718:
[----:B------:R-:W-:Y:S05]  /*19b0*/  BSYNC B6 ;  /* 0x0000000000067941 */ /* 0x000fea0003800000 */
.L_x_2717:
        /* <DEDUP_REMOVED lines=19> */
[----:B-1---5:R-:W-:Y:S05]  /*1af0*/  CALL.ABS.NOINC R14 ;  /* 0x000000000e007343 */ /* 0x022fea0003c00000 */
.L_x_2720:
[----:B------:R-:W-:Y:S05]  /*1b00*/  BSYNC B6 ;  /* 0x0000000000067941 */ /* 0x000fea0003800000 */
.L_x_2719:
[----:B------:R-:W-:Y:S01]  /*1b10*/  ULDC.64 UR4, c[0x0][0x9f8] ;  /* 0x00027e0000047ab9 */ /* 0x000fe20000000a00 */
[----:B------:R-:W0:Y:S01]  /*1b20*/  S2R R33, SR_TID.X ;  /* 0x0000000000217919 */ /* 0x000e220000002100 */
[----:B------:R-:W-:Y:S01]  /*1b30*/  ISETP.NE.U32.AND P0, PT, RZ, UR4, PT ;  /* 0x00000004ff007c0c */ /* 0x000fe2000bf05070 */
[----:B------:R-:W1:Y:S01]  /*1b40*/  LDC.64 R102, c[0x0][0x300] ;  /* 0x0000c000ff667b82 */ /* 0x000e620000000a00 */
[----:B------:R-:W-:Y:S01]  /*1b50*/  IMAD.IADD R47, R31, 0x1, R28 ;  /* 0x000000011f2f7824 */ /* 0x000fe200078e021c */
[----:B------:R-:W-:Y:S01]  /*1b60*/  ULDC.64 UR6, c[0x0][0xa08] ;  /* 0x0002820000067ab9 */ /* 0x000fe20000000a00 */
[----:B------:R-:W-:Y:S02]  /*1b70*/  ISETP.NE.AND.EX P0, PT, RZ, UR5, PT, P0 ;  /* 0x00000005ff007c0c */ /* 0x000fe4000bf05300 */
[----:B------:R-:W-:-:S03]  /*1b80*/  SHF.R.S32.HI R8, RZ, 0x1f, R30 ;  /* 0x0000001fff087819 */ /* 0x000fc6000001141e */
[----:B------:R-:W2:Y:S08]  /*1b90*/  LDC R39, c[0x0][0x3f4] ;  /* 0x0000fd00ff277b82 */ /* 0x000eb00000000800 */
[----:B------:R-:W-:Y:S01]  /*1ba0*/  @P0 IADD3 R4, P1, R208, UR4, RZ ;  /* 0x00000004d0040c10 */ /* 0x000fe2000ff3e0ff */
[----:B------:R-:W3:Y:S03]  /*1bb0*/  LDC.64 R12, c[0x0][0x3f8] ;  /* 0x0000fe00ff0c7b82 */ /* 0x000ee60000000a00 */
[----:B------:R-:W-:Y:S01]  /*1bc0*/  @P0 IADD3.X R5, R209, UR5, RZ, P1, !PT ;  /* 0x00000005d1050c10 */ /* 0x000fe20008ffe4ff */
[----:B------:R-:W-:-:S04]  /*1bd0*/  ULDC.64 UR4, c[0x0][0x308] ;  /* 0x0000c20000047ab9 */ /* 0x000fc80000000a00 */
[----:B------:R4:W4:Y:S01]  /*1be0*/  @P0 LDG.E R27, desc[UR40][R4.64] ;  /* 0x00000028041b0981 */ /* 0x000922000c1e1900 */
[----:B------:R-:W-:Y:S01]  /*1bf0*/  SHF.R.S32.HI R43, RZ, 0x1f, R47 ;  /* 0x0000001fff2b7819 */ /* 0x000fe2000001142f */
[-C--:B-1----:R-:W-:Y:S01]  /*1c00*/  IMAD.WIDE.U32 R6, R47, R102.reuse, RZ ;  /* 0x000000662f067225 */ /* 0x082fe200078e00ff */
[----:B------:R-:W-:Y:S02]  /*1c10*/  ISETP.NE.U32.AND P0, PT, RZ, UR6, PT ;  /* 0x00000006ff007c0c */ /* 0x000fe4000bf05070 */
[----:B0-----:R-:W-:Y:S01]  /*1c20*/  SHF.R.U32.HI R33, RZ, 0x7, R33 ;  /* 0x00000007ff217819 */ /* 0x001fe20000011621 */
[-C--:B------:R-:W-:Y:S01]  /*1c30*/  IMAD R0, R43, R102.reuse, RZ ;  /* 0x000000662b007224 */ /* 0x080fe200078e02ff */
[----:B------:R-:W-:Y:S01]  /*1c40*/  ISETP.NE.AND.EX P0, PT, RZ, UR7, PT, P0 ;  /* 0x00000007ff007c0c */ /* 0x000fe2000bf05300 */
[----:B------:R-:W-:Y:S01]  /*1c50*/  IMAD.SHL.U32 R92, R102, 0x20, RZ ;  /* 0x00000020665c7824 */ /* 0x000fe200078e00ff */
[----:B------:R-:W-:Y:S01]  /*1c60*/  ISETP.NE.AND P6, PT, R33, 0x1, PT ;  /* 0x000000012100780c */ /* 0x000fe20003fc5270 */
[----:B------:R-:W-:Y:S01]  /*1c70*/  IMAD R3, R47, R103, R0 ;  /* 0x000000672f037224 */ /* 0x000fe200078e0200 */
[----:B--2---:R-:W-:Y:S01]  /*1c80*/  ISETP.GE.AND P2, PT, R16, R39, PT ;  /* 0x000000271000720c */ /* 0x004fe20003f46270 */
[----:B------:R-:W-:Y:S01]  /*1c90*/  IMAD.WIDE.U32 R44, R22, R102, R16 ;  /* 0x00000066162c7225 */ /* 0x000fe200078e0010 */
[----:B-----5:R-:W-:-:S02]  /*1ca0*/  SHF.R.S32.HI R31, RZ, 0x1f, R113 ;  /* 0x0000001fff1f7819 */ /* 0x020fc40000011471 */
[----:B------:R-:W-:Y:S01]  /*1cb0*/  SHF.L.U64.HI R93, R102, 0x5, R103 ;  /* 0x00000005665d7819 */ /* 0x000fe20000010267 */
[----:B------:R-:W-:Y:S01]  /*1cc0*/  IMAD.IADD R7, R7, 0x1, R3 ;  /* 0x0000000107077824 */ /* 0x000fe200078e0203 */
[----:B---3--:R-:W-:Y:S01]  /*1cd0*/  SHF.L.U64.HI R21, R12, 0x5, R13 ;  /* 0x000000050c157819 */ /* 0x008fe2000001020d */
[----:B------:R-:W-:Y:S01]  /*1ce0*/  IMAD R3, R8, UR4, RZ ;  /* 0x0000000408037c24 */ /* 0x000fe2000f8e02ff */
[----:B------:R-:W-:Y:S01]  /*1cf0*/  SHF.R.S32.HI R118, RZ, 0x1f, R213 ;  /* 0x0000001fff767819 */ /* 0x000fe200000114d5 */
[C---:B----4-:R-:W-:Y:S01]  /*1d00*/  IMAD.WIDE.U32 R4, R30.reuse, UR4, R6 ;  /* 0x000000041e047c25 */ /* 0x050fe2000f8e0006 */
[----:B------:R-:W-:Y:S01]  /*1d10*/  SHF.R.S32.HI R117, RZ, 0x1f, R212 ;  /* 0x0000001fff757819 */ /* 0x000fe200000114d4 */
[----:B------:R-:W0:Y:S01]  /*1d20*/  LDC.64 R6, c[0x0][0x408] ;  /* 0x00010200ff067b82 */ /* 0x000e220000000a00 */
[----:B------:R-:W-:Y:S01]  /*1d30*/  SHF.R.S32.HI R116, RZ, 0x1f, R211 ;  /* 0x0000001fff747819 */ /* 0x000fe200000114d3 */
[----:B------:R-:W-:Y:S01]  /*1d40*/  IMAD R3, R30, UR5, R3 ;  /* 0x000000051e037c24 */ /* 0x000fe2000f8e0203 */
[----:B------:R-:W-:Y:S01]  /*1d50*/  ULDC.64 UR4, c[0x0][0x310] ;  /* 0x0000c40000047ab9 */ /* 0x000fe20000000a00 */
[----:B------:R-:W-:-:S04]  /*1d60*/  IMAD.WIDE.U32 R10, R22, R12, R16 ;  /* 0x0000000c160a7225 */ /* 0x000fc800078e0010 */
[----:B------:R-:W-:Y:S02]  /*1d70*/  IMAD.IADD R5, R5, 0x1, R3 ;  /* 0x0000000105057824 */ /* 0x000fe400078e0203 */
[----:B------:R-:W-:-:S04]  /*1d80*/  IMAD.WIDE.U32 R130, R22, R102, R92 ;  /* 0x0000006616827225 */ /* 0x000fc800078e005c */
[----:B------:R-:W-:Y:S02]  /*1d90*/  IMAD R32, R31, R12, RZ ;  /* 0x0000000c1f207224 */ /* 0x000fe400078e02ff */
[----:B------:R-:W-:Y:S02]  /*1da0*/  IMAD.SHL.U32 R112, R39, 0x2, RZ ;  /* 0x0000000227707824 */ /* 0x000fe400078e00ff */
[----:B------:R-:W-:Y:S02]  /*1db0*/  IMAD R37, R113, R13, R32 ;  /* 0x0000000d71257224 */ /* 0x000fe400078e0220 */
        /* <DEDUP_REMOVED lines=8> */
[----:B------:R-:W-:-:S04]  /*1e40*/  IMAD.WIDE.U32 R100, R99, UR4, R4 ;  /* 0x0000000463647c25 */ /* 0x000fc8000f8e0004 */
[----:B------:R-:W-:Y:S01]  /*1e50*/  IMAD R0, R9, UR4, RZ ;  /* 0x0000000409007c24 */ /* 0x000fe2000f8e02ff */
[----:B------:R-:W-:Y:S01]  /*1e60*/  IADD3 R42, P4, R100, 0x40, RZ ;  /* 0x00000040642a7810 */ /* 0x000fe20007f9e0ff */
[----:B------:R-:W-:Y:S02]  /*1e70*/  IMAD.X R47, R216, 0x1, R43, P0 ;  /* 0x00000001d82f7824 */ /* 0x000fe400000e062b */
        /* <DEDUP_REMOVED lines=11> */
[----:B------:R-:W-:Y:S01]  /*1f30*/  IMAD R0, R9, UR4, RZ ;  /* 0x0000000409007c24 */ /* 0x000fe2000f8e02ff */
[----:B------:R-:W-:Y:S01]  /*1f40*/  @!P6 BAR.SYNC.DEFER_BLOCKING 0x9, 0x100 ;  /* 0x024400000000eb1d */ /* 0x000fe20000010000 */
[----:B------:R-:W-:Y:S01]  /*1f50*/  IMAD.WIDE.U32 R8, R22, R6, R18 ;  /* 0x0000000616087225 */ /* 0x000fe200078e0012 */
[----:B------:R-:W-:-:S03]  /*1f60*/  IADD3 R39, P0, R100, R44, RZ ;  /* 0x0000002c64277210 */ /* 0x000fc60007f1e0ff */
[----:B------:R-:W-:Y:S01]  /*1f70*/  IMAD.IADD R3, R16, 0x1, R3 ;  /* 0x0000000110037824 */ /* 0x000fe200078e0203 */
[----:B------:R-:W-:Y:S01]  /*1f80*/  IADD3 R43, P3, R39, 0x40, RZ ;  /* 0x00000040272b7810 */ /* 0x000fe20007f7e0ff */
[C---:B------:R-:W-:Y:S02]  /*1f90*/  IMAD R109, R99.reuse, UR5, R0 ;  /* 0x00000005636d7c24 */ /* 0x040fe4000f8e0200 */
[-C--:B------:R-:W-:Y:S01]  /*1fa0*/  IMAD R0, R216, R12.reuse, RZ ;  /* 0x0000000cd8007224 */ /* 0x080fe200078e02ff */
[----:B------:R-:W-:Y:S01]  /*1fb0*/  SHF.R.S32.HI R20, RZ, 0x1f, R3 ;  /* 0x0000001fff147819 */ /* 0x000fe20000011403 */
[----:B------:R-:W-:Y:S01]  /*1fc0*/  IMAD.WIDE.U32 R98, R99, UR4, R4 ;  /* 0x0000000463627c25 */ /* 0x000fe2000f8e0004 */
[----:B------:R-:W-:Y:S02]  /*1fd0*/  ULDC UR4, c[0x0][0x2f4] ;  /* 0x0000bd0000047ab9 */ /* 0x000fe40000000800 */
[----:B------:R-:W-:Y:S01]  /*1fe0*/  LEA.HI R105, R20, R3, RZ, 0x3 ;  /* 0x0000000314697211 */ /* 0x000fe200078f18ff */
[----:B------:R-:W-:-:S03]  /*1ff0*/  IMAD.WIDE.U32 R4, R22, R12, R18 ;  /* 0x0000000c16047225 */ /* 0x000fc600078e0012 */
[----:B------:R-:W-:Y:S01]  /*2000*/  LOP3.LUT R40, R105, 0xfffffff8, RZ, 0xc0, !PT ;  /* 0xfffffff869287812 */ /* 0x000fe200078ec0ff */
[----:B------:R-:W-:Y:S01]  /*2010*/  IMAD R15, R22, R13, R0 ;  /* 0x0000000d160f7224 */ /* 0x000fe200078e0200 */
[----:B------:R-:W-:Y:S01]  /*2020*/  P2R R0, PR, RZ, 0x4 ;  /* 0x00000004ff007803 */ /* 0x000fe20000000000 */
[----:B------:R-:W-:Y:S01]  /*2030*/  IMAD.MOV.U32 R90, RZ, RZ, R8 ;  /* 0x000000ffff5a7224 */ /* 0x000fe200078e0008 */
[----:B------:R-:W-:Y:S01]  /*2040*/  LEA.HI R8, R20, R3, RZ, 0x6 ;  /* 0x0000000314087211 */ /* 0x000fe200078f30ff */
[----:B------:R-:W-:Y:S01]  /*2050*/  IMAD.IADD R11, R15, 0x1, R11 ;  /* 0x000000010f0b7824 */ /* 0x000fe200078e020b */
[----:B------:R-:W-:Y:S01]  /*2060*/  IADD3 R5, R5, R15, RZ ;  /* 0x0000000f05057210 */ /* 0x000fe20007ffe0ff */
[----:B------:R-:W-:Y:S01]  /*2070*/  IMAD.WIDE.U32 R14, R22, R6, R16 ;  /* 0x00000006160e7225 */ /* 0x000fe200078e0010 */
[----:B------:R-:W-:Y:S02]  /*2080*/  SHF.L.U32 R3, R8, 0x7, RZ ;  /* 0x0000000708037819 */ /* 0x000fe400000006ff */
[----:B------:R-:W-:Y:S01]  /*2090*/  LOP3.LUT R8, R105, 0x38, RZ, 0xc0, !PT ;  /* 0x0000003869087812 */ /* 0x000fe200078ec0ff */
[----:B------:R-:W-:Y:S01]  /*20a0*/  IMAD.MOV.U32 R88, RZ, RZ, R14 ;  /* 0x000000ffff587224 */ /* 0x000fe200078e000e */
[----:B------:R-:W-:Y:S01]  /*20b0*/  LOP3.LUT R14, R3, 0xffffe000, RZ, 0xc0, !PT ;  /* 0xffffe000030e7812 */ /* 0x000fe200078ec0ff */
[----:B------:R-:W-:Y:S01]  /*20c0*/  IMAD.WIDE.U32 R96, R113, R12, R4 ;  /* 0x0000000c71607225 */ /* 0x000fe200078e0004 */
[----:B------:R-:W-:-:S02]  /*20d0*/  LOP3.LUT R3, R8, 0x1c0, R227, 0xf8, !PT ;  /* 0x000001c008037812 */ /* 0x000fc400078ef8e3 */
[----:B------:R-:W-:Y:S01]  /*20e0*/  LOP3.LUT R20, R195, 0x38, R105, 0xf8, !PT ;  /* 0x00000038c3147812 */ /* 0x000fe200078ef869 */
[----:B------:R-:W-:Y:S01]  /*20f0*/  IMAD R4, R31, R6, RZ ;  /* 0x000000061f047224 */ /* 0x000fe200078e02ff */
[----:B------:R-:W-:Y:S01]  /*2100*/  LOP3.LUT R3, R3, R200, RZ, 0x3c, !PT ;  /* 0x000000c803037212 */ /* 0x000fe200078e3cff */
[----:B------:R-:W-:Y:S01]  /*2110*/  IMAD.IADD R91, R9, 0x1, R89 ;  /* 0x00000001095b7824 */ /* 0x000fe200078e0259 */
[----:B------:R-:W-:Y:S01]  /*2120*/  LOP3.LUT R9, R196, 0x38, R105, 0xf8, !PT ;  /* 0x00000038c4097812 */ /* 0x000fe200078ef869 */
[----:B------:R-:W-:Y:S01]  /*2130*/  IMAD R49, R113, R7, R4 ;  /* 0x0000000771317224 */ /* 0x000fe200078e0204 */
[----:B------:R-:W-:Y:S01]  /*2140*/  IADD3 R27, R3, R14, R201 ;  /* 0x0000000e031b7210 */ /* 0x000fe20007ffe0c9 */
[----:B------:R-:W-:Y:S01]  /*2150*/  IMAD R3, R216, R102, RZ ;  /* 0x00000066d8037224 */ /* 0x000fe200078e02ff */
[----:B------:R-:W-:Y:S01]  /*2160*/  IADD3 R4, P1, R92, R130, RZ ;  /* 0x000000825c047210 */ /* 0x000fe20007f3e0ff */
[----:B------:R-:W-:Y:S01]  /*2170*/  IMAD.IADD R89, R89, 0x1, R15 ;  /* 0x0000000159597824 */ /* 0x000fe200078e020f */
[----:B------:R-:W-:Y:S01]  /*2180*/  LOP3.LUT R15, R194, 0x38, R105, 0xf8, !PT ;  /* 0x00000038c20f7812 */ /* 0x000fe200078ef869 */
[----:B------:R-:W-:Y:S01]  /*2190*/  IMAD R35, R22, R103, R3 ;  /* 0x0000006716237224 */ /* 0x000fe200078e0203 */
[----:B------:R-:W-:Y:S01]  /*21a0*/  LOP3.LUT R9, R9, R230, RZ, 0x3c, !PT ;  /* 0x000000e609097212 */ /* 0x000fe200078e3cff */
[----:B------:R-:W-:Y:S01]  /*21b0*/  IMAD.WIDE.U32 R88, R113, R6, R88 ;  /* 0x0000000671587225 */ /* 0x000fe200078e0058 */
[----:B------:R-:W-:-:S02]  /*21c0*/  LOP3.LUT R15, R15, R228, RZ, 0x3c, !PT ;  /* 0x000000e40f0f7212 */ /* 0x000fc400078e3cff */
[----:B------:R-:W-:Y:S01]  /*21d0*/  IADD3 R34, R45, R35, RZ ;  /* 0x000000232d227210 */ /* 0x000fe20007ffe0ff */
[----:B------:R-:W-:Y:S01]  /*21e0*/  IMAD.IADD R5, R35, 0x1, R131 ;  /* 0x0000000123057824 */ /* 0x000fe200078e0283 */
[----:B------:R-:W-:Y:S01]  /*21f0*/  LOP3.LUT R29, R20, R229, RZ, 0x3c, !PT ;  /* 0x000000e5141d7212 */ /* 0x000fe200078e3cff */
[----:B------:R-:W-:Y:S01]  /*2200*/  IMAD.WIDE.U32 R94, R113, R12, R10 ;  /* 0x0000000c715e7225 */ /* 0x000fe200078e000a */
[C-C-:B------:R-:W-:Y:S02]  /*2210*/  SHF.L.U64.HI R3, R102.reuse, 0x7, R103.reuse ;  /* 0x0000000766037819 */ /* 0x140fe40000010267 */
[----:B------:R-:W-:Y:S01]  /*2220*/  SHF.L.U64.HI R31, R102, 0x6, R103 ;  /* 0x00000006661f7819 */ /* 0x000fe20000010267 */
[----:B------:R-:W-:Y:S01]  /*2230*/  IMAD.X R32, R5, 0x1, R93, P1 ;  /* 0x0000000105207824 */ /* 0x000fe200008e065d */
[----:B------:R-:W-:Y:S01]  /*2240*/  IADD3 R33, P1, R4, R92, RZ ;  /* 0x0000005c04217210 */ /* 0x000fe20007f3e0ff */
[----:B------:R-:W-:Y:S01]  /*2250*/  IMAD.WIDE.U32 R90, R113, R6, R90 ;  /* 0x00000006715a7225 */ /* 0x000fe200078e005a */
[----:B------:R-:W-:-:S02]  /*2260*/  IADD3 R30, R9, R14, R199 ;  /* 0x0000000e091e7210 */ /* 0x000fc40007ffe0c7 */
[-C--:B------:R-:W-:Y:S01]  /*2270*/  IADD3 R28, R15, R14.reuse, R197 ;  /* 0x0000000e0f1c7210 */ /* 0x080fe20007ffe0c5 */
[----:B------:R-:W-:Y:S01]  /*2280*/  IMAD.X R103, R34, 0x1, R41, P0 ;  /* 0x0000000122677824 */ /* 0x000fe200000e0629 */
[----:B------:R-:W-:Y:S01]  /*2290*/  IADD3 R29, R29, R14, R198 ;  /* 0x0000000e1d1d7210 */ /* 0x000fe20007ffe0c6 */
[C---:B------:R-:W-:Y:S01]  /*22a0*/  IMAD.SHL.U32 R14, R12.reuse, 0x20, RZ ;  /* 0x000000200c0e7824 */ /* 0x040fe200078e00ff */
[--C-:B------:R-:W-:Y:S01]  /*22b0*/  SHF.L.U64.HI R20, R12, 0x6, R13.reuse ;  /* 0x000000060c147819 */ /* 0x100fe2000001020d */
[----:B------:R-:W-:Y:S01]  /*22c0*/  IMAD.SHL.U32 R8, R6, 0x20, RZ ;  /* 0x0000002006087824 */ /* 0x000fe200078e00ff */
[C---:B------:R-:W-:Y:S01]  /*22d0*/  SHF.L.U64.HI R15, R12.reuse, 0x7, R13 ;  /* 0x000000070c0f7819 */ /* 0x040fe2000001020d */
[----:B------:R-:W-:Y:S01]  /*22e0*/  IMAD.SHL.U32 R13, R12, 0x40, RZ ;  /* 0x000000400c0d7824 */ /* 0x000fe200078e00ff */
[----:B------:R-:W-:Y:S01]  /*22f0*/  SHF.L.U64.HI R11, R6, 0x5, R7 ;  /* 0x00000005060b7819 */ /* 0x000fe20000010207 */
[----:B------:R-:W-:Y:S01]  /*2300*/  IMAD.X R35, R32, 0x1, R93, P1 ;  /* 0x0000000120237824 */ /* 0x000fe200008e065d */
[C---:B------:R-:W-:Y:S01]  /*2310*/  SHF.L.U64.HI R10, R6.reuse, 0x6, R7 ;  /* 0x00000006060a7819 */ /* 0x040fe20000010207 */
[----:B------:R-:W-:Y:S01]  /*2320*/  IMAD.IADD R36, R97, 0x1, R37 ;  /* 0x0000000161247824 */ /* 0x000fe200078e0225 */
[C---:B------:R-:W-:Y:S01]  /*2330*/  SHF.L.U64.HI R9, R6.reuse, 0x7, R7 ;  /* 0x0000000706097819 */ /* 0x040fe20000010207 */
[C---:B------:R-:W-:Y:S01]  /*2340*/  IMAD.SHL.U32 R7, R6.reuse, 0x40, RZ ;  /* 0x0000004006077824 */ /* 0x040fe200078e00ff */
[----:B------:R-:W-:Y:S01]  /*2350*/  SHF.L.U32 R6, R6, 0x7, RZ ;  /* 0x0000000706067819 */ /* 0x000fe200000006ff */
[----:B------:R-:W-:Y:S01]  /*2360*/  IMAD.SHL.U32 R12, R12, 0x80, RZ ;  /* 0x000000800c0c7824 */ /* 0x000fe200078e00ff */
[----:B------:R-:W-:Y:S01]  /*2370*/  ISETP.GE.AND P2, PT, R16, UR4, PT ;  /* 0x0000000410007c0c */ /* 0x000fe2000bf46270 */
[----:B------:R-:W-:Y:S01]  /*2380*/  IMAD.IADD R37, R37, 0x1, R95 ;  /* 0x0000000125257824 */ /* 0x000fe200078e025f */
[----:B------:R-:W-:Y:S01]  /*2390*/  ISETP.GE.AND P1, PT, R187, UR4, PT ;  /* 0x00000004bb007c0c */ /* 0x000fe2000bf26270 */
[----:B------:R-:W-:Y:S01]  /*23a0*/  IMAD.IADD R38, R91, 0x1, R49 ;  /* 0x000000015b267824 */ /* 0x000fe200078e0231 */
[----:B------:R-:W-:Y:S01]  /*23b0*/  IADD3 R104, R49, R89, RZ ;  /* 0x0000005931687210 */ /* 0x000fe20007ffe0ff */
[----:B------:R-:W-:Y:S01]  /*23c0*/  IMAD.X R108, RZ, RZ, R103, P3 ;  /* 0x000000ffff6c7224 */ /* 0x000fe200018e0667 */
[----:B------:R-:W-:Y:S01]  /*23d0*/  SHF.R.S32.HI R105, RZ, 0x3, R105 ;  /* 0x00000003ff697819 */ /* 0x000fe20000011469 */
[----:B------:R-:W-:Y:S01]  /*23e0*/  IMAD.IADD R109, R99, 0x1, R109 ;  /* 0x00000001636d7824 */ /* 0x000fe200078e026d */
[----:B------:R-:W-:-:S07]  /*23f0*/  SHF.R.S32.HI R106, RZ, 0x1f, R40 ;  /* 0x0000001fff6a7819 */ /* 0x000fce0000011428 */
.L_x_2806:
        /* <DEDUP_REMOVED lines=18> */
[----:B------:R-:W-:Y:S02]  /*2520*/  IMAD R115, R26, -0x80, R24 ;  /* 0xffffff801a737824 */ /* 0x000fe400078e0218 */
[----:B------:R-:W-:-:S03]  /*2530*/  IMAD.WIDE.U32 R120, R127, R26, RZ ;  /* 0x0000001a7f787225 */ /* 0x000fc600078e00ff */
[----:B------:R-:W-:Y:S01]  /*2540*/  VIMNMX R115, R115, 0x80, PT ;  /* 0x0000008073737848 */ /* 0x000fe20003fe0100 */
        /* <DEDUP_REMOVED lines=35> */
.L_x_2725:
[----:B------:R-:W-:Y:S05]  /*2780*/  BSYNC B1 ;  /* 0x0000000000017941 */ /* 0x000fea0003800000 */
.L_x_2724:
[----:B------:R-:W-:Y:S01]  /*2790*/  ISETP.GE.AND P4, PT, R213, R115, PT ;  /* 0x00000073d500720c */ /* 0x000fe20003f86270 */
[----:B0----5:R-:W-:Y:S01]  /*27a0*/  IMAD.MOV.U32 R48, RZ, RZ, R76 ;  /* 0x000000ffff307224 */ /* 0x021fe200078e004c */
[----:B------:R-:W-:Y:S01]  /*27b0*/  MOV R50, R84 ;  /* 0x0000005400327202 */ /* 0x000fe20000000f00 */
[----:B------:R-:W-:Y:S01]  /*27c0*/  IMAD.MOV.U32 R49, RZ, RZ, R77 ;  /* 0x000000ffff317224 */ /* 0x000fe200078e004d */
[----:B------:R-:W-:Y:S01]  /*27d0*/  BSSY B1, `(.L_x_2726) ;  /* 0x0000024000017945 */ /* 0x000fe20003800000 */
        /* <DEDUP_REMOVED lines=9> */
[----:B------:R-:W-:-:S02]  /*2870*/  CS2R R72, SRZ ;  /* 0x0000000000487805 */ /* 0x000fc4000001ff00 */
[----:B------:R-:W-:Y:S02]  /*2880*/  CS2R R70, SRZ ;  /* 0x0000000000467805 */ /* 0x000fe4000001ff00 */
[----:B------:R-:W-:Y:S02]  /*2890*/  PRMT R138, R48, 0x5410, R49 ;  /* 0x00005410308a7816 */ /* 0x000fe40000000031 */
[----:B------:R-:W-:Y:S02]  /*28a0*/  CS2R R74, SRZ ;  /* 0x00000000004a7805 */ /* 0x000fe4000001ff00 */
        /* <DEDUP_REMOVED lines=22> */
.L_x_2727:
[----:B------:R-:W-:Y:S05]  /*2a10*/  BSYNC B1 ;  /* 0x0000000000017941 */ /* 0x000fea0003800000 */
.L_x_2726:
        /* <DEDUP_REMOVED lines=8> */
[----:B------:R-:W-:Y:S01]  /*2aa0*/  CS2R R52, SRZ ;  /* 0x0000000000347805 */ /* 0x000fe2000001ff00 */
[----:B------:R-:W-:Y:S01]  /*2ab0*/  IMAD.MOV.U32 R49, RZ, RZ, R71 ;  /* 0x000000ffff317224 */ /* 0x000fe200078e0047 */
[----:B------:R-:W-:Y:S01]  /*2ac0*/  PRMT R132, R50, 0x5410, R51 ;  /* 0x0000541032847816 */ /* 0x000fe20000000033 */
[----:B------:R-:W-:Y:S01]  /*2ad0*/  IMAD.MOV.U32 R50, RZ, RZ, R74 ;  /* 0x000000ffff327224 */ /* 0x000fe200078e004a */
[----:B------:R-:W-:Y:S01]  /*2ae0*/  CS2R R60, SRZ ;  /* 0x00000000003c7805 */ /* 0x000fe2000001ff00 */
[----:B------:R-:W-:Y:S01]  /*2af0*/  IMAD.MOV.U32 R51, RZ, RZ, R75 ;  /* 0x000000ffff337224 */ /* 0x000fe200078e004b */
[----:B------:R-:W-:-:S02]  /*2b00*/  PRMT R125, R48, 0x5410, R49 ;  /* 0x00005410307d7816 */ /* 0x000fc40000000031 */
[----:B------:R-:W-:Y:S02]  /*2b10*/  CS2R R64, SRZ ;  /* 0x0000000000407805 */ /* 0x000fe4000001ff00 */
[----:B------:R-:W-:Y:S02]  /*2b20*/  CS2R R62, SRZ ;  /* 0x00000000003e7805 */ /* 0x000fe4000001ff00 */
        /* <DEDUP_REMOVED lines=27> */
.L_x_2729:
[----:B------:R-:W-:Y:S05]  /*2ce0*/  BSYNC B1 ;  /* 0x0000000000017941 */ /* 0x000fea0003800000 */
.L_x_2728:
[----:B------:R-:W-:Y:S01]  /*2cf0*/  ISETP.GE.AND P5, PT, R211, R115, PT ;  /* 0x00000073d300720c */ /* 0x000fe20003fa6270 */
[----:B------:R-:W-:-:S12]  /*2d00*/  BSSY B1, `(.L_x_2730) ;  /* 0x000001e000017945 */ /* 0x000fd80003800000 */
[----:B------:R-:W-:Y:S05]  /*2d10*/  @P5 BRA `(.L_x_2731) ;  /* 0x0000000000705947 */ /* 0x000fea0003800000 */
[----:B0-----:R-:W0:Y:S01]  /*2d20*/  LDC.64 R48, c[0x0][0x3f8] ;  /* 0x0000fe00ff307b82 */ /* 0x001e220000000a00 */
[----:B------:R-:W-:Y:S01]  /*2d30*/  MOV R83, R119 ;  /* 0x0000007700537202 */ /* 0x000fe20000000f00 */
[----:B------:R-:W-:Y:S01]  /*2d40*/  IMAD.MOV.U32 R81, RZ, RZ, R110 ;  /* 0x000000ffff517224 */ /* 0x000fe200078e006e */
[----:B------:R-:W-:Y:S01]  /*2d50*/  ULDC.64 UR4, c[0x0][0x3e8] ;  /* 0x0000fa0000047ab9 */ /* 0x000fe20000000a00 */
        /* <DEDUP_REMOVED lines=24> */
.L_x_2731:
[----:B------:R-:W-:Y:S05]  /*2ee0*/  BSYNC B1 ;  /* 0x0000000000017941 */ /* 0x000fea0003800000 */
.L_x_2730:
[----:B01---5:R-:W-:Y:S01]  /*2ef0*/  IMAD.MOV.U32 R48, RZ, RZ, R60 ;  /* 0x000000ffff307224 */ /* 0x023fe200078e003c */
[----:B------:R-:W-:Y:S01]  /*2f00*/  ISETP.NE.AND P0, PT, R189, 0x3, PT ;  /* 0x00000003bd00780c */ /* 0x000fe20003f05270 */
[----:B------:R-:W-:Y:S02]  /*2f10*/  IMAD.MOV.U32 R49, RZ, RZ, R61 ;  /* 0x000000ffff317224 */ /* 0x000fe400078e003d */
[----:B------:R-:W-:Y:S02]  /*2f20*/  IMAD.MOV.U32 R50, RZ, RZ, R64 ;  /* 0x000000ffff327224 */ /* 0x000fe400078e0040 */
[----:B------:R-:W-:Y:S01]  /*2f30*/  IMAD.MOV.U32 R51, RZ, RZ, R65 ;  /* 0x000000ffff337224 */ /* 0x000fe200078e0041 */
[----:B------:R-:W-:Y:S01]  /*2f40*/  PRMT R139, R48, 0x5410, R49 ;  /* 0x00005410308b7816 */ /* 0x000fe20000000031 */
[----:B------:R-:W-:Y:S01]  /*2f50*/  IMAD.MOV.U32 R49, RZ, RZ, R63 ;  /* 0x000000ffff317224 */ /* 0x000fe200078e003f */
[----:B------:R-:W-:Y:S02]  /*2f60*/  MOV R48, R62 ;  /* 0x0000003e00307202 */ /* 0x000fe40000000f00 */
[----:B------:R-:W-:Y:S01]  /*2f70*/  PRMT R141, R50, 0x5410, R51 ;  /* 0x00005410328d7816 */ /* 0x000fe20000000033 */
[----:B------:R-:W-:Y:S01]  /*2f80*/  IMAD.MOV.U32 R50, RZ, RZ, R66 ;  /* 0x000000ffff327224 */ /* 0x000fe200078e0042 */
[----:B------:R-:W-:Y:S01]  /*2f90*/  PRMT R140, R48, 0x5410, R49 ;  /* 0x00005410308c7816 */ /* 0x000fe20000000031 */
[----:B------:R-:W-:-:S02]  /*2fa0*/  IMAD.MOV.U32 R51, RZ, RZ, R67 ;  /* 0x000000ffff337224 */ /* 0x000fc400078e0043 */
        /* <DEDUP_REMOVED lines=11> */
[----:B------:R-:W-:-:S04]  /*3060*/  PRMT R83, R48, 0x5410, R49 ;  /* 0x0000541030537816 */ /* 0x000fc80000000031 */
[----:B------:R-:W-:Y:S01]  /*3070*/  PRMT R135, R50, 0x5410, R51 ;  /* 0x0000541032877816 */ /* 0x000fe20000000033 */
[----:B------:R-:W-:Y:S06]  /*3080*/  @!P0 BRA `(.L_x_2732) ;  /* 0x0000000000048947 */ /* 0x000fec0003800000 */
[----:B------:R-:W-:Y:S01]  /*3090*/  BPT.TRAP 0x1 ;  /* 0x000000040000795c */ /* 0x000fe20000300000 */
.L_x_2732:
[----:B------:R-:W-:Y:S01]  /*30a0*/  LEA R110, R23, R2, 0x3 ;  /* 0x00000002176e7211 */ /* 0x000fe200078e18ff */
[----:B------:R-:W-:Y:S01]  /*30b0*/  BSSY B1, `(.L_x_2733) ;  /* 0x0000004000017945 */ /* 0x000fe20003800000 */
[----:B------:R-:W-:-:S04]  /*30c0*/  SHF.L.U32 R119, R188, 0x1f, RZ ;  /* 0x0000001fbc777819 */ /* 0x000fc800000006ff */
[----:B------:R-:W0:Y:S02]  /*30d0*/  SYNCS.PHASECHK.TRANS64.TRYWAIT P6, [R110+URZ+0x28890], R119 ;  /* 0x028890776e0075a7 */ /* 0x000e2400080c017f */
[----:B0-----:R-:W-:Y:S05]  /*30e0*/  @!P6 BRA `(.L_x_2734) ;  /* 0x000001bc0000e947 */ /* 0x001fea0003800000 */
.L_x_3071:
[----:B------:R-:W-:Y:S05]  /*30f0*/  BSYNC B1 ;  /* 0x0000000000017941 */ /* 0x000fea0003800000 */
.L_x_2733:
        /* <DEDUP_REMOVED lines=53> */
.L_x_2740:
[----:B------:R-:W-:Y:S05]  /*3450*/  BSYNC B3 ;  /* 0x0000000000037941 */ /* 0x000fea0003800000 */
.L_x_2739:
[----:B------:R-:W-:Y:S02]  /*3460*/  ULDC.64 UR4, c[0x0][0x2e8] ;  /* 0x0000ba0000047ab9 */ /* 0x000fe40000000a00 */
[----:B------:R-:W-:-:S04]  /*3470*/  LEA R80, P3, R81, UR4, 0x1 ;  /* 0x0000000451507c11 */ /* 0x000fc8000f8608ff */
[----:B------:R-:W-:-:S05]  /*3480*/  LEA.HI.X R81, R81, UR5, R146, 0x1, P3 ;  /* 0x0000000551517c11 */ /* 0x000fca00098f0c92 */
[----:B--2---:R1:W-:Y:S04]  /*3490*/  STG.E.128 desc[UR40][R80.64], R48 ;  /* 0x0000003050007986 */ /* 0x0043e8000c101d28 */
.L_x_2738:
[----:B------:R-:W-:Y:S05]  /*34a0*/  BSYNC B2 ;  /* 0x0000000000027941 */ /* 0x000fea0003800000 */
.L_x_2737:
        /* <DEDUP_REMOVED lines=48> */
.L_x_2742:
[----:B------:R-:W-:Y:S05]  /*37b0*/  BSYNC B2 ;  /* 0x0000000000027941 */ /* 0x000fea0003800000 */
.L_x_2741:
[----:B------:R-:W-:Y:S02]  /*37c0*/  ULDC.64 UR4, c[0x0][0x2e8] ;  /* 0x0000ba0000047ab9 */ /* 0x000fe40000000a00 */
[----:B------:R-:W-:-:S04]  /*37d0*/  LEA R76, P3, R143, UR4, 0x1 ;  /* 0x000000048f4c7c11 */ /* 0x000fc8000f8608ff */
[----:B------:R-:W-:-:S05]  /*37e0*/  LEA.HI.X R77, R143, UR5, R144, 0x1, P3 ;  /* 0x000000058f4d7c11 */ /* 0x000fca00098f0c90 */
[----:B--2---:R2:W-:Y:S04]  /*37f0*/  STG.E.128 desc[UR40][R76.64], R48 ;  /* 0x000000304c007986 */ /* 0x0045e8000c101d28 */
.L_x_2736:
[----:B------:R-:W-:Y:S05]  /*3800*/  BSYNC B1 ;  /* 0x0000000000017941 */ /* 0x000fea0003800000 */
.L_x_2735:
        /* <DEDUP_REMOVED lines=8> */
[----:B------:R-:W-:Y:S03]  /*3890*/  BSSY B3, `(.L_x_2747) ;  /* 0x000002d000037945 */ /* 0x000fe60003800000 */
[----:B------:R-:W-:Y:S02]  /*38a0*/  IADD3.X R79, R76, R41, RZ, P3, !PT ;  /* 0x000000294c4f7210 */ /* 0x000fe40001ffe4ff */
        /* <DEDUP_REMOVED lines=43> */
.L_x_2748:
[----:B------:R-:W-:Y:S05]  /*3b60*/  BSYNC B3 ;  /* 0x0000000000037941 */ /* 0x000fea0003800000 */
.L_x_2747:
[----:B------:R-:W-:Y:S02]  /*3b70*/  ULDC.64 UR4, c[0x0][0x2e8] ;  /* 0x0000ba0000047ab9 */ /* 0x000fe40000000a00 */
[----:B------:R-:W-:-:S04]  /*3b80*/  LEA R72, P3, R78, UR4, 0x1 ;  /* 0x000000044e487c11 */ /* 0x000fc8000f8608ff */
[----:B------:R-:W-:-:S05]  /*3b90*/  LEA.HI.X R73, R78, UR5, R79, 0x1, P3 ;  /* 0x000000054e497c11 */ /* 0x000fca00098f0c4f */
[----:B--2---:R2:W-:Y:S04]  /*3ba0*/  STG.E.128 desc[UR40][R72.64], R48 ;  /* 0x0000003048007986 */ /* 0x0045e8000c101d28 */
.L_x_2746:
[----:B------:R-:W-:Y:S05]  /*3bb0*/  BSYNC B2 ;  /* 0x0000000000027941 */ /* 0x000fea0003800000 */
.L_x_2745:
        /* <DEDUP_REMOVED lines=48> */
.L_x_2750:
[----:B------:R-:W-:Y:S05]  /*3ec0*/  BSYNC B2 ;  /* 0x0000000000027941 */ /* 0x000fea0003800000 */
.L_x_2749:
[----:B------:R-:W-:Y:S02]  /*3ed0*/  ULDC.64 UR4, c[0x0][0x2e8] ;  /* 0x0000ba0000047ab9 */ /* 0x000fe40000000a00 */
[----:B------:R-:W-:-:S04]  /*3ee0*/  LEA R68, P3, R79, UR4, 0x1 ;  /* 0x000000044f447c11 */ /* 0x000fc8000f8608ff */
[----:B------:R-:W-:-:S05]  /*3ef0*/  LEA.HI.X R69, R79, UR5, R80, 0x1, P3 ;  /* 0x000000054f457c11 */ /* 0x000fca00098f0c50 */
[----:B--2---:R3:W-:Y:S04]  /*3f00*/  STG.E.128 desc[UR40][R68.64], R48 ;  /* 0x0000003044007986 */ /* 0x0047e8000c101d28 */
.L_x_2744:
[----:B------:R-:W-:Y:S05]  /*3f10*/  BSYNC B1 ;  /* 0x0000000000017941 */ /* 0x000fea0003800000 */
.L_x_2743:
        /* <DEDUP_REMOVED lines=54> */
.L_x_2756:
[----:B------:R-:W-:Y:S05]  /*4280*/  BSYNC B3 ;  /* 0x0000000000037941 */ /* 0x000fea0003800000 */
.L_x_2755:
[----:B------:R-:W-:Y:S02]  /*4290*/  ULDC.64 UR4, c[0x0][0x2e8] ;  /* 0x0000ba0000047ab9 */ /* 0x000fe40000000a00 */
[----:B------:R-:W-:-:S04]  /*42a0*/  LEA R64, P3, R75, UR4, 0x1 ;  /* 0x000000044b407c11 */ /* 0x000fc8000f8608ff */
[----:B------:R-:W-:-:S05]  /*42b0*/  LEA.HI.X R65, R75, UR5, R76, 0x1, P3 ;  /* 0x000000054b417c11 */ /* 0x000fca00098f0c4c */
[----:B--2---:R2:W-:Y:S04]  /*42c0*/  STG.E.128 desc[UR40][R64.64], R48 ;  /* 0x0000003040007986 */ /* 0x0045e8000c101d28 */
.L_x_2754:
[----:B------:R-:W-:Y:S05]  /*42d0*/  BSYNC B2 ;  /* 0x0000000000027941 */ /* 0x000fea0003800000 */
.L_x_2753:
[----:B------:R-:W-:Y:S05]  /*42e0*/  @P1 BRA `(.L_x_2752) ;  /* 0x0000000000d01947 */ /* 0x000fea0003800000 */
[----:B-123--:R1:W2:Y:S01]  /*42f0*/  LDS.128 R48, [R114+0x1e400] ;  /* 0x01e4000072307984 */ /* 0x00e2a20000000c00 */
        /* <DEDUP_REMOVED lines=46> */
.L_x_2758:
[----:B------:R-:W-:Y:S05]  /*45e0*/  BSYNC B2 ;  /* 0x0000000000027941 */ /* 0x000fea0003800000 */
.L_x_2757:
[----:B------:R-:W-:Y:S02]  /*45f0*/  ULDC.64 UR4, c[0x0][0x2e8] ;  /* 0x0000ba0000047ab9 */ /* 0x000fe40000000a00 */
[----:B------:R-:W-:-:S04]  /*4600*/  LEA R60, P3, R71, UR4, 0x1 ;  /* 0x00000004473c7c11 */ /* 0x000fc8000f8608ff */
[----:B------:R-:W-:-:S05]  /*4610*/  LEA.HI.X R61, R71, UR5, R72, 0x1, P3 ;  /* 0x00000005473d7c11 */ /* 0x000fca00098f0c48 */
[----:B--2---:R4:W-:Y:S04]  /*4620*/  STG.E.128 desc[UR40][R60.64], R48 ;  /* 0x000000303c007986 */ /* 0x0049e8000c101d28 */
.L_x_2752:
[----:B------:R-:W-:Y:S05]  /*4630*/  BSYNC B1 ;  /* 0x0000000000017941 */ /* 0x000fea0003800000 */
.L_x_2751:
        /* <DEDUP_REMOVED lines=51> */
.L_x_2763:
[----:B------:R-:W-:Y:S05]  /*4970*/  BSYNC B2 ;  /* 0x0000000000027941 */ /* 0x000fea0003800000 */
.L_x_2762:
[----:B------:R-:W-:Y:S01]  /*4980*/  ULDC.64 UR4, c[0x0][0x2e8] ;  /* 0x0000ba0000047ab9 */ /* 0x000fe20000000a00 */
[----:B------:R-:W-:Y:S01]  /*4990*/  IMAD.X R58, R122, 0x1, R41, P3 ;  /* 0x000000017a3a7824 */ /* 0x000fe200018e0629 */
[----:B------:R-:W-:-:S04]  /*49a0*/  LEA R56, P3, R67, UR4, 0x1 ;  /* 0x0000000443387c11 */ /* 0x000fc8000f8608ff */
[----:B------:R-:W-:-:S05]  /*49b0*/  LEA.HI.X R57, R67, UR5, R58, 0x1, P3 ;  /* 0x0000000543397c11 */ /* 0x000fca00098f0c3a */
[----:B--2---:R1:W-:Y:S04]  /*49c0*/  STG.E.128 desc[UR40][R56.64], R48 ;  /* 0x0000003038007986 */ /* 0x0043e8000c101d28 */
.L_x_2761:
[----:B------:R-:W-:Y:S05]  /*49d0*/  BSYNC B1 ;  /* 0x0000000000017941 */ /* 0x000fea0003800000 */
.L_x_2760:
        /* <DEDUP_REMOVED lines=47> */
.L_x_2765:
[----:B------:R-:W-:Y:S05]  /*4cd0*/  BSYNC B1 ;  /* 0x0000000000017941 */ /* 0x000fea0003800000 */
.L_x_2764:
[----:B------:R-:W-:Y:S01]  /*4ce0*/  ULDC.64 UR4, c[0x0][0x2e8] ;  /* 0x0000ba0000047ab9 */ /* 0x000fe20000000a00 */
[----:B------:R-:W-:Y:S01]  /*4cf0*/  IMAD.X R122, R122, 0x1, R107, P3 ;  /* 0x000000017a7a7824 */ /* 0x000fe200018e066b */
[----:B------:R-:W-:-:S04]  /*4d00*/  LEA R52, P3, R63, UR4, 0x1 ;  /* 0x000000043f347c11 */ /* 0x000fc8000f8608ff */
[----:B------:R-:W-:-:S05]  /*4d10*/  LEA.HI.X R53, R63, UR5, R122, 0x1, P3 ;  /* 0x000000053f357c11 */ /* 0x000fca00098f0c7a */
[----:B--2---:R1:W-:Y:S01]  /*4d20*/  STG.E.128 desc[UR40][R52.64], R48 ;  /* 0x0000003034007986 */ /* 0x0043e2000c101d28 */
[----:B------:R-:W-:Y:S05]  /*4d30*/  BRA `(.L_x_2759) ;  /* 0x0000002c00d87947 */ /* 0x000fea0003800000 */
.L_x_2723:
        /* <DEDUP_REMOVED lines=20> */
[----:B------:R-:W-:-:S04]  /*4e80*/  @!P4 IADD3 R52, P5, R94, R82, RZ ;  /* 0x000000525e34c210 */ /* 0x000fc80007fbe0ff */
[----:B------:R-:W-:-:S03]  /*4e90*/  @!P4 IADD3.X R53, R119, R37, RZ, P5, !PT ;  /* 0x000000257735c210 */ /* 0x000fc60002ffe4ff */
        /* <DEDUP_REMOVED lines=62> */
.L_x_2767:
[----:B------:R-:W-:Y:S05]  /*5280*/  BSYNC B1 ;  /* 0x0000000000017941 */ /* 0x000fea0003800000 */
.L_x_2766:
[----:B-----5:R-:W-:Y:S01]  /*5290*/  IMAD.MOV.U32 R80, RZ, RZ, R74 ;  /* 0x000000ffff507224 */ /* 0x020fe200078e004a */
[----:B------:R-:W-:Y:S01]  /*52a0*/  MOV R81, R75 ;  /* 0x0000004b00517202 */ /* 0x000fe20000000f00 */
[----:B------:R-:W-:Y:S01]  /*52b0*/  IMAD.MOV.U32 R82, RZ, RZ, R72 ;  /* 0x000000ffff527224 */ /* 0x000fe200078e0048 */
[----:B------:R-:W-:Y:S01]  /*52c0*/  ISETP.NE.AND P0, PT, R189, 0x3, PT ;  /* 0x00000003bd00780c */ /* 0x000fe20003f05270 */
        /* <DEDUP_REMOVED lines=27> */
[----:B------:R-:W-:Y:S02]  /*5480*/  PRMT R154, R154, 0x5410, R83 ;  /* 0x000054109a9a7816 */ /* 0x000fe40000000053 */
[----:B------:R-:W-:Y:S02]  /*5490*/  MOV R83, R57 ;  /* 0x0000003900537202 */ /* 0x000fe40000000f00 */
[----:B------:R-:W-:Y:S01]  /*54a0*/  PRMT R146, R82, 0x5410, R81 ;  /* 0x0000541052927816 */ /* 0x000fe20000000051 */
[----:B------:R-:W-:Y:S01]  /*54b0*/  IMAD.MOV.U32 R81, RZ, RZ, R63 ;  /* 0x000000ffff517224 */ /* 0x000fe200078e003f */
[----:B------:R-:W-:Y:S01]  /*54c0*/  PRMT R147, R80, 0x5410, R83 ;  /* 0x0000541050937816 */ /* 0x000fe20000000053 */
[----:B------:R-:W-:-:S02]  /*54d0*/  IMAD.MOV.U32 R80, RZ, RZ, R62 ;  /* 0x000000ffff507224 */ /* 0x000fc400078e003e */
[----:B------:R-:W-:Y:S02]  /*54e0*/  IMAD.MOV.U32 R82, RZ, RZ, R60 ;  /* 0x000000ffff527224 */ /* 0x000fe400078e003c */
[----:B------:R-:W-:-:S03]  /*54f0*/  IMAD.MOV.U32 R83, RZ, RZ, R61 ;  /* 0x000000ffff537224 */ /* 0x000fc600078e003d */
        /* <DEDUP_REMOVED lines=9> */
[----:B------:R-:W-:Y:S01]  /*5590*/  IMAD.MOV.U32 R81, RZ, RZ, R71 ;  /* 0x000000ffff517224 */ /* 0x000fe200078e0047 */
[----:B------:R-:W-:Y:S01]  /*55a0*/  MOV R83, R69 ;  /* 0x0000004500537202 */ /* 0x000fe20000000f00 */
[----:B------:R-:W-:-:S03]  /*55b0*/  IMAD.MOV.U32 R82, RZ, RZ, R68 ;  /* 0x000000ffff527224 */ /* 0x000fc600078e0044 */
[----:B------:R-:W-:Y:S02]  /*55c0*/  PRMT R140, R80, 0x5410, R81 ;  /* 0x00005410508c7816 */ /* 0x000fe40000000051 */
[----:B------:R-:W-:Y:S01]  /*55d0*/  PRMT R141, R82, 0x5410, R83 ;  /* 0x00005410528d7816 */ /* 0x000fe20000000053 */
[----:B------:R-:W-:Y:S06]  /*55e0*/  @!P0 BRA `(.L_x_2768) ;  /* 0x0000000000048947 */ /* 0x000fec0003800000 */
[----:B------:R-:W-:Y:S01]  /*55f0*/  BPT.TRAP 0x1 ;  /* 0x000000040000795c */ /* 0x000fe20000300000 */
.L_x_2768:
        /* <DEDUP_REMOVED lines=9> */
.L_x_3072:
[----:B------:R-:W-:Y:S05]  /*5690*/  BSYNC B1 ;  /* 0x0000000000017941 */ /* 0x000fea0003800000 */
.L_x_2769:
        /* <DEDUP_REMOVED lines=18> */
[----:B------:R-:W-:Y:S02]  /*57c0*/  LOP3.LUT R80, R145, 0x38, RZ, 0xc0, !PT ;  /* 0x0000003891507812 */ /* 0x000fe400078ec0ff */
[----:B------:R-:W-:Y:S02]  /*57d0*/  SHF.L.U32 R82, R81, 0xa, RZ ;  /* 0x0000000a51527819 */ /* 0x000fe400000006ff */
[----:B------:R-:W-:Y:S02]  /*57e0*/  LOP3.LUT R81, R80, 0x1c0, R227, 0xf8, !PT ;  /* 0x000001c050517812 */ /* 0x000fe400078ef8e3 */
        /* <DEDUP_REMOVED lines=10> */
[--C-:B------:R-:W-:Y:S01]  /*5890*/  SHF.R.U64 R48, R48, 0x10, R49.reuse ;  /* 0x0000001030307819 */ /* 0x100fe20000001231 */
[--C-:B------:R-:W-:Y:S01]  /*58a0*/  HADD2.F32 R156, -RZ, R154.reuse.H1_H1 ;  /* 0x3000009aff9c7230 */ /* 0x100fe20000004100 */
[----:B------:R-:W-:Y:S01]  /*58b0*/  SHF.R.U32.HI R152, RZ, 0x10, R49 ;  /* 0x00000010ff987819 */ /* 0x000fe20000011631 */
[----:B------:R-:W-:Y:S01]  /*58c0*/  HADD2.F32 R155, -RZ, R154.H0_H0 ;  /* 0x2000009aff9b7230 */ /* 0x000fe20000004100 */
[--C-:B------:R-:W-:Y:S02]  /*58d0*/  SHF.R.U32.HI R158, RZ, 0x10, R53.reuse ;  /* 0x00000010ff9e7819 */ /* 0x100fe40000011635 */
[----:B------:R-:W-:Y:S01]  /*58e0*/  SHF.R.U64 R49, R52, 0x10, R53 ;  /* 0x0000001034317819 */ /* 0x000fe20000001235 */
[--C-:B-1----:R-:W-:Y:S01]  /*58f0*/  HADD2.F32 R53, -RZ, R81.reuse.H0_H0 ;  /* 0x20000051ff357230 */ /* 0x102fe20000004100 */
[--C-:B------:R-:W-:Y:S01]  /*5900*/  SHF.R.U64 R50, R50, 0x10, R51.reuse ;  /* 0x0000001032327819 */ /* 0x100fe20000001233 */
[----:B------:R-:W-:Y:S01]  /*5910*/  HADD2.F32 R158, -RZ, R158.H0_H0 ;  /* 0x2000009eff9e7230 */ /* 0x000fe20000004100 */
[----:B------:R-:W-:Y:S01]  /*5920*/  SHF.R.U32.HI R52, RZ, 0x10, R51 ;  /* 0x00000010ff347819 */ /* 0x000fe20000011633 */
[----:B------:R-:W-:Y:S01]  /*5930*/  HADD2.F32 R81, -RZ, R81.H1_H1 ;  /* 0x30000051ff517230 */ /* 0x000fe20000004100 */
[----:B------:R-:W-:Y:S01]  /*5940*/  SHF.R.U64 R51, R54, 0x10, R55 ;  /* 0x0000001036337819 */ /* 0x000fe20000001237 */
[----:B--2---:R-:W-:-:S02]  /*5950*/  HADD2.F32 R54, -RZ, R85.H0_H0 ;  /* 0x20000055ff367230 */ /* 0x004fc40000004100 */
[-C--:B------:R-:W-:Y:S01]  /*5960*/  FMUL.FTZ R157, R53, R156.reuse ;  /* 0x0000009c359d7220 */ /* 0x080fe20000410000 */
[----:B------:R-:W-:Y:S01]  /*5970*/  HADD2.F32 R85, -RZ, R85.H1_H1 ;  /* 0x30000055ff557230 */ /* 0x000fe20000004100 */
[----:B------:R-:W-:Y:S01]  /*5980*/  SHF.R.U32.HI R55, RZ, 0x10, R55 ;  /* 0x00000010ff377819 */ /* 0x000fe20000011637 */
[----:B------:R-:W-:Y:S02]  /*5990*/  HADD2.F32 R154, -RZ, R152.H0_H0 ;  /* 0x20000098ff9a7230 */ /* 0x000fe40000004100 */
[C---:B------:R-:W-:Y:S01]  /*59a0*/  FMUL.FTZ R152, R54.reuse, R156 ;  /* 0x0000009c36987220 */ /* 0x040fe20000410000 */
[-C--:B------:R-:W-:Y:S01]  /*59b0*/  FFMA.FTZ R54, R54, R155.reuse, R157 ;  /* 0x0000009b36367223 */ /* 0x080fe2000001009d */
[-C--:B------:R-:W-:Y:S01]  /*59c0*/  FMUL.FTZ R156, R85, R158.reuse ;  /* 0x0000009e559c7220 */ /* 0x080fe20000410000 */
[----:B------:R-:W-:Y:S01]  /*59d0*/  FMUL.FTZ R158, R81, R158 ;  /* 0x0000009e519e7220 */ /* 0x000fe20000410000 */
[----:B------:R-:W-:Y:S01]  /*59e0*/  FFMA.FTZ R53, R53, R155, -R152 ;  /* 0x0000009b35357223 */ /* 0x000fe20000010898 */
[----:B------:R-:W-:-:S02]  /*59f0*/  HADD2.F32 R160, -RZ, R55.H0_H0 ;  /* 0x20000037ffa07230 */ /* 0x000fc40000004100 */
[-C--:B------:R-:W-:Y:S01]  /*5a00*/  FFMA.FTZ R152, R81, R154.reuse, -R156 ;  /* 0x0000009a51987223 */ /* 0x080fe2000001089c */
[----:B------:R-:W-:Y:S01]  /*5a10*/  FFMA.FTZ R81, R85, R154, R158 ;  /* 0x0000009a55517223 */ /* 0x000fe2000001009e */
[--C-:B------:R-:W-:Y:S02]  /*5a20*/  HADD2.F32 R154, -RZ, R153.reuse.H1_H1 ;  /* 0x30000099ff9a7230 */ /* 0x100fe40000004100 */
[----:B------:R-:W-:Y:S01]  /*5a30*/  HADD2.F32 R158, -RZ, R153.H0_H0 ;  /* 0x20000099ff9e7230 */ /* 0x000fe20000004100 */
[----:B------:R-:W-:Y:S01]  /*5a40*/  F2FP.F16.F32.PACK_AB R53, R152, R53 ;  /* 0x000000359835723e */ /* 0x000fe200000000ff */
[--C-:B------:R-:W-:Y:S02]  /*5a50*/  HADD2.F32 R153, -RZ, R87.reuse.H0_H0 ;  /* 0x20000057ff997230 */ /* 0x100fe40000004100 */
[----:B------:R-:W-:Y:S02]  /*5a60*/  HADD2.F32 R87, -RZ, R87.H1_H1 ;  /* 0x30000057ff577230 */ /* 0x000fe40000004100 */
[----:B------:R-:W-:-:S02]  /*5a70*/  HADD2.F32 R85, -RZ, R83.H0_H0 ;  /* 0x20000053ff557230 */ /* 0x000fc40000004100 */
[----:B------:R-:W-:Y:S02]  /*5a80*/  HADD2.F32 R83, -RZ, R83.H1_H1 ;  /* 0x30000053ff537230 */ /* 0x000fe40000004100 */
[----:B------:R-:W-:Y:S01]  /*5a90*/  FMUL.FTZ R162, R87, R160 ;  /* 0x000000a057a27220 */ /* 0x000fe20000410000 */
[----:B------:R-:W-:Y:S02]  /*5aa0*/  HADD2.F32 R156, -RZ, R52.H0_H0 ;  /* 0x20000034ff9c7230 */ /* 0x000fe40000004100 */
[-C--:B------:R-:W-:Y:S01]  /*5ab0*/  FMUL.FTZ R52, R153, R158.reuse ;  /* 0x0000009e99347220 */ /* 0x080fe20000410000 */
[----:B------:R-:W-:Y:S01]  /*5ac0*/  FMUL.FTZ R158, R85, R158 ;  /* 0x0000009e559e7220 */ /* 0x000fe20000410000 */
[----:B------:R-:W-:Y:S02]  /*5ad0*/  FMUL.FTZ R160, R83, R160 ;  /* 0x000000a053a07220 */ /* 0x000fe40000410000 */
[-C--:B------:R-:W-:Y:S01]  /*5ae0*/  FFMA.FTZ R52, R85, R154.reuse, -R52 ;  /* 0x0000009a55347223 */ /* 0x080fe20000010834 */
[----:B------:R-:W-:Y:S01]  /*5af0*/  FFMA.FTZ R55, R153, R154, R158 ;  /* 0x0000009a99377223 */ /* 0x000fe2000001009e */
[-C--:B------:R-:W-:Y:S01]  /*5b00*/  FFMA.FTZ R83, R83, R156.reuse, -R162 ;  /* 0x0000009c53537223 */ /* 0x080fe200000108a2 */
[----:B------:R-:W-:Y:S01]  /*5b10*/  FFMA.FTZ R154, R87, R156, R160 ;  /* 0x0000009c579a7223 */ /* 0x000fe200000100a0 */
[----:B------:R-:W-:-:S02]  /*5b20*/  HADD2.F32 R156, -RZ, R151.H0_H0 ;  /* 0x20000097ff9c7230 */ /* 0x000fc40000004100 */
[----:B------:R-:W-:Y:S01]  /*5b30*/  HADD2.F32 R158, -RZ, R151.H1_H1 ;  /* 0x30000097ff9e7230 */ /* 0x000fe20000004100 */
[----:B------:R-:W-:Y:S01]  /*5b40*/  F2FP.F16.F32.PACK_AB R83, R83, R52 ;  /* 0x000000345353723e */ /* 0x000fe200000000ff */
[----:B------:R-:W-:Y:S02]  /*5b50*/  HADD2.F32 R151, -RZ, R49.H0_H0 ;  /* 0x20000031ff977230 */ /* 0x000fe40000004100 */
[----:B------:R-:W-:Y:S02]  /*5b60*/  HADD2.F32 R85, -RZ, R84.H0_H0 ;  /* 0x20000054ff557230 */ /* 0x000fe40000004100 */
[----:B------:R-:W-:Y:S02]  /*5b70*/  HADD2.F32 R49, -RZ, R80.H0_H0 ;  /* 0x20000050ff317230 */ /* 0x000fe40000004100 */
[----:B------:R-:W-:Y:S02]  /*5b80*/  HADD2.F32 R84, -RZ, R84.H1_H1 ;  /* 0x30000054ff547230 */ /* 0x000fe40000004100 */
[----:B------:R-:W-:-:S02]  /*5b90*/  HADD2.F32 R80, -RZ, R80.H1_H1 ;  /* 0x30000050ff507230 */ /* 0x000fc40000004100 */
[----:B------:R-:W-:Y:S02]  /*5ba0*/  HADD2.F32 R87, -RZ, R48.H0_H0 ;  /* 0x20000030ff577230 */ /* 0x000fe40000004100 */
[-C--:B------:R-:W-:Y:S01]  /*5bb0*/  FMUL.FTZ R48, R85, R158.reuse ;  /* 0x0000009e55307220 */ /* 0x080fe20000410000 */
[C---:B------:R-:W-:Y:S01]  /*5bc0*/  FMUL.FTZ R158, R49.reuse, R158 ;  /* 0x0000009e319e7220 */ /* 0x040fe20000410000 */
[-C--:B------:R-:W-:Y:S01]  /*5bd0*/  FMUL.FTZ R153, R84, R151.reuse ;  /* 0x0000009754997220 */ /* 0x080fe20000410000 */
[C---:B------:R-:W-:Y:S01]  /*5be0*/  FMUL.FTZ R151, R80.reuse, R151 ;  /* 0x0000009750977220 */ /* 0x040fe20000410000 */
[-C--:B------:R-:W-:Y:S01]  /*5bf0*/  FFMA.FTZ R48, R49, R156.reuse, -R48 ;  /* 0x0000009c31307223 */ /* 0x080fe20000010830 */
[----:B------:R-:W-:Y:S01]  /*5c00*/  FFMA.FTZ R49, R85, R156, R158 ;  /* 0x0000009c55317223 */ /* 0x000fe2000001009e */
[-C--:B------:R-:W-:Y:S01]  /*5c10*/  FFMA.FTZ R153, R80, R87.reuse, -R153 ;  /* 0x0000005750997223 */ /* 0x080fe20000010899 */
[----:B------:R-:W-:Y:S01]  /*5c20*/  FFMA.FTZ R156, R84, R87, R151 ;  /* 0x00000057549c7223 */ /* 0x000fe20000010097 */
[----:B------:R-:W-:-:S02]  /*5c30*/  HADD2.F32 R87, -RZ, R51.H0_H0 ;  /* 0x20000033ff577230 */ /* 0x000fc40000004100 */
[----:B------:R-:W-:Y:S02]  /*5c40*/  HADD2.F32 R80, -RZ, R86.H0_H0 ;  /* 0x20000056ff507230 */ /* 0x000fe40000004100 */
[----:B------:R-:W-:Y:S02]  /*5c50*/  HADD2.F32 R84, -RZ, R150.H0_H0 ;  /* 0x20000096ff547230 */ /* 0x000fe40000004100 */
[----:B------:R-:W-:Y:S02]  /*5c60*/  HADD2.F32 R51, -RZ, R82.H0_H0 ;  /* 0x20000052ff337230 */ /* 0x000fe40000004100 */
[----:B------:R-:W-:Y:S02]  /*5c70*/  HADD2.F32 R86, -RZ, R86.H1_H1 ;  /* 0x30000056ff567230 */ /* 0x000fe40000004100 */
[----:B------:R-:W-:Y:S02]  /*5c80*/  HADD2.F32 R150, -RZ, R150.H1_H1 ;  /* 0x30000096ff967230 */ /* 0x000fe40000004100 */
[----:B------:R-:W-:-:S02]  /*5c90*/  HADD2.F32 R82, -RZ, R82.H1_H1 ;  /* 0x30000052ff527230 */ /* 0x000fc40000004100 */
[-C--:B------:R-:W-:Y:S01]  /*5ca0*/  FMUL.FTZ R155, R86, R87.reuse ;  /* 0x00000057569b7220 */ /* 0x080fe20000410000 */
[----:B------:R-:W-:Y:S02]  /*5cb0*/  HADD2.F32 R85, -RZ, R50.H0_H0 ;  /* 0x20000032ff557230 */ /* 0x000fe40000004100 */
[-C--:B------:R-:W-:Y:S01]  /*5cc0*/  FMUL.FTZ R50, R80, R150.reuse ;  /* 0x0000009650327220 */ /* 0x080fe20000410000 */
[C---:B------:R-:W-:Y:S01]  /*5cd0*/  FMUL.FTZ R151, R51.reuse, R150 ;  /* 0x0000009633977220 */ /* 0x040fe20000410000 */
[----:B------:R-:W-:Y:S02]  /*5ce0*/  FMUL.FTZ R87, R82, R87 ;  /* 0x0000005752577220 */ /* 0x000fe40000410000 */
        /* <DEDUP_REMOVED lines=9> */
[----:B------:R-:W-:Y:S02]  /*5d80*/  F2FP.F16.F32.PACK_AB R82, R155, R50 ;  /* 0x000000329b52723e */ /* 0x000fe400000000ff */
[----:B------:R-:W-:-:S07]  /*5d90*/  F2FP.F16.F32.PACK_AB R86, R86, R151 ;  /* 0x000000975656723e */ /* 0x000fce00000000ff */
.L_x_2774:
[----:B------:R-:W-:Y:S05]  /*5da0*/  BSYNC B2 ;  /* 0x0000000000027941 */ /* 0x000fea0003800000 */
.L_x_2773:
        /* <DEDUP_REMOVED lines=11> */
.L_x_2772:
[----:B------:R-:W-:Y:S05]  /*5e60*/  BSYNC B1 ;  /* 0x0000000000017941 */ /* 0x000fea0003800000 */
.L_x_2771:
        /* <DEDUP_REMOVED lines=9> */
[----:B------:R-:W-:Y:S02]  /*5f00*/  IADD3 R82, P4, P5, R100, R80, R40 ;  /* 0x0000005064527210 */ /* 0x000fe40007d9e028 */
[----:B------:R-:W-:-:S02]  /*5f10*/  IADD3 R84, R81, R49, RZ ;  /* 0x0000003151547210 */ /* 0x000fc40007ffe0ff */
[----:B------:R-:W-:Y:S02]  /*5f20*/  SHF.R.S32.HI R49, RZ, 0x1f, R48 ;  /* 0x0000001fff317819 */ /* 0x000fe40000011430 */
[----:B------:R-:W-:Y:S02]  /*5f30*/  IADD3.X R83, R41, R84, R106, P4, P5 ;  /* 0x0000005429537210 */ /* 0x000fe400027ea46a */
[----:B------:R-:W-:-:S04]  /*5f40*/  LEA.HI R48, R49, R48, RZ, 0x4 ;  /* 0x0000003031307211 */ /* 0x000fc800078f20ff */
[----:B------:R-:W-:-:S04]  /*5f50*/  LEA.HI.SX32 R48, R48, R105, 0x1c ;  /* 0x0000006930307211 */ /* 0x000fc800078fe2ff */
[----:B------:R-:W-:Y:S01]  /*5f60*/  SHF.R.S32.HI R49, RZ, 0x1f, R48 ;  /* 0x0000001fff317819 */ /* 0x000fe20000011430 */
[----:B------:R-:W-:-:S03]  /*5f70*/  IMAD.SHL.U32 R85, R48, 0x8, RZ ;  /* 0x0000000830557824 */ /* 0x000fc600078e00ff */
[----:B------:R-:W-:Y:S02]  /*5f80*/  LEA.HI R48, R49, R48, RZ, 0x3 ;  /* 0x0000003031307211 */ /* 0x000fe400078f18ff */
[----:B------:R-:W-:-:S03]  /*5f90*/  LOP3.LUT R49, R196, 0x38, R85, 0xf8, !PT ;  /* 0x00000038c4317812 */ /* 0x000fc600078ef855 */
[----:B------:R-:W-:Y:S01]  /*5fa0*/  IMAD.SHL.U32 R50, R48, 0x400, RZ ;  /* 0x0000040030327824 */ /* 0x000fe200078e00ff */
[----:B------:R-:W-:Y:S01]  /*5fb0*/  LOP3.LUT R48, R49, R230, RZ, 0x3c, !PT ;  /* 0x000000e631307212 */ /* 0x000fe200078e3cff */
[----:B------:R-:W-:-:S03]  /*5fc0*/  IMAD R49, R23, 0x4000, R30 ;  /* 0x0000400017317824 */ /* 0x000fc600078e021e */
[----:B------:R-:W-:Y:S01]  /*5fd0*/  LOP3.LUT R50, R50, 0x7fffe000, RZ, 0xc0, !PT ;  /* 0x7fffe00032327812 */ /* 0x000fe200078ec0ff */
[----:B------:R-:W-:-:S03]  /*5fe0*/  IMAD R49, R49, 0x2, R2 ;  /* 0x0000000231317824 */ /* 0x000fc600078e0202 */
[----:B------:R-:W-:-:S05]  /*5ff0*/  IADD3 R48, R48, R50, R199 ;  /* 0x0000003230307210 */ /* 0x000fca0007ffe0c7 */
[----:B------:R-:W-:-:S05]  /*6000*/  IMAD R51, R23, 0x4000, R48 ;  /* 0x0000400017337824 */ /* 0x000fca00078e0230 */
[----:B------:R-:W-:Y:S02]  /*6010*/  LEA R52, R51, R2, 0x1 ;  /* 0x0000000233347211 */ /* 0x000fe400078e08ff */
[----:B------:R-:W1:Y:S04]  /*6020*/  LDS.128 R48, [R49+0x18400] ;  /* 0x0184000031307984 */ /* 0x000e680000000c00 */
[----:B------:R-:W2:Y:S01]  /*6030*/  LDS.128 R52, [R52+0x18400] ;  /* 0x0184000034347984 */ /* 0x000ea20000000c00 */
[----:B------:R-:W-:Y:S05]  /*6040*/  @P3 BRA `(.L_x_2778) ;  /* 0x00000004005c3947 */ /* 0x000fea0003800000 */
[----:B------:R-:W-:Y:S01]  /*6050*/  SHF.R.U64 R86, R56, 0x10, R57 ;  /* 0x0000001038567819 */ /* 0x000fe20000001239 */
[----:B------:R-:W-:Y:S01]  /*6060*/  HADD2.F32 R87, -RZ, R149.H1_H1 ;  /* 0x30000095ff577230 */ /* 0x000fe20000004100 */
[----:B------:R-:W-:Y:S01]  /*6070*/  SHF.R.U64 R56, R58, 0x10, R59 ;  /* 0x000000103a387819 */ /* 0x000fe2000000123b */
[----:B-1----:R-:W-:Y:S01]  /*6080*/  IMAD.MOV.U32 R58, RZ, RZ, R48 ;  /* 0x000000ffff3a7224 */ /* 0x002fe200078e0030 */
[----:B------:R-:W-:Y:S01]  /*6090*/  SHF.R.U32.HI R124, RZ, 0x10, R61 ;  /* 0x00000010ff7c7819 */ /* 0x000fe2000001163d */
[----:B--2---:R-:W-:Y:S01]  /*60a0*/  IMAD.MOV.U32 R48, RZ, RZ, R53 ;  /* 0x000000ffff307224 */ /* 0x004fe200078e0035 */
[----:B------:R-:W-:Y:S01]  /*60b0*/  SHF.R.U64 R60, R60, 0x10, R61 ;  /* 0x000000103c3c7819 */ /* 0x000fe2000000123d */
[----:B------:R-:W-:Y:S01]  /*60c0*/  IMAD.MOV.U32 R61, RZ, RZ, R55 ;  /* 0x000000ffff3d7224 */ /* 0x000fe200078e0037 */
[----:B------:R-:W-:Y:S01]  /*60d0*/  SHF.R.U32.HI R143, RZ, 0x10, R59 ;  /* 0x00000010ff8f7819 */ /* 0x000fe2000001163b */
[----:B------:R-:W-:Y:S01]  /*60e0*/  IMAD.MOV.U32 R59, RZ, RZ, R52 ;  /* 0x000000ffff3b7224 */ /* 0x000fe200078e0034 */
[----:B------:R-:W-:Y:S01]  /*60f0*/  SHF.R.U32.HI R142, RZ, 0x10, R57 ;  /* 0x00000010ff8e7819 */ /* 0x000fe20000011639 */
[--C-:B------:R-:W-:Y:S01]  /*6100*/  HADD2.F32 R52, -RZ, R48.reuse.H0_H0 ;  /* 0x20000030ff347230 */ /* 0x100fe20000004100 */
[--C-:B------:R-:W-:Y:S01]  /*6110*/  SHF.R.U64 R57, R62, 0x10, R63.reuse ;  /* 0x000000103e397819 */ /* 0x100fe2000000123f */
[----:B------:R-:W-:Y:S01]  /*6120*/  HADD2.F32 R55, -RZ, R48.H1_H1 ;  /* 0x30000030ff377230 */ /* 0x000fe20000004100 */
[----:B------:R-:W-:Y:S01]  /*6130*/  SHF.R.U32.HI R125, RZ, 0x10, R63 ;  /* 0x00000010ff7d7819 */ /* 0x000fe2000001163f */
[----:B------:R-:W-:-:S02]  /*6140*/  IMAD.MOV.U32 R53, RZ, RZ, R51 ;  /* 0x000000ffff357224 */ /* 0x000fc400078e0033 */
[--C-:B------:R-:W-:Y:S02]  /*6150*/  HADD2.F32 R48, -RZ, R49.reuse.H0_H0 ;  /* 0x20000031ff307230 */ /* 0x100fe40000004100 */
[----:B------:R-:W-:Y:S02]  /*6160*/  HADD2.F32 R124, -RZ, R124.H0_H0 ;  /* 0x2000007cff7c7230 */ /* 0x000fe40000004100 */
[----:B------:R-:W-:Y:S02]  /*6170*/  HADD2.F32 R51, -RZ, R49.H1_H1 ;  /* 0x30000031ff337230 */ /* 0x000fe40000004100 */
[-C--:B------:R-:W-:Y:S01]  /*6180*/  FMUL.FTZ R49, R52, R87.reuse ;  /* 0x0000005734317220 */ /* 0x080fe20000410000 */
[----:B------:R-:W-:Y:S02]  /*6190*/  HADD2.F32 R63, -RZ, R147.H1_H1 ;  /* 0x30000093ff3f7230 */ /* 0x000fe40000004100 */
[----:B------:R-:W-:Y:S01]  /*61a0*/  FMUL.FTZ R87, R48, R87 ;  /* 0x0000005730577220 */ /* 0x000fe20000410000 */
[----:B------:R-:W-:-:S02]  /*61b0*/  HADD2.F32 R62, -RZ, R142.H0_H0 ;  /* 0x2000008eff3e7230 */ /* 0x000fc40000004100 */
[-C--:B------:R-:W-:Y:S01]  /*61c0*/  FMUL.FTZ R142, R55, R124.reuse ;  /* 0x0000007c378e7220 */ /* 0x080fe20000410000 */
[C---:B------:R-:W-:Y:S01]  /*61d0*/  FMUL.FTZ R124, R51.reuse, R124 ;  /* 0x0000007c337c7220 */ /* 0x040fe20000410000 */
[-C--:B------:R-:W-:Y:S01]  /*61e0*/  FFMA.FTZ R48, R48, R63.reuse, -R49 ;  /* 0x0000003f30307223 */ /* 0x080fe20000010831 */
[----:B------:R-:W-:Y:S01]  /*61f0*/  FFMA.FTZ R49, R52, R63, R87 ;  /* 0x0000003f34317223 */ /* 0x000fe20000010057 */
[-C--:B------:R-:W-:Y:S01]  /*6200*/  FFMA.FTZ R51, R51, R62.reuse, -R142 ;  /* 0x0000003e33337223 */ /* 0x080fe2000001088e */
[----:B------:R-:W-:Y:S01]  /*6210*/  FFMA.FTZ R52, R55, R62, R124 ;  /* 0x0000003e37347223 */ /* 0x000fe2000001007c */
[----:B------:R-:W-:Y:S02]  /*6220*/  HADD2.F32 R149, -RZ, R149.H0_H0 ;  /* 0x20000095ff957230 */ /* 0x000fe40000004100 */
[--C-:B------:R-:W-:Y:S01]  /*6230*/  HADD2.F32 R62, -RZ, R61.reuse.H0_H0 ;  /* 0x2000003dff3e7230 */ /* 0x100fe20000004100 */
[----:B------:R-:W-:Y:S01]  /*6240*/  F2FP.F16.F32.PACK_AB R51, R51, R48 ;  /* 0x000000303333723e */ /* 0x000fe200000000ff */
[----:B------:R-:W-:-:S02]  /*6250*/  HADD2.F32 R63, -RZ, R61.H1_H1 ;  /* 0x3000003dff3f7230 */ /* 0x000fc40000004100 */
[----:B------:R-:W-:Y:S02]  /*6260*/  HADD2.F32 R142, -RZ, R125.H0_H0 ;  /* 0x2000007dff8e7230 */ /* 0x000fe40000004100 */
[-C--:B------:R-:W-:Y:S01]  /*6270*/  FMUL.FTZ R144, R62, R149.reuse ;  /* 0x000000953e907220 */ /* 0x080fe20000410000 */
[--C-:B------:R-:W-:Y:S02]  /*6280*/  HADD2.F32 R55, -RZ, R53.reuse.H0_H0 ;  /* 0x20000035ff377230 */ /* 0x100fe40000004100 */
[----:B------:R-:W-:Y:S02]  /*6290*/  HADD2.F32 R61, -RZ, R53.H1_H1 ;  /* 0x30000035ff3d7230 */ /* 0x000fe40000004100 */
[----:B------:R-:W-:Y:S01]  /*62a0*/  FMUL.FTZ R150, R63, R142 ;  /* 0x0000008e3f967220 */ /* 0x000fe20000410000 */
[----:B------:R-:W-:Y:S02]  /*62b0*/  HADD2.F32 R87, -RZ, R146.H1_H1 ;  /* 0x30000092ff577230 */ /* 0x000fe40000004100 */
[----:B------:R-:W-:Y:S01]  /*62c0*/  FMUL.FTZ R149, R55, R149 ;  /* 0x0000009537957220 */ /* 0x000fe20000410000 */
[----:B------:R-:W-:-:S02]  /*62d0*/  HADD2.F32 R124, -RZ, R143.H0_H0 ;  /* 0x2000008fff7c7230 */ /* 0x000fc40000004100 */
[----:B------:R-:W-:Y:S01]  /*62e0*/  FMUL.FTZ R142, R61, R142 ;  /* 0x0000008e3d8e7220 */ /* 0x000fe20000410000 */
[----:B------:R-:W-:Y:S02]  /*62f0*/  HADD2.F32 R146, -RZ, R146.H0_H0 ;  /* 0x20000092ff927230 */ /* 0x000fe40000004100 */
[-C--:B------:R-:W-:Y:S01]  /*6300*/  FFMA.FTZ R53, R55, R87.reuse, -R144 ;  /* 0x0000005737357223 */ /* 0x080fe20000010890 */
[----:B------:R-:W-:Y:S01]  /*6310*/  FFMA.FTZ R55, R62, R87, R149 ;  /* 0x000000573e377223 */ /* 0x000fe20000010095 */
[-C--:B------:R-:W-:Y:S01]  /*6320*/  FFMA.FTZ R150, R61, R124.reuse, -R150 ;  /* 0x0000007c3d967223 */ /* 0x080fe20000010896 */
[----:B------:R-:W-:Y:S01]  /*6330*/  FFMA.FTZ R142, R63, R124, R142 ;  /* 0x0000007c3f8e7223 */ /* 0x000fe2000001008e */
[----:B------:R-:W-:Y:S02]  /*6340*/  HADD2.F32 R62, -RZ, R148.H1_H1 ;  /* 0x30000094ff3e7230 */ /* 0x000fe40000004100 */
[----:B------:R-:W-:Y:S01]  /*6350*/  HADD2.F32 R63, -RZ, R60.H0_H0 ;  /* 0x2000003cff3f7230 */ /* 0x000fe20000004100 */
[----:B------:R-:W-:Y:S01]  /*6360*/  F2FP.F16.F32.PACK_AB R150, R150, R53 ;  /* 0x000000359696723e */ /* 0x000fe200000000ff */
[--C-:B------:R-:W-:Y:S01]  /*6370*/  HADD2.F32 R61, -RZ, R59.reuse.H0_H0 ;  /* 0x2000003bff3d7230 */ /* 0x100fe20000004100 */
[----:B------:R-:W-:Y:S01]  /*6380*/  F2FP.F16.F32.PACK_AB R53, R52, R49 ;  /* 0x000000313435723e */ /* 0x000fe200000000ff */
[----:B------:R-:W-:Y:S01]  /*6390*/  HADD2.F32 R60, -RZ, R58.H0_H0 ;  /* 0x2000003aff3c7230 */ /* 0x000fe20000004100 */
[----:B------:R-:W-:Y:S01]  /*63a0*/  MOV R49, R51 ;  /* 0x0000003300317202 */ /* 0x000fe20000000f00 */
[----:B------:R-:W-:-:S02]  /*63b0*/  HADD2.F32 R59, -RZ, R59.H1_H1 ;  /* 0x3000003bff3b7230 */ /* 0x000fc40000004100 */
[-C--:B------:R-:W-:Y:S01]  /*63c0*/  FMUL.FTZ R87, R61, R62.reuse ;  /* 0x0000003e3d577220 */ /* 0x080fe20000410000 */
[----:B------:R-:W-:Y:S02]  /*63d0*/  HADD2.F32 R58, -RZ, R58.H1_H1 ;  /* 0x3000003aff3a7230 */ /* 0x000fe40000004100 */
[C---:B------:R-:W-:Y:S01]  /*63e0*/  FMUL.FTZ R62, R60.reuse, R62 ;  /* 0x0000003e3c3e7220 */ /* 0x040fe20000410000 */
[----:B------:R-:W-:Y:S02]  /*63f0*/  HADD2.F32 R86, -RZ, R86.H0_H0 ;  /* 0x20000056ff567230 */ /* 0x000fe40000004100 */
[-C--:B------:R-:W-:Y:S01]  /*6400*/  FMUL.FTZ R125, R59, R63.reuse ;  /* 0x0000003f3b7d7220 */ /* 0x080fe20000410000 */
[-C--:B------:R-:W-:Y:S01]  /*6410*/  FFMA.FTZ R87, R60, R146.reuse, -R87 ;  /* 0x000000923c577223 */ /* 0x080fe20000010857 */
[C---:B------:R-:W-:Y:S01]  /*6420*/  FMUL.FTZ R124, R58.reuse, R63 ;  /* 0x0000003f3a7c7220 */ /* 0x040fe20000410000 */
[----:B------:R-:W-:Y:S01]  /*6430*/  FFMA.FTZ R62, R61, R146, R62 ;  /* 0x000000923d3e7223 */ /* 0x000fe2000001003e */
[----:B------:R-:W-:Y:S01]  /*6440*/  FFMA.FTZ R60, R58, R86, -R125 ;  /* 0x000000563a3c7223 */ /* 0x000fe2000001087d */
[----:B------:R-:W-:-:S02]  /*6450*/  HADD2.F32 R61, -RZ, R57.H0_H0 ;  /* 0x20000039ff3d7230 */ /* 0x000fc40000004100 */
[----:B------:R-:W-:Y:S01]  /*6460*/  FFMA.FTZ R63, R59, R86, R124 ;  /* 0x000000563b3f7223 */ /* 0x000fe2000001007c */
[----:B------:R-:W-:Y:S01]  /*6470*/  HADD2.F32 R58, -RZ, R54.H0_H0 ;  /* 0x20000036ff3a7230 */ /* 0x000fe20000004100 */
[----:B------:R-:W-:Y:S01]  /*6480*/  F2FP.F16.F32.PACK_AB R55, R142, R55 ;  /* 0x000000378e37723e */ /* 0x000fe200000000ff */
[----:B------:R-:W-:Y:S01]  /*6490*/  HADD2.F32 R57, -RZ, R50.H0_H0 ;  /* 0x20000032ff397230 */ /* 0x000fe20000004100 */
[----:B------:R-:W-:Y:S01]  /*64a0*/  F2FP.F16.F32.PACK_AB R48, R60, R87 ;  /* 0x000000573c30723e */ /* 0x000fe200000000ff */
[----:B------:R-:W-:Y:S01]  /*64b0*/  HADD2.F32 R54, -RZ, R54.H1_H1 ;  /* 0x30000036ff367230 */ /* 0x000fe20000004100 */
[----:B------:R-:W-:Y:S01]  /*64c0*/  F2FP.F16.F32.PACK_AB R52, R63, R62 ;  /* 0x0000003e3f34723e */ /* 0x000fe200000000ff */
[----:B------:R-:W-:Y:S02]  /*64d0*/  HADD2.F32 R148, -RZ, R148.H0_H0 ;  /* 0x20000094ff947230 */ /* 0x000fe40000004100 */
[----:B------:R-:W-:Y:S02]  /*64e0*/  HADD2.F32 R50, -RZ, R50.H1_H1 ;  /* 0x30000032ff327230 */ /* 0x000fe40000004100 */
[----:B------:R-:W-:Y:S01]  /*64f0*/  FMUL.FTZ R143, R54, R61 ;  /* 0x0000003d368f7220 */ /* 0x000fe20000410000 */
[----:B------:R-:W-:-:S02]  /*6500*/  HADD2.F32 R147, -RZ, R147.H0_H0 ;  /* 0x20000093ff937230 */ /* 0x000fc40000004100 */
[CC--:B------:R-:W-:Y:S01]  /*6510*/  FMUL.FTZ R125, R57.reuse, R148.reuse ;  /* 0x00000094397d7220 */ /* 0x0c0fe20000410000 */
[----:B------:R-:W-:Y:S02]  /*6520*/  HADD2.F32 R59, -RZ, R56.H0_H0 ;  /* 0x20000038ff3b7230 */ /* 0x000fe40000004100 */
[----:B------:R-:W-:Y:S01]  /*6530*/  FMUL.FTZ R56, R58, R148 ;  /* 0x000000943a387220 */ /* 0x000fe20000410000 */
[----:B------:R-:W-:Y:S01]  /*6540*/  FMUL.FTZ R61, R50, R61 ;  /* 0x0000003d323d7220 */ /* 0x000fe20000410000 */
[-C--:B------:R-:W-:Y:S01]  /*6550*/  FFMA.FTZ R125, R58, R147.reuse, R125 ;  /* 0x000000933a7d7223 */ /* 0x080fe2000001007d */
[----:B------:R-:W-:Y:S02]  /*6560*/  IMAD.MOV.U32 R51, RZ, RZ, R150 ;  /* 0x000000ffff337224 */ /* 0x000fe400078e0096 */
[----:B------:R-:W-:Y:S01]  /*6570*/  FFMA.FTZ R56, R57, R147, -R56 ;  /* 0x0000009339387223 */ /* 0x000fe20000010838 */
[-C--:B------:R-:W-:Y:S01]  /*6580*/  FFMA.FTZ R143, R50, R59.reuse, -R143 ;  /* 0x0000003b328f7223 */ /* 0x080fe2000001088f */
[----:B------:R-:W-:-:S04]  /*6590*/  FFMA.FTZ R54, R54, R59, R61 ;  /* 0x0000003b36367223 */ /* 0x000fc8000001003d */
[----:B------:R-:W-:Y:S02]  /*65a0*/  F2FP.F16.F32.PACK_AB R50, R143, R56 ;  /* 0x000000388f32723e */ /* 0x000fe400000000ff */
[----:B------:R-:W-:-:S07]  /*65b0*/  F2FP.F16.F32.PACK_AB R54, R54, R125 ;  /* 0x0000007d3636723e */ /* 0x000fce00000000ff */
.L_x_2778:
[----:B------:R-:W-:Y:S05]  /*65c0*/  BSYNC B2 ;  /* 0x0000000000027941 */ /* 0x000fea0003800000 */
.L_x_2777:
        /* <DEDUP_REMOVED lines=11> */
.L_x_2776:
[----:B------:R-:W-:Y:S05]  /*6680*/  BSYNC B1 ;  /* 0x0000000000017941 */ /* 0x000fea0003800000 */
.L_x_2775:
        /* <DEDUP_REMOVED lines=23> */
[----:B------:R-:W-:-:S03]  /*6800*/  IMAD R49, R23, 0x4000, R29 ;  /* 0x0000400017317824 */ /* 0x000fc600078e021d */
[----:B------:R-:W-:Y:S01]  /*6810*/  LEA R51, R23, R48, 0xe ;  /* 0x0000003017337211 */ /* 0x000fe200078e70ff */
[----:B------:R-:W-:-:S04]  /*6820*/  IMAD R49, R49, 0x2, R2 ;  /* 0x0000000231317824 */ /* 0x000fc800078e0202 */
[----:B------:R-:W-:Y:S02]  /*6830*/  IMAD R52, R51, 0x2, R2 ;  /* 0x0000000233347824 */ /* 0x000fe400078e0202 */
[----:B------:R-:W1:Y:S04]  /*6840*/  LDS.128 R48, [R49+0x18400] ;  /* 0x0184000031307984 */ /* 0x000e680000000c00 */
[----:B------:R-:W2:Y:S01]  /*6850*/  LDS.128 R52, [R52+0x18400] ;  /* 0x0184000034347984 */ /* 0x000ea20000000c00 */
[----:B------:R-:W-:Y:S05]  /*6860*/  @P3 BRA `(.L_x_2782) ;  /* 0x0000000400583947 */ /* 0x000fea0003800000 */
[----:B------:R-:W-:Y:S02]  /*6870*/  SHF.R.U32.HI R80, RZ, 0x10, R69 ;  /* 0x00000010ff507819 */ /* 0x000fe40000011645 */
[--C-:B------:R-:W-:Y:S01]  /*6880*/  SHF.R.U64 R62, R66, 0x10, R67.reuse ;  /* 0x00000010423e7819 */ /* 0x100fe20000001243 */
[----:B--2---:R-:W-:Y:S01]  /*6890*/  IMAD.MOV.U32 R66, RZ, RZ, R52 ;  /* 0x000000ffff427224 */ /* 0x004fe200078e0034 */
[----:B------:R-:W-:Y:S01]  /*68a0*/  SHF.R.U32.HI R85, RZ, 0x10, R67 ;  /* 0x00000010ff557819 */ /* 0x000fe20000011643 */
[----:B-1----:R-:W-:Y:S01]  /*68b0*/  IMAD.MOV.U32 R52, RZ, RZ, R51 ;  /* 0x000000ffff347224 */ /* 0x002fe200078e0033 */
[----:B------:R-:W-:Y:S01]  /*68c0*/  MOV R67, R55 ;  /* 0x0000003700437202 */ /* 0x000fe20000000f00 */
[--C-:B------:R-:W-:Y:S01]  /*68d0*/  HADD2.F32 R55, -RZ, R53.reuse.H0_H0 ;  /* 0x20000035ff377230 */ /* 0x100fe20000004100 */
[--C-:B------:R-:W-:Y:S01]  /*68e0*/  SHF.R.U32.HI R82, RZ, 0x10, R65.reuse ;  /* 0x00000010ff527819 */ /* 0x100fe20000011641 */
[----:B------:R-:W-:Y:S01]  /*68f0*/  HADD2.F32 R53, -RZ, R53.H1_H1 ;  /* 0x30000035ff357230 */ /* 0x000fe20000004100 */
[----:B------:R-:W-:Y:S01]  /*6900*/  SHF.R.U64 R64, R64, 0x10, R65 ;  /* 0x0000001040407819 */ /* 0x000fe20000001241 */
[----:B------:R-:W-:Y:S01]  /*6910*/  HADD2.F32 R80, -RZ, R80.H0_H0 ;  /* 0x20000050ff507230 */ /* 0x000fe20000004100 */
[----:B------:R-:W-:Y:S01]  /*6920*/  SHF.R.U64 R83, R68, 0x10, R69 ;  /* 0x0000001044537819 */ /* 0x000fe20000001245 */
[----:B------:R-:W-:Y:S01]  /*6930*/  HADD2.F32 R51, -RZ, R49.H1_H1 ;  /* 0x30000031ff337230 */ /* 0x000fe20000004100 */
[----:B------:R-:W-:Y:S01]  /*6940*/  SHF.R.U64 R63, R70, 0x10, R71 ;  /* 0x00000010463f7819 */ /* 0x000fe20000001247 */
[----:B------:R-:W-:-:S02]  /*6950*/  IMAD.MOV.U32 R65, RZ, RZ, R48 ;  /* 0x000000ffff417224 */ /* 0x000fc400078e0030 */
[-C--:B------:R-:W-:Y:S01]  /*6960*/  FMUL.FTZ R84, R53, R80.reuse ;  /* 0x0000005035547220 */ /* 0x080fe20000410000 */
[----:B------:R-:W-:Y:S02]  /*6970*/  HADD2.F32 R69, -RZ, R141.H1_H1 ;  /* 0x3000008dff457230 */ /* 0x000fe40000004100 */
[----:B------:R-:W-:Y:S01]  /*6980*/  FMUL.FTZ R80, R51, R80 ;  /* 0x0000005033507220 */ /* 0x000fe20000410000 */
[----:B------:R-:W-:Y:S01]  /*6990*/  HADD2.F32 R70, -RZ, R82.H0_H0 ;  /* 0x20000052ff467230 */ /* 0x000fe20000004100 */
[----:B------:R-:W-:Y:S01]  /*69a0*/  SHF.R.U32.HI R81, RZ, 0x10, R71 ;  /* 0x00000010ff517819 */ /* 0x000fe20000011647 */
[----:B------:R-:W-:Y:S02]  /*69b0*/  HADD2.F32 R48, -RZ, R49.H0_H0 ;  /* 0x20000031ff307230 */ /* 0x000fe40000004100 */
[----:B------:R-:W-:Y:S01]  /*69c0*/  FMUL.FTZ R49, R55, R69 ;  /* 0x0000004537317220 */ /* 0x000fe20000410000 */
[----:B------:R-:W-:Y:S02]  /*69d0*/  HADD2.F32 R68, -RZ, R139.H1_H1 ;  /* 0x3000008bff447230 */ /* 0x000fe40000004100 */
[----:B------:R-:W-:Y:S01]  /*69e0*/  FFMA.FTZ R80, R53, R70, R80 ;  /* 0x0000004635507223 */ /* 0x000fe20000010050 */
[----:B------:R-:W-:-:S02]  /*69f0*/  HADD2.F32 R53, -RZ, R67.H0_H0 ;  /* 0x20000043ff357230 */ /* 0x000fc40000004100 */
[C---:B------:R-:W-:Y:S01]  /*6a00*/  FMUL.FTZ R82, R48.reuse, R69 ;  /* 0x0000004530527220 */ /* 0x040fe20000410000 */
[----:B------:R-:W-:Y:S01]  /*6a10*/  FFMA.FTZ R71, R51, R70, -R84 ;  /* 0x0000004633477223 */ /* 0x000fe20000010854 */
[----:B------:R-:W-:Y:S02]  /*6a20*/  HADD2.F32 R67, -RZ, R67.H1_H1 ;  /* 0x30000043ff437230 */ /* 0x000fe40000004100 */
[-C--:B------:R-:W-:Y:S01]  /*6a30*/  FFMA.FTZ R48, R48, R68.reuse, -R49 ;  /* 0x0000004430307223 */ /* 0x080fe20000010831 */
[----:B------:R-:W-:Y:S02]  /*6a40*/  HADD2.F32 R69, -RZ, R81.H0_H0 ;  /* 0x20000051ff457230 */ /* 0x000fe40000004100 */
[----:B------:R-:W-:Y:S01]  /*6a50*/  FFMA.FTZ R49, R55, R68, R82 ;  /* 0x0000004437317223 */ /* 0x000fe20000010052 */
[----:B------:R-:W-:Y:S02]  /*6a60*/  HADD2.F32 R70, -RZ, R140.H1_H1 ;  /* 0x3000008cff467230 */ /* 0x000fe40000004100 */
[----:B------:R-:W-:-:S02]  /*6a70*/  HADD2.F32 R51, -RZ, R52.H0_H0 ;  /* 0x20000034ff337230 */ /* 0x000fc40000004100 */
[-C--:B------:R-:W-:Y:S01]  /*6a80*/  FMUL.FTZ R81, R67, R69.reuse ;  /* 0x0000004543517220 */ /* 0x080fe20000410000 */
[----:B------:R-:W-:Y:S02]  /*6a90*/  HADD2.F32 R52, -RZ, R52.H1_H1 ;  /* 0x30000034ff347230 */ /* 0x000fe40000004100 */
[-C--:B------:R-:W-:Y:S01]  /*6aa0*/  FMUL.FTZ R82, R53, R70.reuse ;  /* 0x0000004635527220 */ /* 0x080fe20000410000 */
[----:B------:R-:W-:Y:S02]  /*6ab0*/  HADD2.F32 R55, -RZ, R85.H0_H0 ;  /* 0x20000055ff377230 */ /* 0x000fe40000004100 */
[----:B------:R-:W-:Y:S01]  /*6ac0*/  FMUL.FTZ R70, R51, R70 ;  /* 0x0000004633467220 */ /* 0x000fe20000410000 */
[----:B------:R-:W-:Y:S02]  /*6ad0*/  HADD2.F32 R68, -RZ, R138.H1_H1 ;  /* 0x3000008aff447230 */ /* 0x000fe40000004100 */
[----:B------:R-:W-:Y:S01]  /*6ae0*/  FMUL.FTZ R84, R52, R69 ;  /* 0x0000004534547220 */ /* 0x000fe20000410000 */
[----:B------:R-:W-:-:S02]  /*6af0*/  HADD2.F32 R141, -RZ, R141.H0_H0 ;  /* 0x2000008dff8d7230 */ /* 0x000fc40000004100 */
[----:B------:R-:W-:Y:S01]  /*6b00*/  FFMA.FTZ R81, R52, R55, -R81 ;  /* 0x0000003734517223 */ /* 0x000fe20000010851 */
        /* <DEDUP_REMOVED lines=15> */
[C---:B------:R-:W-:Y:S01]  /*6c00*/  FMUL.FTZ R53, R65.reuse, R53 ;  /* 0x0000003541357220 */ /* 0x040fe20000410000 */
[----:B------:R-:W-:Y:S02]  /*6c10*/  HADD2.F32 R63, -RZ, R63.H0_H0 ;  /* 0x2000003fff3f7230 */ /* 0x000fe40000004100 */
[-C--:B------:R-:W-:Y:S01]  /*6c20*/  FFMA.FTZ R65, R65, R64.reuse, -R70 ;  /* 0x0000004041417223 */ /* 0x080fe20000010846 */
[----:B------:R-:W-:Y:S02]  /*6c30*/  HADD2.F32 R51, -RZ, R50.H0_H0 ;  /* 0x20000032ff337230 */ /* 0x000fe40000004100 */
[----:B------:R-:W-:Y:S01]  /*6c40*/  FFMA.FTZ R84, R67, R55, R84 ;  /* 0x0000003743547223 */ /* 0x000fe20000010054 */
[----:B------:R-:W-:Y:S02]  /*6c50*/  HADD2.F32 R54, -RZ, R54.H1_H1 ;  /* 0x30000036ff367230 */ /* 0x000fe40000004100 */
[----:B------:R-:W-:Y:S01]  /*6c60*/  FFMA.FTZ R64, R66, R64, R53 ;  /* 0x0000004042407223 */ /* 0x000fe20000010035 */
[----:B------:R-:W-:Y:S01]  /*6c70*/  HADD2.F32 R140, -RZ, R140.H0_H0 ;  /* 0x2000008cff8c7230 */ /* 0x000fe20000004100 */
[----:B------:R-:W-:Y:S01]  /*6c80*/  F2FP.F16.F32.PACK_AB R71, R71, R48 ;  /* 0x000000304747723e */ /* 0x000fe200000000ff */
[----:B------:R-:W-:-:S02]  /*6c90*/  HADD2.F32 R50, -RZ, R50.H1_H1 ;  /* 0x30000032ff327230 */ /* 0x000fc40000004100 */
[-C--:B------:R-:W-:Y:S01]  /*6ca0*/  FMUL.FTZ R67, R54, R63.reuse ;  /* 0x0000003f36437220 */ /* 0x080fe20000410000 */
[----:B------:R-:W-:Y:S02]  /*6cb0*/  HADD2.F32 R138, -RZ, R138.H0_H0 ;  /* 0x2000008aff8a7230 */ /* 0x000fe40000004100 */
[CC--:B------:R-:W-:Y:S01]  /*6cc0*/  FMUL.FTZ R55, R51.reuse, R140.reuse ;  /* 0x0000008c33377220 */ /* 0x0c0fe20000410000 */
[----:B------:R-:W-:Y:S02]  /*6cd0*/  HADD2.F32 R53, -RZ, R62.H0_H0 ;  /* 0x2000003eff357230 */ /* 0x000fe40000004100 */
[----:B------:R-:W-:Y:S01]  /*6ce0*/  FMUL.FTZ R63, R50, R63 ;  /* 0x0000003f323f7220 */ /* 0x000fe20000410000 */
[C---:B------:R-:W-:Y:S01]  /*6cf0*/  FMUL.FTZ R62, R52.reuse, R140 ;  /* 0x0000008c343e7220 */ /* 0x040fe20000410000 */
[-C--:B------:R-:W-:Y:S01]  /*6d00*/  FFMA.FTZ R55, R52, R138.reuse, R55 ;  /* 0x0000008a34377223 */ /* 0x080fe20000010037 */
[----:B------:R-:W-:Y:S01]  /*6d10*/  F2FP.F16.F32.PACK_AB R69, R84, R69 ;  /* 0x000000455445723e */ /* 0x000fe200000000ff */
[-C--:B------:R-:W-:Y:S01]  /*6d20*/  FFMA.FTZ R54, R54, R53.reuse, R63 ;  /* 0x0000003536367223 */ /* 0x080fe2000001003f */
[----:B------:R-:W-:Y:S01]  /*6d30*/  FFMA.FTZ R62, R51, R138, -R62 ;  /* 0x0000008a333e7223 */ /* 0x000fe2000001083e */
[----:B------:R-:W-:Y:S01]  /*6d40*/  FFMA.FTZ R67, R50, R53, -R67 ;  /* 0x0000003532437223 */ /* 0x000fe20000010843 */
[----:B------:R-:W-:Y:S01]  /*6d50*/  F2FP.F16.F32.PACK_AB R53, R80, R49 ;  /* 0x000000315035723e */ /* 0x000fe200000000ff */
[----:B------:R-:W-:Y:S01]  /*6d60*/  IMAD.MOV.U32 R49, RZ, RZ, R71 ;  /* 0x000000ffff317224 */ /* 0x000fe200078e0047 */
[----:B------:R-:W-:Y:S01]  /*6d70*/  F2FP.F16.F32.PACK_AB R54, R54, R55 ;  /* 0x000000373636723e */ /* 0x000fe200000000ff */
[----:B------:R-:W-:Y:S01]  /*6d80*/  IMAD.MOV.U32 R55, RZ, RZ, R69 ;  /* 0x000000ffff377224 */ /* 0x000fe200078e0045 */
[----:B------:R-:W-:-:S02]  /*6d90*/  F2FP.F16.F32.PACK_AB R51, R81, R82 ;  /* 0x000000525133723e */ /* 0x000fc400000000ff */
[----:B------:R-:W-:Y:S02]  /*6da0*/  F2FP.F16.F32.PACK_AB R48, R65, R68 ;  /* 0x000000444130723e */ /* 0x000fe400000000ff */
[----:B------:R-:W-:Y:S02]  /*6db0*/  F2FP.F16.F32.PACK_AB R52, R64, R141 ;  /* 0x0000008d4034723e */ /* 0x000fe400000000ff */
[----:B------:R-:W-:-:S07]  /*6dc0*/  F2FP.F16.F32.PACK_AB R50, R67, R62 ;  /* 0x0000003e4332723e */ /* 0x000fce00000000ff */
.L_x_2782:
[----:B------:R-:W-:Y:S05]  /*6dd0*/  BSYNC B2 ;  /* 0x0000000000027941 */ /* 0x000fea0003800000 */
.L_x_2781:
        /* <DEDUP_REMOVED lines=11> */
.L_x_2780:
[----:B------:R-:W-:Y:S05]  /*6e90*/  BSYNC B1 ;  /* 0x0000000000017941 */ /* 0x000fea0003800000 */
.L_x_2779:
[C---:B------:R-:W-:Y:S01]  /*6ea0*/  ISETP.GE.OR P4, PT, R211.reuse, R115, P2 ;  /* 0x00000073d300720c */ /* 0x040fe20001786670 */
        /* <DEDUP_REMOVED lines=21> */
[----:B------:R-:W-:Y:S02]  /*7000*/  LOP3.LUT R48, R49, R228, RZ, 0x3c, !PT ;  /* 0x000000e431307212 */ /* 0x000fe400078e3cff */
[----:B------:R-:W-:Y:S02]  /*7010*/  LEA R49, R23, R28, 0xe ;  /* 0x0000001c17317211 */ /* 0x000fe400078e70ff */
[----:B------:R-:W-:-:S03]  /*7020*/  LOP3.LUT R50, R50, 0x7fffe000, RZ, 0xc0, !PT ;  /* 0x7fffe00032327812 */ /* 0x000fc600078ec0ff */
[----:B------:R-:W-:Y:S01]  /*7030*/  IMAD R49, R49, 0x2, R2 ;  /* 0x0000000231317824 */ /* 0x000fe200078e0202 */
[----:B------:R-:W-:-:S05]  /*7040*/  IADD3 R48, R48, R50, R197 ;  /* 0x0000003230307210 */ /* 0x000fca0007ffe0c5 */
[----:B------:R-:W-:-:S04]  /*7050*/  IMAD R51, R23, 0x4000, R48 ;  /* 0x0000400017337824 */ /* 0x000fc800078e0230 */
[----:B------:R-:W-:Y:S02]  /*7060*/  IMAD R52, R51, 0x2, R2 ;  /* 0x0000000233347824 */ /* 0x000fe400078e0202 */
[----:B------:R-:W1:Y:S04]  /*7070*/  LDS.128 R48, [R49+0x18400] ;  /* 0x0184000031307984 */ /* 0x000e680000000c00 */
[----:B------:R-:W2:Y:S01]  /*7080*/  LDS.128 R52, [R52+0x18400] ;  /* 0x0184000034347984 */ /* 0x000ea20000000c00 */
[----:B------:R-:W-:Y:S05]  /*7090*/  @P3 BRA `(.L_x_2784) ;  /* 0x0000000400583947 */ /* 0x000fea0003800000 */
[----:B------:R-:W-:Y:S01]  /*70a0*/  SHF.R.U32.HI R66, RZ, 0x10, R77 ;  /* 0x00000010ff427819 */ /* 0x000fe2000001164d */
[----:B--2---:R-:W-:Y:S01]  /*70b0*/  IMAD.MOV.U32 R62, RZ, RZ, R52 ;  /* 0x000000ffff3e7224 */ /* 0x004fe200078e0034 */
[----:B------:R-:W-:Y:S01]  /*70c0*/  MOV R63, R54 ;  /* 0x00000036003f7202 */ /* 0x000fe20000000f00 */
[----:B-1----:R-:W-:Y:S01]  /*70d0*/  IMAD.MOV.U32 R52, RZ, RZ, R50 ;  /* 0x000000ffff347224 */ /* 0x002fe200078e0032 */
[----:B------:R-:W-:Y:S01]  /*70e0*/  SHF.R.U32.HI R64, RZ, 0x10, R73 ;  /* 0x00000010ff407819 */ /* 0x000fe20000011649 */
[--C-:B------:R-:W-:Y:S01]  /*70f0*/  HADD2.F32 R54, -RZ, R53.reuse.H0_H0 ;  /* 0x20000035ff367230 */ /* 0x100fe20000004100 */
[--C-:B------:R-:W-:Y:S01]  /*7100*/  SHF.R.U64 R71, R78, 0x10, R79.reuse ;  /* 0x000000104e477819 */ /* 0x100fe2000000124f */
[----:B------:R-:W-:Y:S01]  /*7110*/  HADD2.F32 R53, -RZ, R53.H1_H1 ;  /* 0x30000035ff357230 */ /* 0x000fe20000004100 */
[----:B------:R-:W-:Y:S01]  /*7120*/  SHF.R.U32.HI R78, RZ, 0x10, R79 ;  /* 0x00000010ff4e7819 */ /* 0x000fe2000001164f */
[--C-:B------:R-:W-:Y:S01]  /*7130*/  HADD2.F32 R50, -RZ, R49.reuse.H0_H0 ;  /* 0x20000031ff327230 */ /* 0x100fe20000004100 */
[----:B------:R-:W-:Y:S01]  /*7140*/  SHF.R.U64 R76, R76, 0x10, R77 ;  /* 0x000000104c4c7819 */ /* 0x000fe2000000124d */
[----:B------:R-:W-:Y:S01]  /*7150*/  HADD2.F32 R66, -RZ, R66.H0_H0 ;  /* 0x20000042ff427230 */ /* 0x000fe20000004100 */
[--C-:B------:R-:W-:Y:S01]  /*7160*/  SHF.R.U64 R77, R74, 0x10, R75.reuse ;  /* 0x000000104a4d7819 */ /* 0x100fe2000000124b */
[----:B------:R-:W-:Y:S01]  /*7170*/  HADD2.F32 R49, -RZ, R49.H1_H1 ;  /* 0x30000031ff317230 */ /* 0x000fe20000004100 */
[----:B------:R-:W-:Y:S01]  /*7180*/  SHF.R.U32.HI R74, RZ, 0x10, R75 ;  /* 0x00000010ff4a7819 */ /* 0x000fe2000001164b */
[----:B------:R-:W-:-:S02]  /*7190*/  HADD2.F32 R67, -RZ, R132.H0_H0 ;  /* 0x20000084ff437230 */ /* 0x000fc40000004100 */
        /* <DEDUP_REMOVED lines=11> */
[----:B------:R-:W-:Y:S01]  /*7250*/  HADD2.F32 R49, -RZ, R51.H0_H0 ;  /* 0x20000033ff317230 */ /* 0x000fe20000004100 */
[----:B------:R-:W-:Y:S01]  /*7260*/  SHF.R.U64 R80, R72, 0x10, R73 ;  /* 0x0000001048507819 */ /* 0x000fe20000001249 */
[--C-:B------:R-:W-:Y:S02]  /*7270*/  HADD2.F32 R50, -RZ, R55.reuse.H0_H0 ;  /* 0x20000037ff327230 */ /* 0x100fe40000004100 */
[----:B------:R-:W-:Y:S02]  /*7280*/  HADD2.F32 R55, -RZ, R55.H1_H1 ;  /* 0x30000037ff377230 */ /* 0x000fe40000004100 */
[-C--:B------:R-:W-:Y:S01]  /*7290*/  FMUL.FTZ R65, R49, R64.reuse ;  /* 0x0000004031417220 */ /* 0x080fe20000410000 */
[----:B------:R-:W-:Y:S02]  /*72a0*/  HADD2.F32 R66, -RZ, R78.H0_H0 ;  /* 0x2000004eff427230 */ /* 0x000fe40000004100 */
[----:B------:R-:W-:Y:S01]  /*72b0*/  FMUL.FTZ R72, R50, R64 ;  /* 0x0000004032487220 */ /* 0x000fe20000410000 */
[----:B------:R-:W-:Y:S01]  /*72c0*/  HADD2.F32 R51, -RZ, R51.H1_H1 ;  /* 0x30000033ff337230 */ /* 0x000fe20000004100 */
[----:B------:R-:W-:Y:S01]  /*72d0*/  F2FP.F16.F32.PACK_AB R67, R70, R67 ;  /* 0x000000434643723e */ /* 0x000fe200000000ff */
[----:B------:R-:W-:-:S02]  /*72e0*/  HADD2.F32 R53, -RZ, R137.H0_H0 ;  /* 0x20000089ff357230 */ /* 0x000fc40000004100 */
[-C--:B------:R-:W-:Y:S01]  /*72f0*/  FMUL.FTZ R64, R55, R66.reuse ;  /* 0x0000004237407220 */ /* 0x080fe20000410000 */
[----:B------:R-:W-:Y:S02]  /*7300*/  HADD2.F32 R54, -RZ, R74.H0_H0 ;  /* 0x2000004aff367230 */ /* 0x000fe40000004100 */
[----:B------:R-:W-:Y:S01]  /*7310*/  FMUL.FTZ R74, R51, R66 ;  /* 0x00000042334a7220 */ /* 0x000fe20000410000 */
[----:B------:R-:W-:Y:S02]  /*7320*/  HADD2.F32 R132, -RZ, R132.H1_H1 ;  /* 0x30000084ff847230 */ /* 0x000fe40000004100 */
[-C--:B------:R-:W-:Y:S01]  /*7330*/  FFMA.FTZ R66, R50, R53.reuse, R65 ;  /* 0x0000003532427223 */ /* 0x080fe20000010041 */
[----:B------:R-:W-:Y:S01]  /*7340*/  FFMA.FTZ R72, R49, R53, -R72 ;  /* 0x0000003531487223 */ /* 0x000fe20000010848 */
[----:B------:R-:W-:Y:S02]  /*7350*/  HADD2.F32 R50, -RZ, R62.H0_H0 ;  /* 0x2000003eff327230 */ /* 0x000fe40000004100 */
[----:B------:R-:W-:Y:S01]  /*7360*/  FFMA.FTZ R73, R51, R54, -R64 ;  /* 0x0000003633497223 */ /* 0x000fe20000010840 */
[----:B------:R-:W-:-:S02]  /*7370*/  HADD2.F32 R53, -RZ, R76.H0_H0 ;  /* 0x2000004cff357230 */ /* 0x000fc40000004100 */
[----:B------:R-:W-:Y:S01]  /*7380*/  FFMA.FTZ R75, R55, R54, R74 ;  /* 0x00000036374b7223 */ /* 0x000fe2000001004a */
[----:B------:R-:W-:Y:S02]  /*7390*/  HADD2.F32 R49, -RZ, R48.H0_H0 ;  /* 0x20000030ff317230 */ /* 0x000fe40000004100 */
[-C--:B------:R-:W-:Y:S01]  /*73a0*/  FMUL.FTZ R54, R50, R132.reuse ;  /* 0x0000008432367220 */ /* 0x080fe20000410000 */
[----:B------:R-:W-:Y:S02]  /*73b0*/  HADD2.F32 R62, -RZ, R62.H1_H1 ;  /* 0x3000003eff3e7230 */ /* 0x000fe40000004100 */
[----:B------:R-:W-:Y:S02]  /*73c0*/  HADD2.F32 R48, -RZ, R48.H1_H1 ;  /* 0x30000030ff307230 */ /* 0x000fe40000004100 */
[----:B------:R-:W-:Y:S01]  /*73d0*/  FMUL.FTZ R55, R49, R132 ;  /* 0x0000008431377220 */ /* 0x000fe20000410000 */
[----:B------:R-:W-:Y:S02]  /*73e0*/  HADD2.F32 R136, -RZ, R136.H1_H1 ;  /* 0x30000088ff887230 */ /* 0x000fe40000004100 */
[----:B------:R-:W-:Y:S01]  /*73f0*/  FMUL.FTZ R65, R62, R53 ;  /* 0x000000353e417220 */ /* 0x000fe20000410000 */
[----:B------:R-:W-:-:S02]  /*7400*/  HADD2.F32 R51, -RZ, R80.H0_H0 ;  /* 0x20000050ff337230 */ /* 0x000fc40000004100 */
[C---:B------:R-:W-:Y:S01]  /*7410*/  FMUL.FTZ R53, R48.reuse, R53 ;  /* 0x0000003530357220 */ /* 0x040fe20000410000 */
[----:B------:R-:W-:Y:S02]  /*7420*/  HADD2.F32 R134, -RZ, R134.H1_H1 ;  /* 0x30000086ff867230 */ /* 0x000fe40000004100 */
[-C--:B------:R-:W-:Y:S01]  /*7430*/  FFMA.FTZ R54, R49, R136.reuse, -R54 ;  /* 0x0000008831367223 */ /* 0x080fe20000010836 */
[----:B------:R-:W-:Y:S02]  /*7440*/  HADD2.F32 R49, -RZ, R63.H0_H0 ;  /* 0x2000003fff317230 */ /* 0x000fe40000004100 */
[-C--:B------:R-:W-:Y:S01]  /*7450*/  FFMA.FTZ R65, R48, R51.reuse, -R65 ;  /* 0x0000003330417223 */ /* 0x080fe20000010841 */
[----:B------:R-:W-:Y:S01]  /*7460*/  FFMA.FTZ R62, R62, R51, R53 ;  /* 0x000000333e3e7223 */ /* 0x000fe20000010035 */
[----:B------:R-:W-:Y:S02]  /*7470*/  HADD2.F32 R51, -RZ, R71.H0_H0 ;  /* 0x20000047ff337230 */ /* 0x000fe40000004100 */
[----:B------:R-:W-:Y:S01]  /*7480*/  FFMA.FTZ R55, R50, R136, R55 ;  /* 0x0000008832377223 */ /* 0x000fe20000010037 */
[----:B------:R-:W-:-:S02]  /*7490*/  HADD2.F32 R48, -RZ, R52.H0_H0 ;  /* 0x20000034ff307230 */ /* 0x000fc40000004100 */
[----:B------:R-:W-:Y:S01]  /*74a0*/  FMUL.FTZ R53, R49, R134 ;  /* 0x0000008631357220 */ /* 0x000fe20000410000 */
[----:B------:R-:W-:Y:S01]  /*74b0*/  HADD2.F32 R63, -RZ, R63.H1_H1 ;  /* 0x3000003fff3f7230 */ /* 0x000fe20000004100 */
[----:B------:R-:W-:Y:S01]  /*74c0*/  F2FP.F16.F32.PACK_AB R75, R75, R66 ;  /* 0x000000424b4b723e */ /* 0x000fe200000000ff */
[----:B------:R-:W-:Y:S02]  /*74d0*/  HADD2.F32 R52, -RZ, R52.H1_H1 ;  /* 0x30000034ff347230 */ /* 0x000fe40000004100 */
[----:B------:R-:W-:Y:S01]  /*74e0*/  FMUL.FTZ R134, R48, R134 ;  /* 0x0000008630867220 */ /* 0x000fe20000410000 */
[----:B------:R-:W-:Y:S02]  /*74f0*/  HADD2.F32 R137, -RZ, R137.H1_H1 ;  /* 0x30000089ff897230 */ /* 0x000fe40000004100 */
        /* <DEDUP_REMOVED lines=13> */
[----:B------:R-:W-:Y:S01]  /*75d0*/  F2FP.F16.F32.PACK_AB R51, R73, R72 ;  /* 0x000000484933723e */ /* 0x000fe200000000ff */
[----:B------:R-:W-:Y:S01]  /*75e0*/  IMAD.MOV.U32 R53, RZ, RZ, R67 ;  /* 0x000000ffff357224 */ /* 0x000fe200078e0043 */
[----:B------:R-:W-:-:S07]  /*75f0*/  F2FP.F16.F32.PACK_AB R54, R63, R134 ;  /* 0x000000863f36723e */ /* 0x000fce00000000ff */
.L_x_2784:
[----:B------:R-:W-:Y:S05]  /*7600*/  BSYNC B1 ;  /* 0x0000000000017941 */ /* 0x000fea0003800000 */
.L_x_2783:
        /* <DEDUP_REMOVED lines=10> */
.L_x_2722:
[----:B------:R-:W-:-:S13]  /*76b0*/  ISETP.NE.AND P0, PT, R189, 0x3, PT ;  /* 0x00000003bd00780c */ /* 0x000fda0003f05270 */
[----:B------:R-:W-:Y:S05]  /*76c0*/  @!P0 BRA `(.L_x_2785) ;  /* 0x0000000000048947 */ /* 0x000fea0003800000 */
[----:B------:R-:W-:Y:S01]  /*76d0*/  BPT.TRAP 0x1 ;  /* 0x000000040000795c */ /* 0x000fe20000300000 */
.L_x_2785:
        /* <DEDUP_REMOVED lines=9> */
.L_x_3073:
[----:B------:R-:W-:Y:S05]  /*7770*/  BSYNC B1 ;  /* 0x0000000000017941 */ /* 0x000fea0003800000 */
.L_x_2786:
        /* <DEDUP_REMOVED lines=9> */
[----:B------:R-:W3:Y:S01]  /*7810*/  @!P1 LDS.128 R52, [R114+0x1c400] ;  /* 0x01c4000072349984 */ /* 0x000ee20000000c00 */
[----:B------:R-:W-:Y:S02]  /*7820*/  @!P2 IADD3.X R63, R65, R103, RZ, P3, !PT ;  /* 0x00000067413fa210 */ /* 0x000fe40001ffe4ff */
        /* <DEDUP_REMOVED lines=9> */
.L_x_2789:
[----:B------:R-:W-:Y:S05]  /*78c0*/  BSYNC B1 ;  /* 0x0000000000017941 */ /* 0x000fea0003800000 */
.L_x_2788:
        /* <DEDUP_REMOVED lines=19> */
.L_x_2791:
[----:B------:R-:W-:Y:S05]  /*7a00*/  BSYNC B1 ;  /* 0x0000000000017941 */ /* 0x000fea0003800000 */
.L_x_2790:
        /* <DEDUP_REMOVED lines=9> */
[----:B------:R-:W-:-:S04]  /*7aa0*/  @!P2 IADD3 R62, P3, R64, R39, RZ ;  /* 0x00000027403ea210 */ /* 0x000fc80007f7e0ff */
[----:B------:R-:W-:Y:S02]  /*7ab0*/  @!P2 IADD3.X R63, R66, R103, RZ, P3, !PT ;  /* 0x00000067423fa210 */ /* 0x000fe40001ffe4ff */
        /* <DEDUP_REMOVED lines=8> */
.L_x_2793:
[----:B------:R-:W-:Y:S05]  /*7b40*/  BSYNC B1 ;  /* 0x0000000000017941 */ /* 0x000fea0003800000 */
.L_x_2792:
[----:B------:R-:W-:-:S13]  /*7b50*/  ISETP.GE.AND P3, PT, R211, R115, PT ;  /* 0x00000073d300720c */ /* 0x000fda0003f66270 */
[----:B------:R-:W-:Y:S05]  /*7b60*/  @P3 BRA `(.L_x_2759) ;  /* 0x00000000004c3947 */ /* 0x000fea0003800000 */
[----:B------:R-:W3:Y:S01]  /*7b70*/  LDC.64 R62, c[0x0][0x300] ;  /* 0x0000c000ff3e7b82 */ /* 0x000ee20000000a00 */
[----:B-12-4-:R-:W1:Y:S01]  /*7b80*/  @!P2 LDS.128 R48, [R114+0x1b400] ;  /* 0x01b400007230a984 */ /* 0x016e620000000c00 */
[----:B------:R-:W-:-:S03]  /*7b90*/  IMAD.MOV.U32 R57, RZ, RZ, R65 ;  /* 0x000000ffff397224 */ /* 0x000fc600078e0041 */
        /* <DEDUP_REMOVED lines=16> */
.L_x_2759:
[----:B------:R-:W-:Y:S05]  /*7ca0*/  BSYNC B0 ;  /* 0x0000000000007941 */ /* 0x000fea0003800000 */
.L_x_2721:
        /* <DEDUP_REMOVED lines=12> */
[----:B------:R-:W-:-:S04]  /*7d70*/  @!P3 IADD3 R48, R110, 0x288a0, RZ ;  /* 0x000288a06e30b810 */ /* 0x000fc80007ffe0ff */
[----:B------:R-:W-:-:S04]  /*7d80*/  @!P3 PRMT R48, RZ, 0x654, R48 ;  /* 0x00000654ff30b816 */ /* 0x000fc80000000030 */
[----:B------:R1:W-:Y:S01]  /*7d90*/  @!P3 SYNCS.ARRIVE.TRANS64.RED.A1T0 RZ, [R48+URZ], RZ ;  /* 0x000000ff30ffb9a7 */ /* 0x0003e2000810043f */
[----:B------:R-:W-:Y:S05]  /*7da0*/  @!P0 BRA `(.L_x_2795) ;  /* 0x0000000000048947 */ /* 0x000fea0003800000 */
[----:B------:R-:W-:Y:S01]  /*7db0*/  BPT.TRAP 0x1 ;  /* 0x000000040000795c */ /* 0x000fe20000300000 */
.L_x_2795:
[----:B------:R-:W-:Y:S05]  /*7dc0*/  BSYNC B0 ;  /* 0x0000000000007941 */ /* 0x000fea0003800000 */
.L_x_2794:
[----:B------:R-:W2:Y:S01]  /*7dd0*/  SYNCS.PHASECHK.TRANS64.TRYWAIT P0, [R110+URZ+0x288b0], R119 ;  /* 0x0288b0776e0075a7 */ /* 0x000ea2000800017f */
[----:B------:R-:W-:Y:S01]  /*7de0*/  ULDC UR42, c[0x0][0x2f4] ;  /* 0x0000bd00002a7ab9 */ /* 0x000fe20000000800 */
[----:B------:R-:W-:Y:S01]  /*7df0*/  ULDC.64 UR36, c[0x0][0x328] ;  /* 0x0000ca0000247ab9 */ /* 0x000fe20000000a00 */
[----:B------:R-:W-:Y:S01]  /*7e00*/  ULDC.64 UR38, c[0x0][0x318] ;  /* 0x0000c60000267ab9 */ /* 0x000fe20000000a00 */
[----:B------:R-:W-:Y:S04]  /*7e10*/  BSSY B0, `(.L_x_2796) ;  /* 0x0000002000007945 */ /* 0x000fe80003800000 */
[----:B--2---:R-:W-:Y:S05]  /*7e20*/  @!P0 BRA `(.L_x_2797) ;  /* 0x0000016c00ec8947 */ /* 0x004fea0003800000 */
.L_x_3074:
[----:B------:R-:W-:Y:S05]  /*7e30*/  BSYNC B0 ;  /* 0x0000000000007941 */ /* 0x000fea0003800000 */
.L_x_2796:
        /* <DEDUP_REMOVED lines=18> */
.L_x_2799:
[----:B------:R-:W-:Y:S05]  /*7f60*/  BSYNC B0 ;  /* 0x0000000000007941 */ /* 0x000fea0003800000 */
.L_x_2798:
[----:B------:R-:W-:Y:S01]  /*7f70*/  ISETP.GE.AND P0, PT, R213, R115, PT ;  /* 0x00000073d500720c */ /* 0x000fe20003f06270 */
[----:B------:R-:W-:-:S12]  /*7f80*/  BSSY B0, `(.L_x_2800) ;  /* 0x0000012000007945 */ /* 0x000fd80003800000 */
[----:B------:R-:W-:Y:S05]  /*7f90*/  @P0 BRA `(.L_x_2801) ;  /* 0x0000000000400947 */ /* 0x000fea0003800000 */
[----:B---3--:R-:W-:Y:S02]  /*7fa0*/  IADD3 R51, P0, R52, 0x20, RZ ;  /* 0x0000002034337810 */ /* 0x008fe40007f1e0ff */
[----:B------:R-:W-:-:S03]  /*7fb0*/  MOV R49, R109 ;  /* 0x0000006d00317202 */ /* 0x000fc60000000f00 */
        /* <DEDUP_REMOVED lines=14> */
.L_x_2801:
[----:B------:R-:W-:Y:S05]  /*80a0*/  BSYNC B0 ;  /* 0x0000000000007941 */ /* 0x000fea0003800000 */
.L_x_2800:
        /* <DEDUP_REMOVED lines=19> */
.L_x_2803:
[----:B------:R-:W-:Y:S05]  /*81e0*/  BSYNC B0 ;  /* 0x0000000000007941 */ /* 0x000fea0003800000 */
.L_x_2802:
[----:B------:R-:W-:Y:S01]  /*81f0*/  ISETP.GE.AND P0, PT, R211, R115, PT ;  /* 0x00000073d300720c */ /* 0x000fe20003f06270 */
[----:B------:R-:W-:-:S12]  /*8200*/  BSSY B0, `(.L_x_2804) ;  /* 0x0000012000007945 */ /* 0x000fd80003800000 */
[----:B------:R-:W-:Y:S05]  /*8210*/  @P0 BRA `(.L_x_2805) ;  /* 0x0000000000400947 */ /* 0x000fea0003800000 */
[----:B-1-34-:R-:W-:Y:S01]  /*8220*/  IADD3 R51, P0, R52, 0x60, RZ ;  /* 0x0000006034337810 */ /* 0x01afe20007f1e0ff */
[----:B------:R-:W-:Y:S02]  /*8230*/  IMAD.MOV.U32 R48, RZ, RZ, R98 ;  /* 0x000000ffff307224 */ /* 0x000fe400078e0062 */
[----:B------:R-:W-:Y:S01]  /*8240*/  IMAD.MOV.U32 R49, RZ, RZ, R109 ;  /* 0x000000ffff317224 */ /* 0x000fe200078e006d */
[----:B------:R-:W-:Y:S01]  /*8250*/  IADD3.X R52, RZ, R53, RZ, P0, !PT ;  /* 0x00000035ff347210 */ /* 0x000fe200007fe4ff */
        /* <DEDUP_REMOVED lines=12> */
.L_x_2805:
[----:B------:R-:W-:Y:S05]  /*8320*/  BSYNC B0 ;  /* 0x0000000000007941 */ /* 0x000fea0003800000 */
.L_x_2804:
        /* <DEDUP_REMOVED lines=22> */
.L_x_2716:
[----:B------:R-:W1:Y:S01]  /*8490*/  LDC R0, c[0x0][0x448] ;  /* 0x00011200ff007b82 */ /* 0x000e620000000800 */
[----:B------:R-:W-:Y:S01]  /*84a0*/  IADD3 R3, R191, 0x7f, RZ ;  /* 0x0000007fbf037810 */ /* 0x000fe20007ffe0ff */
[----:B------:R-:W-:Y:S01]  /*84b0*/  IMAD.MOV.U32 R40, RZ, RZ, RZ ;  /* 0x000000ffff287224 */ /* 0x000fe200078e00ff */
        /* <DEDUP_REMOVED lines=8> */
[----:B------:R-:W-:Y:S01]  /*8540*/  MOV R138, RZ ;  /* 0x000000ff008a7202 */ /* 0x000fe20000000f00 */
        /* <DEDUP_REMOVED lines=12> */
[----:B-1----:R-:W-:Y:S01]  /*8610*/  ISETP.NE.AND P1, PT, R0, 0x1, PT ;  /* 0x000000010000780c */ /* 0x002fe20003f25270 */
[----:B------:R-:W-:Y:S01]  /*8620*/  IMAD.MOV.U32 R112, RZ, RZ, RZ ;  /* 0x000000ffff707224 */ /* 0x000fe200078e00ff */
[----:B0-----:R-:W-:Y:S02]  /*8630*/  CS2R R110, SRZ ;  /* 0x00000000006e7805 */ /* 0x001fe4000001ff00 */
        /* <DEDUP_REMOVED lines=8> */
[----:B------:R-:W-:Y:S01]  /*86c0*/  MOV R94, RZ ;  /* 0x000000ff005e7202 */ /* 0x000fe20000000f00 */
[----:B------:R-:W-:Y:S01]  /*86d0*/  IMAD.MOV.U32 R93, RZ, RZ, RZ ;  /* 0x000000ffff5d7224 */ /* 0x000fe200078e00ff */
[----:B------:R-:W0:Y:S01]  /*86e0*/  @P1 LDC R0, c[0x0][0x44c] ;  /* 0x00011300ff001b82 */ /* 0x000e220000000800 */
[----:B------:R-:W-:-:S07]  /*86f0*/  CS2R R90, SRZ ;  /* 0x00000000005a7805 */ /* 0x000fce000001ff00 */
[----:B------:R-:W1:Y:S01]  /*8700*/  @P1 LDC R5, c[0x0][0x450] ;  /* 0x00011400ff051b82 */ /* 0x000e620000000800 */
[----:B0-----:R-:W-:-:S05]  /*8710*/  @P1 IMAD.HI.U32 R0, R3, R0, RZ ;  /* 0x0000000003001227 */ /* 0x001fca00078e00ff */
[----:B-1----:R-:W-:Y:S02]  /*8720*/  @P1 SHF.R.U32.HI R3, RZ, R5, R0 ;  /* 0x00000005ff031219 */ /* 0x002fe40000011600 */
[----:B------:R-:W-:-:S03]  /*8730*/  PLOP3.LUT P1, PT, PT, PT, PT, 0x80, 0x0 ;  /* 0x000000000000781c */ /* 0x000fc60003f2f070 */
[----:B------:R-:W-:Y:S02]  /*8740*/  IMAD.IADD R3, R128, 0x1, R3 ;  /* 0x0000000180037824 */ /* 0x000fe400078e0203 */
[----:B------:R-:W-:-:S03]  /*8750*/  IMAD.MOV.U32 R128, RZ, RZ, RZ ;  /* 0x000000ffff807224 */ /* 0x000fc600078e00ff */
[----:B------:R-:W-:-:S04]  /*8760*/  SHF.R.S32.HI R0, RZ, 0x1f, R3 ;  /* 0x0000001fff007819 */ /* 0x000fc80000011403 */
[----:B------:R-:W-:Y:S01]  /*8770*/  LEA.HI R0, R0, R3, RZ, 0x7 ;  /* 0x0000000300007211 */ /* 0x000fe200078f38ff */
[----:B------:R-:W-:-:S03]  /*8780*/  IMAD.MOV.U32 R3, RZ, RZ, RZ ;  /* 0x000000ffff037224 */ /* 0x000fc600078e00ff */
[----:B------:R-:W-:Y:S01]  /*8790*/  SHF.R.S32.HI R4, RZ, 0x7, R0 ;  /* 0x00000007ff047819 */ /* 0x000fe20000011400 */
[----:B------:R-:W-:-:S03]  /*87a0*/  IMAD.MOV.U32 R0, RZ, RZ, RZ ;  /* 0x000000ffff007224 */ /* 0x000fc600078e00ff */
[----:B------:R-:W-:-:S04]  /*87b0*/  VIMNMX R129, R129, R4, PT ;  /* 0x0000000481817248 */ /* 0x000fc80003fe0100 */
[----:B------:R-:W-:Y:S01]  /*87c0*/  ISETP.GE.AND P2, PT, R129, 0x1, PT ;  /* 0x000000018100780c */ /* 0x000fe20003f46270 */
[----:B------:R-:W-:-:S12]  /*87d0*/  @P0 BRA `(.L_x_2807) ;  /* 0x00000000000c0947 */ /* 0x000fd80003800000 */
[----:B------:R-:W0:Y:S01]  /*87e0*/  FENCE.VIEW.ASYNC.G ;  /* 0x00000000000073c6 */ /* 0x000e220000000100 */
[----:B------:R-:W-:Y:S05]  /*87f0*/  WARPSYNC.ALL ;  /* 0x0000000000007948 */ /* 0x000fea0003800000 */
[----:B0-----:R-:W-:Y:S06]  /*8800*/  BAR.ARV 0xc, 0x180 ;  /* 0x0306000000007b1d */ /* 0x001fec0000002000 */
.L_x_2807:
[----:B------:R-:W-:Y:S01]  /*8810*/  CS2R R88, SRZ ;  /* 0x0000000000587805 */ /* 0x000fe2000001ff00 */
[----:B------:R-:W-:Y:S06]  /*8820*/  @!P2 BRA `(.L_x_2808) ;  /* 0x000000cc0084a947 */ /* 0x000fec0003800000 */
[----:B------:R-:W-:-:S03]  /*8830*/  UMOV UR4, 0xffffffff ;  /* 0xffffffff00047882 */ /* 0x000fc60000000000 */
[----:B------:R-:W-:Y:S05]  /*8840*/  BRA.DIV UR4, `(.L_x_2809) ;  /* 0x0000016604787947 */ /* 0x000fea000b800000 */
[----:B------:R0:W1:Y:S02]  /*8850*/  SHFL.IDX PT, R190, R224, RZ, 0x1f ;  /* 0x00001fffe0be7589 */ /* 0x00006400000e0000 */
.L_x_3077:
        /* <DEDUP_REMOVED lines=16> */
[----:B------:R-:W-:Y:S01]  /*8960*/  MOV R6, UR6 ;  /* 0x0000000600067c02 */ /* 0x000fe20008000f00 */
[----:B------:R-:W-:Y:S01]  /*8970*/  IMAD.U32 R7, RZ, RZ, UR7 ;  /* 0x00000007ff077e24 */ /* 0x000fe2000f8e00ff */
[----:B------:R-:W-:Y:S01]  /*8980*/  MOV R13, RZ ;  /* 0x000000ff000d7202 */ /* 0x000fe20000000f00 */
[----:B------:R-:W-:-:S02]  /*8990*/  IMAD.U32 R10, RZ, RZ, UR4 ;  /* 0x00000004ff0a7e24 */ /* 0x000fc4000f8e00ff */
[----:B------:R-:W-:Y:S02]  /*89a0*/  IMAD.U32 R11, RZ, RZ, UR5 ;  /* 0x00000005ff0b7e24 */ /* 0x000fe4000f8e00ff */
[----:B------:R-:W-:Y:S02]  /*89b0*/  IMAD.MOV.U32 R8, RZ, RZ, 0x70 ;  /* 0x00000070ff087424 */ /* 0x000fe400078e00ff */
[----:B-1----:R-:W-:-:S07]  /*89c0*/  IMAD.MOV.U32 R12, RZ, RZ, 0x1 ;  /* 0x00000001ff0c7424 */ /* 0x002fce00078e00ff */
[----:B------:R-:W-:-:S07]  /*89d0*/  LEPC R20, `(.L_x_2810) ;  /* 0x000000001014794e */ /* 0x000fce0000000000 */
[----:B0-2--5:R-:W-:Y:S05]  /*89e0*/  CALL.ABS.NOINC R14 ;  /* 0x000000000e007343 */ /* 0x025fea0003c00000 */
.L_x_2810:
        /* <DEDUP_REMOVED lines=12> */
.L_x_2814:
[----:B--2---:R2:W3:Y:S02]  /*8ab0*/  SYNCS.PHASECHK.TRANS64.TRYWAIT P0, [R2+URZ+0x28800], R3 ;  /* 0x02880003020075a7 */ /* 0x0044e4000800017f */
[----:B---3--:R-:W-:Y:S05]  /*8ac0*/  @!P0 NANOSLEEP.SYNCS 0x989680 ;  /* 0x009896800000895d */ /* 0x008fea0003900000 */
[----:B------:R-:W3:Y:S02]  /*8ad0*/  @!P0 SYNCS.PHASECHK.TRANS64 P0, [R2+URZ+0x28800], R3 ;  /* 0x02880003020085a7 */ /* 0x000ee4000800007f */
[----:B---3--:R-:W-:Y:S05]  /*8ae0*/  @!P0 BRA `(.L_x_2814) ;  /* 0xfffffffc00f08947 */ /* 0x008fea000383ffff */
.L_x_2813:
[----:B------:R-:W-:Y:S05]  /*8af0*/  BSYNC B0 ;  /* 0x0000000000007941 */ /* 0x000fea0003800000 */
.L_x_2812:
[----:B------:R-:W-:Y:S05]  /*8b00*/  BRA `(.L_x_2815) ;  /* 0x0000004c00907947 */ /* 0x000fea0003800000 */
.L_x_2811:
        /* <DEDUP_REMOVED lines=26> */
[----:B-1----:R-:W-:-:S07]  /*8cb0*/  IMAD.MOV.U32 R12, RZ, RZ, 0x1 ;  /* 0x00000001ff0c7424 */ /* 0x002fce00078e00ff */
[----:B------:R-:W-:-:S07]  /*8cc0*/  LEPC R20, `(.L_x_2816) ;  /* 0x000000001014794e */ /* 0x000fce0000000000 */
[----:B0-2---:R-:W-:Y:S05]  /*8cd0*/  CALL.ABS.NOINC R14 ;  /* 0x000000000e007343 */ /* 0x005fea0003c00000 */
.L_x_2816:
        /* <DEDUP_REMOVED lines=8> */
[----:B------:R-:W-:Y:S01]  /*8d60*/  ULDC.64 UR6, c[0x0][0x408] ;  /* 0x0001020000067ab9 */ /* 0x000fe20000000a00 */
[----:B------:R-:W-:Y:S01]  /*8d70*/  MOV R9, R31 ;  /* 0x0000001f00097202 */ /* 0x000fe20000000f00 */
        /* <DEDUP_REMOVED lines=29> */
.L_x_3083:
        /* <DEDUP_REMOVED lines=18> */
[C---:B0-----:R-:W-:Y:S02]  /*9070*/  @!P4 IADD3 R12, P1, R14.reuse, R12, RZ ;  /* 0x0000000c0e0cc210 */ /* 0x041fe40007f3e0ff */
[-C--:B------:R-:W-:Y:S02]  /*9080*/  @!P5 IADD3 R20, P2, R3, R15.reuse, RZ ;  /* 0x0000000f0314d210 */ /* 0x080fe40007f5e0ff */
[----:B------:R-:W-:Y:S02]  /*9090*/  @!P5 IADD3 R14, P3, R14, R15, RZ ;  /* 0x0000000f0e0ed210 */ /* 0x000fe40007f7e0ff */
[----:B------:R-:W-:-:S02]  /*90a0*/  CS2R R46, SRZ ;  /* 0x00000000002e7805 */ /* 0x000fc4000001ff00 */
[C---:B--2---:R-:W-:Y:S02]  /*90b0*/  @!P4 IADD3.X R11, R0.reuse, R13, RZ, P0, !PT ;  /* 0x0000000d000bc210 */ /* 0x044fe400007fe4ff */
[----:B------:R-:W-:Y:S01]  /*90c0*/  CS2R R48, SRZ ;  /* 0x0000000000307805 */ /* 0x000fe2000001ff00 */
[----:B------:R-:W-:Y:S02]  /*90d0*/  @!P5 IMAD.X R21, R0, 0x1, R9, P2 ;  /* 0x000000010015d824 */ /* 0x000fe400010e0609 */
[C---:B----4-:R-:W-:Y:S01]  /*90e0*/  @!P4 IMAD.X R13, R4.reuse, 0x1, R13, P1 ;  /* 0x00000001040dc824 */ /* 0x050fe200008e060d */
[----:B------:R0:W5:Y:S01]  /*90f0*/  @!P4 LD.E.64 R46, desc[UR40][R10.64] ;  /* 0x000000280a2ec980 */ /* 0x000162000c101b00 */
[----:B------:R-:W-:-:S03]  /*9100*/  @!P5 IMAD.X R15, R4, 0x1, R9, P3 ;  /* 0x00000001040fd824 */ /* 0x000fc600018e0609 */
[----:B------:R0:W5:Y:S04]  /*9110*/  @!P5 LD.E.64 R40, desc[UR40][R20.64] ;  /* 0x000000281428d980 */ /* 0x000168000c101b00 */
[----:B------:R0:W5:Y:S04]  /*9120*/  @!P5 LD.E.64 R44, desc[UR40][R14.64] ;  /* 0x000000280e2cd980 */ /* 0x000168000c101b00 */
[----:B------:R0:W5:Y:S02]  /*9130*/  @!P4 LD.E.64 R48, desc[UR40][R12.64] ;  /* 0x000000280c30c980 */ /* 0x000164000c101b00 */
.L_x_2821:
[----:B------:R-:W-:Y:S05]  /*9140*/  BSYNC B1 ;  /* 0x0000000000017941 */ /* 0x000fea0003800000 */
.L_x_2820:
[----:B--2--5:R-:W-:Y:S01]  /*9150*/  IMAD.MOV.U32 R0, RZ, RZ, R48 ;  /* 0x000000ffff007224 */ /* 0x024fe200078e0030 */
[----:B------:R-:W-:Y:S01]  /*9160*/  MOV R9, R45 ;  /* 0x0000002d00097202 */ /* 0x000fe20000000f00 */
[----:B---3--:R-:W-:Y:S01]  /*9170*/  IMAD.MOV.U32 R3, RZ, RZ, R49 ;  /* 0x000000ffff037224 */ /* 0x008fe200078e0031 */
[----:B------:R-:W-:Y:S01]  /*9180*/  UMOV UR4, 0xffffffff ;  /* 0xffffffff00047882 */ /* 0x000fe20000000000 */
[----:B----4-:R-:W-:Y:S01]  /*9190*/  IMAD.MOV.U32 R4, RZ, RZ, R44 ;  /* 0x000000ffff047224 */ /* 0x010fe200078e002c */
        /* <DEDUP_REMOVED lines=8> */
[----:B------:R-:W-:-:S02]  /*9220*/  PRMT R65, R65, 0x5410, R0 ;  /* 0x0000541041417816 */ /* 0x000fc40000000000 */
[----:B------:R-:W-:Y:S02]  /*9230*/  CS2R R38, SRZ ;  /* 0x0000000000267805 */ /* 0x000fe4000001ff00 */
        /* <DEDUP_REMOVED lines=8> */
.L_x_3089:
        /* <DEDUP_REMOVED lines=11> */
[----:B------:R-:W-:Y:S02]  /*9370*/  ISETP.GE.AND P5, PT, R185, UR4, PT ;  /* 0x00000004b9007c0c */ /* 0x000fe4000bfa6270 */
[----:B------:R-:W-:-:S07]  /*9380*/  CS2R R36, SRZ ;  /* 0x0000000000247805 */ /* 0x000fce000001ff00 */
[----:B------:R-:W-:-:S04]  /*9390*/  @!P4 SHF.L.U32 R12, R18, 0x1, RZ ;  /* 0x00000001120cc819 */ /* 0x000fc800000006ff */
[C---:B------:R-:W-:Y:S01]  /*93a0*/  @!P5 IMAD.SHL.U32 R11, R185.reuse, 0x2, RZ ;  /* 0x00000002b90bd824 */ /* 0x040fe200078e00ff */
[----:B------:R-:W-:Y:S02]  /*93b0*/  @!P5 SHF.L.U64.HI R15, R185, 0x1, R218 ;  /* 0x00000001b90fd819 */ /* 0x000fe400000102da */
[CC--:B----4-:R-:W-:Y:S02]  /*93c0*/  @!P4 IADD3 R10, P0, R3.reuse, R12.reuse, RZ ;  /* 0x0000000c030ac210 */ /* 0x0d0fe40007f1e0ff */
[-C--:B------:R-:W-:Y:S02]  /*93d0*/  @!P5 IADD3 R20, P2, R3, R11.reuse, RZ ;  /* 0x0000000b0314d210 */ /* 0x080fe40007f5e0ff */
[----:B0-----:R-:W-:Y:S02]  /*93e0*/  @!P4 IADD3 R12, P1, R14, R12, RZ ;  /* 0x0000000c0e0cc210 */ /* 0x001fe40007f3e0ff */
[----:B------:R-:W-:Y:S01]  /*93f0*/  @!P4 SHF.L.U64.HI R9, R18, 0x1, R19 ;  /* 0x000000011209c819 */ /* 0x000fe20000010213 */
[----:B---3--:R-:W-:Y:S01]  /*9400*/  @!P5 IMAD.X R21, R0, 0x1, R15, P2 ;  /* 0x000000010015d824 */ /* 0x008fe200010e060f */
[----:B------:R-:W-:-:S02]  /*9410*/  @!P5 IADD3 R14, P3, R14, R11, RZ ;  /* 0x0000000b0e0ed210 */ /* 0x000fc40007f7e0ff */
[----:B------:R-:W-:Y:S01]  /*9420*/  CS2R R38, SRZ ;  /* 0x0000000000267805 */ /* 0x000fe2000001ff00 */
[--C-:B------:R-:W-:Y:S01]  /*9430*/  @!P4 IMAD.X R11, R0, 0x1, R9.reuse, P0 ;  /* 0x00000001000bc824 */ /* 0x100fe200000e0609 */
[----:B------:R0:W5:Y:S01]  /*9440*/  @!P5 LD.E.64 R32, desc[UR40][R20.64] ;  /* 0x000000281420d980 */ /* 0x000162000c101b00 */
[C---:B-1----:R-:W-:Y:S02]  /*9450*/  @!P4 IMAD.X R13, R4.reuse, 0x1, R9, P1 ;  /* 0x00000001040dc824 */ /* 0x042fe400008e0609 */
[----:B------:R-:W-:Y:S01]  /*9460*/  @!P5 IMAD.X R15, R4, 0x1, R15, P3 ;  /* 0x00000001040fd824 */ /* 0x000fe200018e060f */
[----:B------:R0:W5:Y:S04]  /*9470*/  @!P4 LD.E.64 R36, desc[UR40][R10.64] ;  /* 0x000000280a24c980 */ /* 0x000168000c101b00 */
[----:B------:R0:W5:Y:S04]  /*9480*/  @!P5 LD.E.64 R34, desc[UR40][R14.64] ;  /* 0x000000280e22d980 */ /* 0x000168000c101b00 */
[----:B------:R0:W5:Y:S02]  /*9490*/  @!P4 LD.E.64 R38, desc[UR40][R12.64] ;  /* 0x000000280c26c980 */ /* 0x000164000c101b00 */
.L_x_2824:
[----:B------:R-:W-:Y:S05]  /*94a0*/  BSYNC B1 ;  /* 0x0000000000017941 */ /* 0x000fea0003800000 */
.L_x_2823:
[----:B----45:R-:W-:Y:S01]  /*94b0*/  IMAD.MOV.U32 R3, RZ, RZ, R39 ;  /* 0x000000ffff037224 */ /* 0x030fe200078e0027 */
[----:B---3--:R-:W-:Y:S01]  /*94c0*/  MOV R0, R38 ;  /* 0x0000002600007202 */ /* 0x008fe20000000f00 */
[----:B-1----:R-:W-:Y:S01]  /*94d0*/  IMAD.MOV.U32 R4, RZ, RZ, R34 ;  /* 0x000000ffff047224 */ /* 0x002fe200078e0022 */
[----:B------:R-:W-:Y:S01]  /*94e0*/  UMOV UR4, 0xffffffff ;  /* 0xffffffff00047882 */ /* 0x000fe20000000000 */
        /* <DEDUP_REMOVED lines=16> */
.L_x_3095:
        /* <DEDUP_REMOVED lines=23> */
[----:B------:R-:W-:Y:S02]  /*9760*/  CS2R R30, SRZ ;  /* 0x00000000001e7805 */ /* 0x000fe4000001ff00 */
[----:B------:R-:W-:Y:S01]  /*9770*/  @!P4 IADD3.X R11, R0, R9, RZ, P0, !PT ;  /* 0x00000009000bc210 */ /* 0x000fe200007fe4ff */
[C---:B-1----:R-:W-:Y:S01]  /*9780*/  @!P4 IMAD.X R13, R4.reuse, 0x1, R9, P1 ;  /* 0x00000001040dc824 */ /* 0x042fe200008e0609 */
[----:B------:R0:W5:Y:S01]  /*9790*/  @!P5 LD.E.64 R24, desc[UR40][R26.64] ;  /* 0x000000281a18d980 */ /* 0x000162000c101b00 */
[----:B------:R-:W-:-:S03]  /*97a0*/  @!P5 IMAD.X R15, R4, 0x1, R15, P3 ;  /* 0x00000001040fd824 */ /* 0x000fc600018e060f */
[----:B------:R0:W5:Y:S04]  /*97b0*/  @!P4 LD.E.64 R28, desc[UR40][R10.64] ;  /* 0x000000280a1cc980 */ /* 0x000168000c101b00 */
[----:B------:R0:W5:Y:S04]  /*97c0*/  @!P5 LD.E.64 R20, desc[UR40][R14.64] ;  /* 0x000000280e14d980 */ /* 0x000168000c101b00 */
[----:B------:R0:W5:Y:S02]  /*97d0*/  @!P4 LD.E.64 R30, desc[UR40][R12.64] ;  /* 0x000000280c1ec980 */ /* 0x000164000c101b00 */
.L_x_2827:
[----:B------:R-:W-:Y:S05]  /*97e0*/  BSYNC B1 ;  /* 0x0000000000017941 */ /* 0x000fea0003800000 */
.L_x_2826:
[----:B---3-5:R-:W-:Y:S01]  /*97f0*/  IMAD.MOV.U32 R0, RZ, RZ, R30 ;  /* 0x000000ffff007224 */ /* 0x028fe200078e001e */
[----:B------:R-:W-:Y:S01]  /*9800*/  MOV R9, R21 ;  /* 0x0000001500097202 */ /* 0x000fe20000000f00 */
[----:B----4-:R-:W-:Y:S01]  /*9810*/  IMAD.MOV.U32 R3, RZ, RZ, R31 ;  /* 0x000000ffff037224 */ /* 0x010fe200078e001f */
[----:B------:R-:W-:Y:S01]  /*9820*/  UMOV UR4, 0xffffffff ;  /* 0xffffffff00047882 */ /* 0x000fe20000000000 */
[----:B-1----:R-:W-:Y:S01]  /*9830*/  IMAD.MOV.U32 R4, RZ, RZ, R20 ;  /* 0x000000ffff047224 */ /* 0x002fe200078e0014 */
[----:B0-----:R-:W-:Y:S02]  /*9840*/  CS2R R26, SRZ ;  /* 0x00000000001a7805 */ /* 0x001fe4000001ff00 */
        /* <DEDUP_REMOVED lines=13> */
.L_x_3101:
        /* <DEDUP_REMOVED lines=20> */
[-C--:B------:R-:W-:Y:S02]  /*9a60*/  @!P5 IADD3 R62, P2, R3, R15.reuse, RZ ;  /* 0x0000000f033ed210 */ /* 0x080fe40007f5e0ff */
[----:B------:R-:W-:Y:S01]  /*9a70*/  @!P4 IADD3 R60, P1, R14, R60, RZ ;  /* 0x0000003c0e3cc210 */ /* 0x000fe20007f3e0ff */
[----:B-1----:R-:W-:Y:S01]  /*9a80*/  @!P4 IMAD.X R7, R0, 0x1, R11, P0 ;  /* 0x000000010007c824 */ /* 0x002fe200000e060b */
[----:B------:R-:W-:Y:S01]  /*9a90*/  @!P5 IADD3 R14, P3, R14, R15, RZ ;  /* 0x0000000f0e0ed210 */ /* 0x000fe20007f7e0ff */
[----:B------:R-:W-:Y:S01]  /*9aa0*/  @!P5 IMAD.X R63, R0, 0x1, R13, P2 ;  /* 0x00000001003fd824 */ /* 0x000fe200010e060d */
[----:B------:R-:W-:Y:S01]  /*9ab0*/  CS2R R26, SRZ ;  /* 0x00000000001a7805 */ /* 0x000fe2000001ff00 */
[C---:B----4-:R-:W-:Y:S01]  /*9ac0*/  @!P4 IMAD.X R61, R4.reuse, 0x1, R11, P1 ;  /* 0x00000001043dc824 */ /* 0x050fe200008e060b */
[----:B------:R-:W-:-:S02]  /*9ad0*/  @!P5 IADD3.X R15, R4, R13, RZ, P3, !PT ;  /* 0x0000000d040fd210 */ /* 0x000fc40001ffe4ff */
[----:B------:R-:W-:Y:S02]  /*9ae0*/  CS2R R10, SRZ ;  /* 0x00000000000a7805 */ /* 0x000fe4000001ff00 */
[----:B------:R-:W-:Y:S01]  /*9af0*/  CS2R R12, SRZ ;  /* 0x00000000000c7805 */ /* 0x000fe2000001ff00 */
[----:B------:R0:W5:Y:S04]  /*9b00*/  @!P5 LD.E.64 R8, desc[UR40][R62.64] ;  /* 0x000000283e08d980 */ /* 0x000168000c101b00 */
[----:B------:R0:W5:Y:S04]  /*9b10*/  @!P5 LD.E.64 R10, desc[UR40][R14.64] ;  /* 0x000000280e0ad980 */ /* 0x000168000c101b00 */
[----:B------:R0:W5:Y:S04]  /*9b20*/  @!P4 LD.E.64 R12, desc[UR40][R6.64] ;  /* 0x00000028060cc980 */ /* 0x000168000c101b00 */
[----:B------:R0:W5:Y:S02]  /*9b30*/  @!P4 LD.E.64 R26, desc[UR40][R60.64] ;  /* 0x000000283c1ac980 */ /* 0x000164000c101b00 */
.L_x_2830:
[----:B------:R-:W-:Y:S05]  /*9b40*/  BSYNC B1 ;  /* 0x0000000000017941 */ /* 0x000fea0003800000 */
.L_x_2829:
[----:B------:R-:W2:Y:S01]  /*9b50*/  SYNCS.PHASECHK.TRANS64.TRYWAIT P0, [R2+URZ+0x28800], R5 ;  /* 0x02880005020075a7 */ /* 0x000ea2000800017f */
[----:B---3-5:R-:W-:Y:S01]  /*9b60*/  IMAD.MOV.U32 R3, RZ, RZ, R26 ;  /* 0x000000ffff037224 */ /* 0x028fe200078e001a */
[----:B0-----:R-:W-:Y:S01]  /*9b70*/  MOV R7, R13 ;  /* 0x0000000d00077202 */ /* 0x001fe20000000f00 */
[----:B----4-:R-:W-:Y:S01]  /*9b80*/  IMAD.MOV.U32 R4, RZ, RZ, R27 ;  /* 0x000000ffff047224 */ /* 0x010fe200078e001b */
[----:B-1----:R-:W-:Y:S01]  /*9b90*/  VIADDMNMX R0, R64, -R191, 0x80, PT ;  /* 0x0000008040007446 */ /* 0x002fe200038009bf */
[----:B------:R-:W-:Y:S01]  /*9ba0*/  IMAD.MOV.U32 R6, RZ, RZ, R12 ;  /* 0x000000ffff067224 */ /* 0x000fe200078e000c */
[----:B------:R-:W-:Y:S02]  /*9bb0*/  BSSY B1, `(.L_x_2831) ;  /* 0x000000a000017945 */ /* 0x000fe40003800000 */
[----:B------:R-:W-:Y:S01]  /*9bc0*/  PRMT R15, R3, 0x5410, R4 ;  /* 0x00005410030f7816 */ /* 0x000fe20000000004 */
[----:B------:R-:W-:Y:S01]  /*9bd0*/  IMAD.MOV.U32 R3, RZ, RZ, R10 ;  /* 0x000000ffff037224 */ /* 0x000fe200078e000a */
[----:B------:R-:W-:Y:S01]  /*9be0*/  PRMT R55, R6, 0x5410, R7 ;  /* 0x0000541006377816 */ /* 0x000fe20000000007 */
[----:B------:R-:W-:Y:S01]  /*9bf0*/  IMAD.MOV.U32 R4, RZ, RZ, R11 ;  /* 0x000000ffff047224 */ /* 0x000fe200078e000b */
[----:B------:R-:W-:Y:S01]  /*9c00*/  ISETP.GE.AND P1, PT, R22, R0, PT ;  /* 0x000000001600720c */ /* 0x000fe20003f26270 */
[----:B------:R-:W-:-:S03]  /*9c10*/  IMAD.MOV.U32 R6, RZ, RZ, R9 ;  /* 0x000000ffff067224 */ /* 0x000fc600078e0009 */
[----:B------:R-:W-:Y:S01]  /*9c20*/  PRMT R3, R3, 0x5410, R4 ;  /* 0x0000541003037816 */ /* 0x000fe20000000004 */
[----:B------:R-:W-:Y:S01]  /*9c30*/  IMAD.MOV.U32 R4, RZ, RZ, R8 ;  /* 0x000000ffff047224 */ /* 0x000fe200078e0008 */
[----:B--2---:R-:W-:Y:S07]  /*9c40*/  @!P0 BRA `(.L_x_2832) ;  /* 0x0000015800648947 */ /* 0x004fee0003800000 */
.L_x_3102:
[----:B------:R-:W-:Y:S05]  /*9c50*/  BSYNC B1 ;  /* 0x0000000000017941 */ /* 0x000fea0003800000 */
.L_x_2831:
        /* <DEDUP_REMOVED lines=50> */
.L_x_2836:
[----:B------:R-:W-:Y:S05]  /*9f80*/  BSYNC B2 ;  /* 0x0000000000027941 */ /* 0x000fea0003800000 */
.L_x_2835:
        /* <DEDUP_REMOVED lines=20> */
[--C-:B------:R-:W-:Y:S02]  /*a0d0*/  HADD2.F32 R45, -RZ, R58.reuse.H0_H0 ;  /* 0x2000003aff2d7230 */ /* 0x100fe40000004100 */
[----:B------:R-:W-:Y:S01]  /*a0e0*/  FFMA.FTZ R49, R44, R47, -R49 ;  /* 0x0000002f2c317223 */ /* 0x000fe20000010831 */
[--C-:B------:R-:W-:Y:S02]  /*a0f0*/  HADD2.F32 R6, -RZ, R5.reuse.H0_H0 ;  /* 0x20000005ff067230 */ /* 0x100fe40000004100 */
[-C--:B------:R-:W-:Y:S01]  /*a100*/  FMUL.FTZ R48, R4, R46.reuse ;  /* 0x0000002e04307220 */ /* 0x080fe20000410000 */
[----:B------:R-:W-:Y:S02]  /*a110*/  HADD2.F32 R58, -RZ, R58.H1_H1 ;  /* 0x3000003aff3a7230 */ /* 0x000fe40000004100 */
        /* <DEDUP_REMOVED lines=18> */
.L_x_2834:
[----:B------:R-:W-:Y:S05]  /*a240*/  BSYNC B1 ;  /* 0x0000000000017941 */ /* 0x000fea0003800000 */
.L_x_2833:
        /* <DEDUP_REMOVED lines=50> */
.L_x_2840:
[----:B------:R-:W-:Y:S05]  /*a570*/  BSYNC B2 ;  /* 0x0000000000027941 */ /* 0x000fea0003800000 */
.L_x_2839:
        /* <DEDUP_REMOVED lines=43> */
.L_x_2838:
[----:B------:R-:W-:Y:S05]  /*a830*/  BSYNC B1 ;  /* 0x0000000000017941 */ /* 0x000fea0003800000 */
.L_x_2837:
        /* <DEDUP_REMOVED lines=50> */
.L_x_2844:
[----:B------:R-:W-:Y:S05]  /*ab60*/  BSYNC B2 ;  /* 0x0000000000027941 */ /* 0x000fea0003800000 */
.L_x_2843:
        /* <DEDUP_REMOVED lines=43> */
.L_x_2842:
[----:B------:R-:W-:Y:S05]  /*ae20*/  BSYNC B1 ;  /* 0x0000000000017941 */ /* 0x000fea0003800000 */
.L_x_2841:
        /* <DEDUP_REMOVED lines=49> */
.L_x_2847:
[----:B------:R-:W-:Y:S05]  /*b140*/  BSYNC B1 ;  /* 0x0000000000017941 */ /* 0x000fea0003800000 */
.L_x_2846:
        /* <DEDUP_REMOVED lines=44> */
.L_x_2818:
        /* <DEDUP_REMOVED lines=22> */
[----:B------:R-:W-:-:S02]  /*b570*/  LEA R34, P1, R26, UR6, 0x1 ;  /* 0x000000061a227c11 */ /* 0x000fc4000f8208ff */
[----:B------:R-:W-:Y:S02]  /*b580*/  IADD3 R3, R27, R3, RZ ;  /* 0x000000031b037210 */ /* 0x000fe40007ffe0ff */
[----:B------:R-:W-:Y:S02]  /*b590*/  LEA.HI.X R35, R24, UR5, R7, 0x1, P0 ;  /* 0x0000000518237c11 */ /* 0x000fe400080f0c07 */
        /* <DEDUP_REMOVED lines=17> */
[----:B----4-:R-:W-:-:S04]  /*b6b0*/  @!P1 IADD3 R14, P2, R14, R7, RZ ;  /* 0x000000070e0e9210 */ /* 0x010fc80007f5e0ff */
[----:B------:R-:W-:Y:S01]  /*b6c0*/  @!P1 MOV R4, R14 ;  /* 0x0000000e00049202 */ /* 0x000fe20000000f00 */
[----:B-----5:R-:W-:-:S06]  /*b6d0*/  @!P1 IMAD.X R5, R5, 0x1, R6, P2 ;  /* 0x0000000105059824 */ /* 0x020fcc00010e0606 */
[----:B------:R-:W3:Y:S01]  /*b6e0*/  @!P1 LD.E.128 R4, desc[UR40][R4.64] ;  /* 0x0000002804049980 */ /* 0x000ee2000c101d00 */
[----:B------:R-:W-:Y:S02]  /*b6f0*/  CS2R R46, SRZ ;  /* 0x00000000002e7805 */ /* 0x000fe4000001ff00 */
[----:B------:R-:W-:Y:S02]  /*b700*/  CS2R R48, SRZ ;  /* 0x0000000000307805 */ /* 0x000fe4000001ff00 */
[----:B------:R-:W-:Y:S01]  /*b710*/  CS2R R36, SRZ ;  /* 0x0000000000247805 */ /* 0x000fe2000001ff00 */
[----:B------:R1:W4:Y:S01]  /*b720*/  SHFL.IDX PT, R9, R33, 0x1, 0x181f ;  /* 0x00381f0021097f89 */ /* 0x00032200000e0000 */
[----:B------:R-:W-:-:S03]  /*b730*/  CS2R R20, SRZ ;  /* 0x0000000000147805 */ /* 0x000fc6000001ff00 */
[----:B------:R1:W0:Y:S01]  /*b740*/  SHFL.IDX PT, R14, R34, 0x1, 0x181f ;  /* 0x00381f00220e7f89 */ /* 0x00022200000e0000 */
[----:B--2---:R-:W-:Y:S01]  /*b750*/  @!P1 IMAD.MOV.U32 R46, RZ, RZ, R24 ;  /* 0x000000ffff2e9224 */ /* 0x004fe200078e0018 */
[----:B------:R-:W-:Y:S01]  /*b760*/  @!P1 MOV R49, R27 ;  /* 0x0000001b00319202 */ /* 0x000fe20000000f00 */
[----:B------:R-:W-:Y:S01]  /*b770*/  @!P1 IMAD.MOV.U32 R47, RZ, RZ, R25 ;  /* 0x000000ffff2f9224 */ /* 0x000fe200078e0019 */
[----:B------:R-:W-:Y:S01]  /*b780*/  CS2R R24, SRZ ;  /* 0x0000000000187805 */ /* 0x000fe2000001ff00 */
[----:B------:R-:W-:Y:S02]  /*b790*/  IMAD.MOV.U32 R3, RZ, RZ, R46 ;  /* 0x000000ffff037224 */ /* 0x000fe400078e002e */
[----:B------:R-:W-:Y:S02]  /*b7a0*/  IMAD.MOV.U32 R8, RZ, RZ, R47 ;  /* 0x000000ffff087224 */ /* 0x000fe400078e002f */
[----:B------:R-:W-:Y:S01]  /*b7b0*/  @!P1 IMAD.MOV.U32 R48, RZ, RZ, R26 ;  /* 0x000000ffff309224 */ /* 0x000fe200078e001a */
[----:B------:R-:W-:Y:S01]  /*b7c0*/  PRMT R64, R3, 0x7610, R64 ;  /* 0x0000761003407816 */ /* 0x000fe20000000040 */
[----:B------:R-:W-:Y:S01]  /*b7d0*/  IMAD.MOV.U32 R11, RZ, RZ, R49 ;  /* 0x000000ffff0b7224 */ /* 0x000fe200078e0031 */
[----:B------:R-:W-:Y:S01]  /*b7e0*/  PRMT R66, R8, 0x7610, R66 ;  /* 0x0000761008427816 */ /* 0x000fe20000000042 */
[----:B------:R1:W2:Y:S01]  /*b7f0*/  SHFL.IDX PT, R3, R35, 0x1, 0x181f ;  /* 0x00381f0023037f89 */ /* 0x0002a200000e0000 */
[----:B---3--:R-:W-:Y:S01]  /*b800*/  @!P1 MOV R37, R7 ;  /* 0x0000000700259202 */ /* 0x008fe20000000f00 */
[----:B------:R-:W-:-:S02]  /*b810*/  @!P1 IMAD.MOV.U32 R20, RZ, RZ, R4 ;  /* 0x000000ffff149224 */ /* 0x000fc400078e0004 */
[----:B------:R1:W3:Y:S01]  /*b820*/  SHFL.IDX PT, R8, R32, 0x1, 0x181f ;  /* 0x00381f0020087f89 */ /* 0x0002e200000e0000 */
[----:B------:R-:W-:Y:S02]  /*b830*/  @!P1 IMAD.MOV.U32 R21, RZ, RZ, R5 ;  /* 0x000000ffff159224 */ /* 0x000fe400078e0005 */
[----:B------:R-:W-:Y:S02]  /*b840*/  @!P1 IMAD.MOV.U32 R36, RZ, RZ, R6 ;  /* 0x000000ffff249224 */ /* 0x000fe400078e0006 */
[----:B------:R-:W-:Y:S02]  /*b850*/  IMAD.MOV.U32 R10, RZ, RZ, R48 ;  /* 0x000000ffff0a7224 */ /* 0x000fe400078e0030 */
[----:B------:R-:W-:Y:S02]  /*b860*/  IMAD.MOV.U32 R4, RZ, RZ, R20 ;  /* 0x000000ffff047224 */ /* 0x000fe400078e0014 */
[----:B------:R-:W-:Y:S01]  /*b870*/  IMAD.MOV.U32 R5, RZ, RZ, R21 ;  /* 0x000000ffff057224 */ /* 0x000fe200078e0015 */
[----:B------:R-:W-:Y:S01]  /*b880*/  PRMT R43, R10, 0x5410, R11 ;  /* 0x000054100a2b7816 */ /* 0x000fe2000000000b */
[----:B------:R-:W-:-:S02]  /*b890*/  IMAD.MOV.U32 R6, RZ, RZ, R36 ;  /* 0x000000ffff067224 */ /* 0x000fc400078e0024 */
[----:B------:R-:W-:Y:S01]  /*b8a0*/  IMAD.MOV.U32 R7, RZ, RZ, R37 ;  /* 0x000000ffff077224 */ /* 0x000fe200078e0025 */
[----:B------:R-:W-:Y:S02]  /*b8b0*/  PRMT R68, R5, 0x7610, R68 ;  /* 0x0000761005447816 */ /* 0x000fe40000000044 */
[----:B------:R-:W-:Y:S02]  /*b8c0*/  PRMT R65, R6, 0x5410, R4 ;  /* 0x0000541006417816 */ /* 0x000fe40000000004 */
[----:B01--4-:R-:W-:-:S07]  /*b8d0*/  PRMT R64, R64, 0x5410, R7 ;  /* 0x0000541040407816 */ /* 0x013fce0000000007 */
.L_x_3112:
        /* <DEDUP_REMOVED lines=11> */
[C---:B------:R-:W-:Y:S02]  /*b990*/  SHF.L.U32 R15, R16.reuse, 0x1, RZ ;  /* 0x00000001100f7819 */ /* 0x040fe400000006ff */
[----:B------:R-:W-:Y:S02]  /*b9a0*/  SHF.L.U64.HI R6, R16, 0x1, R17 ;  /* 0x0000000110067819 */ /* 0x000fe40000010211 */
[-C--:B---3--:R-:W-:Y:S02]  /*b9b0*/  IADD3 R4, P1, R8, R15.reuse, RZ ;  /* 0x0000000f08047210 */ /* 0x088fe40007f3e0ff */
[----:B------:R-:W-:-:S03]  /*b9c0*/  IADD3 R14, P2, R14, R15, RZ ;  /* 0x0000000f0e0e7210 */ /* 0x000fc60007f5e0ff */
[--C-:B--2---:R-:W-:Y:S02]  /*b9d0*/  IMAD.X R5, R3, 0x1, R6.reuse, P1 ;  /* 0x0000000103057824 */ /* 0x104fe400008e0606 */
[----:B------:R-:W-:-:S04]  /*b9e0*/  IMAD.X R15, R9, 0x1, R6, P2 ;  /* 0x00000001090f7824 */ /* 0x000fc800010e0606 */
[----:B------:R-:W5:Y:S04]  /*b9f0*/  LD.E.128 R4, desc[UR40][R4.64] ;  /* 0x0000002804047980 */ /* 0x000f68000c101d00 */
[----:B------:R0:W5:Y:S02]  /*ba00*/  LD.E.128 R24, desc[UR40][R14.64] ;  /* 0x000000280e187980 */ /* 0x000164000c101d00 */
.L_x_2850:
[----:B------:R-:W-:Y:S05]  /*ba10*/  BSYNC B1 ;  /* 0x0000000000017941 */ /* 0x000fea0003800000 */
.L_x_2849:
[----:B--2--5:R-:W-:Y:S01]  /*ba20*/  IMAD.MOV.U32 R3, RZ, RZ, R24 ;  /* 0x000000ffff037224 */ /* 0x024fe200078e0018 */
[----:B------:R-:W-:Y:S01]  /*ba30*/  MOV R10, R27 ;  /* 0x0000001b000a7202 */ /* 0x000fe20000000f00 */
[----:B---3--:R-:W-:Y:S01]  /*ba40*/  IMAD.MOV.U32 R8, RZ, RZ, R25 ;  /* 0x000000ffff087224 */ /* 0x008fe200078e0019 */
[----:B------:R-:W-:Y:S01]  /*ba50*/  UMOV UR4, 0xffffffff ;  /* 0xffffffff00047882 */ /* 0x000fe20000000000 */
[----:B------:R-:W-:-:S03]  /*ba60*/  IMAD.MOV.U32 R9, RZ, RZ, R26 ;  /* 0x000000ffff097224 */ /* 0x000fc600078e001a */
        /* <DEDUP_REMOVED lines=15> */
[----:B------:R-:W-:-:S02]  /*bb60*/  @!P1 SHF.L.U32 R31, R16, 0x1, RZ ;  /* 0x00000001101f9819 */ /* 0x000fc400000006ff */
[----:B------:R-:W-:Y:S02]  /*bb70*/  @!P1 SHF.L.U64.HI R29, R16, 0x1, R17 ;  /* 0x00000001101d9819 */ /* 0x000fe40000010211 */
        /* <DEDUP_REMOVED lines=16> */
[----:B------:R-:W-:Y:S01]  /*bc80*/  @!P1 IMAD.MOV.U32 R52, RZ, RZ, R10 ;  /* 0x000000ffff349224 */ /* 0x000fe200078e000a */
[----:B------:R-:W-:Y:S01]  /*bc90*/  MOV R3, R50 ;  /* 0x0000003200037202 */ /* 0x000fe20000000f00 */
[----:B------:R-:W-:-:S02]  /*bca0*/  IMAD.MOV.U32 R12, RZ, RZ, R51 ;  /* 0x000000ffff0c7224 */ /* 0x000fc400078e0033 */
[----:B------:R-:W-:Y:S02]  /*bcb0*/  @!P1 IMAD.MOV.U32 R53, RZ, RZ, R11 ;  /* 0x000000ffff359224 */ /* 0x000fe400078e000b */
[----:B------:R-:W-:Y:S01]  /*bcc0*/  IMAD.MOV.U32 R8, RZ, RZ, R52 ;  /* 0x000000ffff087224 */ /* 0x000fe200078e0034 */
[----:B------:R-:W-:Y:S01]  /*bcd0*/  PRMT R59, R3, 0x5410, R12 ;  /* 0x00005410033b7816 */ /* 0x000fe2000000000c */
[----:B------:R-:W-:Y:S01]  /*bce0*/  IMAD.MOV.U32 R9, RZ, RZ, R53 ;  /* 0x000000ffff097224 */ /* 0x000fe200078e0035 */
[----:B------:R2:W0:Y:S01]  /*bcf0*/  SHFL.IDX PT, R3, R35, 0x3, 0x181f ;  /* 0x00781f0023037f89 */ /* 0x00042200000e0000 */
[----:B---3--:R-:W-:Y:S01]  /*bd00*/  @!P1 MOV R38, R28 ;  /* 0x0000001c00269202 */ /* 0x008fe20000000f00 */
[----:B------:R-:W-:Y:S02]  /*bd10*/  @!P1 IMAD.MOV.U32 R39, RZ, RZ, R29 ;  /* 0x000000ffff279224 */ /* 0x000fe400078e001d */
[----:B------:R-:W-:Y:S01]  /*bd20*/  PRMT R44, R8, 0x5410, R9 ;  /* 0x00005410082c7816 */ /* 0x000fe20000000009 */
[----:B------:R-:W-:-:S02]  /*bd30*/  @!P1 IMAD.MOV.U32 R40, RZ, RZ, R30 ;  /* 0x000000ffff289224 */ /* 0x000fc400078e001e */
[----:B------:R-:W-:Y:S02]  /*bd40*/  @!P1 IMAD.MOV.U32 R41, RZ, RZ, R31 ;  /* 0x000000ffff299224 */ /* 0x000fe400078e001f */
[----:B------:R-:W-:Y:S01]  /*bd50*/  IMAD.MOV.U32 R8, RZ, RZ, R38 ;  /* 0x000000ffff087224 */ /* 0x000fe200078e0026 */
[----:B------:R-:W-:Y:S01]  /*bd60*/  MOV R10, R40 ;  /* 0x00000028000a7202 */ /* 0x000fe20000000f00 */
[----:B------:R-:W-:Y:S02]  /*bd70*/  IMAD.MOV.U32 R9, RZ, RZ, R39 ;  /* 0x000000ffff097224 */ /* 0x000fe400078e0027 */
[----:B------:R-:W-:-:S03]  /*bd80*/  IMAD.MOV.U32 R11, RZ, RZ, R41 ;  /* 0x000000ffff0b7224 */ /* 0x000fc600078e0029 */
[----:B------:R-:W-:Y:S02]  /*bd90*/  PRMT R62, R8, 0x5410, R9 ;  /* 0x00005410083e7816 */ /* 0x000fe40000000009 */
[----:B------:R-:W-:Y:S02]  /*bda0*/  CS2R R8, SRZ ;  /* 0x0000000000087805 */ /* 0x000fe4000001ff00 */
[----:B-12-4-:R-:W-:-:S07]  /*bdb0*/  PRMT R63, R10, 0x5410, R11 ;  /* 0x000054100a3f7816 */ /* 0x016fce000000000b */
.L_x_3122:
        /* <DEDUP_REMOVED lines=19> */
[----:B------:R-:W-:Y:S01]  /*bef0*/  IMAD.X R13, R3, 0x1, R10, P1 ;  /* 0x00000001030d7824 */ /* 0x000fe200008e060a */
[----:B------:R-:W-:-:S05]  /*bf00*/  IADD3.X R9, R33, R10, RZ, P2, !PT ;  /* 0x0000000a21097210 */ /* 0x000fca00017fe4ff */
[----:B------:R-:W5:Y:S04]  /*bf10*/  LD.E.128 R12, desc[UR40][R12.64] ;  /* 0x000000280c0c7980 */ /* 0x000f68000c101d00 */
[----:B------:R-:W5:Y:S02]  /*bf20*/  LD.E.128 R8, desc[UR40][R8.64] ;  /* 0x0000002808087980 */ /* 0x000f64000c101d00 */
.L_x_2853:
[----:B------:R-:W-:Y:S05]  /*bf30*/  BSYNC B1 ;  /* 0x0000000000017941 */ /* 0x000fea0003800000 */
.L_x_2852:
[----:B------:R-:W1:Y:S01]  /*bf40*/  SYNCS.PHASECHK.TRANS64.TRYWAIT P4, [R2+URZ+0x28800], R29 ;  /* 0x0288001d020075a7 */ /* 0x000e62000808017f */
[----:B------:R-:W-:Y:S01]  /*bf50*/  VIADDMNMX R0, R0, -R191, 0x80, PT ;  /* 0x0000008000007446 */ /* 0x000fe200038009bf */
[----:B0----5:R-:W-:Y:S01]  /*bf60*/  IMAD.MOV.U32 R3, RZ, RZ, R8 ;  /* 0x000000ffff037224 */ /* 0x021fe200078e0008 */
[----:B------:R-:W-:Y:S01]  /*bf70*/  MOV R30, R13 ;  /* 0x0000000d001e7202 */ /* 0x000fe20000000f00 */
[----:B------:R-:W-:Y:S01]  /*bf80*/  IMAD.MOV.U32 R28, RZ, RZ, R9 ;  /* 0x000000ffff1c7224 */ /* 0x000fe200078e0009 */
[-C--:B------:R-:W-:Y:S01]  /*bf90*/  ISETP.GE.OR P3, PT, R22, R0.reuse, P0 ;  /* 0x000000001600720c */ /* 0x080fe20000766670 */
[----:B------:R-:W-:Y:S01]  /*bfa0*/  BSSY B1, `(.L_x_2854) ;  /* 0x000000d000017945 */ /* 0x000fe20003800000 */
        /* <DEDUP_REMOVED lines=9> */
[----:B------:R-:W-:Y:S01]  /*c040*/  PRMT R61, R28, 0x5410, R30 ;  /* 0x000054101c3d7816 */ /* 0x000fe2000000001e */
[----:B------:R-:W-:Y:S01]  /*c050*/  IMAD.MOV.U32 R3, RZ, RZ, R15 ;  /* 0x000000ffff037224 */ /* 0x000fe200078e000f */
[----:B-1----:R-:W-:Y:S06]  /*c060*/  @!P4 BRA `(.L_x_2855) ;  /* 0x000001400034c947 */ /* 0x002fec0003800000 */
.L_x_3123:
[----:B------:R-:W-:Y:S05]  /*c070*/  BSYNC B1 ;  /* 0x0000000000017941 */ /* 0x000fea0003800000 */
.L_x_2854:
        /* <DEDUP_REMOVED lines=97> */
.L_x_2857:
[----:B------:R-:W-:Y:S05]  /*c690*/  BSYNC B1 ;  /* 0x0000000000017941 */ /* 0x000fea0003800000 */
.L_x_2856:
[----:B------:R-:W-:Y:S04]  /*c6a0*/  BSSY B1, `(.L_x_2858) ;  /* 0x0000060000017945 */ /* 0x000fe80003800000 */
[----:B------:R-:W-:Y:S05]  /*c6b0*/  @P2 BRA `(.L_x_2859) ;  /* 0x0000000400782947 */ /* 0x000fea0003800000 */
[----:B------:R-:W-:Y:S01]  /*c6c0*/  LEA.HI R20, R45, R206, RZ, 0x1d ;  /* 0x000000ce2d147211 */ /* 0x000fe200078fe8ff */
[----:B------:R-:W-:Y:S01]  /*c6d0*/  HADD2.F32 R36, -RZ, R54.H1_H1 ;  /* 0x30000036ff247230 */ /* 0x000fe20000004100 */
[----:B------:R-:W-:Y:S02]  /*c6e0*/  SHF.R.U64 R49, R24, 0x10, R25 ;  /* 0x0000001018317819 */ /* 0x000fe40000001219 */
[----:B01----:R-:W-:Y:S02]  /*c6f0*/  SHF.R.S32.HI R29, RZ, 0x1f, R20 ;  /* 0x0000001fff1d7819 */ /* 0x003fe40000011414 */
[----:B------:R-:W-:Y:S02]  /*c700*/  SHF.L.U32 R21, R20, 0x3, RZ ;  /* 0x0000000314157819 */ /* 0x000fe400000006ff */
[----:B------:R-:W-:Y:S02]  /*c710*/  LEA.HI R29, R29, R20, RZ, 0x3 ;  /* 0x000000141d1d7211 */ /* 0x000fe400078f18ff */
[----:B------:R-:W-:-:S02]  /*c720*/  LOP3.LUT R21, R196, 0x38, R21, 0xf8, !PT ;  /* 0x00000038c4157812 */ /* 0x000fc400078ef815 */
[----:B------:R-:W-:Y:S01]  /*c730*/  SHF.R.U32.HI R46, RZ, 0x10, R25 ;  /* 0x00000010ff2e7819 */ /* 0x000fe20000011619 */
[----:B------:R-:W-:Y:S01]  /*c740*/  IMAD.SHL.U32 R29, R29, 0x400, RZ ;  /* 0x000004001d1d7824 */ /* 0x000fe200078e00ff */
[----:B------:R-:W-:Y:S02]  /*c750*/  LOP3.LUT R20, R21, R230, RZ, 0x3c, !PT ;  /* 0x000000e615147212 */ /* 0x000fe400078e3cff */
[--C-:B------:R-:W-:Y:S01]  /*c760*/  SHF.R.U64 R47, R26, 0x10, R27.reuse ;  /* 0x000000101a2f7819 */ /* 0x100fe2000000121b */
[----:B------:R-:W-:Y:S01]  /*c770*/  HADD2.F32 R46, -RZ, R46.H0_H0 ;  /* 0x2000002eff2e7230 */ /* 0x000fe20000004100 */
[----:B------:R-:W-:Y:S02]  /*c780*/  LOP3.LUT R21, R29, 0x7fffe000, RZ, 0xc0, !PT ;  /* 0x7fffe0001d157812 */ /* 0x000fe400078ec0ff */
[----:B------:R-:W0:Y:S01]  /*c790*/  LDS.128 R28, [R223] ;  /* 0x00000000df1c7984 */ /* 0x000e220000000c00 */
[----:B------:R-:W-:Y:S01]  /*c7a0*/  SHF.R.U32.HI R43, RZ, 0x10, R27 ;  /* 0x00000010ff2b7819 */ /* 0x000fe2000001161b */
[--C-:B------:R-:W-:Y:S01]  /*c7b0*/  HADD2.F32 R27, -RZ, R57.reuse.H1_H1 ;  /* 0x30000039ff1b7230 */ /* 0x100fe20000004100 */
[----:B------:R-:W-:Y:S01]  /*c7c0*/  IADD3 R21, R20, R21, R199 ;  /* 0x0000001514157210 */ /* 0x000fe20007ffe0c7 */
[----:B------:R-:W-:Y:S01]  /*c7d0*/  HADD2.F32 R57, -RZ, R57.H0_H0 ;  /* 0x20000039ff397230 */ /* 0x000fe20000004100 */
[----:B------:R-:W-:-:S02]  /*c7e0*/  SHF.R.U64 R67, R4, 0x10, R5 ;  /* 0x0000001004437819 */ /* 0x000fc40000001205 */
[----:B------:R-:W-:Y:S01]  /*c7f0*/  SHF.R.U32.HI R37, RZ, 0x10, R5 ;  /* 0x00000010ff257819 */ /* 0x000fe20000011605 */
        /* <DEDUP_REMOVED lines=11> */
[--C-:B-1----:R-:W-:Y:S02]  /*c8b0*/  HADD2.F32 R24, -RZ, R33.reuse.H0_H0 ;  /* 0x20000021ff187230 */ /* 0x102fe40000004100 */
[----:B------:R-:W-:-:S02]  /*c8c0*/  HADD2.F32 R33, -RZ, R33.H1_H1 ;  /* 0x30000021ff217230 */ /* 0x000fc40000004100 */
[----:B------:R-:W-:Y:S02]  /*c8d0*/  HADD2.F32 R20, -RZ, R32.H0_H0 ;  /* 0x20000020ff147230 */ /* 0x000fe40000004100 */
[C---:B------:R-:W-:Y:S01]  /*c8e0*/  FMUL.FTZ R48, R24.reuse, R36 ;  /* 0x0000002418307220 */ /* 0x040fe20000410000 */
[-C--:B------:R-:W-:Y:S01]  /*c8f0*/  FMUL.FTZ R64, R24, R27.reuse ;  /* 0x0000001b18407220 */ /* 0x080fe20000410000 */
[----:B------:R-:W-:Y:S02]  /*c900*/  HADD2.F32 R24, -RZ, R37.H0_H0 ;  /* 0x20000025ff187230 */ /* 0x000fe40000004100 */
[----:B------:R-:W-:Y:S01]  /*c910*/  FFMA.FTZ R48, R5, R27, -R48 ;  /* 0x0000001b05307223 */ /* 0x000fe20000010830 */
[----:B------:R-:W-:Y:S02]  /*c920*/  HADD2.F32 R27, -RZ, R54.H0_H0 ;  /* 0x20000036ff1b7230 */ /* 0x000fe40000004100 */
[----:B------:R-:W-:Y:S01]  /*c930*/  FMUL.FTZ R54, R33, R46 ;  /* 0x0000002e21367220 */ /* 0x000fe20000410000 */
[----:B------:R-:W-:Y:S01]  /*c940*/  FFMA.FTZ R64, R5, R36, R64 ;  /* 0x0000002405407223 */ /* 0x000fe20000010040 */
[----:B------:R-:W-:Y:S01]  /*c950*/  FMUL.FTZ R36, R33, R24 ;  /* 0x0000001821247220 */ /* 0x000fe20000410000 */
[----:B------:R-:W-:-:S02]  /*c960*/  HADD2.F32 R25, -RZ, R34.H0_H0 ;  /* 0x20000022ff197230 */ /* 0x000fc40000004100 */
[C---:B------:R-:W-:Y:S01]  /*c970*/  FFMA.FTZ R33, R29.reuse, R24, -R54 ;  /* 0x000000181d217223 */ /* 0x040fe20000010836 */
[C---:B------:R-:W-:Y:S01]  /*c980*/  FMUL.FTZ R5, R20.reuse, R27 ;  /* 0x0000001b14057220 */ /* 0x040fe20000410000 */
[----:B------:R-:W-:Y:S02]  /*c990*/  HADD2.F32 R24, -RZ, R56.H0_H0 ;  /* 0x20000038ff187230 */ /* 0x000fe40000004100 */
[-C--:B------:R-:W-:Y:S01]  /*c9a0*/  FMUL.FTZ R20, R20, R57.reuse ;  /* 0x0000003914147220 */ /* 0x080fe20000410000 */
[----:B------:R-:W-:Y:S01]  /*c9b0*/  FFMA.FTZ R37, R29, R46, R36 ;  /* 0x0000002e1d257223 */ /* 0x000fe20000010024 */
[C---:B------:R-:W-:Y:S01]  /*c9c0*/  FFMA.FTZ R57, R4.reuse, R57, -R5 ;  /* 0x0000003904397223 */ /* 0x040fe20000010805 */
[----:B------:R-:W-:Y:S02]  /*c9d0*/  HADD2.F32 R5, -RZ, R58.H0_H0 ;  /* 0x2000003aff057230 */ /* 0x000fe40000004100 */
[----:B------:R-:W-:Y:S01]  /*c9e0*/  FFMA.FTZ R29, R4, R27, R20 ;  /* 0x0000001b041d7223 */ /* 0x000fe20000010014 */
[----:B------:R-:W-:-:S02]  /*c9f0*/  HADD2.F32 R26, -RZ, R35.H0_H0 ;  /* 0x20000023ff1a7230 */ /* 0x000fc40000004100 */
[C---:B------:R-:W-:Y:S01]  /*ca00*/  FMUL.FTZ R27, R25.reuse, R24 ;  /* 0x00000018191b7220 */ /* 0x040fe20000410000 */
[----:B------:R-:W-:Y:S02]  /*ca10*/  HADD2.F32 R58, -RZ, R58.H1_H1 ;  /* 0x3000003aff3a7230 */ /* 0x000fe40000004100 */
[-C--:B------:R-:W-:Y:S01]  /*ca20*/  FMUL.FTZ R25, R25, R5.reuse ;  /* 0x0000000519197220 */ /* 0x080fe20000410000 */
[----:B------:R-:W-:Y:S02]  /*ca30*/  HADD2.F32 R56, -RZ, R56.H1_H1 ;  /* 0x30000038ff387230 */ /* 0x000fe40000004100 */
[----:B------:R-:W-:Y:S01]  /*ca40*/  FFMA.FTZ R36, R6, R5, -R27 ;  /* 0x0000000506247223 */ /* 0x000fe2000001081b */
[----:B------:R-:W-:Y:S02]  /*ca50*/  HADD2.F32 R35, -RZ, R35.H1_H1 ;  /* 0x30000023ff237230 */ /* 0x000fe40000004100 */
[----:B------:R-:W-:Y:S01]  /*ca60*/  FMUL.FTZ R5, R26, R58 ;  /* 0x0000003a1a057220 */ /* 0x000fe20000410000 */
[----:B------:R-:W-:-:S02]  /*ca70*/  HADD2.F32 R20, -RZ, R43.H0_H0 ;  /* 0x2000002bff147230 */ /* 0x000fc40000004100 */
[----:B------:R-:W-:Y:S01]  /*ca80*/  FMUL.FTZ R46, R26, R56 ;  /* 0x000000381a2e7220 */ /* 0x000fe20000410000 */
[----:B------:R-:W-:Y:S02]  /*ca90*/  HADD2.F32 R4, -RZ, R65.H0_H0 ;  /* 0x20000041ff047230 */ /* 0x000fe40000004100 */
        /* <DEDUP_REMOVED lines=15> */
[----:B------:R-:W-:-:S02]  /*cb90*/  HADD2.F32 R30, -RZ, R30.H1_H1 ;  /* 0x3000001eff1e7230 */ /* 0x000fc40000004100 */
[-C--:B------:R-:W-:Y:S01]  /*cba0*/  FMUL.FTZ R32, R32, R5.reuse ;  /* 0x0000000520207220 */ /* 0x080fe20000410000 */
[----:B------:R-:W-:Y:S01]  /*cbb0*/  FFMA.FTZ R4, R28, R5, -R31 ;  /* 0x000000051c047223 */ /* 0x000fe2000001081f */
[-C--:B------:R-:W-:Y:S01]  /*cbc0*/  FMUL.FTZ R34, R34, R7.reuse ;  /* 0x0000000722227220 */ /* 0x080fe20000410000 */
[----:B------:R-:W-:Y:S01]  /*cbd0*/  F2FP.F16.F32.PACK_AB R5, R33, R48 ;  /* 0x000000302105723e */ /* 0x000fe200000000ff */
[----:B------:R-:W-:Y:S01]  /*cbe0*/  FFMA.FTZ R35, R30, R7, -R35 ;  /* 0x000000071e237223 */ /* 0x000fe20000010823 */
[----:B------:R-:W-:Y:S01]  /*cbf0*/  FFMA.FTZ R24, R28, R25, R32 ;  /* 0x000000191c187223 */ /* 0x000fe20000010020 */
[----:B------:R-:W-:Y:S01]  /*cc00*/  FFMA.FTZ R31, R30, R27, R34 ;  /* 0x0000001b1e1f7223 */ /* 0x000fe20000010022 */
[----:B------:R-:W-:Y:S02]  /*cc10*/  F2FP.F16.F32.PACK_AB R7, R43, R46 ;  /* 0x0000002e2b07723e */ /* 0x000fe400000000ff */
[----:B------:R-:W-:Y:S02]  /*cc20*/  F2FP.F16.F32.PACK_AB R4, R4, R57 ;  /* 0x000000390404723e */ /* 0x000fe400000000ff */
[----:B------:R-:W-:-:S02]  /*cc30*/  F2FP.F16.F32.PACK_AB R6, R35, R36 ;  /* 0x000000242306723e */ /* 0x000fc400000000ff */
[----:B------:R-:W-:Y:S02]  /*cc40*/  F2FP.F16.F32.PACK_AB R27, R47, R56 ;  /* 0x000000382f1b723e */ /* 0x000fe400000000ff */
[----:B------:R-:W-:Y:S01]  /*cc50*/  F2FP.F16.F32.PACK_AB R25, R37, R64 ;  /* 0x000000402519723e */ /* 0x000fe200000000ff */
[----:B------:R2:W-:Y:S01]  /*cc60*/  STS.128 [R223], R4 ;  /* 0x00000004df007388 */ /* 0x0005e20000000c00 */
[----:B------:R-:W-:Y:S02]  /*cc70*/  F2FP.F16.F32.PACK_AB R24, R24, R29 ;  /* 0x0000001d1818723e */ /* 0x000fe400000000ff */
[----:B------:R-:W-:-:S05]  /*cc80*/  F2FP.F16.F32.PACK_AB R26, R31, R26 ;  /* 0x0000001a1f1a723e */ /* 0x000fca00000000ff */
[----:B------:R2:W-:Y:S02]  /*cc90*/  STS.128 [R21+0x10400], R24 ;  /* 0x0104001815007388 */ /* 0x0005e40000000c00 */
.L_x_2859:
[----:B------:R-:W-:Y:S05]  /*cca0*/  BSYNC B1 ;  /* 0x0000000000017941 */ /* 0x000fea0003800000 */
.L_x_2858:
        /* <DEDUP_REMOVED lines=73> */
[----:B------:R-:W-:Y:S02]  /*d140*/  HADD2.F32 R29, -RZ, R47.H0_H0 ;  /* 0x2000002fff1d7230 */ /* 0x000fe40000004100 */
[----:B------:R-:W-:Y:S01]  /*d150*/  FFMA.FTZ R47, R7, R28, R30 ;  /* 0x0000001c072f7223 */ /* 0x000fe2000001001e */
        /* <DEDUP_REMOVED lines=21> */
.L_x_2861:
[----:B------:R-:W-:Y:S05]  /*d2b0*/  BSYNC B1 ;  /* 0x0000000000017941 */ /* 0x000fea0003800000 */
.L_x_2860:
[----:B-1----:R-:W-:Y:S01]  /*d2c0*/  PRMT R32, R0, 0x5410, R3 ;  /* 0x0000541000207816 */ /* 0x002fe20000000003 */
[----:B------:R-:W-:Y:S06]  /*d2d0*/  @P0 BRA `(.L_x_2845) ;  /* 0x0000000400780947 */ /* 0x000fec0003800000 */
[----:B------:R-:W-:Y:S01]  /*d2e0*/  LEA.HI R45, R45, R206, RZ, 0x1d ;  /* 0x000000ce2d2d7211 */ /* 0x000fe200078fe8ff */
[--C-:B--23--:R-:W-:Y:S01]  /*d2f0*/  HADD2.F32 R21, -RZ, R55.reuse.H1_H1 ;  /* 0x30000037ff157230 */ /* 0x10cfe20000004100 */
[----:B------:R-:W-:Y:S01]  /*d300*/  SHF.R.U32.HI R20, RZ, 0x10, R9 ;  /* 0x00000010ff147819 */ /* 0x000fe20000011609 */
[----:B------:R-:W-:Y:S01]  /*d310*/  HADD2.F32 R55, -RZ, R55.H0_H0 ;  /* 0x20000037ff377230 */ /* 0x000fe20000004100 */
[----:B------:R-:W-:Y:S02]  /*d320*/  SHF.R.S32.HI R0, RZ, 0x1f, R45 ;  /* 0x0000001fff007819 */ /* 0x000fe4000001142d */
[----:B------:R-:W-:Y:S01]  /*d330*/  SHF.L.U32 R3, R45, 0x3, RZ ;  /* 0x000000032d037819 */ /* 0x000fe200000006ff */
[----:B------:R-:W-:Y:S01]  /*d340*/  HADD2.F32 R20, -RZ, R20.H0_H0 ;  /* 0x20000014ff147230 */ /* 0x000fe20000004100 */
[----:B------:R-:W-:Y:S02]  /*d350*/  LEA.HI R0, R0, R45, RZ, 0x3 ;  /* 0x0000002d00007211 */ /* 0x000fe400078f18ff */
[----:B------:R-:W-:-:S02]  /*d360*/  LOP3.LUT R3, R194, 0x38, R3, 0xf8, !PT ;  /* 0x00000038c2037812 */ /* 0x000fc400078ef803 */
[----:B------:R-:W-:Y:S01]  /*d370*/  SHF.R.U64 R38, R12, 0x10, R13 ;  /* 0x000000100c267819 */ /* 0x000fe2000000120d */
[----:B------:R-:W-:Y:S01]  /*d380*/  IMAD.SHL.U32 R4, R0, 0x400, RZ ;  /* 0x0000040000047824 */ /* 0x000fe200078e00ff */
[----:B------:R-:W-:Y:S02]  /*d390*/  LOP3.LUT R0, R3, R228, RZ, 0x3c, !PT ;  /* 0x000000e403007212 */ /* 0x000fe400078e3cff */
[--C-:B------:R-:W-:Y:S02]  /*d3a0*/  SHF.R.U64 R37, R14, 0x10, R15.reuse ;  /* 0x000000100e257819 */ /* 0x100fe4000000120f */
[----:B------:R-:W-:Y:S02]  /*d3b0*/  LOP3.LUT R3, R4, 0x7fffe000, RZ, 0xc0, !PT ;  /* 0x7fffe00004037812 */ /* 0x000fe400078ec0ff */
[----:B------:R-:W1:Y:S01]  /*d3c0*/  LDS.128 R4, [R221] ;  /* 0x00000000dd047984 */ /* 0x000e620000000c00 */
        /* <DEDUP_REMOVED lines=9> */
[----:B------:R-:W2:Y:S01]  /*d460*/  LDS.128 R24, [R3+0x10400] ;  /* 0x0104000003187984 */ /* 0x000ea20000000c00 */
[--C-:B-1----:R-:W-:Y:S02]  /*d470*/  HADD2.F32 R8, -RZ, R5.reuse.H0_H0 ;  /* 0x20000005ff087230 */ /* 0x102fe40000004100 */
[----:B------:R-:W-:Y:S02]  /*d480*/  HADD2.F32 R5, -RZ, R5.H1_H1 ;  /* 0x30000005ff057230 */ /* 0x000fe40000004100 */
[----:B------:R-:W-:-:S02]  /*d490*/  HADD2.F32 R0, -RZ, R4.H0_H0 ;  /* 0x20000004ff007230 */ /* 0x000fc40000004100 */
[----:B------:R-:W-:Y:S02]  /*d4a0*/  HADD2.F32 R9, -RZ, R6.H0_H0 ;  /* 0x20000006ff097230 */ /* 0x000fe40000004100 */
[--C-:B------:R-:W-:Y:S02]  /*d4b0*/  HADD2.F32 R10, -RZ, R7.reuse.H0_H0 ;  /* 0x20000007ff0a7230 */ /* 0x100fe40000004100 */
[----:B------:R-:W-:Y:S02]  /*d4c0*/  HADD2.F32 R7, -RZ, R7.H1_H1 ;  /* 0x30000007ff077230 */ /* 0x000fe40000004100 */
[----:B------:R-:W-:Y:S02]  /*d4d0*/  HADD2.F32 R4, -RZ, R4.H1_H1 ;  /* 0x30000004ff047230 */ /* 0x000fe40000004100 */
[--C-:B--2---:R-:W-:Y:S02]  /*d4e0*/  HADD2.F32 R12, -RZ, R25.reuse.H0_H0 ;  /* 0x20000019ff0c7230 */ /* 0x104fe40000004100 */
[----:B------:R-:W-:-:S02]  /*d4f0*/  HADD2.F32 R25, -RZ, R25.H1_H1 ;  /* 0x30000019ff197230 */ /* 0x000fc40000004100 */
[----:B------:R-:W-:Y:S02]  /*d500*/  HADD2.F32 R11, -RZ, R24.H0_H0 ;  /* 0x20000018ff0b7230 */ /* 0x000fe40000004100 */
[C---:B0-----:R-:W-:Y:S01]  /*d510*/  FMUL.FTZ R29, R12.reuse, R21 ;  /* 0x000000150c1d7220 */ /* 0x041fe20000410000 */
[-C--:B------:R-:W-:Y:S01]  /*d520*/  FMUL.FTZ R31, R12, R15.reuse ;  /* 0x0000000f0c1f7220 */ /* 0x080fe20000410000 */
[----:B------:R-:W-:Y:S02]  /*d530*/  HADD2.F32 R12, -RZ, R28.H0_H0 ;  /* 0x2000001cff0c7230 */ /* 0x000fe40000004100 */
[C---:B------:R-:W-:Y:S01]  /*d540*/  FMUL.FTZ R28, R25.reuse, R20 ;  /* 0x00000014191c7220 */ /* 0x040fe20000410000 */
[C---:B------:R-:W-:Y:S01]  /*d550*/  FFMA.FTZ R29, R8.reuse, R15, -R29 ;  /* 0x0000000f081d7223 */ /* 0x040fe2000001081d */
[----:B------:R-:W-:Y:S01]  /*d560*/  FFMA.FTZ R31, R8, R21, R31 ;  /* 0x00000015081f7223 */ /* 0x000fe2000001001f */
[----:B------:R-:W-:Y:S02]  /*d570*/  HADD2.F32 R13, -RZ, R26.H0_H0 ;  /* 0x2000001aff0d7230 */ /* 0x000fe40000004100 */
[-C--:B------:R-:W-:Y:S01]  /*d580*/  FMUL.FTZ R8, R25, R12.reuse ;  /* 0x0000000c19087220 */ /* 0x080fe20000410000 */
[----:B------:R-:W-:Y:S01]  /*d590*/  FFMA.FTZ R30, R5, R12, -R28 ;  /* 0x0000000c051e7223 */ /* 0x000fe2000001081c */
[----:B------:R-:W-:Y:S01]  /*d5a0*/  FMUL.FTZ R15, R11, R55 ;  /* 0x000000370b0f7220 */ /* 0x000fe20000410000 */
[----:B------:R-:W-:-:S02]  /*d5b0*/  HADD2.F32 R12, -RZ, R60.H0_H0 ;  /* 0x2000003cff0c7230 */ /* 0x000fc40000004100 */
[-C--:B------:R-:W-:Y:S01]  /*d5c0*/  FMUL.FTZ R28, R11, R61.reuse ;  /* 0x0000003d0b1c7220 */ /* 0x080fe20000410000 */
[----:B------:R-:W-:Y:S01]  /*d5d0*/  FFMA.FTZ R20, R5, R20, R8 ;  /* 0x0000001405147223 */ /* 0x000fe20000010008 */
[----:B------:R-:W-:Y:S02]  /*d5e0*/  HADD2.F32 R8, -RZ, R32.H0_H0 ;  /* 0x20000020ff087230 */ /* 0x000fe40000004100 */
[C---:B------:R-:W-:Y:S01]  /*d5f0*/  FFMA.FTZ R15, R0.reuse, R61, -R15 ;  /* 0x0000003d000f7223 */ /* 0x040fe2000001080f */
[----:B------:R-:W-:Y:S02]  /*d600*/  HADD2.F32 R14, -RZ, R27.H0_H0 ;  /* 0x2000001bff0e7230 */ /* 0x000fe40000004100 */
        /* <DEDUP_REMOVED lines=43> */
.L_x_2845:
[----:B------:R-:W-:Y:S05]  /*d8c0*/  BSYNC B0 ;  /* 0x0000000000007941 */ /* 0x000fea0003800000 */
.L_x_2817:
        /* <DEDUP_REMOVED lines=8> */
.L_x_2815:
[----:B------:R-:W-:-:S13]  /*d950*/  ISETP.NE.AND P0, PT, R189, 0x3, PT ;  /* 0x00000003bd00780c */ /* 0x000fda0003f05270 */
[----:B------:R-:W-:Y:S05]  /*d960*/  @!P0 BRA `(.L_x_2862) ;  /* 0x0000000000048947 */ /* 0x000fea0003800000 */
[----:B------:R-:W-:Y:S01]  /*d970*/  BPT.TRAP 0x1 ;  /* 0x000000040000795c */ /* 0x000fe20000300000 */
.L_x_2862:
[----:B------:R-:W-:Y:S01]  /*d980*/  IMAD R0, R184, 0x8, R2 ;  /* 0x00000008b8007824 */ /* 0x000fe200078e0202 */
[----:B012---:R-:W-:-:S04]  /*d990*/  SHF.L.U32 R3, R186, 0x1f, RZ ;  /* 0x0000001fba037819 */ /* 0x007fc800000006ff */
[----:B------:R0:W1:Y:S01]  /*d9a0*/  SYNCS.PHASECHK.TRANS64.TRYWAIT P2, [R0+URZ+0x28830], R3 ;  /* 0x02883003000075a7 */ /* 0x000062000804017f */
[----:B------:R-:W-:Y:S05]  /*d9b0*/  @!P0 BRA `(.L_x_2863) ;  /* 0x0000000000048947 */ /* 0x000fea0003800000 */
[----:B------:R-:W-:Y:S01]  /*d9c0*/  BPT.TRAP 0x1 ;  /* 0x000000040000795c */ /* 0x000fe20000300000 */
.L_x_2863:
[----:B---34-:R-:W2:Y:S02]  /*d9d0*/  S2R R4, SR_TID.X ;  /* 0x0000000000047919 */ /* 0x018ea40000002100 */
[----:B--2---:R-:W-:-:S04]  /*d9e0*/  LOP3.LUT R4, R4, 0x7f, RZ, 0xc0, !PT ;  /* 0x0000007f04047812 */ /* 0x004fc800078ec0ff */
[----:B------:R-:W-:Y:S01]  /*d9f0*/  ISETP.NE.AND P1, PT, R4, RZ, PT ;  /* 0x000000ff0400720c */ /* 0x000fe20003f25270 */
[----:B-1----:R-:W-:-:S12]  /*da00*/  @P2 BRA `(.L_x_2864) ;  /* 0x0000000000082947 */ /* 0x002fd80003800000 */
[----:B------:R-:W1:Y:S02]  /*da10*/  SYNCS.PHASECHK.TRANS64.TRYWAIT P2, [R0+URZ+0x28830], R3 ;  /* 0x02883003000075a7 */ /* 0x000e64000804017f */
[----:B-1----:R-:W-:Y:S05]  /*da20*/  @!P2 BRA `(.L_x_2865) ;  /* 0x0000012400d8a947 */ /* 0x002fea0003800000 */
.L_x_2864:
[----:B------:R-:W-:Y:S05]  /*da30*/  WARPSYNC.ALL ;  /* 0x0000000000007948 */ /* 0x000fea0003800000 */
[----:B01----:R-:W-:Y:S01]  /*da40*/  VIADD R3, R2, 0x18400 ;  /* 0x0001840002037836 */ /* 0x003fe20000000000 */
[----:B------:R-:W-:Y:S01]  /*da50*/  R2UR UR24, R42 ;  /* 0x000000002a1872ca */ /* 0x000fe200000e0000 */
[----:B------:R-:W-:Y:S01]  /*da60*/  UMOV UR25, 0x40000040 ;  /* 0x4000004000197882 */ /* 0x000fe20000000000 */
[----:B------:R-:W-:Y:S01]  /*da70*/  MOV R7, 0x40000040 ;  /* 0x4000004000077802 */ /* 0x000fe20000000f00 */
        /* <DEDUP_REMOVED lines=16> */
[----:B------:R-:W-:Y:S01]  /*db80*/  MOV R9, 0x40000040 ;  /* 0x4000004000097802 */ /* 0x000fe20000000f00 */
        /* <DEDUP_REMOVED lines=21> */
[----:B------:R-:W-:Y:S01]  /*dce0*/  MOV R9, 0x40000040 ;  /* 0x4000004000097802 */ /* 0x000fe20000000f00 */
[----:B------:R-:W-:Y:S01]  /*dcf0*/  UIADD3 UR16, UR24, 0x404, URZ ;  /* 0x0000040418107890 */ /* 0x000fe2000fffe03f */
[----:B------:R-:W0:Y:S01]  /*dd00*/  LDC R3, c[0x0][0x448] ;  /* 0x00011200ff037b82 */ /* 0x000e220000000800 */
[----:B------:R-:W-:Y:S01]  /*dd10*/  UMOV UR17, 0x40000040 ;  /* 0x4000004000117882 */ /* 0x000fe20000000000 */
[----:B------:R-:W-:Y:S01]  /*dd20*/  R2UR UR10, R8 ;  /* 0x00000000080a72ca */ /* 0x000fe200000e0000 */
[----:B------:R-:W-:Y:S01]  /*dd30*/  VIADD R8, R6, 0x402 ;  /* 0x0000040206087836 */ /* 0x000fe20000000000 */
[----:B------:R-:W-:Y:S01]  /*dd40*/  R2UR UR19, R9 ;  /* 0x00000000091372ca */ /* 0x000fe200000e0000 */
[----:B------:R-:W-:Y:S01]  /*dd50*/  UIADD3 UR20, UR24, 0x406, URZ ;  /* 0x0000040618147890 */ /* 0x000fe2000fffe03f */
[----:B------:R-:W-:Y:S01]  /*dd60*/  @!P1 VIADD R0, R0, 0x28840 ;  /* 0x0002884000009836 */ /* 0x000fe20000000000 */
[----:B------:R-:W-:Y:S01]  /*dd70*/  UMOV UR21, 0x40000040 ;  /* 0x4000004000157882 */ /* 0x000fe20000000000 */
[----:B------:R-:W-:Y:S01]  /*dd80*/  R2UR UR14, R8 ;  /* 0x00000000080e72ca */ /* 0x000fe200000e0000 */
[C---:B------:R-:W-:Y:S01]  /*dd90*/  VIADD R8, R6.reuse, 0x404 ;  /* 0x0000040406087836 */ /* 0x040fe20000000000 */
[----:B------:R-:W-:Y:S01]  /*dda0*/  ULDC UR43, c[0x0][0x988] ;  /* 0x00026200002b7ab9 */ /* 0x000fe20000000800 */
[----:B------:R-:W-:Y:S01]  /*ddb0*/  VIADD R6, R6, 0x406 ;  /* 0x0000040606067836 */ /* 0x000fe20000000000 */
[----:B------:R-:W-:Y:S01]  /*ddc0*/  @!P1 PRMT R0, RZ, 0x654, R0 ;  /* 0x00000654ff009816 */ /* 0x000fe20000000000 */
[----:B------:R-:W-:Y:S01]  /*ddd0*/  ULDC UR44, c[0x0][0x988] ;  /* 0x00026200002c7ab9 */ /* 0x000fe20000000800 */
[----:B------:R-:W-:-:S02]  /*dde0*/  R2UR UR18, R8 ;  /* 0x00000000081272ca */ /* 0x000fc400000e0000 */
[----:B------:R-:W-:Y:S02]  /*ddf0*/  CS2R R150, SRZ ;  /* 0x0000000000967805 */ /* 0x000fe4000001ff00 */
[----:B------:R-:W-:Y:S02]  /*de00*/  R2UR UR22, R6 ;  /* 0x00000000061672ca */ /* 0x000fe400000e0000 */
[----:B------:R-:W-:Y:S02]  /*de10*/  CS2R R148, SRZ ;  /* 0x0000000000947805 */ /* 0x000fe4000001ff00 */
[----:B------:R-:W-:Y:S02]  /*de20*/  CS2R R146, SRZ ;  /* 0x0000000000927805 */ /* 0x000fe4000001ff00 */
[----:B------:R-:W-:Y:S02]  /*de30*/  CS2R R144, SRZ ;  /* 0x0000000000907805 */ /* 0x000fe4000001ff00 */
[----:B------:R-:W-:-:S02]  /*de40*/  CS2R R142, SRZ ;  /* 0x00000000008e7805 */ /* 0x000fc4000001ff00 */
[----:B------:R-:W-:Y:S02]  /*de50*/  CS2R R140, SRZ ;  /* 0x00000000008c7805 */ /* 0x000fe4000001ff00 */
[----:B------:R-:W-:Y:S02]  /*de60*/  CS2R R138, SRZ ;  /* 0x00000000008a7805 */ /* 0x000fe4000001ff00 */
[----:B------:R-:W-:Y:S02]  /*de70*/  CS2R R136, SRZ ;  /* 0x0000000000887805 */ /* 0x000fe4000001ff00 */
[----:B0-----:R-:W-:Y:S01]  /*de80*/  ISETP.NE.AND P2, PT, R3, 0x1, PT ;  /* 0x000000010300780c */ /* 0x001fe20003f45270 */
[----:B------:R-:W-:Y:S01]  /*de90*/  IMAD.IADD R3, R204, 0x1, R191 ;  /* 0x00000001cc037824 */ /* 0x000fe200078e02bf */
[----:B------:R-:W-:Y:S02]  /*dea0*/  CS2R R134, SRZ ;  /* 0x0000000000867805 */ /* 0x000fe4000001ff00 */
[----:B------:R-:W-:-:S02]  /*deb0*/  CS2R R132, SRZ ;  /* 0x0000000000847805 */ /* 0x000fc4000001ff00 */
[----:B------:R-:W-:Y:S02]  /*dec0*/  CS2R R130, SRZ ;  /* 0x0000000000827805 */ /* 0x000fe4000001ff00 */
[----:B------:R-:W-:Y:S02]  /*ded0*/  CS2R R126, SRZ ;  /* 0x00000000007e7805 */ /* 0x000fe4000001ff00 */
[----:B------:R-:W-:Y:S02]  /*dee0*/  CS2R R124, SRZ ;  /* 0x00000000007c7805 */ /* 0x000fe4000001ff00 */
[----:B------:R-:W-:Y:S02]  /*def0*/  CS2R R122, SRZ ;  /* 0x00000000007a7805 */ /* 0x000fe4000001ff00 */
[----:B------:R-:W-:Y:S01]  /*df00*/  CS2R R120, SRZ ;  /* 0x0000000000787805 */ /* 0x000fe2000001ff00 */
[----:B------:R-:W0:Y:S08]  /*df10*/  @P2 LDC R4, c[0x0][0x44c] ;  /* 0x00011300ff042b82 */ /* 0x000e300000000800 */
[----:B------:R-:W1:Y:S01]  /*df20*/  @P2 LDC R7, c[0x0][0x450] ;  /* 0x00011400ff072b82 */ /* 0x000e620000000800 */
[----:B0-----:R-:W-:-:S05]  /*df30*/  @P2 IMAD.HI.U32 R4, R3, R4, RZ ;  /* 0x0000000403042227 */ /* 0x001fca00078e00ff */
[----:B-1----:R-:W-:Y:S01]  /*df40*/  @P2 SHF.R.U32.HI R3, RZ, R7, R4 ;  /* 0x00000007ff032219 */ /* 0x002fe20000011604 */
[----:B------:R-:W-:-:S04]  /*df50*/  IMAD.MOV.U32 R4, RZ, RZ, -0x80 ;  /* 0xffffff80ff047424 */ /* 0x000fc800078e00ff */
[----:B------:R-:W0:Y:S01]  /*df60*/  SHFL.IDX PT, R8, R3, 0x1, 0x1c1f ;  /* 0x003c1f0003087f89 */ /* 0x000e2200000e0000 */
[----:B------:R-:W-:-:S03]  /*df70*/  IMAD R4, R129, R4, 0x80 ;  /* 0x0000008081047424 */ /* 0x000fc600078e0204 */
[----:B------:R-:W1:Y:S01]  /*df80*/  SHFL.IDX PT, R11, R3, RZ, 0x1c1f ;  /* 0x001c1fff030b7589 */ /* 0x000e6200000e0000 */
[----:B------:R-:W-:Y:S01]  /*df90*/  VIADD R6, R4, 0x1 ;  /* 0x0000000104067836 */ /* 0x000fe20000000000 */
[----:B------:R-:W-:-:S03]  /*dfa0*/  IADD3 R4, R193, R4, RZ ;  /* 0x00000004c1047210 */ /* 0x000fc60007ffe0ff */
[C---:B------:R-:W-:Y:S02]  /*dfb0*/  IMAD R6, R203.reuse, -0x2, R6 ;  /* 0xfffffffecb067824 */ /* 0x040fe400078e0206 */
[----:B------:R-:W-:-:S03]  /*dfc0*/  IMAD R4, R203, -0x2, R4 ;  /* 0xfffffffecb047824 */ /* 0x000fc600078e0204 */
[----:B------:R-:W-:-:S04]  /*dfd0*/  IADD3 R7, -R192, R6, R193 ;  /* 0x00000006c0077210 */ /* 0x000fc80007ffe1c1 */
[----:B0-----:R-:W-:-:S04]  /*dfe0*/  VIADDMNMX R8, R8, R7, R4, PT ;  /* 0x0000000708087246 */ /* 0x001fc80003800104 */
[C---:B------:R-:W-:Y:S02]  /*dff0*/  ISETP.GT.AND P4, PT, R8.reuse, RZ, PT ;  /* 0x000000ff0800720c */ /* 0x040fe40003f84270 */
[C---:B------:R-:W-:Y:S02]  /*e000*/  ISETP.GT.AND P5, PT, R8.reuse, 0x1, PT ;  /* 0x000000010800780c */ /* 0x040fe40003fa4270 */
[----:B------:R-:W-:Y:S02]  /*e010*/  ISETP.GT.AND P3, PT, R8, 0x8, PT ;  /* 0x000000080800780c */ /* 0x000fe40003f64270 */
[----:B-1----:R-:W-:Y:S01]  /*e020*/  VIADDMNMX R11, R11, R7, R4, PT ;  /* 0x000000070b0b7246 */ /* 0x002fe20003800104 */
        /* <DEDUP_REMOVED lines=8> */
[----:B------:R-:W-:Y:S01]  /*e0b0*/  HGMMA.64x128x16.F32 R24, gdesc[UR4], R24, gsb0 ;  /* 0x01e00000041879f0 */ /* 0x000fe20008000818 */
[----:B------:R-:W-:Y:S02]  /*e0c0*/  ULDC UR6, c[0x0][0x988] ;  /* 0x0002620000067ab9 */ /* 0x000fe40000000800 */
[----:B------:R-:W-:Y:S01]  /*e0d0*/  IMAD.U32 R3, RZ, RZ, UR6 ;  /* 0x00000006ff037e24 */ /* 0x000fe2000f8e00ff */
        /* <DEDUP_REMOVED lines=39> */
[----:B------:R-:W-:Y:S01]  /*e350*/  IMAD.MOV.U32 R43, RZ, RZ, R191 ;  /* 0x000000ffff2b7224 */ /* 0x000fe200078e00bf */
        /* <DEDUP_REMOVED lines=66> */
[C---:B------:R-:W-:Y:S02]  /*e780*/  ISETP.GT.AND P4, PT, R11.reuse, RZ, PT ;  /* 0x000000ff0b00720c */ /* 0x040fe40003f84270 */
[----:B------:R-:W-:Y:S02]  /*e790*/  FMNMX.FTZ R13, R46, R9, !PT ;  /* 0x000000092e0d7209 */ /* 0x000fe40007810000 */
[----:B------:R-:W-:-:S02]  /*e7a0*/  ISETP.GT.AND P5, PT, R11, 0x1, PT ;  /* 0x000000010b00780c */ /* 0x000fc40003fa4270 */
[----:B------:R-:W-:Y:S01]  /*e7b0*/  FSEL R92, R24, -INF , P4 ;  /* 0xff800000185c7808 */ /* 0x000fe20002000000 */
[----:B------:R-:W1:Y:S01]  /*e7c0*/  SHFL.BFLY PT, R8, R13, 0x2, 0x1f ;  /* 0x0c401f000d087f89 */ /* 0x000e6200000e0000 */
[----:B------:R-:W-:Y:S02]  /*e7d0*/  FSEL R25, R25, -INF , P5 ;  /* 0xff80000019197808 */ /* 0x000fe40002800000 */
[----:B------:R-:W-:Y:S02]  /*e7e0*/  ISETP.GT.AND P4, PT, R11, 0x9, PT ;  /* 0x000000090b00780c */ /* 0x000fe40003f84270 */
[----:B------:R-:W-:Y:S02]  /*e7f0*/  FMNMX.FTZ R7, R92, R25, !PT ;  /* 0x000000195c077209 */ /* 0x000fe40007810000 */
[----:B-1----:R-:W-:-:S05]  /*e800*/  FMNMX.FTZ R15, R13, R8, !PT ;  /* 0x000000080d0f7209 */ /* 0x002fca0007810000 */
[----:B------:R-:W1:Y:S02]  /*e810*/  SHFL.BFLY PT, R8, R15, 0x1, 0x1f ;  /* 0x0c201f000f087f89 */ /* 0x000e6400000e0000 */
[----:B-1----:R-:W-:-:S04]  /*e820*/  FMNMX.FTZ R8, R15, R8, !PT ;  /* 0x000000080f087209 */ /* 0x002fc80007810000 */
[C---:B------:R-:W-:Y:S01]  /*e830*/  FSETP.NEU.FTZ.AND P3, PT, R8.reuse, -INF , PT ;  /* 0xff8000000800780b */ /* 0x040fe20003f7d000 */
[----:B------:R-:W-:-:S05]  /*e840*/  FMUL.FTZ R9, R8, R3 ;  /* 0x0000000308097220 */ /* 0x000fca0000410000 */
[----:B------:R-:W-:Y:S02]  /*e850*/  FSEL R9, R9, RZ, P3 ;  /* 0x000000ff09097208 */ /* 0x000fe40001800000 */
[----:B------:R-:W-:-:S03]  /*e860*/  ISETP.GT.AND P3, PT, R11, 0x8, PT ;  /* 0x000000080b00780c */ /* 0x000fc60003f64270 */
[-CC-:B------:R-:W-:Y:S01]  /*e870*/  FFMA.FTZ R181, R12, R3.reuse, -R9.reuse ;  /* 0x000000030cb57223 */ /* 0x180fe20000010809 */
[-CC-:B------:R-:W-:Y:S01]  /*e880*/  FFMA.FTZ R12, R88, R3.reuse, -R9.reuse ;  /* 0x00000003580c7223 */ /* 0x180fe20000010809 */
[----:B------:R-:W-:Y:S01]  /*e890*/  FSEL R88, R28, -INF , P3 ;  /* 0xff8000001c587808 */ /* 0x000fe20001800000 */
[-CC-:B------:R-:W-:Y:S01]  /*e8a0*/  FFMA.FTZ R183, R90, R3.reuse, -R9.reuse ;  /* 0x000000035ab77223 */ /* 0x180fe20000010809 */
[----:B------:R-:W-:Y:S01]  /*e8b0*/  ISETP.GT.AND P3, PT, R11, 0x10, PT ;  /* 0x000000100b00780c */ /* 0x000fe20003f64270 */
[-CC-:B------:R-:W-:Y:S01]  /*e8c0*/  FFMA.FTZ R13, R94, R3.reuse, -R9.reuse ;  /* 0x000000035e0d7223 */ /* 0x180fe20000010809 */
[----:B------:R-:W-:Y:S01]  /*e8d0*/  FSEL R90, R29, -INF , P4 ;  /* 0xff8000001d5a7808 */ /* 0x000fe20002000000 */
[--C-:B------:R-:W-:Y:S01]  /*e8e0*/  FFMA.FTZ R177, R96, R3, -R9.reuse ;  /* 0x0000000360b17223 */ /* 0x100fe20000010809 */
[----:B------:R-:W-:Y:S01]  /*e8f0*/  FMNMX.FTZ R7, R88, R7, !PT ;  /* 0x0000000758077209 */ /* 0x000fe20007810000 */
[-CC-:B------:R-:W-:Y:S01]  /*e900*/  FFMA.FTZ R24, R100, R3.reuse, -R9.reuse ;  /* 0x0000000364187223 */ /* 0x180fe20000010809 */
[C---:B------:R-:W-:Y:S01]  /*e910*/  ISETP.GT.AND P4, PT, R11.reuse, 0x11, PT ;  /* 0x000000110b00780c */ /* 0x040fe20003f84270 */
[-CC-:B------:R-:W-:Y:S01]  /*e920*/  FFMA.FTZ R179, R102, R3.reuse, -R9.reuse ;  /* 0x0000000366b37223 */ /* 0x180fe20000010809 */
[----:B------:R-:W-:Y:S01]  /*e930*/  FSEL R94, R32, -INF , P3 ;  /* 0xff800000205e7808 */ /* 0x000fe20001800000 */
[--C-:B------:R-:W-:Y:S01]  /*e940*/  FFMA.FTZ R28, R104, R3, -R9.reuse ;  /* 0x00000003681c7223 */ /* 0x100fe20000010809 */
[----:B------:R-:W-:Y:S01]  /*e950*/  FMNMX.FTZ R7, R90, R7, !PT ;  /* 0x000000075a077209 */ /* 0x000fe20007810000 */
        /* <DEDUP_REMOVED lines=19> */
[C---:B------:R-:W-:Y:S01]  /*ea90*/  ISETP.GT.AND P4, PT, R11.reuse, 0x21, PT ;  /* 0x000000210b00780c */ /* 0x040fe20003f84270 */
[-CC-:B------:R-:W-:Y:S01]  /*eaa0*/  FFMA.FTZ R42, R42, R3.reuse, -R9.reuse ;  /* 0x000000032a2a7223 */ /* 0x180fe20000010809 */
[----:B------:R-:W-:Y:S01]  /*eab0*/  FSEL R40, R40, -INF , P3 ;  /* 0xff80000028287808 */ /* 0x000fe20001800000 */
[--C-:B------:R-:W-:Y:S01]  /*eac0*/  FFMA.FTZ R6, R6, R3, -R9.reuse ;  /* 0x0000000306067223 */ /* 0x100fe20000010809 */
[----:B------:R-:W-:Y:S01]  /*ead0*/  FMNMX.FTZ R7, R100, R7, !PT ;  /* 0x0000000764077209 */ /* 0x000fe20007810000 */
[----:B------:R-:W1:Y:S01]  /*eae0*/  MUFU.EX2 R4, R12 ;  /* 0x0000000c00047308 */ /* 0x000e620000000800 */
[----:B------:R-:W-:Y:S01]  /*eaf0*/  ISETP.GT.AND P3, PT, R11, 0x28, PT ;  /* 0x000000280b00780c */ /* 0x000fe20003f64270 */
[-CC-:B------:R-:W-:Y:S01]  /*eb00*/  FFMA.FTZ R10, R10, R3.reuse, -R9.reuse ;  /* 0x000000030a0a7223 */ /* 0x180fe20000010809 */
[----:B------:R-:W-:Y:S01]  /*eb10*/  FSEL R102, R41, -INF , P4 ;  /* 0xff80000029667808 */ /* 0x000fe20002000000 */
[--C-:B------:R-:W-:Y:S01]  /*eb20*/  FFMA.FTZ R157, R66, R3, -R9.reuse ;  /* 0x00000003429d7223 */ /* 0x100fe20000010809 */
[----:B------:R-:W-:Y:S01]  /*eb30*/  FMNMX.FTZ R7, R40, R7, !PT ;  /* 0x0000000728077209 */ /* 0x000fe20007810000 */
[-CC-:B------:R-:W-:Y:S01]  /*eb40*/  FFMA.FTZ R14, R14, R3.reuse, -R9.reuse ;  /* 0x000000030e0e7223 */ /* 0x180fe20000010809 */
[C---:B------:R-:W-:Y:S01]  /*eb50*/  ISETP.GT.AND P4, PT, R11.reuse, 0x29, PT ;  /* 0x000000290b00780c */ /* 0x040fe20003f84270 */
[----:B------:R-:W2:Y:S01]  /*eb60*/  MUFU.EX2 R183, R183 ;  /* 0x000000b700b77308 */ /* 0x000ea20000000800 */
[----:B------:R-:W-:Y:S01]  /*eb70*/  FSEL R44, R44, -INF , P3 ;  /* 0xff8000002c2c7808 */ /* 0x000fe20001800000 */
[--C-:B------:R-:W-:Y:S01]  /*eb80*/  FFMA.FTZ R159, R70, R3, -R9.reuse ;  /* 0x00000003469f7223 */ /* 0x100fe20000010809 */
[----:B------:R-:W-:Y:S01]  /*eb90*/  FMNMX.FTZ R7, R102, R7, !PT ;  /* 0x0000000766077209 */ /* 0x000fe20007810000 */
[-CC-:B------:R-:W-:Y:S01]  /*eba0*/  FFMA.FTZ R20, R20, R3.reuse, -R9.reuse ;  /* 0x0000000314147223 */ /* 0x180fe20000010809 */
[----:B------:R-:W-:Y:S01]  /*ebb0*/  ISETP.GT.AND P3, PT, R11, 0x30, PT ;  /* 0x000000300b00780c */ /* 0x000fe20003f64270 */
[--C-:B------:R-:W-:Y:S01]  /*ebc0*/  FFMA.FTZ R161, R74, R3, -R9.reuse ;  /* 0x000000034aa17223 */ /* 0x100fe20000010809 */
[----:B------:R-:W-:Y:S01]  /*ebd0*/  FSEL R104, R45, -INF , P4 ;  /* 0xff8000002d687808 */ /* 0x000fe20002000000 */
[----:B------:R3:W4:Y:S01]  /*ebe0*/  MUFU.EX2 R12, R13 ;  /* 0x0000000d000c7308 */ /* 0x0007220000000800 */
        /* <DEDUP_REMOVED lines=13> */
[----:B------:R-:W-:Y:S01]  /*ecc0*/  FFMA.FTZ R46, R46, R3, -R9 ;  /* 0x000000032e2e7223 */ /* 0x000fe20000010809 */
[----:B------:R-:W-:Y:S01]  /*ecd0*/  ISETP.GT.AND P4, PT, R11, 0x39, PT ;  /* 0x000000390b00780c */ /* 0x000fe20003f84270 */
[----:B------:R-:W0:Y:S01]  /*ece0*/  MUFU.EX2 R177, R177 ;  /* 0x000000b100b17308 */ /* 0x000e220000000800 */
[----:B------:R-:W-:-:S02]  /*ecf0*/  FSEL R52, R52, -INF , P3 ;  /* 0xff80000034347808 */ /* 0x000fc40001800000 */
[----:B------:R-:W-:Y:S02]  /*ed00*/  FMNMX.FTZ R7, R106, R7, !PT ;  /* 0x000000076a077209 */ /* 0x000fe40007810000 */
[----:B------:R-:W-:Y:S02]  /*ed10*/  ISETP.GT.AND P3, PT, R11, 0x40, PT ;  /* 0x000000400b00780c */ /* 0x000fe40003f64270 */
[----:B------:R-:W-:Y:S01]  /*ed20*/  FSEL R108, R53, -INF , P4 ;  /* 0xff800000356c7808 */ /* 0x000fe20002000000 */
[----:B------:R-:W0:Y:S01]  /*ed30*/  MUFU.EX2 R24, R24 ;  /* 0x0000001800187308 */ /* 0x000e220000000800 */
[----:B------:R-:W-:Y:S02]  /*ed40*/  FMNMX.FTZ R7, R52, R7, !PT ;  /* 0x0000000734077209 */ /* 0x000fe40007810000 */
[----:B------:R-:W-:Y:S02]  /*ed50*/  ISETP.GT.AND P4, PT, R11, 0x41, PT ;  /* 0x000000410b00780c */ /* 0x000fe40003f84270 */
[----:B------:R-:W-:-:S02]  /*ed60*/  FSEL R56, R56, -INF , P3 ;  /* 0xff80000038387808 */ /* 0x000fc40001800000 */
[----:B------:R-:W-:Y:S01]  /*ed70*/  FMNMX.FTZ R7, R108, R7, !PT ;  /* 0x000000076c077209 */ /* 0x000fe20007810000 */
[----:B------:R-:W0:Y:S01]  /*ed80*/  MUFU.EX2 R179, R179 ;  /* 0x000000b300b37308 */ /* 0x000e220000000800 */
[----:B------:R-:W-:Y:S02]  /*ed90*/  ISETP.GT.AND P3, PT, R11, 0x48, PT ;  /* 0x000000480b00780c */ /* 0x000fe40003f64270 */
[----:B------:R-:W-:Y:S02]  /*eda0*/  FSEL R110, R57, -INF , P4 ;  /* 0xff800000396e7808 */ /* 0x000fe40002000000 */
[----:B------:R-:W-:Y:S02]  /*edb0*/  FMNMX.FTZ R7, R56, R7, !PT ;  /* 0x0000000738077209 */ /* 0x000fe40007810000 */
[----:B------:R-:W-:Y:S01]  /*edc0*/  ISETP.GT.AND P4, PT, R11, 0x49, PT ;  /* 0x000000490b00780c */ /* 0x000fe20003f84270 */
[----:B------:R-:W0:Y:S01]  /*edd0*/  MUFU.EX2 R28, R28 ;  /* 0x0000001c001c7308 */ /* 0x000e220000000800 */
[----:B------:R-:W-:-:S02]  /*ede0*/  FSEL R112, R60, -INF , P3 ;  /* 0xff8000003c707808 */ /* 0x000fc40001800000 */
[----:B------:R-:W-:Y:S02]  /*edf0*/  FMNMX.FTZ R7, R110, R7, !PT ;  /* 0x000000076e077209 */ /* 0x000fe40007810000 */
[----:B------:R-:W-:Y:S02]  /*ee00*/  ISETP.GT.AND P3, PT, R11, 0x50, PT ;  /* 0x000000500b00780c */ /* 0x000fe40003f64270 */
[----:B------:R-:W-:Y:S01]  /*ee10*/  FSEL R60, R61, -INF , P4 ;  /* 0xff8000003d3c7808 */ /* 0x000fe20002000000 */
[----:B------:R-:W-:Y:S01]  /*ee20*/  MUFU.EX2 R173, R173 ;  /* 0x000000ad00ad7308 */ /* 0x000fe20000000800 */
[----:B------:R-:W-:Y:S02]  /*ee30*/  FMNMX.FTZ R7, R112, R7, !PT ;  /* 0x0000000770077209 */ /* 0x000fe40007810000 */
[----:B------:R-:W-:Y:S02]  /*ee40*/  ISETP.GT.AND P4, PT, R11, 0x51, PT ;  /* 0x000000510b00780c */ /* 0x000fe40003f84270 */
[----:B------:R-:W-:-:S02]  /*ee50*/  FSEL R64, R64, -INF , P3 ;  /* 0xff80000040407808 */ /* 0x000fc40001800000 */
[----:B------:R-:W-:Y:S01]  /*ee60*/  FMNMX.FTZ R7, R60, R7, !PT ;  /* 0x000000073c077209 */ /* 0x000fe20007810000 */
[----:B------:R-:W-:Y:S01]  /*ee70*/  MUFU.EX2 R32, R32 ;  /* 0x0000002000207308 */ /* 0x000fe20000000800 */
[----:B------:R-:W-:Y:S02]  /*ee80*/  ISETP.GT.AND P3, PT, R11, 0x58, PT ;  /* 0x000000580b00780c */ /* 0x000fe40003f64270 */
[----:B------:R-:W-:Y:S02]  /*ee90*/  FSEL R50, R65, -INF , P4 ;  /* 0xff80000041327808 */ /* 0x000fe40002000000 */
[----:B------:R-:W-:Y:S02]  /*eea0*/  FMNMX.FTZ R7, R64, R7, !PT ;  /* 0x0000000740077209 */ /* 0x000fe40007810000 */
[----:B------:R-:W-:Y:S01]  /*eeb0*/  ISETP.GT.AND P4, PT, R11, 0x59, PT ;  /* 0x000000590b00780c */ /* 0x000fe20003f84270 */
[----:B------:R-:W-:Y:S01]  /*eec0*/  MUFU.EX2 R175, R175 ;  /* 0x000000af00af7308 */ /* 0x000fe20000000800 */
        /* <DEDUP_REMOVED lines=32> */
[----:B------:R-:W-:Y:S02]  /*f0d0*/  FSEL R118, R85, -INF , P4 ;  /* 0xff80000055767808 */ /* 0x000fe40002000000 */
[----:B------:R-:W-:Y:S01]  /*f0e0*/  FMNMX.FTZ R7, R84, R7, !PT ;  /* 0x0000000754077209 */ /* 0x000fe20007810000 */
[----:B------:R-:W-:Y:S03]  /*f0f0*/  MUFU.EX2 R6, R6 ;  /* 0x0000000600067308 */ /* 0x000fe60000000800 */
[----:B------:R-:W-:-:S05]  /*f100*/  FMNMX.FTZ R7, R118, R7, !PT ;  /* 0x0000000776077209 */ /* 0x000fca0007810000 */
[----:B------:R-:W1:Y:S01]  /*f110*/  SHFL.BFLY PT, R62, R7, 0x2, 0x1f ;  /* 0x0c401f00073e7f89 */ /* 0x000e6200000e0000 */
[----:B------:R-:W-:Y:S08]  /*f120*/  MUFU.EX2 R155, R155 ;  /* 0x0000009b009b7308 */ /* 0x000ff00000000800 */
[----:B------:R-:W-:Y:S08]  /*f130*/  MUFU.EX2 R10, R10 ;  /* 0x0000000a000a7308 */ /* 0x000ff00000000800 */
[----:B------:R-:W-:Y:S01]  /*f140*/  MUFU.EX2 R157, R157 ;  /* 0x0000009d009d7308 */ /* 0x000fe20000000800 */
[----:B-1----:R-:W-:-:S07]  /*f150*/  FMNMX.FTZ R62, R7, R62, !PT ;  /* 0x0000003e073e7209 */ /* 0x002fce0007810000 */
[----:B------:R-:W-:Y:S01]  /*f160*/  MUFU.EX2 R14, R14 ;  /* 0x0000000e000e7308 */ /* 0x000fe20000000800 */
[----:B------:R-:W1:Y:S07]  /*f170*/  SHFL.BFLY PT, R7, R62, 0x1, 0x1f ;  /* 0x0c201f003e077f89 */ /* 0x000e6e00000e0000 */
[----:B------:R-:W-:Y:S08]  /*f180*/  MUFU.EX2 R159, R159 ;  /* 0x0000009f009f7308 */ /* 0x000ff00000000800 */
[----:B------:R-:W-:Y:S08]  /*f190*/  MUFU.EX2 R20, R20 ;  /* 0x0000001400147308 */ /* 0x000ff00000000800 */
[----:B------:R-:W-:Y:S01]  /*f1a0*/  MUFU.EX2 R161, R161 ;  /* 0x000000a100a17308 */ /* 0x000fe20000000800 */
[----:B-1----:R-:W-:-:S04]  /*f1b0*/  FMNMX.FTZ R7, R62, R7, !PT ;  /* 0x000000073e077209 */ /* 0x002fc80007810000 */
[C---:B------:R-:W-:Y:S01]  /*f1c0*/  FSETP.NEU.FTZ.AND P3, PT, R7.reuse, -INF , PT ;  /* 0xff8000000700780b */ /* 0x040fe20003f7d000 */
[----:B------:R-:W-:Y:S02]  /*f1d0*/  FMUL.FTZ R11, R7, R3 ;  /* 0x00000003070b7220 */ /* 0x000fe40000410000 */
[----:B------:R-:W-:Y:S03]  /*f1e0*/  MUFU.EX2 R26, R26 ;  /* 0x0000001a001a7308 */ /* 0x000fe60000000800 */
[----:B------:R-:W-:-:S05]  /*f1f0*/  FSEL R29, R11, RZ, P3 ;  /* 0x000000ff0b1d7208 */ /* 0x000fca0001800000 */
[----:B------:R-:W-:Y:S01]  /*f200*/  MUFU.EX2 R163, R163 ;  /* 0x000000a300a37308 */ /* 0x000fe20000000800 */
[-CC-:B------:R-:W-:Y:S01]  /*f210*/  FFMA.FTZ R180, R92, R3.reuse, -R29.reuse ;  /* 0x000000035cb47223 */ /* 0x180fe2000001081d */
[-CC-:B------:R-:W-:Y:S01]  /*f220*/  FFMA.FTZ R9, R25, R3.reuse, -R29.reuse ;  /* 0x0000000319097223 */ /* 0x180fe2000001081d */
[-CC-:B------:R-:W-:Y:S01]  /*f230*/  FFMA.FTZ R182, R88, R3.reuse, -R29.reuse ;  /* 0x0000000358b67223 */ /* 0x180fe2000001081d */
[-CC-:B------:R-:W-:Y:S01]  /*f240*/  FFMA.FTZ R172, R40, R3.reuse, -R29.reuse ;  /* 0x0000000328ac7223 */ /* 0x180fe2000001081d */
[----:B------:R-:W-:Y:S01]  /*f250*/  FADD.FTZ R40, R181, R4 ;  /* 0x00000004b5287221 */ /* 0x000fe20000010000 */
[-CC-:B------:R-:W-:Y:S01]  /*f260*/  FFMA.FTZ R11, R90, R3.reuse, -R29.reuse ;  /* 0x000000035a0b7223 */ /* 0x180fe2000001081d */
[-CC-:B------:R-:W-:Y:S01]  /*f270*/  FFMA.FTZ R176, R94, R3.reuse, -R29.reuse ;  /* 0x000000035eb07223 */ /* 0x180fe2000001081d */
[----:B------:R-:W-:Y:S01]  /*f280*/  MUFU.EX2 R180, R180 ;  /* 0x000000b400b47308 */ /* 0x000fe20000000800 */
[----:B--2---:R-:W-:Y:S01]  /*f290*/  FADD.FTZ R33, R183, R40 ;  /* 0x00000028b7217221 */ /* 0x004fe20000010000 */
[-CC-:B---3--:R-:W-:Y:S01]  /*f2a0*/  FFMA.FTZ R13, R96, R3.reuse, -R29.reuse ;  /* 0x00000003600d7223 */ /* 0x188fe2000001081d */
[-CC-:B------:R-:W-:Y:S01]  /*f2b0*/  FFMA.FTZ R168, R48, R3.reuse, -R29.reuse ;  /* 0x0000000330a87223 */ /* 0x180fe2000001081d */
[-C--:B------:R-:W-:Y:S01]  /*f2c0*/  FFMA.FTZ R178, R98, R3.reuse, -R29 ;  /* 0x0000000362b27223 */ /* 0x080fe2000001081d */
[----:B----4-:R-:W-:Y:S01]  /*f2d0*/  FADD.FTZ R40, R12, R33 ;  /* 0x000000210c287221 */ /* 0x010fe20000010000 */
[----:B------:R-:W1:Y:S01]  /*f2e0*/  @P2 LDC R48, c[0x0][0x44c] ;  /* 0x00011300ff302b82 */ /* 0x000e620000000800 */
[-CC-:B------:R-:W-:Y:S01]  /*f2f0*/  FFMA.FTZ R15, R100, R3.reuse, -R29.reuse ;  /* 0x00000003640f7223 */ /* 0x180fe2000001081d */
[----:B------:R-:W2:Y:S01]  /*f300*/  MUFU.EX2 R9, R9 ;  /* 0x0000000900097308 */ /* 0x000ea20000000800 */
[----:B0-----:R-:W-:Y:S01]  /*f310*/  FADD.FTZ R35, R177, R40 ;  /* 0x00000028b1237221 */ /* 0x001fe20000010000 */
[-CC-:B------:R-:W-:Y:S01]  /*f320*/  FFMA.FTZ R170, R52, R3.reuse, -R29.reuse ;  /* 0x0000000334aa7223 */ /* 0x180fe2000001081d */
[-CC-:B------:R-:W-:Y:S01]  /*f330*/  FFMA.FTZ R174, R44, R3.reuse, -R29.reuse ;  /* 0x000000032cae7223 */ /* 0x180fe2000001081d */
[-C--:B------:R-:W-:Y:S01]  /*f340*/  FFMA.FTZ R21, R102, R3.reuse, -R29 ;  /* 0x0000000366157223 */ /* 0x080fe2000001081d */
[----:B------:R-:W-:Y:S01]  /*f350*/  FADD.FTZ R40, R24, R35 ;  /* 0x0000002318287221 */ /* 0x000fe20000010000 */
[----:B------:R-:W0:Y:S01]  /*f360*/  @P2 LDC R52, c[0x0][0x450] ;  /* 0x00011400ff342b82 */ /* 0x000e220000000800 */
[-CC-:B------:R-:W-:Y:S01]  /*f370*/  FFMA.FTZ R25, R104, R3.reuse, -R29.reuse ;  /* 0x0000000368197223 */ /* 0x180fe2000001081d */
[----:B------:R-:W3:Y:S01]  /*f380*/  MUFU.EX2 R182, R182 ;  /* 0x000000b600b67308 */ /* 0x000ee20000000800 */
[----:B------:R-:W-:Y:S01]  /*f390*/  FADD.FTZ R37, R179, R40 ;  /* 0x00000028b3257221 */ /* 0x000fe20000010000 */
[-CC-:B------:R-:W-:Y:S01]  /*f3a0*/  FFMA.FTZ R27, R106, R3.reuse, -R29.reuse ;  /* 0x000000036a1b7223 */ /* 0x180fe2000001081d */
[-CC-:B------:R-:W-:Y:S01]  /*f3b0*/  FFMA.FTZ R31, R108, R3.reuse, -R29.reuse ;  /* 0x000000036c1f7223 */ /* 0x180fe2000001081d */
[-C--:B------:R-:W-:Y:S01]  /*f3c0*/  FFMA.FTZ R152, R56, R3.reuse, -R29 ;  /* 0x0000000338987223 */ /* 0x080fe2000001081d */
[----:B------:R-:W-:Y:S01]  /*f3d0*/  FADD.FTZ R44, R28, R37 ;  /* 0x000000251c2c7221 */ /* 0x000fe20000010000 */
[-CC-:B------:R-:W-:Y:S01]  /*f3e0*/  FFMA.FTZ R33, R110, R3.reuse, -R29.reuse ;  /* 0x000000036e217223 */ /* 0x180fe2000001081d */
[-C--:B------:R-:W-:Y:S01]  /*f3f0*/  FFMA.FTZ R154, R112, R3.reuse, -R29 ;  /* 0x00000003709a7223 */ /* 0x080fe2000001081d */
[----:B------:R-:W4:Y:S01]  /*f400*/  MUFU.EX2 R11, R11 ;  /* 0x0000000b000b7308 */ /* 0x000f220000000800 */
[----:B--2---:R-:W-:Y:S01]  /*f410*/  FADD.FTZ R35, R180, R9 ;  /* 0x00000009b4237221 */ /* 0x004fe20000010000 */
[----:B------:R-:W-:Y:S01]  /*f420*/  FADD.FTZ R39, R173, R44 ;  /* 0x0000002cad277221 */ /* 0x000fe20000010000 */
[-CC-:B------:R-:W-:Y:S01]  /*f430*/  FFMA.FTZ R60, R60, R3.reuse, -R29.reuse ;  /* 0x000000033c3c7223 */ /* 0x180fe2000001081d */
[-CC-:B------:R-:W-:Y:S01]  /*f440*/  FFMA.FTZ R64, R64, R3.reuse, -R29.reuse ;  /* 0x0000000340407223 */ /* 0x180fe2000001081d */
[----:B------:R-:W-:Y:S01]  /*f450*/  FFMA.FTZ R50, R50, R3, -R29 ;  /* 0x0000000332327223 */ /* 0x000fe2000001081d */
[----:B-1----:R-:W-:-:S04]  /*f460*/  @P2 IMAD.HI.U32 R41, R191, R48, RZ ;  /* 0x00000030bf292227 */ /* 0x002fc800078e00ff */
[-C--:B------:R-:W-:Y:S01]  /*f470*/  FFMA.FTZ R68, R68, R3.reuse, -R29 ;  /* 0x0000000344447223 */ /* 0x080fe2000001081d */
[----:B------:R-:W1:Y:S01]  /*f480*/  MUFU.EX2 R176, R176 ;  /* 0x000000b000b07308 */ /* 0x000e620000000800 */
[----:B---3--:R-:W-:Y:S01]  /*f490*/  FADD.FTZ R40, R182, R35 ;  /* 0x00000023b6287221 */ /* 0x008fe20000010000 */
[-CC-:B------:R-:W-:Y:S01]  /*f4a0*/  FFMA.FTZ R114, R114, R3.reuse, -R29.reuse ;  /* 0x0000000372727223 */ /* 0x180fe2000001081d */
[--C-:B------:R-:W-:Y:S01]  /*f4b0*/  FFMA.FTZ R72, R72, R3, -R29.reuse ;  /* 0x0000000348487223 */ /* 0x100fe2000001081d */
[----:B------:R-:W-:Y:S01]  /*f4c0*/  F2FP.F16.F32.PACK_AB R181, R4, R181 ;  /* 0x000000b504b5723e */ /* 0x000fe200000000ff */
[-C--:B------:R-:W-:Y:S01]  /*f4d0*/  FFMA.FTZ R54, R54, R3.reuse, -R29 ;  /* 0x0000000336367223 */ /* 0x080fe2000001081d */
[----:B0-----:R-:W-:Y:S01]  /*f4e0*/  @P2 SHF.R.U32.HI R43, RZ, R52, R41 ;  /* 0x00000034ff2b2219 */ /* 0x001fe20000011629 */
[----:B------:R-:W-:Y:S01]  /*f4f0*/  FFMA.FTZ R76, R76, R3, -R29 ;  /* 0x000000034c4c7223 */ /* 0x000fe2000001081d */
[----:B------:R-:W0:Y:S01]  /*f500*/  MUFU.EX2 R13, R13 ;  /* 0x0000000d000d7308 */ /* 0x000e220000000800 */
[----:B----4-:R-:W-:Y:S01]  /*f510*/  FADD.FTZ R37, R11, R40 ;  /* 0x000000280b257221 */ /* 0x010fe20000010000 */
[----:B------:R-:W-:Y:S01]  /*f520*/  FADD.FTZ R40, R32, R39 ;  /* 0x0000002720287221 */ /* 0x000fe20000010000 */
[----:B------:R-:W-:Y:S01]  /*f530*/  IADD3 R44, R43, R193, -R192 ;  /* 0x000000c12b2c7210 */ /* 0x000fe20007ffe8c0 */
[-CC-:B------:R-:W-:Y:S01]  /*f540*/  FFMA.FTZ R116, R116, R3.reuse, -R29.reuse ;  /* 0x0000000374747223 */ /* 0x180fe2000001081d */
[-C--:B------:R-:W-:Y:S01]  /*f550*/  FFMA.FTZ R80, R80, R3.reuse, -R29 ;  /* 0x0000000350507223 */ /* 0x080fe2000001081d */
[----:B------:R-:W-:Y:S01]  /*f560*/  FADD.FTZ R39, R175, R40 ;  /* 0x00000028af277221 */ /* 0x000fe20000010000 */
[----:B------:R-:W-:Y:S01]  /*f570*/  SHF.R.S32.HI R47, RZ, 0x1f, R44 ;  /* 0x0000001fff2f7819 */ /* 0x000fe2000001142c */
[----:B------:R-:W2:Y:S01]  /*f580*/  MUFU.EX2 R178, R178 ;  /* 0x000000b200b27308 */ /* 0x000ea20000000800 */
[----:B-1----:R-:W-:Y:S01]  /*f590*/  FADD.FTZ R0, R176, R37 ;  /* 0x00000025b0007221 */ /* 0x002fe20000010000 */
[----:B------:R-:W-:Y:S01]  /*f5a0*/  FADD.FTZ R40, R36, R39 ;  /* 0x0000002724287221 */ /* 0x000fe20000010000 */
[-CC-:B------:R-:W-:Y:S01]  /*f5b0*/  FFMA.FTZ R58, R58, R3.reuse, -R29.reuse ;  /* 0x000000033a3a7223 */ /* 0x180fe2000001081d */
[-CC-:B------:R-:W-:Y:S01]  /*f5c0*/  FFMA.FTZ R84, R84, R3.reuse, -R29.reuse ;  /* 0x0000000354547223 */ /* 0x180fe2000001081d */
[----:B------:R-:W-:Y:S01]  /*f5d0*/  FFMA.FTZ R118, R118, R3, -R29 ;  /* 0x0000000376767223 */ /* 0x000fe2000001081d */
[----:B------:R-:W-:Y:S01]  /*f5e0*/  FADD.FTZ R41, R169, R40 ;  /* 0x00000028a9297221 */ /* 0x000fe20000010000 */
[----:B------:R-:W-:Y:S01]  /*f5f0*/  LEA.HI R29, R47, R44, RZ, 0x7 ;  /* 0x0000002c2f1d7211 */ /* 0x000fe200078f38ff */
[----:B------:R-:W1:Y:S01]  /*f600*/  MUFU.EX2 R15, R15 ;  /* 0x0000000f000f7308 */ /* 0x000e620000000800 */
[C---:B0-----:R-:W-:Y:S01]  /*f610*/  FADD.FTZ R37, R13.reuse, R0 ;  /* 0x000000000d257221 */ /* 0x041fe20000010000 */
[----:B------:R-:W-:Y:S01]  /*f620*/  FADD.FTZ R40, R38, R41 ;  /* 0x0000002926287221 */ /* 0x000fe20000010000 */
[----:B------:R-:W-:-:S02]  /*f630*/  F2FP.F16.F32.PACK_AB R176, R13, R176 ;  /* 0x000000b00db0723e */ /* 0x000fc400000000ff */
[----:B-----5:R-:W-:Y:S02]  /*f640*/  CS2R R112, SRZ ;  /* 0x0000000000707805 */ /* 0x020fe4000001ff00 */
[----:B------:R-:W-:Y:S01]  /*f650*/  SHF.R.S32.HI R13, RZ, 0x7, R29 ;  /* 0x00000007ff0d7819 */ /* 0x000fe2000001141d */
[----:B------:R-:W-:Y:S01]  /*f660*/  FADD.FTZ R41, R171, R40 ;  /* 0x00000028ab297221 */ /* 0x000fe20000010000 */
[----:B------:R-:W-:Y:S01]  /*f670*/  F2FP.F16.F32.PACK_AB R180, R9, R180 ;  /* 0x000000b409b4723e */ /* 0x000fe200000000ff */
[----:B------:R-:W0:Y:S01]  /*f680*/  MUFU.EX2 R172, R172 ;  /* 0x000000ac00ac7308 */ /* 0x000e220000000800 */
[----:B--2---:R-:W-:Y:S01]  /*f690*/  FADD.FTZ R0, R178, R37 ;  /* 0x00000025b2007221 */ /* 0x004fe20000010000 */
[----:B------:R-:W-:Y:S01]  /*f6a0*/  FADD.FTZ R40, R42, R41 ;  /* 0x000000292a287221 */ /* 0x000fe20000010000 */
[----:B------:R-:W-:Y:S02]  /*f6b0*/  VIMNMX R13, RZ, R13, !PT ;  /* 0x0000000dff0d7248 */ /* 0x000fe40007fe0100 */
[----:B------:R-:W-:-:S02]  /*f6c0*/  CS2R R110, SRZ ;  /* 0x00000000006e7805 */ /* 0x000fc4000001ff00 */
[----:B------:R-:W-:Y:S01]  /*f6d0*/  F2FP.F16.F32.PACK_AB R182, R11, R182 ;  /* 0x000000b60bb6723e */ /* 0x000fe200000000ff */
[----:B------:R-:W-:Y:S01]  /*f6e0*/  FADD.FTZ R43, R153, R40 ;  /* 0x00000028992b7221 */ /* 0x000fe20000010000 */
[----:B------:R-:W-:Y:S01]  /*f6f0*/  F2FP.F16.F32.PACK_AB R183, R12, R183 ;  /* 0x000000b70cb7723e */ /* 0x000fe200000000ff */
[----:B------:R-:W2:Y:S01]  /*f700*/  MUFU.EX2 R21, R21 ;  /* 0x0000001500157308 */ /* 0x000ea20000000800 */
[----:B-1----:R-:W-:Y:S01]  /*f710*/  FADD.FTZ R39, R15, R0 ;  /* 0x000000000f277221 */ /* 0x002fe20000010000 */
[----:B------:R-:W-:Y:S01]  /*f720*/  FADD.FTZ R40, R6, R43 ;  /* 0x0000002b06287221 */ /* 0x000fe20000010000 */
[----:B------:R-:W-:Y:S02]  /*f730*/  F2FP.F16.F32.PACK_AB R177, R24, R177 ;  /* 0x000000b118b1723e */ /* 0x000fe400000000ff */
[----:B------:R-:W-:Y:S02]  /*f740*/  CS2R R108, SRZ ;  /* 0x00000000006c7805 */ /* 0x000fe4000001ff00 */
[----:B------:R-:W-:Y:S01]  /*f750*/  F2FP.F16.F32.PACK_AB R179, R28, R179 ;  /* 0x000000b31cb3723e */ /* 0x000fe200000000ff */
[----:B------:R-:W-:Y:S01]  /*f760*/  FADD.FTZ R43, R155, R40 ;  /* 0x000000289b2b7221 */ /* 0x000fe20000010000 */
[----:B------:R-:W-:Y:S01]  /*f770*/  F2FP.F16.F32.PACK_AB R155, R10, R155 ;  /* 0x0000009b0a9b723e */ /* 0x000fe200000000ff */
[----:B------:R-:W1:Y:S01]  /*f780*/  MUFU.EX2 R174, R174 ;  /* 0x000000ae00ae7308 */ /* 0x000e620000000800 */
[----:B0-----:R-:W-:Y:S01]  /*f790*/  FADD.FTZ R0, R172, R39 ;  /* 0x00000027ac007221 */ /* 0x001fe20000010000 */
[----:B------:R-:W-:Y:S01]  /*f7a0*/  FADD.FTZ R40, R10, R43 ;  /* 0x0000002b0a287221 */ /* 0x000fe20000010000 */
[----:B------:R-:W-:Y:S01]  /*f7b0*/  VIADD R10, R129, 0xfffffffe ;  /* 0xfffffffe810a7836 */ /* 0x000fe20000000000 */
[----:B------:R-:W-:-:S02]  /*f7c0*/  F2FP.F16.F32.PACK_AB R173, R32, R173 ;  /* 0x000000ad20ad723e */ /* 0x000fc400000000ff */
[----:B------:R-:W-:Y:S01]  /*f7d0*/  CS2R R128, SRZ ;  /* 0x0000000000807805 */ /* 0x000fe2000001ff00 */
[----:B------:R-:W-:Y:S01]  /*f7e0*/  FADD.FTZ R45, R157, R40 ;  /* 0x000000289d2d7221 */ /* 0x000fe20000010000 */
[----:B------:R-:W-:Y:S01]  /*f7f0*/  F2FP.F16.F32.PACK_AB R175, R36, R175 ;  /* 0x000000af24af723e */ /* 0x000fe200000000ff */
[----:B------:R-:W0:Y:S01]  /*f800*/  MUFU.EX2 R25, R25 ;  /* 0x0000001900197308 */ /* 0x000e220000000800 */
[----:B--2---:R-:W-:Y:S01]  /*f810*/  FADD.FTZ R39, R21, R0 ;  /* 0x0000000015277221 */ /* 0x004fe20000010000 */
[----:B------:R-:W-:Y:S01]  /*f820*/  FADD.FTZ R40, R14, R45 ;  /* 0x0000002d0e287221 */ /* 0x000fe20000010000 */
[----:B------:R-:W-:Y:S02]  /*f830*/  ISETP.GE.AND P3, PT, R10, R13, PT ;  /* 0x0000000d0a00720c */ /* 0x000fe40003f66270 */
[----:B------:R-:W-:Y:S02]  /*f840*/  CS2R R106, SRZ ;  /* 0x00000000006a7805 */ /* 0x000fe4000001ff00 */
[----:B------:R-:W-:Y:S01]  /*f850*/  F2FP.F16.F32.PACK_AB R169, R38, R169 ;  /* 0x000000a926a9723e */ /* 0x000fe200000000ff */
[----:B------:R-:W-:Y:S01]  /*f860*/  FADD.FTZ R45, R159, R40 ;  /* 0x000000289f2d7221 */ /* 0x000fe20000010000 */
[----:B------:R-:W-:Y:S01]  /*f870*/  F2FP.F16.F32.PACK_AB R171, R42, R171 ;  /* 0x000000ab2aab723e */ /* 0x000fe200000000ff */
[----:B------:R-:W2:Y:S01]  /*f880*/  MUFU.EX2 R168, R168 ;  /* 0x000000a800a87308 */ /* 0x000ea20000000800 */
[----:B-1----:R-:W-:Y:S01]  /*f890*/  FADD.FTZ R0, R174, R39 ;  /* 0x00000027ae007221 */ /* 0x002fe20000010000 */
[----:B------:R-:W-:Y:S01]  /*f8a0*/  FADD.FTZ R4, R20, R45 ;  /* 0x0000002d14047221 */ /* 0x000fe20000010000 */
[----:B------:R-:W-:-:S02]  /*f8b0*/  F2FP.F16.F32.PACK_AB R153, R6, R153 ;  /* 0x000000990699723e */ /* 0x000fc400000000ff */
[----:B------:R-:W-:Y:S02]  /*f8c0*/  CS2R R104, SRZ ;  /* 0x0000000000687805 */ /* 0x000fe4000001ff00 */
[----:B------:R-:W-:Y:S01]  /*f8d0*/  F2FP.F16.F32.PACK_AB R157, R14, R157 ;  /* 0x0000009d0e9d723e */ /* 0x000fe200000000ff */
[----:B------:R-:W-:Y:S01]  /*f8e0*/  FADD.FTZ R47, R161, R4 ;  /* 0x00000004a12f7221 */ /* 0x000fe20000010000 */
[----:B------:R-:W-:Y:S01]  /*f8f0*/  F2FP.F16.F32.PACK_AB R159, R20, R159 ;  /* 0x0000009f149f723e */ /* 0x000fe200000000ff */
[----:B------:R-:W1:Y:S01]  /*f900*/  MUFU.EX2 R27, R27 ;  /* 0x0000001b001b7308 */ /* 0x000e620000000800 */
[----:B0-----:R-:W-:Y:S01]  /*f910*/  FADD.FTZ R41, R25, R0 ;  /* 0x0000000019297221 */ /* 0x001fe20000010000 */
[C---:B------:R-:W-:Y:S01]  /*f920*/  FADD.FTZ R4, R26.reuse, R47 ;  /* 0x0000002f1a047221 */ /* 0x040fe20000010000 */
[----:B------:R-:W-:Y:S02]  /*f930*/  F2FP.F16.F32.PACK_AB R161, R26, R161 ;  /* 0x000000a11aa1723e */ /* 0x000fe400000000ff */
[----:B------:R-:W-:-:S02]  /*f940*/  CS2R R102, SRZ ;  /* 0x0000000000667805 */ /* 0x000fc4000001ff00 */
[----:B------:R-:W-:Y:S01]  /*f950*/  F2FP.F16.F32.PACK_AB R178, R15, R178 ;  /* 0x000000b20fb2723e */ /* 0x000fe200000000ff */
[----:B------:R-:W-:Y:S01]  /*f960*/  FADD.FTZ R47, R163, R4 ;  /* 0x00000004a32f7221 */ /* 0x000fe20000010000 */
[----:B------:R-:W-:Y:S01]  /*f970*/  F2FP.F16.F32.PACK_AB R172, R21, R172 ;  /* 0x000000ac15ac723e */ /* 0x000fe200000000ff */
[----:B------:R-:W0:Y:S01]  /*f980*/  MUFU.EX2 R170, R170 ;  /* 0x000000aa00aa7308 */ /* 0x000e220000000800 */
[----:B--2---:R-:W-:Y:S01]  /*f990*/  FADD.FTZ R0, R168, R41 ;  /* 0x00000029a8007221 */ /* 0x004fe20000010000 */
[----:B------:R-:W-:Y:S02]  /*f9a0*/  F2FP.F16.F32.PACK_AB R174, R25, R174 ;  /* 0x000000ae19ae723e */ /* 0x000fe400000000ff */
[----:B------:R-:W-:Y:S02]  /*f9b0*/  CS2R R100, SRZ ;  /* 0x0000000000647805 */ /* 0x000fe4000001ff00 */
[----:B------:R-:W-:Y:S02]  /*f9c0*/  CS2R R98, SRZ ;  /* 0x0000000000627805 */ /* 0x000fe4000001ff00 */
[----:B------:R-:W-:-:S02]  /*f9d0*/  CS2R R96, SRZ ;  /* 0x0000000000607805 */ /* 0x000fc4000001ff00 */
[----:B------:R-:W-:Y:S02]  /*f9e0*/  CS2R R94, SRZ ;  /* 0x00000000005e7805 */ /* 0x000fe4000001ff00 */
[----:B------:R-:W-:Y:S01]  /*f9f0*/  CS2R R92, SRZ ;  /* 0x00000000005c7805 */ /* 0x000fe2000001ff00 */
[----:B------:R-:W2:Y:S01]  /*fa00*/  MUFU.EX2 R31, R31 ;  /* 0x0000001f001f7308 */ /* 0x000ea20000000800 */
[C---:B-1----:R-:W-:Y:S01]  /*fa10*/  FADD.FTZ R41, R27.reuse, R0 ;  /* 0x000000001b297221 */ /* 0x042fe20000010000 */
[----:B------:R-:W-:Y:S02]  /*fa20*/  F2FP.F16.F32.PACK_AB R168, R27, R168 ;  /* 0x000000a81ba8723e */ /* 0x000fe400000000ff */
[----:B------:R-:W-:Y:S02]  /*fa30*/  CS2R R90, SRZ ;  /* 0x00000000005a7805 */ /* 0x000fe4000001ff00 */
[----:B------:R-:W-:Y:S02]  /*fa40*/  CS2R R88, SRZ ;  /* 0x0000000000587805 */ /* 0x000fe4000001ff00 */
        /* <DEDUP_REMOVED lines=20> */
[----:B------:R2:W3:Y:S01]  /*fb90*/  MUFU.EX2 R39, R114 ;  /* 0x0000007200277308 */ /* 0x0004e20000000800 */
[----:B-1----:R-:W-:-:S07]  /*fba0*/  FADD.FTZ R0, R68, R45 ;  /* 0x0000002d44007221 */ /* 0x002fce0000010000 */
[----:B------:R-:W1:Y:S01]  /*fbb0*/  MUFU.EX2 R165, R165 ;  /* 0x000000a500a57308 */ /* 0x000e620000000800 */
[C---:B0-----:R-:W-:Y:S01]  /*fbc0*/  FADD.FTZ R4, R30.reuse, R47 ;  /* 0x0000002f1e047221 */ /* 0x041fe20000010000 */
[----:B------:R-:W-:Y:S02]  /*fbd0*/  F2FP.F16.F32.PACK_AB R163, R30, R163 ;  /* 0x000000a31ea3723e */ /* 0x000fe400000000ff */
[----:B--2---:R-:W-:-:S04]  /*fbe0*/  CS2R R114, SRZ ;  /* 0x0000000000727805 */ /* 0x004fc8000001ff00 */
[----:B------:R-:W0:Y:S01]  /*fbf0*/  MUFU.EX2 R72, R72 ;  /* 0x0000004800487308 */ /* 0x000e220000000800 */
[C---:B---3--:R-:W-:Y:S01]  /*fc00*/  FADD.FTZ R47, R39.reuse, R0 ;  /* 0x00000000272f7221 */ /* 0x048fe20000010000 */
        /* <DEDUP_REMOVED lines=11> */
[----:B------:R1:W3:Y:S01]  /*fcc0*/  MUFU.EX2 R43, R116 ;  /* 0x00000074002b7308 */ /* 0x0002e20000000800 */
[----:B0-----:R-:W-:-:S07]  /*fcd0*/  FADD.FTZ R49, R167, R4 ;  /* 0x00000004a7317221 */ /* 0x001fce0000010000 */
[----:B------:R-:W0:Y:S01]  /*fce0*/  MUFU.EX2 R80, R80 ;  /* 0x0000005000507308 */ /* 0x000e220000000800 */
[----:B--2---:R-:W-:Y:S01]  /*fcf0*/  FADD.FTZ R4, R76, R47 ;  /* 0x0000002f4c047221 */ /* 0x004fe20000010000 */
[----:B-1----:R-:W-:-:S06]  /*fd00*/  CS2R R116, SRZ ;  /* 0x0000000000747805 */ /* 0x002fcc000001ff00 */
[----:B------:R-:W1:Y:S01]  /*fd10*/  MUFU.EX2 R45, R58 ;  /* 0x0000003a002d7308 */ /* 0x000e620000000800 */
[C---:B---3--:R-:W-:Y:S01]  /*fd20*/  FADD.FTZ R11, R43.reuse, R4 ;  /* 0x000000042b0b7221 */ /* 0x048fe20000010000 */
[----:B------:R-:W-:-:S06]  /*fd30*/  F2FP.F16.F32.PACK_AB R162, R43, R76 ;  /* 0x0000004c2ba2723e */ /* 0x000fcc00000000ff */
[----:B------:R-:W2:Y:S01]  /*fd40*/  MUFU.EX2 R84, R84 ;  /* 0x0000005400547308 */ /* 0x000ea20000000800 */
[----:B0-----:R-:W-:-:S07]  /*fd50*/  FADD.FTZ R4, R80, R11 ;  /* 0x0000000b50047221 */ /* 0x001fce0000010000 */
[----:B------:R-:W0:Y:S01]  /*fd60*/  MUFU.EX2 R46, R46 ;  /* 0x0000002e002e7308 */ /* 0x000e220000000800 */
[C---:B-1----:R-:W-:Y:S01]  /*fd70*/  FADD.FTZ R11, R45.reuse, R4 ;  /* 0x000000042d0b7221 */ /* 0x042fe20000010000 */
[----:B------:R-:W-:-:S06]  /*fd80*/  F2FP.F16.F32.PACK_AB R164, R45, R80 ;  /* 0x000000502da4723e */ /* 0x000fcc00000000ff */
[----:B------:R1:W3:Y:S01]  /*fd90*/  MUFU.EX2 R9, R118 ;  /* 0x0000007600097308 */ /* 0x0002e20000000800 */
[----:B--2---:R-:W-:Y:S01]  /*fda0*/  FADD.FTZ R4, R84, R11 ;  /* 0x0000000b54047221 */ /* 0x004fe20000010000 */
[C---:B0-----:R-:W-:Y:S01]  /*fdb0*/  FADD.FTZ R0, R46.reuse, R49 ;  /* 0x000000312e007221 */ /* 0x041fe20000010000 */
[----:B------:R-:W-:Y:S02]  /*fdc0*/  F2FP.F16.F32.PACK_AB R167, R46, R167 ;  /* 0x000000a72ea7723e */ /* 0x000fe400000000ff */
[----:B-1----:R-:W-:Y:S01]  /*fdd0*/  CS2R R118, SRZ ;  /* 0x0000000000767805 */ /* 0x002fe2000001ff00 */
[C---:B---3--:R-:W-:Y:S01]  /*fde0*/  FADD.FTZ R4, R9.reuse, R4 ;  /* 0x0000000409047221 */ /* 0x048fe20000010000 */
[----:B------:R-:W-:Y:S01]  /*fdf0*/  F2FP.F16.F32.PACK_AB R166, R9, R84 ;  /* 0x0000005409a6723e */ /* 0x000fe200000000ff */
[----:B------:R-:W-:Y:S06]  /*fe00*/  @!P3 BRA `(.L_x_2866) ;  /* 0x0000002800d4b947 */ /* 0x000fec0003800000 */
[----:B------:R-:W-:Y:S01]  /*fe10*/  IMAD.MOV.U32 R12, RZ, RZ, R8 ;  /* 0x000000ffff0c7224 */ /* 0x000fe200078e0008 */
[----:B------:R-:W-:Y:S01]  /*fe20*/  MOV R11, R7 ;  /* 0x00000007000b7202 */ /* 0x000fe20000000f00 */
[----:B------:R-:W-:Y:S02]  /*fe30*/  IMAD.MOV.U32 R15, RZ, RZ, R186 ;  /* 0x000000ffff0f7224 */ /* 0x000fe400078e00ba */
[----:B------:R-:W-:Y:S02]  /*fe40*/  IMAD.MOV.U32 R14, RZ, RZ, R184 ;  /* 0x000000ffff0e7224 */ /* 0x000fe400078e00b8 */
[----:B------:R-:W-:-:S07]  /*fe50*/  IMAD.MOV.U32 R151, RZ, RZ, RZ ;  /* 0x000000ffff977224 */ /* 0x000fce00078e00ff */
.L_x_2876:
[----:B------:R-:W-:Y:S01]  /*fe60*/  ISETP.NE.AND P3, PT, R190, RZ, PT ;  /* 0x000000ffbe00720c */ /* 0x000fe20003f65270 */
[----:B------:R-:W-:Y:S01]  /*fe70*/  VIADD R184, R14, 0x1 ;  /* 0x000000010eb87836 */ /* 0x000fe20000000000 */
[----:B------:R-:W-:Y:S05]  /*fe80*/  YIELD ;  /* 0x0000000000007946 */ /* 0x000fea0003800000 */
[----:B------:R-:W-:-:S04]  /*fe90*/  ISETP.NE.AND P4, PT, R184, 0x2, PT ;  /* 0x00000002b800780c */ /* 0x000fc80003f85270 */
[----:B------:R-:W-:Y:S02]  /*fea0*/  SEL R186, RZ, 0x1, P4 ;  /* 0x00000001ffba7807 */ /* 0x000fe40002000000 */
[----:B------:R-:W-:Y:S02]  /*feb0*/  SEL R184, R184, RZ, P4 ;  /* 0x000000ffb8b87207 */ /* 0x000fe40002000000 */
[----:B------:R-:W-:Y:S01]  /*fec0*/  LOP3.LUT R186, R15, R186, RZ, 0x3c, !PT ;  /* 0x000000ba0fba7212 */ /* 0x000fe200078e3cff */
[----:B------:R-:W-:Y:S06]  /*fed0*/  @P3 BRA `(.L_x_2867) ;  /* 0x0000000000303947 */ /* 0x000fec0003800000 */
[----:B------:R-:W-:Y:S05]  /*fee0*/  @!P0 BRA `(.L_x_2868) ;  /* 0x0000000000048947 */ /* 0x000fea0003800000 */
[----:B------:R-:W-:Y:S01]  /*fef0*/  BPT.TRAP 0x1 ;  /* 0x000000040000795c */ /* 0x000fe20000300000 */
.L_x_2868:
[----:B------:R-:W-:Y:S01]  /*ff00*/  IMAD R3, R184, 0x8, R2 ;  /* 0x00000008b8037824 */ /* 0x000fe200078e0202 */
[----:B------:R-:W-:-:S04]  /*ff10*/  SHF.L.U32 R6, R186, 0x1f, RZ ;  /* 0x0000001fba067819 */ /* 0x000fc800000006ff */
[----:B------:R0:W1:Y:S01]  /*ff20*/  SYNCS.PHASECHK.TRANS64.TRYWAIT P4, [R3+URZ+0x28830], R6 ;  /* 0x02883006030075a7 */ /* 0x000062000808017f */
[----:B------:R-:W-:Y:S05]  /*ff30*/  @!P0 BRA `(.L_x_2869) ;  /* 0x0000000000048947 */ /* 0x000fea0003800000 */
[----:B------:R-:W-:Y:S01]  /*ff40*/  BPT.TRAP 0x1 ;  /* 0x000000040000795c */ /* 0x000fe20000300000 */
.L_x_2869:
[----:B------:R-:W-:Y:S04]  /*ff50*/  BSSY B0, `(.L_x_2867) ;  /* 0x0000004000007945 */ /* 0x000fe80003800000 */
[----:B-1----:R-:W-:Y:S05]  /*ff60*/  @P4 BRA `(.L_x_2870) ;  /* 0x0000000000084947 */ /* 0x002fea0003800000 */
[----:B------:R-:W1:Y:S02]  /*ff70*/  SYNCS.PHASECHK.TRANS64.TRYWAIT P4, [R3+URZ+0x28830], R6 ;  /* 0x02883006030075a7 */ /* 0x000e64000808017f */
[----:B-1----:R-:W-:Y:S05]  /*ff80*/  @!P4 BRA `(.L_x_2871) ;  /* 0x000001000094c947 */ /* 0x002fea0003800000 */
.L_x_2870:
[----:B------:R-:W-:Y:S05]  /*ff90*/  BSYNC B0 ;  /* 0x0000000000007941 */ /* 0x000fea0003800000 */
.L_x_2867:
[----:B01----:R-:W0:Y:S01]  /*ffa0*/  S2R R3, SR_TID.X ;  /* 0x0000000000037919 */ /* 0x003e220000002100 */
[----:B------:R-:W-:Y:S05]  /*ffb0*/  WARPSYNC.ALL ;  /* 0x0000000000007948 */ /* 0x000fea0003800000 */
[----:B------:R-:W-:Y:S01]  /*ffc0*/  IMAD.MOV.U32 R7, RZ, RZ, 0x40000040 ;  /* 0x40000040ff077424 */ /* 0x000fe200078e00ff */
[----:B------:R-:W-:Y:S01]  /*ffd0*/  LEA R6, R184, R5, 0xb ;  /* 0x00000005b8067211 */ /* 0x000fe200078e58ff */
[----:B------:R-:W-:-:S03]  /*ffe0*/  IMAD.MOV.U32 R9, RZ, RZ, 0x40000040 ;  /* 0x40000040ff097424 */ /* 0x000fc600078e00ff */
[C---:B------:R-:W-:Y:S01]  /*fff0*/  R2UR UR26, R6.reuse ;  /* 0x00000000061a72ca */ /* 0x040fe200000e0000 */
[----:B------:R-:W-:Y:S01]  /*10000*/  VIADD R8, R6, 0x2 ;  /* 0x0000000206087836 */ /* 0x000fe20000000000 */
[----:B------:R-:W-:Y:S01]  /*10010*/  R2UR UR27, R7 ;  /* 0x00000000071b72ca */ /* 0x000fe200000e0000 */
[----:B------:R-:W-:Y:S01]  /*10020*/  IMAD.MOV.U32 R7, RZ, RZ, 0x40000040 ;  /* 0x40000040ff077424 */ /* 0x000fe200078e00ff */
[----:B------:R-:W-:Y:S02]  /*10030*/  R2UR UR31, R9 ;  /* 0x00000000091f72ca */ /* 0x000fe400000e0000 */
[----:B------:R-:W-:Y:S01]  /*10040*/  R2UR UR30, R8 ;  /* 0x00000000081e72ca */ /* 0x000fe200000e0000 */
[----:B------:R-:W-:Y:S01]  /*10050*/  VIADD R8, R6, 0x4 ;  /* 0x0000000406087836 */ /* 0x000fe20000000000 */
[----:B------:R-:W-:Y:S02]  /*10060*/  MOV R9, 0x40000040 ;  /* 0x4000004000097802 */ /* 0x000fe40000000f00 */
        /* <DEDUP_REMOVED lines=51> */
.L_x_2873:
[----:B------:R-:W-:Y:S01]  /*103a0*/  SHF.L.U32 R3, R15, 0x1f, RZ ;  /* 0x0000001f0f037819 */ /* 0x000fe200000006ff */
[----:B------:R-:W-:-:S04]  /*103b0*/  IMAD R6, R14, 0x8, R2 ;  /* 0x000000080e067824 */ /* 0x000fc800078e0202 */
[----:B------:R0:W1:Y:S01]  /*103c0*/  SYNCS.PHASECHK.TRANS64.TRYWAIT P3, [R6+URZ+0x28850], R3 ;  /* 0x02885003060075a7 */ /* 0x000062000806017f */
[----:B------:R-:W-:Y:S05]  /*103d0*/  @!P0 BRA `(.L_x_2874) ;  /* 0x0000000000048947 */ /* 0x000fea0003800000 */
[----:B------:R-:W-:Y:S01]  /*103e0*/  BPT.TRAP 0x1 ;  /* 0x000000040000795c */ /* 0x000fe20000300000 */
.L_x_2874:
[----:B-1----:R-:W-:Y:S05]  /*103f0*/  @P3 BRA `(.L_x_2872) ;  /* 0x0000000000083947 */ /* 0x002fea0003800000 */
[----:B------:R-:W1:Y:S02]  /*10400*/  SYNCS.PHASECHK.TRANS64.TRYWAIT P3, [R6+URZ+0x28850], R3 ;  /* 0x02885003060075a7 */ /* 0x000e64000806017f */
[----:B-1----:R-:W-:Y:S05]  /*10410*/  @!P3 BRA `(.L_x_2875) ;  /* 0x000000fc0084b947 */ /* 0x002fea0003800000 */
.L_x_2872:
[----:B01----:R-:W-:Y:S01]  /*10420*/  IADD3 R3, R2, 0x400, RZ ;  /* 0x0000040002037810 */ /* 0x003fe20007ffe0ff */
[----:B------:R-:W-:Y:S01]  /*10430*/  IMAD.MOV.U32 R7, RZ, RZ, 0x40000040 ;  /* 0x40000040ff077424 */ /* 0x000fe200078e00ff */
[----:B------:R-:W-:Y:S05]  /*10440*/  WARPSYNC.ALL ;  /* 0x0000000000007948 */ /* 0x000fea0003800000 */
[----:B------:R-:W-:Y:S01]  /*10450*/  SHF.R.U32.HI R3, RZ, 0x4, R3 ;  /* 0x00000004ff037819 */ /* 0x000fe20000011603 */
[----:B------:R-:W-:Y:S01]  /*10460*/  WARPGROUP.ARRIVE ;  /* 0x00000000000079c5 */ /* 0x000fe20000000000 */
[----:B------:R-:W-:Y:S01]  /*10470*/  R2UR UR7, R7 ;  /* 0x00000000070772ca */ /* 0x000fe200000e0000 */
[----:B------:R-:W-:Y:S01]  /*10480*/  IMAD.MOV.U32 R9, RZ, RZ, 0x40000040 ;  /* 0x40000040ff097424 */ /* 0x000fe200078e00ff */
[----:B------:R-:W-:Y:S01]  /*10490*/  LOP3.LUT R3, R3, 0x3fff, RZ, 0xc0, !PT ;  /* 0x00003fff03037812 */ /* 0x000fe200078ec0ff */
[----:B------:R-:W-:-:S02]  /*104a0*/  IMAD.IADD R20, R204, 0x1, R191 ;  /* 0x00000001cc147824 */ /* 0x000fc400078e02bf */
[----:B------:R-:W0:Y:S01]  /*104b0*/  S2R R233, SR_TID.X ;  /* 0x0000000000e97919 */ /* 0x000e220000002100 */
        /* <DEDUP_REMOVED lines=8> */
[----:B------:R-:W-:Y:S02]  /*10540*/  R2UR UR7, R9 ;  /* 0x00000000090772ca */ /* 0x000fe400000e0000 */
[----:B------:R-:W-:Y:S02]  /*10550*/  MOV R9, 0x40000040 ;  /* 0x4000004000097802 */ /* 0x000fe40000000f00 */
[----:B0-----:R-:W-:Y:S01]  /*10560*/  SHF.R.U32.HI R233, RZ, 0x7, R233 ;  /* 0x00000007ffe97819 */ /* 0x001fe200000116e9 */
[----:B-1----:R-:W-:Y:S01]  /*10570*/  @P2 IMAD.HI.U32 R3, R20, R3, RZ ;  /* 0x0000000314032227 */ /* 0x002fe200078e00ff */
[----:B------:R-:W-:Y:S02]  /*10580*/  WARPGROUP.DEPBAR.LE gsb0, 0x0 ;  /* 0x00008000000079c5 */ /* 0x000fe40000010000 */
[----:B------:R-:W-:-:S06]  /*10590*/  WARPGROUP.ARRIVE ;  /* 0x00000000000079c5 */ /* 0x000fcc0000000000 */
[----:B------:R-:W-:Y:S01]  /*105a0*/  HGMMA.64x128x16.F32 R88, R176, gdesc[UR4].tnspB, R88, gsb0 ;  /* 0x41e00004b0587df0 */ /* 0x000fe20008000858 */
[----:B------:R-:W-:Y:S02]  /*105b0*/  R2UR UR6, R8 ;  /* 0x00000000080672ca */ /* 0x000fe400000e0000 */
[----:B------:R-:W-:Y:S01]  /*105c0*/  R2UR UR7, R9 ;  /* 0x00000000090772ca */ /* 0x000fe200000e0000 */
[----:B------:R-:W0:Y:S01]  /*105d0*/  @P2 LDC R8, c[0x0][0x450] ;  /* 0x00011400ff082b82 */ /* 0x000e220000000800 */
[----:B------:R-:W-:Y:S01]  /*105e0*/  IMAD.MOV.U32 R9, RZ, RZ, 0x40000040 ;  /* 0x40000040ff097424 */ /* 0x000fe200078e00ff */
[----:B0-----:R-:W-:Y:S01]  /*105f0*/  @P2 SHF.R.U32.HI R20, RZ, R8, R3 ;  /* 0x00000008ff142219 */ /* 0x001fe20000011603 */
[----:B------:R-:W-:-:S04]  /*10600*/  IMAD.MOV.U32 R3, RZ, RZ, -0x80 ;  /* 0xffffff80ff037424 */ /* 0x000fc800078e00ff */
[----:B------:R-:W-:-:S04]  /*10610*/  IMAD R8, R10, R3, 0x1 ;  /* 0x000000010a087424 */ /* 0x000fc800078e0203 */
[----:B------:R-:W-:-:S05]  /*10620*/  IMAD R8, R203, -0x2, R8 ;  /* 0xfffffffecb087824 */ /* 0x000fca00078e0208 */
[----:B------:R-:W-:Y:S01]  /*10630*/  IADD3 R15, -R192, R8, R193 ;  /* 0x00000008c00f7210 */ /* 0x000fe20007ffe1c1 */
[----:B------:R-:W-:Y:S01]  /*10640*/  VIADD R8, R6, 0x180 ;  /* 0x0000018006087836 */ /* 0x000fe20000000000 */
[----:B------:R-:W-:Y:S02]  /*10650*/  WARPGROUP.DEPBAR.LE gsb0, 0x0 ;  /* 0x00008000000079c5 */ /* 0x000fe40000010000 */
[----:B------:R-:W-:-:S06]  /*10660*/  WARPGROUP.ARRIVE ;  /* 0x00000000000079c5 */ /* 0x000fcc0000000000 */
[----:B------:R-:W-:Y:S01]  /*10670*/  HGMMA.64x128x16.F32 R88, R172, gdesc[UR4].tnspB, R88, gsb0 ;  /* 0x41e00004ac587df0 */ /* 0x000fe20008000858 */
[----:B------:R-:W-:Y:S02]  /*10680*/  R2UR UR6, R8 ;  /* 0x00000000080672ca */ /* 0x000fe400000e0000 */
[----:B------:R-:W-:Y:S01]  /*10690*/  R2UR UR7, R9 ;  /* 0x00000000090772ca */ /* 0x000fe200000e0000 */
[----:B------:R-:W-:Y:S01]  /*106a0*/  IMAD.MOV.U32 R9, RZ, RZ, 0x40000040 ;  /* 0x40000040ff097424 */ /* 0x000fe200078e00ff */
[----:B------:R-:W-:Y:S02]  /*106b0*/  WARPGROUP.DEPBAR.LE gsb0, 0x0 ;  /* 0x00008000000079c5 */ /* 0x000fe40000010000 */
[----:B------:R-:W-:Y:S01]  /*106c0*/  WARPGROUP.ARRIVE ;  /* 0x00000000000079c5 */ /* 0x000fe20000000000 */
[----:B------:R-:W0:Y:S04]  /*106d0*/  SHFL.IDX PT, R172, R20, RZ, 0x1c1f ;  /* 0x001c1fff14ac7589 */ /* 0x000e2800000e0000 */
[----:B------:R-:W1:Y:S04]  /*106e0*/  SHFL.IDX PT, R20, R20, 0x1, 0x1c1f ;  /* 0x003c1f0014147f89 */ /* 0x000e6800000e0000 */
[----:B------:R-:W-:Y:S01]  /*106f0*/  HGMMA.64x128x16.F32 R88, R168, gdesc[UR4].tnspB, R88, gsb0 ;  /* 0x41e00004a8587df0 */ /* 0x000fe20008000858 */
[----:B------:R-:W-:Y:S01]  /*10700*/  R2UR UR7, R9 ;  /* 0x00000000090772ca */ /* 0x000fe200000e0000 */
[----:B------:R-:W-:-:S02]  /*10710*/  IMAD.MOV.U32 R9, RZ, RZ, 0x40000040 ;  /* 0x40000040ff097424 */ /* 0x000fc400078e00ff */
[C---:B0-----:R-:W-:Y:S02]  /*10720*/  IMAD.IADD R3, R15.reuse, 0x1, R172 ;  /* 0x000000010f037824 */ /* 0x041fe400078e02ac */
[----:B-1----:R-:W-:-:S03]  /*10730*/  IMAD.IADD R15, R15, 0x1, R20 ;  /* 0x000000010f0f7824 */ /* 0x002fc600078e0214 */
[C---:B------:R-:W-:Y:S02]  /*10740*/  ISETP.GT.AND P3, PT, R3.reuse, RZ, PT ;  /* 0x000000ff0300720c */ /* 0x040fe40003f64270 */
[C---:B------:R-:W-:Y:S02]  /*10750*/  ISETP.GT.AND P4, PT, R3.reuse, 0x1, PT ;  /* 0x000000010300780c */ /* 0x040fe40003f84270 */
[----:B------:R-:W-:Y:S02]  /*10760*/  FSEL R24, R24, -INF , P3 ;  /* 0xff80000018187808 */ /* 0x000fe40001800000 */
[----:B------:R-:W-:Y:S02]  /*10770*/  ISETP.GT.AND P3, PT, R3, 0x8, PT ;  /* 0x000000080300780c */ /* 0x000fe40003f64270 */
[----:B------:R-:W-:Y:S02]  /*10780*/  FSEL R172, R25, -INF , P4 ;  /* 0xff80000019ac7808 */ /* 0x000fe40002000000 */
[----:B------:R-:W-:-:S02]  /*10790*/  FMNMX.FTZ R7, R24, R11, !PT ;  /* 0x0000000b18077209 */ /* 0x000fc40007810000 */
[C---:B------:R-:W-:Y:S02]  /*107a0*/  ISETP.GT.AND P4, PT, R3.reuse, 0x9, PT ;  /* 0x000000090300780c */ /* 0x040fe40003f84270 */
[----:B------:R-:W-:Y:S02]  /*107b0*/  FSEL R28, R28, -INF , P3 ;  /* 0xff8000001c1c7808 */ /* 0x000fe40001800000 */
[----:B------:R-:W-:Y:S02]  /*107c0*/  FMNMX.FTZ R7, R172, R7, !PT ;  /* 0x00000007ac077209 */ /* 0x000fe40007810000 */
        /* <DEDUP_REMOVED lines=13> */
[----:B------:R-:W-:Y:S02]  /*108a0*/  FMNMX.FTZ R7, R36, R7, !PT ;  /* 0x0000000724077209 */ /* 0x000fe40007810000 */
[----:B------:R-:W-:-:S02]  /*108b0*/  FSEL R40, R40, -INF , P3 ;  /* 0xff80000028287808 */ /* 0x000fc40001800000 */
[----:B------:R-:W-:Y:S02]  /*108c0*/  ISETP.GT.AND P3, PT, R3, 0x28, PT ;  /* 0x000000280300780c */ /* 0x000fe40003f64270 */
[----:B------:R-:W-:Y:S02]  /*108d0*/  ISETP.GT.AND P5, PT, R15, RZ, PT ;  /* 0x000000ff0f00720c */ /* 0x000fe40003fa4270 */
[----:B------:R-:W-:Y:S02]  /*108e0*/  FSEL R44, R44, -INF , P3 ;  /* 0xff8000002c2c7808 */ /* 0x000fe40001800000 */
[----:B------:R-:W-:Y:S02]  /*108f0*/  ISETP.GT.AND P3, PT, R3, 0x30, PT ;  /* 0x000000300300780c */ /* 0x000fe40003f64270 */
[----:B------:R-:W-:Y:S02]  /*10900*/  FSEL R26, R26, -INF , P5 ;  /* 0xff8000001a1a7808 */ /* 0x000fe40002800000 */
[----:B------:R-:W-:-:S02]  /*10910*/  FSEL R48, R48, -INF , P3 ;  /* 0xff80000030307808 */ /* 0x000fc40001800000 */
[----:B------:R-:W-:Y:S02]  /*10920*/  ISETP.GT.AND P3, PT, R3, 0x38, PT ;  /* 0x000000380300780c */ /* 0x000fe40003f64270 */
[----:B------:R-:W-:Y:S02]  /*10930*/  ISETP.GT.AND P5, PT, R15, 0x8, PT ;  /* 0x000000080f00780c */ /* 0x000fe40003fa4270 */
        /* <DEDUP_REMOVED lines=23> */
[C---:B------:R-:W-:Y:S02]  /*10ab0*/  ISETP.GT.AND P5, PT, R15.reuse, 0x28, PT ;  /* 0x000000280f00780c */ /* 0x040fe40003fa4270 */
[----:B------:R-:W-:Y:S02]  /*10ac0*/  FSEL R84, R84, -INF , P3 ;  /* 0xff80000054547808 */ /* 0x000fe40001800000 */
[----:B------:R-:W-:Y:S02]  /*10ad0*/  FSEL R46, R46, -INF , P5 ;  /* 0xff8000002e2e7808 */ /* 0x000fe40002800000 */
[----:B------:R-:W-:Y:S01]  /*10ae0*/  ISETP.GT.AND P5, PT, R15, 0x30, PT ;  /* 0x000000300f00780c */ /* 0x000fe20003fa4270 */
[----:B------:R-:W-:Y:S02]  /*10af0*/  WARPGROUP.DEPBAR.LE gsb0, 0x0 ;  /* 0x00008000000079c5 */ /* 0x000fe40000010000 */
[----:B------:R-:W-:Y:S01]  /*10b00*/  FSEL R168, R37, -INF , P4 ;  /* 0xff80000025a87808 */ /* 0x000fe20002000000 */
[----:B------:R-:W-:Y:S01]  /*10b10*/  WARPGROUP.ARRIVE ;  /* 0x00000000000079c5 */ /* 0x000fe20000000000 */
[----:B------:R-:W-:-:S02]  /*10b20*/  ISETP.GT.AND P4, PT, R3, 0x21, PT ;  /* 0x000000210300780c */ /* 0x000fc40003f84270 */
[----:B------:R-:W-:Y:S02]  /*10b30*/  FMNMX.FTZ R7, R168, R7, !PT ;  /* 0x00000007a8077209 */ /* 0x000fe40007810000 */
[----:B------:R-:W-:Y:S02]  /*10b40*/  FSEL R170, R41, -INF , P4 ;  /* 0xff80000029aa7808 */ /* 0x000fe40002000000 */
[----:B------:R-:W-:Y:S02]  /*10b50*/  FMNMX.FTZ R7, R40, R7, !PT ;  /* 0x0000000728077209 */ /* 0x000fe40007810000 */
[----:B------:R-:W-:Y:S02]  /*10b60*/  ISETP.GT.AND P4, PT, R3, 0x29, PT ;  /* 0x000000290300780c */ /* 0x000fe40003f84270 */
[----:B------:R-:W-:Y:S02]  /*10b70*/  FMNMX.FTZ R7, R170, R7, !PT ;  /* 0x00000007aa077209 */ /* 0x000fe40007810000 */
[----:B------:R-:W-:-:S02]  /*10b80*/  FSEL R178, R45, -INF , P4 ;  /* 0xff8000002db27808 */ /* 0x000fc40002000000 */
[----:B------:R-:W-:Y:S02]  /*10b90*/  FMNMX.FTZ R7, R44, R7, !PT ;  /* 0x000000072c077209 */ /* 0x000fe40007810000 */
[----:B------:R-:W-:Y:S02]  /*10ba0*/  ISETP.GT.AND P4, PT, R3, 0x31, PT ;  /* 0x000000310300780c */ /* 0x000fe40003f84270 */
[----:B------:R-:W-:Y:S02]  /*10bb0*/  FMNMX.FTZ R7, R178, R7, !PT ;  /* 0x00000007b2077209 */ /* 0x000fe40007810000 */
[----:B------:R-:W-:Y:S02]  /*10bc0*/  FSEL R180, R49, -INF , P4 ;  /* 0xff80000031b47808 */ /* 0x000fe40002000000 */
[----:B------:R-:W-:Y:S02]  /*10bd0*/  FMNMX.FTZ R7, R48, R7, !PT ;  /* 0x0000000730077209 */ /* 0x000fe40007810000 */
        /* <DEDUP_REMOVED lines=22> */
[----:B------:R-:W-:Y:S02]  /*10d40*/  IADD3 R8, R6, 0x200, RZ ;  /* 0x0000020006087810 */ /* 0x000fe40007ffe0ff */
[----:B------:R-:W-:Y:S02]  /*10d50*/  FSEL R73, R73, -INF , P4 ;  /* 0xff80000049497808 */ /* 0x000fe40002000000 */
[----:B------:R-:W-:-:S02]  /*10d60*/  R2UR UR6, R8 ;  /* 0x00000000080672ca */ /* 0x000fc400000e0000 */
[----:B------:R-:W-:Y:S02]  /*10d70*/  FMNMX.FTZ R7, R72, R7, !PT ;  /* 0x0000000748077209 */ /* 0x000fe40007810000 */
[----:B------:R-:W-:Y:S02]  /*10d80*/  ISETP.GT.AND P4, PT, R3, 0x69, PT ;  /* 0x000000690300780c */ /* 0x000fe40003f84270 */
[----:B------:R-:W-:Y:S02]  /*10d90*/  FMNMX.FTZ R7, R73, R7, !PT ;  /* 0x0000000749077209 */ /* 0x000fe40007810000 */
[----:B------:R-:W-:Y:S02]  /*10da0*/  FSEL R77, R77, -INF , P4 ;  /* 0xff8000004d4d7808 */ /* 0x000fe40002000000 */
[----:B------:R-:W-:Y:S02]  /*10db0*/  FMNMX.FTZ R8, R76, R7, !PT ;  /* 0x000000074c087209 */ /* 0x000fe40007810000 */
[----:B------:R-:W-:Y:S01]  /*10dc0*/  ISETP.GT.AND P4, PT, R3, 0x71, PT ;  /* 0x000000710300780c */ /* 0x000fe20003f84270 */
[----:B------:R-:W-:Y:S01]  /*10dd0*/  HGMMA.64x128x16.F32 R88, R152, gdesc[UR4].tnspB, R88, gsb0 ;  /* 0x41e0000498587df0 */ /* 0x000fe20008000858 */
[----:B------:R-:W-:-:S02]  /*10de0*/  FMNMX.FTZ R7, R77, R8, !PT ;  /* 0x000000084d077209 */ /* 0x000fc40007810000 */
[----:B------:R-:W-:Y:S02]  /*10df0*/  FSEL R81, R81, -INF , P4 ;  /* 0xff80000051517808 */ /* 0x000fe40002000000 */
[----:B------:R-:W-:Y:S02]  /*10e00*/  FMNMX.FTZ R8, R80, R7, !PT ;  /* 0x0000000750087209 */ /* 0x000fe40007810000 */
[----:B------:R-:W-:Y:S02]  /*10e10*/  ISETP.GT.AND P4, PT, R3, 0x79, PT ;  /* 0x000000790300780c */ /* 0x000fe40003f84270 */
[----:B------:R-:W-:Y:S02]  /*10e20*/  FMNMX.FTZ R3, R81, R8, !PT ;  /* 0x0000000851037209 */ /* 0x000fe40007810000 */
[----:B------:R-:W-:Y:S02]  /*10e30*/  R2UR UR7, R9 ;  /* 0x00000000090772ca */ /* 0x000fe400000e0000 */
[----:B------:R-:W-:-:S02]  /*10e40*/  FMNMX.FTZ R3, R84, R3, !PT ;  /* 0x0000000354037209 */ /* 0x000fc40007810000 */
[----:B------:R-:W-:Y:S02]  /*10e50*/  FSEL R50, R50, -INF , P5 ;  /* 0xff80000032327808 */ /* 0x000fe40002800000 */
[C---:B------:R-:W-:Y:S02]  /*10e60*/  ISETP.GT.AND P5, PT, R15.reuse, 0x38, PT ;  /* 0x000000380f00780c */ /* 0x040fe40003fa4270 */
[----:B------:R-:W-:Y:S02]  /*10e70*/  IADD3 R20, R6, 0x300, RZ ;  /* 0x0000030006147810 */ /* 0x000fe40007ffe0ff */
[----:B------:R-:W-:Y:S02]  /*10e80*/  FSEL R54, R54, -INF , P5 ;  /* 0xff80000036367808 */ /* 0x000fe40002800000 */
[----:B------:R-:W-:-:S04]  /*10e90*/  ISETP.GT.AND P5, PT, R15, 0x40, PT ;  /* 0x000000400f00780c */ /* 0x000fc80003fa4270 */
        /* <DEDUP_REMOVED lines=14> */
[----:B------:R-:W-:Y:S01]  /*10f80*/  FSEL R86, R86, -INF , P5 ;  /* 0xff80000056567808 */ /* 0x000fe20002800000 */
[----:B------:R-:W-:Y:S02]  /*10f90*/  WARPGROUP.DEPBAR.LE gsb0, 0x0 ;  /* 0x00008000000079c5 */ /* 0x000fe40000010000 */
[----:B------:R-:W-:Y:S01]  /*10fa0*/  FSEL R152, R85, -INF , P4 ;  /* 0xff80000055987808 */ /* 0x000fe20002000000 */
[----:B------:R-:W-:Y:S01]  /*10fb0*/  WARPGROUP.ARRIVE ;  /* 0x00000000000079c5 */ /* 0x000fe20000000000 */
[----:B------:R-:W-:Y:S02]  /*10fc0*/  ISETP.GT.AND P4, PT, R15, 0x1, PT ;  /* 0x000000010f00780c */ /* 0x000fe40003f84270 */
[----:B------:R-:W-:Y:S01]  /*10fd0*/  FMNMX.FTZ R21, R152, R3, !PT ;  /* 0x0000000398157209 */ /* 0x000fe20007810000 */
[----:B------:R-:W-:Y:S01]  /*10fe0*/  IMAD.U32 R3, RZ, RZ, UR44 ;  /* 0x0000002cff037e24 */ /* 0x000fe2000f8e00ff */
[----:B------:R-:W-:Y:S02]  /*10ff0*/  FSEL R154, R27, -INF , P4 ;  /* 0xff8000001b9a7808 */ /* 0x000fe40002000000 */
[----:B------:R-:W-:Y:S01]  /*11000*/  ISETP.GT.AND P4, PT, R15, 0x9, PT ;  /* 0x000000090f00780c */ /* 0x000fe20003f84270 */
[----:B------:R-:W0:Y:S02]  /*11010*/  SHFL.BFLY PT, R8, R21, 0x2, 0x1f ;  /* 0x0c401f0015087f89 */ /* 0x000e2400000e0000 */
[----:B0-----:R-:W-:-:S02]  /*11020*/  FMNMX.FTZ R33, R21, R8, !PT ;  /* 0x0000000815217209 */ /* 0x001fc40007810000 */
[----:B------:R-:W-:-:S03]  /*11030*/  FMNMX.FTZ R21, R26, R12, !PT ;  /* 0x0000000c1a157209 */ /* 0x000fc60007810000 */
[----:B------:R-:W0:Y:S01]  /*11040*/  SHFL.BFLY PT, R8, R33, 0x1, 0x1f ;  /* 0x0c201f0021087f89 */ /* 0x000e2200000e0000 */
[----:B------:R-:W-:-:S04]  /*11050*/  FMNMX.FTZ R21, R154, R21, !PT ;  /* 0x000000159a157209 */ /* 0x000fc80007810000 */
[----:B------:R-:W-:Y:S02]  /*11060*/  FMNMX.FTZ R21, R30, R21, !PT ;  /* 0x000000151e157209 */ /* 0x000fe40007810000 */
[----:B0-----:R-:W-:Y:S01]  /*11070*/  FMNMX.FTZ R7, R33, R8, !PT ;  /* 0x0000000821077209 */ /* 0x001fe20007810000 */
[----:B------:R-:W-:-:S03]  /*11080*/  VIADD R8, R6, 0x280 ;  /* 0x0000028006087836 */ /* 0x000fc60000000000 */
[C---:B------:R-:W-:Y:S01]  /*11090*/  FSETP.NEU.FTZ.AND P3, PT, R7.reuse, -INF , PT ;  /* 0xff8000000700780b */ /* 0x040fe20003f7d000 */
[----:B------:R-:W-:Y:S01]  /*110a0*/  FMUL.FTZ R29, R7, R3 ;  /* 0x00000003071d7220 */ /* 0x000fe20000410000 */
[----:B------:R-:W-:-:S04]  /*110b0*/  R2UR UR6, R8 ;  /* 0x00000000080672ca */ /* 0x000fc800000e0000 */
[----:B------:R-:W-:-:S05]  /*110c0*/  FSEL R29, R29, RZ, P3 ;  /* 0x000000ff1d1d7208 */ /* 0x000fca0001800000 */
[-CC-:B------:R-:W-:Y:S01]  /*110d0*/  FFMA.FTZ R9, R28, R3.reuse, -R29.reuse ;  /* 0x000000031c097223 */ /* 0x180fe2000001081d */
[-CC-:B------:R-:W-:Y:S01]  /*110e0*/  FFMA.FTZ R28, R174, R3.reuse, -R29.reuse ;  /* 0x00000003ae1c7223 */ /* 0x180fe2000001081d */
[-CC-:B------:R-:W-:Y:S01]  /*110f0*/  FFMA.FTZ R27, R32, R3.reuse, -R29.reuse ;  /* 0x00000003201b7223 */ /* 0x180fe2000001081d */
[-CC-:B------:R-:W-:Y:S01]  /*11100*/  FFMA.FTZ R32, R168, R3.reuse, -R29.reuse ;  /* 0x00000003a8207223 */ /* 0x180fe2000001081d */
[----:B------:R-:W-:Y:S01]  /*11110*/  HGMMA.64x128x16.F32 R88, R156, gdesc[UR4].tnspB, R88, gsb0 ;  /* 0x41e000049c587df0 */ /* 0x000fe20008000858 */
[-CC-:B------:R-:W-:Y:S01]  /*11120*/  FFMA.FTZ R25, R24, R3.reuse, -R29.reuse ;  /* 0x0000000318197223 */ /* 0x180fe2000001081d */
[-CC-:B------:R-:W-:Y:S01]  /*11130*/  FFMA.FTZ R24, R172, R3.reuse, -R29.reuse ;  /* 0x00000003ac187223 */ /* 0x180fe2000001081d */
[-CC-:B------:R-:W-:Y:S01]  /*11140*/  FFMA.FTZ R172, R40, R3.reuse, -R29.reuse ;  /* 0x0000000328ac7223 */ /* 0x180fe2000001081d */
[-CC-:B------:R-:W-:Y:S01]  /*11150*/  FFMA.FTZ R40, R178, R3.reuse, -R29.reuse ;  /* 0x00000003b2287223 */ /* 0x180fe2000001081d */
[-CC-:B------:R-:W-:Y:S01]  /*11160*/  FFMA.FTZ R37, R48, R3.reuse, -R29.reuse ;  /* 0x0000000330257223 */ /* 0x180fe2000001081d */
[----:B------:R-:W-:Y:S01]  /*11170*/  FFMA.FTZ R48, R232, R3, -R29 ;  /* 0x00000003e8307223 */ /* 0x000fe2000001081d */
[----:B------:R-:W-:Y:S01]  /*11180*/  R2UR UR6, R20 ;  /* 0x00000000140672ca */ /* 0x000fe200000e0000 */
[----:B------:R-:W-:-:S02]  /*11190*/  VIADD R20, R6, 0x380 ;  /* 0x0000038006147836 */ /* 0x000fc40000000000 */
        /* <DEDUP_REMOVED lines=27> */
[----:B------:R-:W-:Y:S01]  /*11350*/  MUFU.EX2 R52, R52 ;  /* 0x0000003400347308 */ /* 0x000fe20000000800 */
[----:B------:R-:W-:-:S02]  /*11360*/  WARPGROUP.DEPBAR.LE gsb0, 0x0 ;  /* 0x00008000000079c5 */ /* 0x000fc40000010000 */
[----:B------:R-:W-:Y:S01]  /*11370*/  FSEL R156, R31, -INF , P4 ;  /* 0xff8000001f9c7808 */ /* 0x000fe20002000000 */
[--C-:B------:R-:W-:Y:S01]  /*11380*/  FFMA.FTZ R31, R36, R3, -R29.reuse ;  /* 0x00000003241f7223 */ /* 0x100fe2000001081d */
[----:B------:R-:W-:Y:S01]  /*11390*/  ISETP.GT.AND P4, PT, R15, 0x11, PT ;  /* 0x000000110f00780c */ /* 0x000fe20003f84270 */
[----:B------:R-:W-:Y:S01]  /*113a0*/  WARPGROUP.ARRIVE ;  /* 0x00000000000079c5 */ /* 0x000fe20000000000 */
[----:B------:R-:W-:Y:S01]  /*113b0*/  FMNMX.FTZ R21, R156, R21, !PT ;  /* 0x000000159c157209 */ /* 0x000fe20007810000 */
[----:B------:R-:W-:Y:S01]  /*113c0*/  MUFU.EX2 R56, R56 ;  /* 0x0000003800387308 */ /* 0x000fe20000000800 */
[----:B------:R-:W-:Y:S01]  /*113d0*/  FSEL R158, R35, -INF , P4 ;  /* 0xff800000239e7808 */ /* 0x000fe20002000000 */
[--C-:B------:R-:W-:Y:S01]  /*113e0*/  FFMA.FTZ R35, R44, R3, -R29.reuse ;  /* 0x000000032c237223 */ /* 0x100fe2000001081d */
[----:B------:R-:W-:Y:S01]  /*113f0*/  FMNMX.FTZ R21, R34, R21, !PT ;  /* 0x0000001522157209 */ /* 0x000fe20007810000 */
[----:B------:R-:W-:Y:S01]  /*11400*/  FFMA.FTZ R44, R180, R3, -R29 ;  /* 0x00000003b42c7223 */ /* 0x000fe2000001081d */
[----:B------:R-:W-:-:S02]  /*11410*/  ISETP.GT.AND P4, PT, R15, 0x19, PT ;  /* 0x000000190f00780c */ /* 0x000fc40003f84270 */
[----:B------:R-:W-:Y:S01]  /*11420*/  FMNMX.FTZ R21, R158, R21, !PT ;  /* 0x000000159e157209 */ /* 0x000fe20007810000 */
[----:B------:R-:W-:Y:S01]  /*11430*/  MUFU.EX2 R31, R31 ;  /* 0x0000001f001f7308 */ /* 0x000fe20000000800 */
[----:B------:R-:W-:Y:S01]  /*11440*/  FSEL R174, R39, -INF , P4 ;  /* 0xff80000027ae7808 */ /* 0x000fe20002000000 */
[--C-:B------:R-:W-:Y:S01]  /*11450*/  FFMA.FTZ R39, R182, R3, -R29.reuse ;  /* 0x00000003b6277223 */ /* 0x100fe2000001081d */
[----:B------:R-:W-:Y:S02]  /*11460*/  FMNMX.FTZ R21, R38, R21, !PT ;  /* 0x0000001526157209 */ /* 0x000fe40007810000 */
[----:B------:R-:W-:Y:S02]  /*11470*/  ISETP.GT.AND P4, PT, R15, 0x21, PT ;  /* 0x000000210f00780c */ /* 0x000fe40003f84270 */
        /* <DEDUP_REMOVED lines=11> */
[----:B------:R-:W-:Y:S01]  /*11530*/  FMNMX.FTZ R21, R46, R21, !PT ;  /* 0x000000152e157209 */ /* 0x000fe20007810000 */
[----:B------:R-:W-:Y:S01]  /*11540*/  FFMA.FTZ R72, R81, R3, -R29 ;  /* 0x0000000351487223 */ /* 0x000fe2000001081d */
[----:B------:R-:W-:Y:S02]  /*11550*/  ISETP.GT.AND P4, PT, R15, 0x31, PT ;  /* 0x000000310f00780c */ /* 0x000fe40003f84270 */
[----:B------:R-:W-:Y:S01]  /*11560*/  FMNMX.FTZ R21, R168, R21, !PT ;  /* 0x00000015a8157209 */ /* 0x000fe20007810000 */
[----:B------:R-:W-:Y:S01]  /*11570*/  MUFU.EX2 R39, R39 ;  /* 0x0000002700277308 */ /* 0x000fe20000000800 */
[----:B------:R-:W-:-:S02]  /*11580*/  FSEL R51, R51, -INF , P4 ;  /* 0xff80000033337808 */ /* 0x000fc40002000000 */
[----:B------:R-:W-:Y:S02]  /*11590*/  FMNMX.FTZ R8, R50, R21, !PT ;  /* 0x0000001532087209 */ /* 0x000fe40007810000 */
[----:B------:R-:W-:Y:S02]  /*115a0*/  ISETP.GT.AND P4, PT, R15, 0x39, PT ;  /* 0x000000390f00780c */ /* 0x000fe40003f84270 */
[----:B------:R-:W-:Y:S01]  /*115b0*/  FMNMX.FTZ R21, R51, R8, !PT ;  /* 0x0000000833157209 */ /* 0x000fe20007810000 */
[----:B------:R-:W-:Y:S01]  /*115c0*/  MUFU.EX2 R43, R43 ;  /* 0x0000002b002b7308 */ /* 0x000fe20000000800 */
[----:B------:R-:W-:Y:S02]  /*115d0*/  FSEL R55, R55, -INF , P4 ;  /* 0xff80000037377808 */ /* 0x000fe40002000000 */
[----:B------:R-:W-:Y:S02]  /*115e0*/  FMNMX.FTZ R8, R54, R21, !PT ;  /* 0x0000001536087209 */ /* 0x000fe40007810000 */
[----:B------:R-:W-:-:S02]  /*115f0*/  ISETP.GT.AND P4, PT, R15, 0x41, PT ;  /* 0x000000410f00780c */ /* 0x000fc40003f84270 */
[----:B------:R-:W-:Y:S01]  /*11600*/  FMNMX.FTZ R21, R55, R8, !PT ;  /* 0x0000000837157209 */ /* 0x000fe20007810000 */
[----:B------:R-:W-:Y:S01]  /*11610*/  MUFU.EX2 R45, R45 ;  /* 0x0000002d002d7308 */ /* 0x000fe20000000800 */
[----:B------:R-:W-:Y:S02]  /*11620*/  FSEL R59, R59, -INF , P4 ;  /* 0xff8000003b3b7808 */ /* 0x000fe40002000000 */
[----:B------:R-:W-:Y:S02]  /*11630*/  FMNMX.FTZ R8, R58, R21, !PT ;  /* 0x000000153a087209 */ /* 0x000fe40007810000 */
        /* <DEDUP_REMOVED lines=35> */
[----:B0-----:R-:W-:Y:S02]  /*11870*/  F2FP.F16.F32.PACK_AB R152, R48, R41 ;  /* 0x000000293098723e */ /* 0x001fe400000000ff */
[----:B------:R-:W-:Y:S01]  /*11880*/  FMNMX.FTZ R21, R232, R21, !PT ;  /* 0x00000015e8157209 */ /* 0x000fe20007810000 */
[----:B------:R0:W-:Y:S04]  /*11890*/  MUFU.EX2 R15, R60 ;  /* 0x0000003c000f7308 */ /* 0x0001e80000000800 */
[----:B------:R-:W1:Y:S04]  /*118a0*/  SHFL.BFLY PT, R8, R21, 0x2, 0x1f ;  /* 0x0c401f0015087f89 */ /* 0x000e6800000e0000 */
[----:B------:R-:W-:Y:S01]  /*118b0*/  MUFU.EX2 R76, R76 ;  /* 0x0000004c004c7308 */ /* 0x000fe20000000800 */
[----:B0-----:R-:W-:-:S07]  /*118c0*/  FFMA.FTZ R60, R69, R3, -R29 ;  /* 0x00000003453c7223 */ /* 0x001fce000001081d */
[----:B------:R-:W-:Y:S01]  /*118d0*/  MUFU.EX2 R60, R60 ;  /* 0x0000003c003c7308 */ /* 0x000fe20000000800 */
[----:B-1----:R-:W-:-:S05]  /*118e0*/  FMNMX.FTZ R8, R21, R8, !PT ;  /* 0x0000000815087209 */ /* 0x002fca0007810000 */
[----:B------:R-:W0:Y:S02]  /*118f0*/  SHFL.BFLY PT, R21, R8, 0x1, 0x1f ;  /* 0x0c201f0008157f89 */ /* 0x000e2400000e0000 */
[----:B0-----:R-:W-:Y:S01]  /*11900*/  FMNMX.FTZ R8, R8, R21, !PT ;  /* 0x0000001508087209 */ /* 0x001fe20007810000 */
[----:B------:R-:W-:-:S03]  /*11910*/  IMAD.MOV.U32 R21, RZ, RZ, 0x40000040 ;  /* 0x40000040ff157424 */ /* 0x000fc600078e00ff */
[C---:B------:R-:W-:Y:S01]  /*11920*/  FSETP.NEU.FTZ.AND P4, PT, R8.reuse, -INF , PT ;  /* 0xff8000000800780b */ /* 0x040fe20003f9d000 */
[----:B------:R-:W-:Y:S01]  /*11930*/  FMUL.FTZ R61, R8, R3 ;  /* 0x00000003083d7220 */ /* 0x000fe20000410000 */
[----:B------:R-:W-:Y:S01]  /*11940*/  R2UR UR7, R21 ;  /* 0x00000000150772ca */ /* 0x000fe200000e0000 */
[----:B------:R-:W-:-:S03]  /*11950*/  IMAD.MOV.U32 R21, RZ, RZ, 0x40000040 ;  /* 0x40000040ff157424 */ /* 0x000fc600078e00ff */
[----:B------:R-:W-:-:S05]  /*11960*/  FSEL R29, R61, RZ, P4 ;  /* 0x000000ff3d1d7208 */ /* 0x000fca0002000000 */
[-CC-:B------:R-:W-:Y:S01]  /*11970*/  FFMA.FTZ R175, R46, R3.reuse, -R29.reuse ;  /* 0x000000032eaf7223 */ /* 0x180fe2000001081d */
[----:B------:R-:W-:Y:S01]  /*11980*/  FSEL R46, R7, RZ, P3 ;  /* 0x000000ff072e7208 */ /* 0x000fe20001800000 */
[-CC-:B------:R-:W-:Y:S01]  /*11990*/  FFMA.FTZ R26, R26, R3.reuse, -R29.reuse ;  /* 0x000000031a1a7223 */ /* 0x180fe2000001081d */
[-C--:B------:R-:W-:Y:S01]  /*119a0*/  FFMA.FTZ R181, R154, R3.reuse, -R29 ;  /* 0x000000039ab57223 */ /* 0x080fe2000001081d */
[----:B------:R-:W-:Y:S01]  /*119b0*/  HGMMA.64x128x16.F32 R88, R160, gdesc[UR4].tnspB, R88, gsb0 ;  /* 0x41e00004a0587df0 */ /* 0x000fe20008000858 */
[----:B------:R-:W-:Y:S01]  /*119c0*/  R2UR UR6, R20 ;  /* 0x00000000140672ca */ /* 0x000fe200000e0000 */
[----:B------:R-:W-:Y:S01]  /*119d0*/  FADD.FTZ R46, -R46, R11 ;  /* 0x0000000b2e2e7221 */ /* 0x000fe20000010100 */
[----:B------:R-:W-:Y:S01]  /*119e0*/  R2UR UR7, R21 ;  /* 0x00000000150772ca */ /* 0x000fe200000e0000 */
[----:B------:R-:W-:Y:S01]  /*119f0*/  MUFU.EX2 R26, R26 ;  /* 0x0000001a001a7308 */ /* 0x000fe20000000800 */
[----:B------:R-:W-:Y:S01]  /*11a00*/  FSEL R11, R8, RZ, P4 ;  /* 0x000000ff080b7208 */ /* 0x000fe20002000000 */
[-C--:B------:R-:W-:Y:S01]  /*11a10*/  FMUL.FTZ R6, R46, R3.reuse ;  /* 0x000000032e067220 */ /* 0x080fe20000410000 */
[-CC-:B------:R-:W-:Y:S01]  /*11a20*/  FFMA.FTZ R183, R30, R3.reuse, -R29.reuse ;  /* 0x000000031eb77223 */ /* 0x180fe2000001081d */
[-CC-:B------:R-:W-:Y:S01]  /*11a30*/  FFMA.FTZ R84, R156, R3.reuse, -R29.reuse ;  /* 0x000000039c547223 */ /* 0x180fe2000001081d */
[-CC-:B------:R-:W-:Y:S01]  /*11a40*/  FFMA.FTZ R177, R34, R3.reuse, -R29.reuse ;  /* 0x0000000322b17223 */ /* 0x180fe2000001081d */
[----:B------:R-:W-:Y:S01]  /*11a50*/  FADD.FTZ R12, -R11, R12 ;  /* 0x0000000c0b0c7221 */ /* 0x000fe20000010100 */
[----:B------:R-:W-:Y:S01]  /*11a60*/  IADD3 R20, -R233, 0xb, RZ ;  /* 0x0000000be9147810 */ /* 0x000fe20007ffe1ff */
[----:B------:R-:W-:Y:S01]  /*11a70*/  MUFU.EX2 R6, R6 ;  /* 0x0000000600067308 */ /* 0x000fe20000000800 */
[-C--:B------:R-:W-:Y:S01]  /*11a80*/  FFMA.FTZ R30, R158, R3.reuse, -R29 ;  /* 0x000000039e1e7223 */ /* 0x080fe2000001081d */
[----:B------:R-:W-:Y:S01]  /*11a90*/  FMUL.FTZ R11, R12, R3 ;  /* 0x000000030c0b7220 */ /* 0x000fe20000410000 */
[----:B------:R-:W-:-:S02]  /*11aa0*/  @!P1 IMAD R12, R184, 0x8, R2 ;  /* 0x00000008b80c9824 */ /* 0x000fc400078e0202 */
[-CC-:B------:R-:W-:Y:S01]  /*11ab0*/  FFMA.FTZ R179, R38, R3.reuse, -R29.reuse ;  /* 0x0000000326b37223 */ /* 0x180fe2000001081d */
[----:B------:R-:W-:Y:S01]  /*11ac0*/  @!P1 LEA R46, R14, R2, 0x3 ;  /* 0x000000020e2e9211 */ /* 0x000fe200078e18ff */
[-CC-:B------:R-:W-:Y:S01]  /*11ad0*/  FFMA.FTZ R80, R174, R3.reuse, -R29.reuse ;  /* 0x00000003ae507223 */ /* 0x180fe2000001081d */
[----:B------:R-:W-:Y:S01]  /*11ae0*/  @!P1 VIADD R12, R12, 0x28840 ;  /* 0x000288400c0c9836 */ /* 0x000fe20000000000 */
[----:B------:R-:W0:Y:S01]  /*11af0*/  MUFU.EX2 R11, R11 ;  /* 0x0000000b000b7308 */ /* 0x000e220000000800 */
[-CC-:B------:R-:W-:Y:S01]  /*11b00*/  FFMA.FTZ R173, R42, R3.reuse, -R29.reuse ;  /* 0x000000032aad7223 */ /* 0x180fe2000001081d */
[-CC-:B------:R-:W-:Y:S01]  /*11b10*/  FFMA.FTZ R42, R51, R3.reuse, -R29.reuse ;  /* 0x00000003332a7223 */ /* 0x180fe2000001081d */
[-CC-:B------:R-:W-:Y:S01]  /*11b20*/  FFMA.FTZ R34, R36, R3.reuse, -R29.reuse ;  /* 0x0000000324227223 */ /* 0x180fe2000001081d */
[----:B------:R-:W-:Y:S01]  /*11b30*/  @!P1 PRMT R21, RZ, 0x654, R12 ;  /* 0x00000654ff159816 */ /* 0x000fe2000000000c */
[----:B------:R-:W-:Y:S02]  /*11b40*/  @!P1 VIADD R46, R46, 0x28860 ;  /* 0x000288602e2e9836 */ /* 0x000fe40000000000 */
[-CC-:B------:R-:W-:Y:S01]  /*11b50*/  FFMA.FTZ R36, R168, R3.reuse, -R29.reuse ;  /* 0x00000003a8247223 */ /* 0x180fe2000001081d */
[-CC-:B------:R-:W-:Y:S01]  /*11b60*/  FFMA.FTZ R169, R50, R3.reuse, -R29.reuse ;  /* 0x0000000332a97223 */ /* 0x180fe2000001081d */
[----:B------:R-:W1:Y:S01]  /*11b70*/  MUFU.EX2 R181, R181 ;  /* 0x000000b500b57308 */ /* 0x000e620000000800 */
[-CC-:B------:R-:W-:Y:S01]  /*11b80*/  FFMA.FTZ R171, R54, R3.reuse, -R29.reuse ;  /* 0x0000000336ab7223 */ /* 0x180fe2000001081d */
[----:B------:R-:W-:Y:S01]  /*11b90*/  @!P1 PRMT R46, RZ, 0x654, R46 ;  /* 0x00000654ff2e9816 */ /* 0x000fe2000000002e */
[-CC-:B------:R-:W-:Y:S01]  /*11ba0*/  FFMA.FTZ R38, R55, R3.reuse, -R29.reuse ;  /* 0x0000000337267223 */ /* 0x180fe2000001081d */
[-CC-:B------:R-:W-:Y:S01]  /*11bb0*/  FFMA.FTZ R153, R58, R3.reuse, -R29.reuse ;  /* 0x000000033a997223 */ /* 0x180fe2000001081d */
[-CC-:B------:R-:W-:Y:S01]  /*11bc0*/  FFMA.FTZ R59, R59, R3.reuse, -R29.reuse ;  /* 0x000000033b3b7223 */ /* 0x180fe2000001081d */
[-CC-:B------:R-:W-:Y:S01]  /*11bd0*/  FFMA.FTZ R155, R62, R3.reuse, -R29.reuse ;  /* 0x000000033e9b7223 */ /* 0x180fe2000001081d */
[-CC-:B------:R-:W-:Y:S01]  /*11be0*/  FFMA.FTZ R157, R66, R3.reuse, -R29.reuse ;  /* 0x00000003429d7223 */ /* 0x180fe2000001081d */
[----:B------:R-:W2:Y:S01]  /*11bf0*/  MUFU.EX2 R183, R183 ;  /* 0x000000b700b77308 */ /* 0x000ea20000000800 */
[----:B0-----:R-:W-:Y:S01]  /*11c00*/  FFMA.FTZ R0, R11, R0, R26 ;  /* 0x000000000b007223 */ /* 0x001fe2000001001a */
[-CC-:B------:R-:W-:Y:S01]  /*11c10*/  FFMA.FTZ R159, R70, R3.reuse, -R29.reuse ;  /* 0x00000003469f7223 */ /* 0x180fe2000001081d */
[-CC-:B------:R-:W-:Y:S01]  /*11c20*/  FFMA.FTZ R78, R78, R3.reuse, -R29.reuse ;  /* 0x000000034e4e7223 */ /* 0x180fe2000001081d */
[-CC-:B------:R-:W-:Y:S01]  /*11c30*/  FFMA.FTZ R82, R82, R3.reuse, -R29.reuse ;  /* 0x0000000352527223 */ /* 0x180fe2000001081d */
[--C-:B------:R-:W-:Y:S01]  /*11c40*/  FFMA.FTZ R83, R83, R3, -R29.reuse ;  /* 0x0000000353537223 */ /* 0x100fe2000001081d */
[----:B------:R-:W-:Y:S01]  /*11c50*/  F2FP.F16.F32.PACK_AB R154, R52, R15 ;  /* 0x0000000f349a723e */ /* 0x000fe200000000ff */
[-CC-:B------:R-:W-:Y:S01]  /*11c60*/  FFMA.FTZ R86, R86, R3.reuse, -R29.reuse ;  /* 0x0000000356567223 */ /* 0x180fe2000001081d */
[----:B------:R-:W0:Y:S01]  /*11c70*/  MUFU.EX2 R84, R84 ;  /* 0x0000005400547308 */ /* 0x000e220000000800 */
[C---:B-1----:R-:W-:Y:S01]  /*11c80*/  FADD.FTZ R14, R181.reuse, R0 ;  /* 0x00000000b50e7221 */ /* 0x042fe20000010000 */
[----:B------:R-:W-:Y:S01]  /*11c90*/  FFMA.FTZ R0, R178, R3, -R29 ;  /* 0x00000003b2007223 */ /* 0x000fe2000001081d */
[----:B------:R-:W-:-:S02]  /*11ca0*/  F2FP.F16.F32.PACK_AB R181, R181, R26 ;  /* 0x0000001ab5b5723e */ /* 0x000fc400000000ff */
[C---:B------:R-:W-:Y:S01]  /*11cb0*/  ISETP.GT.AND P3, PT, R10.reuse, R13, PT ;  /* 0x0000000d0a00720c */ /* 0x040fe20003f64270 */
[----:B------:R-:W-:Y:S01]  /*11cc0*/  VIADD R10, R10, 0xffffffff ;  /* 0xffffffff0a0a7836 */ /* 0x000fe20000000000 */
[----:B------:R-:W-:Y:S01]  /*11cd0*/  F2FP.F16.F32.PACK_AB R178, R32, R31 ;  /* 0x0000001f20b2723e */ /* 0x000fe200000000ff */
[----:B------:R-:W1:Y:S01]  /*11ce0*/  MUFU.EX2 R177, R177 ;  /* 0x000000b100b17308 */ /* 0x000e620000000800 */
[----:B--2---:R-:W-:Y:S01]  /*11cf0*/  FADD.FTZ R51, R183, R14 ;  /* 0x0000000eb7337221 */ /* 0x004fe20000010000 */
[----:B------:R-:W-:Y:S02]  /*11d00*/  F2FP.F16.F32.PACK_AB R174, R40, R35 ;  /* 0x0000002328ae723e */ /* 0x000fe400000000ff */
[----:B------:R-:W-:Y:S02]  /*11d10*/  F2FP.F16.F32.PACK_AB R168, R44, R37 ;  /* 0x000000252ca8723e */ /* 0x000fe400000000ff */
[----:B------:R-:W-:Y:S02]  /*11d20*/  F2FP.F16.F32.PACK_AB R156, R56, R43 ;  /* 0x0000002b389c723e */ /* 0x000fe400000000ff */
[----:B------:R-:W2:Y:S01]  /*11d30*/  MUFU.EX2 R30, R30 ;  /* 0x0000001e001e7308 */ /* 0x000ea20000000800 */
[C---:B0-----:R-:W-:Y:S01]  /*11d40*/  FADD.FTZ R14, R84.reuse, R51 ;  /* 0x00000033540e7221 */ /* 0x041fe20000010000 */
[----:B------:R-:W-:-:S02]  /*11d50*/  F2FP.F16.F32.PACK_AB R183, R84, R183 ;  /* 0x000000b754b7723e */ /* 0x000fc400000000ff */
[----:B------:R-:W-:-:S04]  /*11d60*/  F2FP.F16.F32.PACK_AB R158, R60, R45 ;  /* 0x0000002d3c9e723e */ /* 0x000fc800000000ff */
[----:B------:R-:W0:Y:S01]  /*11d70*/  MUFU.EX2 R179, R179 ;  /* 0x000000b300b37308 */ /* 0x000e220000000800 */
[----:B-1----:R-:W-:-:S07]  /*11d80*/  FADD.FTZ R51, R177, R14 ;  /* 0x0000000eb1337221 */ /* 0x002fce0000010000 */
[----:B------:R-:W1:Y:S01]  /*11d90*/  MUFU.EX2 R80, R80 ;  /* 0x0000005000507308 */ /* 0x000e620000000800 */
[----:B--2---:R-:W-:-:S07]  /*11da0*/  F2FP.F16.F32.PACK_AB R177, R30, R177 ;  /* 0x000000b11eb1723e */ /* 0x004fce00000000ff */
[----:B------:R-:W2:Y:S08]  /*11db0*/  MUFU.EX2 R173, R173 ;  /* 0x000000ad00ad7308 */ /* 0x000eb00000000800 */
[----:B------:R-:W3:Y:S08]  /*11dc0*/  MUFU.EX2 R34, R34 ;  /* 0x0000002200227308 */ /* 0x000ef00000000800 */
[----:B------:R-:W4:Y:S08]  /*11dd0*/  MUFU.EX2 R175, R175 ;  /* 0x000000af00af7308 */ /* 0x000f300000000800 */
[----:B------:R-:W5:Y:S08]  /*11de0*/  MUFU.EX2 R36, R36 ;  /* 0x0000002400247308 */ /* 0x000f700000000800 */
[----:B------:R-:W5:Y:S08]  /*11df0*/  MUFU.EX2 R169, R169 ;  /* 0x000000a900a97308 */ /* 0x000f700000000800 */
[----:B------:R-:W5:Y:S08]  /*11e00*/  MUFU.EX2 R42, R42 ;  /* 0x0000002a002a7308 */ /* 0x000f700000000800 */
[----:B------:R-:W5:Y:S08]  /*11e10*/  MUFU.EX2 R171, R171 ;  /* 0x000000ab00ab7308 */ /* 0x000f700000000800 */
[----:B------:R-:W5:Y:S01]  /*11e20*/  MUFU.EX2 R38, R38 ;  /* 0x0000002600267308 */ /* 0x000f620000000800 */
[----:B------:R-:W-:-:S02]  /*11e30*/  WARPGROUP.DEPBAR.LE gsb0, 0x0 ;  /* 0x00008000000079c5 */ /* 0x000fc40000010000 */
[----:B------:R-:W-:Y:S01]  /*11e40*/  WARPGROUP.ARRIVE ;  /* 0x00000000000079c5 */ /* 0x000fe20000000000 */
[----:B------:R-:W-:Y:S01]  /*11e50*/  FFMA.FTZ R161, R74, R3, -R29 ;  /* 0x000000034aa17223 */ /* 0x000fe2000001081d */
[----:B------:R-:W-:-:S03]  /*11e60*/  F2FP.F16.F32.PACK_AB R160, R64, R47 ;  /* 0x0000002f40a0723e */ /* 0x000fc600000000ff */
[----:B------:R-:W5:Y:S01]  /*11e70*/  MUFU.EX2 R153, R153 ;  /* 0x0000009900997308 */ /* 0x000f620000000800 */
[----:B------:R-:W-:Y:S01]  /*11e80*/  F2FP.F16.F32.PACK_AB R162, R68, R49 ;  /* 0x0000003144a2723e */ /* 0x000fe200000000ff */
[----:B------:R-:W-:Y:S06]  /*11e90*/  HGMMA.64x128x16.F32 R88, R164, gdesc[UR4].tnspB, R88, gsb0 ;  /* 0x41e00004a4587df0 */ /* 0x000fec0008000858 */
        /* <DEDUP_REMOVED lines=13> */
[-C--:B------:R-:W-:Y:S01]  /*11f70*/  FMUL.FTZ R90, R90, R11.reuse ;  /* 0x0000000b5a5a7220 */ /* 0x080fe20000410000 */
[----:B0-----:R-:W-:Y:S01]  /*11f80*/  FADD.FTZ R20, R30, R51 ;  /* 0x000000331e147221 */ /* 0x001fe20000010000 */
[-C--:B------:R-:W-:Y:S01]  /*11f90*/  FMUL.FTZ R91, R91, R11.reuse ;  /* 0x0000000b5b5b7220 */ /* 0x080fe20000410000 */
[-C--:B------:R-:W-:Y:S01]  /*11fa0*/  FMUL.FTZ R94, R94, R11.reuse ;  /* 0x0000000b5e5e7220 */ /* 0x080fe20000410000 */
[----:B------:R-:W-:Y:S01]  /*11fb0*/  FMUL.FTZ R95, R95, R11 ;  /* 0x0000000b5f5f7220 */ /* 0x000fe20000410000 */
[----:B------:R-:W-:Y:S01]  /*11fc0*/  FADD.FTZ R51, R179, R20 ;  /* 0x00000014b3337221 */ /* 0x000fe20000010000 */
[----:B------:R-:W-:Y:S01]  /*11fd0*/  FFMA.FTZ R20, R75, R3, -R29 ;  /* 0x000000034b147223 */ /* 0x000fe2000001081d */
[----:B-1----:R-:W-:Y:S01]  /*11fe0*/  FFMA.FTZ R21, R6, R4, R25 ;  /* 0x0000000406157223 */ /* 0x002fe20000010019 */
[----:B------:R0:W-:Y:S01]  /*11ff0*/  @!P1 SYNCS.ARRIVE.TRANS64.RED.A1T0 RZ, [R46+URZ], RZ ;  /* 0x000000ff2eff99a7 */ /* 0x0001e2000810043f */
[-C--:B------:R-:W-:Y:S01]  /*12000*/  FMUL.FTZ R98, R98, R11.reuse ;  /* 0x0000000b62627220 */ /* 0x080fe20000410000 */
[-C--:B------:R-:W-:Y:S01]  /*12010*/  FMUL.FTZ R99, R99, R11.reuse ;  /* 0x0000000b63637220 */ /* 0x080fe20000410000 */
[----:B------:R-:W-:Y:S01]  /*12020*/  FADD.FTZ R4, R24, R21 ;  /* 0x0000001518047221 */ /* 0x000fe20000010000 */
[----:B------:R-:W-:Y:S01]  /*12030*/  MUFU.EX2 R20, R20 ;  /* 0x0000001400147308 */ /* 0x000fe20000000800 */
[-C--:B------:R-:W-:Y:S01]  /*12040*/  FMUL.FTZ R102, R102, R11.reuse ;  /* 0x0000000b66667220 */ /* 0x080fe20000410000 */
[-C--:B------:R-:W-:Y:S01]  /*12050*/  FMUL.FTZ R103, R103, R11.reuse ;  /* 0x0000000b67677220 */ /* 0x080fe20000410000 */
[----:B------:R-:W-:Y:S01]  /*12060*/  FADD.FTZ R21, R9, R4 ;  /* 0x0000000409157221 */ /* 0x000fe20000010000 */
[----:B0-----:R-:W-:Y:S01]  /*12070*/  FADD.FTZ R46, R80, R51 ;  /* 0x00000033502e7221 */ /* 0x001fe20000010000 */
[-C--:B------:R-:W-:Y:S01]  /*12080*/  FMUL.FTZ R106, R106, R11.reuse ;  /* 0x0000000b6a6a7220 */ /* 0x080fe20000410000 */
[-C--:B------:R-:W-:Y:S01]  /*12090*/  FMUL.FTZ R107, R107, R11.reuse ;  /* 0x0000000b6b6b7220 */ /* 0x080fe20000410000 */
[----:B------:R-:W-:Y:S01]  /*120a0*/  FADD.FTZ R4, R28, R21 ;  /* 0x000000151c047221 */ /* 0x000fe20000010000 */
[----:B--2---:R-:W-:Y:S01]  /*120b0*/  FADD.FTZ R51, R173, R46 ;  /* 0x0000002ead337221 */ /* 0x004fe20000010000 */
[-C--:B------:R-:W-:Y:S01]  /*120c0*/  FMUL.FTZ R110, R110, R11.reuse ;  /* 0x0000000b6e6e7220 */ /* 0x080fe20000410000 */
[----:B------:R-:W-:Y:S01]  /*120d0*/  FMUL.FTZ R111, R111, R11 ;  /* 0x0000000b6f6f7220 */ /* 0x000fe20000410000 */
[----:B------:R-:W-:Y:S01]  /*120e0*/  FADD.FTZ R21, R27, R4 ;  /* 0x000000041b157221 */ /* 0x000fe20000010000 */
[----:B---3--:R-:W-:Y:S01]  /*120f0*/  FADD.FTZ R46, R34, R51 ;  /* 0x00000033222e7221 */ /* 0x008fe20000010000 */
[----:B------:R-:W-:Y:S01]  /*12100*/  FFMA.FTZ R4, R67, R3, -R29 ;  /* 0x0000000343047223 */ /* 0x000fe2000001081d */
[-C--:B------:R-:W-:Y:S01]  /*12110*/  FMUL.FTZ R114, R114, R11.reuse ;  /* 0x0000000b72727220 */ /* 0x080fe20000410000 */
[----:B------:R-:W-:Y:S01]  /*12120*/  FADD.FTZ R14, R176, R21 ;  /* 0x00000015b00e7221 */ /* 0x000fe20000010000 */
[----:B----4-:R-:W-:Y:S01]  /*12130*/  FADD.FTZ R55, R175, R46 ;  /* 0x0000002eaf377221 */ /* 0x010fe20000010000 */
[-C--:B------:R-:W-:Y:S01]  /*12140*/  FMUL.FTZ R115, R115, R11.reuse ;  /* 0x0000000b73737220 */ /* 0x080fe20000410000 */
[----:B------:R-:W-:Y:S01]  /*12150*/  FMUL.FTZ R118, R118, R11 ;  /* 0x0000000b76767220 */ /* 0x000fe20000410000 */
[----:B------:R-:W-:Y:S01]  /*12160*/  FADD.FTZ R21, R31, R14 ;  /* 0x0000000e1f157221 */ /* 0x000fe20000010000 */
[----:B------:R-:W-:Y:S01]  /*12170*/  FFMA.FTZ R14, R180, R3, -R29 ;  /* 0x00000003b40e7223 */ /* 0x000fe2000001081d */
[----:B------:R-:W-:Y:S01]  /*12180*/  F2FP.F16.F32.PACK_AB R180, R24, R25 ;  /* 0x0000001918b4723e */ /* 0x000fe200000000ff */
[----:B------:R-:W0:Y:S01]  /*12190*/  MUFU.EX2 R4, R4 ;  /* 0x0000000400047308 */ /* 0x000e220000000800 */
[----:B------:R-:W-:Y:S01]  /*121a0*/  FADD.FTZ R21, R32, R21 ;  /* 0x0000001520157221 */ /* 0x000fe20000010000 */
[-C--:B------:R-:W-:Y:S01]  /*121b0*/  FMUL.FTZ R119, R119, R11.reuse ;  /* 0x0000000b77777220 */ /* 0x080fe20000410000 */
[-C--:B------:R-:W-:Y:S01]  /*121c0*/  FMUL.FTZ R122, R122, R11.reuse ;  /* 0x0000000b7a7a7220 */ /* 0x080fe20000410000 */
[----:B------:R-:W-:Y:S01]  /*121d0*/  FMUL.FTZ R123, R123, R11 ;  /* 0x0000000b7b7b7220 */ /* 0x000fe20000410000 */
[----:B------:R-:W-:Y:S01]  /*121e0*/  FADD.FTZ R50, R172, R21 ;  /* 0x00000015ac327221 */ /* 0x000fe20000010000 */
[--C-:B------:R-:W-:Y:S01]  /*121f0*/  FFMA.FTZ R21, R182, R3, -R29.reuse ;  /* 0x00000003b6157223 */ /* 0x100fe2000001081d */
[----:B------:R-:W-:Y:S01]  /*12200*/  F2FP.F16.F32.PACK_AB R182, R28, R9 ;  /* 0x000000091cb6723e */ /* 0x000fe200000000ff */
[----:B------:R-:W1:Y:S01]  /*12210*/  MUFU.EX2 R14, R14 ;  /* 0x0000000e000e7308 */ /* 0x000e620000000800 */
[----:B------:R-:W-:Y:S01]  /*12220*/  FADD.FTZ R50, R33, R50 ;  /* 0x0000003221327221 */ /* 0x000fe20000010000 */
[----:B------:R-:W-:Y:S01]  /*12230*/  FFMA.FTZ R29, R232, R3, -R29 ;  /* 0x00000003e81d7223 */ /* 0x000fe2000001081d */
[-C--:B------:R-:W-:Y:S01]  /*12240*/  FMUL.FTZ R126, R126, R11.reuse ;  /* 0x0000000b7e7e7220 */ /* 0x080fe20000410000 */
[-C--:B------:R-:W-:Y:S01]  /*12250*/  FMUL.FTZ R127, R127, R11.reuse ;  /* 0x0000000b7f7f7220 */ /* 0x080fe20000410000 */
[----:B------:R-:W-:Y:S01]  /*12260*/  FADD.FTZ R51, R35, R50 ;  /* 0x0000003223337221 */ /* 0x000fe20000010000 */
[----:B-----5:R-:W-:Y:S01]  /*12270*/  FADD.FTZ R50, R36, R55 ;  /* 0x0000003724327221 */ /* 0x020fe20000010000 */
[-C--:B------:R-:W-:Y:S01]  /*12280*/  FMUL.FTZ R130, R130, R11.reuse ;  /* 0x0000000b82827220 */ /* 0x080fe20000410000 */
[----:B------:R2:W3:Y:S01]  /*12290*/  MUFU.EX2 R163, R21 ;  /* 0x0000001500a37308 */ /* 0x0004e20000000800 */
        /* <DEDUP_REMOVED lines=23> */
[----:B------:R-:W-:Y:S01]  /*12410*/  FMUL.FTZ R150, R150, R11 ;  /* 0x0000000b96967220 */ /* 0x000fe20000410000 */
[----:B------:R-:W-:Y:S01]  /*12420*/  FADD.FTZ R24, R48, R9 ;  /* 0x0000000930187221 */ /* 0x000fe20000010000 */
[----:B------:R-:W-:Y:S01]  /*12430*/  FADD.FTZ R25, R155, R26 ;  /* 0x0000001a9b197221 */ /* 0x000fe20000010000 */
[C---:B------:R-:W-:Y:S01]  /*12440*/  F2FP.F16.F32.PACK_AB R155, R0.reuse, R155 ;  /* 0x0000009b009b723e */ /* 0x040fe200000000ff */
[----:B------:R-:W-:Y:S01]  /*12450*/  FMUL.FTZ R151, R151, R11 ;  /* 0x0000000b97977220 */ /* 0x000fe20000410000 */
[----:B------:R-:W-:Y:S01]  /*12460*/  FADD.FTZ R9, R15, R24 ;  /* 0x000000180f097221 */ /* 0x000fe20000010000 */
[----:B------:R-:W-:Y:S01]  /*12470*/  FADD.FTZ R26, R0, R25 ;  /* 0x00000019001a7221 */ /* 0x000fe20000010000 */
[----:B------:R-:W-:Y:S01]  /*12480*/  F2FP.F16.F32.PACK_AB R176, R176, R27 ;  /* 0x0000001bb0b0723e */ /* 0x000fe200000000ff */
[-C--:B------:R-:W-:Y:S01]  /*12490*/  FMUL.FTZ R88, R88, R6.reuse ;  /* 0x0000000658587220 */ /* 0x080fe20000410000 */
[----:B------:R-:W-:Y:S01]  /*124a0*/  FADD.FTZ R24, R52, R9 ;  /* 0x0000000934187221 */ /* 0x000fe20000010000 */
[----:B------:R-:W-:Y:S01]  /*124b0*/  FADD.FTZ R25, R157, R26 ;  /* 0x0000001a9d197221 */ /* 0x000fe20000010000 */
[C---:B0-----:R-:W-:Y:S01]  /*124c0*/  F2FP.F16.F32.PACK_AB R157, R4.reuse, R157 ;  /* 0x0000009d049d723e */ /* 0x041fe200000000ff */
[-C--:B------:R-:W-:Y:S01]  /*124d0*/  FMUL.FTZ R89, R89, R6.reuse ;  /* 0x0000000659597220 */ /* 0x080fe20000410000 */
[----:B------:R-:W-:Y:S01]  /*124e0*/  FADD.FTZ R9, R43, R24 ;  /* 0x000000182b097221 */ /* 0x000fe20000010000 */
[----:B------:R-:W-:Y:S01]  /*124f0*/  FADD.FTZ R26, R4, R25 ;  /* 0x00000019041a7221 */ /* 0x000fe20000010000 */
[----:B------:R-:W-:Y:S01]  /*12500*/  F2FP.F16.F32.PACK_AB R179, R80, R179 ;  /* 0x000000b350b3723e */ /* 0x000fe200000000ff */
[-C--:B------:R-:W-:Y:S01]  /*12510*/  FMUL.FTZ R92, R92, R6.reuse ;  /* 0x000000065c5c7220 */ /* 0x080fe20000410000 */
[----:B------:R-:W-:Y:S01]  /*12520*/  FADD.FTZ R24, R56, R9 ;  /* 0x0000000938187221 */ /* 0x000fe20000010000 */
[----:B--2---:R-:W-:Y:S01]  /*12530*/  FADD.FTZ R21, R159, R26 ;  /* 0x0000001a9f157221 */ /* 0x004fe20000010000 */
[C---:B-1----:R-:W-:Y:S01]  /*12540*/  F2FP.F16.F32.PACK_AB R159, R14.reuse, R159 ;  /* 0x0000009f0e9f723e */ /* 0x042fe200000000ff */
        /* <DEDUP_REMOVED lines=16> */
[----:B------:R-:W-:Y:S01]  /*12650*/  FMUL.FTZ R101, R101, R6 ;  /* 0x0000000665657220 */ /* 0x000fe20000410000 */
[----:B------:R-:W-:Y:S01]  /*12660*/  FADD.FTZ R9, R49, R0 ;  /* 0x0000000031097221 */ /* 0x000fe20000010000 */
[----:B---3--:R-:W-:Y:S01]  /*12670*/  FADD.FTZ R15, R163, R15 ;  /* 0x0000000fa30f7221 */ /* 0x008fe20000010000 */
        /* <DEDUP_REMOVED lines=11> */
[----:B------:R-:W-:Y:S01]  /*12730*/  FADD.FTZ R15, R86, R15 ;  /* 0x0000000f560f7221 */ /* 0x000fe20000010000 */
[----:B------:R-:W-:Y:S01]  /*12740*/  F2FP.F16.F32.PACK_AB R163, R163, R78 ;  /* 0x0000004ea3a3723e */ /* 0x000fe200000000ff */
[-C--:B------:R-:W-:Y:S01]  /*12750*/  FMUL.FTZ R109, R109, R6.reuse ;  /* 0x000000066d6d7220 */ /* 0x080fe20000410000 */
[----:B------:R-:W-:Y:S01]  /*12760*/  FADD.FTZ R9, R57, R0 ;  /* 0x0000000039097221 */ /* 0x000fe20000010000 */
[----:B----4-:R-:W-:Y:S01]  /*12770*/  FADD.FTZ R0, R29, R15 ;  /* 0x0000000f1d007221 */ /* 0x010fe20000010000 */
[----:B------:R-:W-:Y:S01]  /*12780*/  F2FP.F16.F32.PACK_AB R164, R72, R53 ;  /* 0x0000003548a4723e */ /* 0x000fe200000000ff */
[----:B------:R-:W-:Y:S01]  /*12790*/  FMUL.FTZ R112, R112, R6 ;  /* 0x0000000670707220 */ /* 0x000fe20000410000 */
[----:B------:R-:W-:Y:S01]  /*127a0*/  F2FP.F16.F32.PACK_AB R165, R83, R82 ;  /* 0x0000005253a5723e */ /* 0x000fe200000000ff */
[C---:B------:R-:W-:Y:S01]  /*127b0*/  FADD.FTZ R4, R76.reuse, R9 ;  /* 0x000000094c047221 */ /* 0x040fe20000010000 */
        /* <DEDUP_REMOVED lines=21> */
[----:B------:R-:W-:Y:S01]  /*12910*/  IMAD.MOV.U32 R15, RZ, RZ, R186 ;  /* 0x000000ffff0f7224 */ /* 0x000fe200078e00ba */
[----:B------:R-:W-:Y:S01]  /*12920*/  MOV R11, R7 ;  /* 0x00000007000b7202 */ /* 0x000fe20000000f00 */
[----:B------:R-:W-:-:S02]  /*12930*/  IMAD.MOV.U32 R14, RZ, RZ, R184 ;  /* 0x000000ffff0e7224 */ /* 0x000fc400078e00b8 */
[----:B------:R-:W-:Y:S01]  /*12940*/  IMAD.MOV.U32 R12, RZ, RZ, R8 ;  /* 0x000000ffff0c7224 */ /* 0x000fe200078e0008 */
[----:B------:R-:W-:Y:S06]  /*12950*/  @P3 BRA `(.L_x_2876) ;  /* 0xffffffd400403947 */ /* 0x000fec000383ffff */
.L_x_2866:
[----:B------:R-:W-:-:S13]  /*12960*/  ISETP.GE.AND P2, PT, R10, RZ, PT ;  /* 0x000000ff0a00720c */ /* 0x000fda0003f46270 */
[----:B------:R-:W-:Y:S05]  /*12970*/  @!P2 BRA `(.L_x_2877) ;  /* 0x000000200084a947 */ /* 0x000fea0003800000 */
[----:B------:R-:W-:Y:S02]  /*12980*/  IMAD.MOV.U32 R11, RZ, RZ, R8 ;  /* 0x000000ffff0b7224 */ /* 0x000fe400078e0008 */
[----:B------:R-:W-:Y:S02]  /*12990*/  IMAD.MOV.U32 R13, RZ, RZ, R7 ;  /* 0x000000ffff0d7224 */ /* 0x000fe400078e0007 */
[----:B------:R-:W-:Y:S02]  /*129a0*/  IMAD.MOV.U32 R14, RZ, RZ, R186 ;  /* 0x000000ffff0e7224 */ /* 0x000fe400078e00ba */
[----:B------:R-:W-:-:S07]  /*129b0*/  IMAD.MOV.U32 R12, RZ, RZ, R184 ;  /* 0x000000ffff0c7224 */ /* 0x000fce00078e00b8 */
.L_x_2887:
        /* <DEDUP_REMOVED lines=10> */
.L_x_2879:
[----:B------:R-:W-:Y:S02]  /*12a60*/  LEA R3, R184, R2, 0x3 ;  /* 0x00000002b8037211 */ /* 0x000fe400078e18ff */
[----:B------:R-:W-:-:S04]  /*12a70*/  SHF.L.U32 R6, R186, 0x1f, RZ ;  /* 0x0000001fba067819 */ /* 0x000fc800000006ff */
[----:B------:R0:W1:Y:S01]  /*12a80*/  SYNCS.PHASECHK.TRANS64.TRYWAIT P3, [R3+URZ+0x28830], R6 ;  /* 0x02883006030075a7 */ /* 0x000062000806017f */
[----:B------:R-:W-:Y:S05]  /*12a90*/  @!P0 BRA `(.L_x_2880) ;  /* 0x0000000000048947 */ /* 0x000fea0003800000 */
[----:B------:R-:W-:Y:S01]  /*12aa0*/  BPT.TRAP 0x1 ;  /* 0x000000040000795c */ /* 0x000fe20000300000 */
.L_x_2880:
[----:B------:R-:W-:Y:S04]  /*12ab0*/  BSSY B0, `(.L_x_2878) ;  /* 0x0000004000007945 */ /* 0x000fe80003800000 */
[----:B-1----:R-:W-:Y:S05]  /*12ac0*/  @P3 BRA `(.L_x_2881) ;  /* 0x0000000000083947 */ /* 0x002fea0003800000 */
[----:B------:R-:W1:Y:S02]  /*12ad0*/  SYNCS.PHASECHK.TRANS64.TRYWAIT P3, [R3+URZ+0x28830], R6 ;  /* 0x02883006030075a7 */ /* 0x000e64000806017f */
[----:B-1----:R-:W-:Y:S05]  /*12ae0*/  @!P3 BRA `(.L_x_2882) ;  /* 0x000000d400e4b947 */ /* 0x002fea0003800000 */
.L_x_2881:
[----:B------:R-:W-:Y:S05]  /*12af0*/  BSYNC B0 ;  /* 0x0000000000007941 */ /* 0x000fea0003800000 */
.L_x_2878:
        /* <DEDUP_REMOVED lines=9> */
[----:B------:R-:W-:-:S02]  /*12b90*/  R2UR UR30, R8 ;  /* 0x00000000081e72ca */ /* 0x000fc400000e0000 */
[----:B------:R-:W-:Y:S01]  /*12ba0*/  R2UR UR31, R9 ;  /* 0x00000000091f72ca */ /* 0x000fe200000e0000 */
[----:B------:R-:W-:Y:S01]  /*12bb0*/  IMAD.MOV.U32 R9, RZ, RZ, 0x40000040 ;  /* 0x40000040ff097424 */ /* 0x000fe200078e00ff */
[----:B------:R-:W-:Y:S02]  /*12bc0*/  IADD3 R8, R6, 0x4, RZ ;  /* 0x0000000406087810 */ /* 0x000fe40007ffe0ff */
[----:B------:R-:W-:Y:S02]  /*12bd0*/  R2UR UR23, R7 ;  /* 0x00000000071772ca */ /* 0x000fe400000e0000 */
        /* <DEDUP_REMOVED lines=9> */
[----:B------:R-:W-:Y:S02]  /*12c70*/  R2UR UR10, R8 ;  /* 0x00000000080a72ca */ /* 0x000fe400000e0000 */
[----:B------:R-:W-:Y:S01]  /*12c80*/  R2UR UR11, R9 ;  /* 0x00000000090b72ca */ /* 0x000fe200000e0000 */
[----:B------:R-:W-:Y:S01]  /*12c90*/  VIADD R3, R3, 0x8 ;  /* 0x0000000803037836 */ /* 0x000fe20000000000 */
[----:B------:R-:W-:Y:S01]  /*12ca0*/  IADD3 R8, R6, 0x402, RZ ;  /* 0x0000040206087810 */ /* 0x000fe20007ffe0ff */
[----:B------:R-:W-:-:S03]  /*12cb0*/  IMAD.MOV.U32 R9, RZ, RZ, 0x40000040 ;  /* 0x40000040ff097424 */ /* 0x000fc600078e00ff */
[----:B------:R0:W-:Y:S01]  /*12cc0*/  BAR.SYNC.DEFER_BLOCKING R3, 0x100 ;  /* 0x000400030000751d */ /* 0x0001e20000010000 */
[----:B------:R-:W-:Y:S01]  /*12cd0*/  R2UR UR14, R8 ;  /* 0x00000000080e72ca */ /* 0x000fe200000e0000 */
[C---:B------:R-:W-:Y:S01]  /*12ce0*/  VIADD R8, R6.reuse, 0x404 ;  /* 0x0000040406087836 */ /* 0x040fe20000000000 */
[----:B------:R-:W-:Y:S01]  /*12cf0*/  R2UR UR15, R9 ;  /* 0x00000000090f72ca */ /* 0x000fe200000e0000 */
[----:B------:R-:W-:Y:S02]  /*12d00*/  IMAD.MOV.U32 R9, RZ, RZ, 0x40000040 ;  /* 0x40000040ff097424 */ /* 0x000fe400078e00ff */
[----:B------:R-:W-:Y:S01]  /*12d10*/  VIADD R6, R6, 0x406 ;  /* 0x0000040606067836 */ /* 0x000fe20000000000 */
        /* <DEDUP_REMOVED lines=30> */
.L_x_2884:
[----:B------:R-:W-:Y:S02]  /*12f00*/  SHF.L.U32 R3, R14, 0x1f, RZ ;  /* 0x0000001f0e037819 */ /* 0x000fe400000006ff */
[----:B------:R-:W-:-:S04]  /*12f10*/  LEA R6, R12, R2, 0x3 ;  /* 0x000000020c067211 */ /* 0x000fc800078e18ff */
[----:B------:R0:W1:Y:S01]  /*12f20*/  SYNCS.PHASECHK.TRANS64.TRYWAIT P2, [R6+URZ+0x28850], R3 ;  /* 0x02885003060075a7 */ /* 0x000062000804017f */
[----:B------:R-:W-:Y:S05]  /*12f30*/  @!P0 BRA `(.L_x_2885) ;  /* 0x0000000000048947 */ /* 0x000fea0003800000 */
[----:B------:R-:W-:Y:S01]  /*12f40*/  BPT.TRAP 0x1 ;  /* 0x000000040000795c */ /* 0x000fe20000300000 */
.L_x_2885:
[----:B-1----:R-:W-:Y:S05]  /*12f50*/  @P2 BRA `(.L_x_2883) ;  /* 0x0000000000082947 */ /* 0x002fea0003800000 */
[----:B------:R-:W1:Y:S02]  /*12f60*/  SYNCS.PHASECHK.TRANS64.TRYWAIT P2, [R6+URZ+0x28850], R3 ;  /* 0x02885003060075a7 */ /* 0x000e64000804017f */
[----:B-1----:R-:W-:Y:S05]  /*12f70*/  @!P2 BRA `(.L_x_2886) ;  /* 0x000000d000d4a947 */ /* 0x002fea0003800000 */
.L_x_2883:
        /* <DEDUP_REMOVED lines=8> */
[----:B------:R-:W-:Y:S02]  /*13000*/  R2UR UR7, R7 ;  /* 0x00000000070772ca */ /* 0x000fe400000e0000 */
[----:B------:R-:W-:Y:S02]  /*13010*/  LOP3.LUT R3, R3, 0x4000000, RZ, 0xfc, !PT ;  /* 0x0400000003037812 */ /* 0x000fe400078efcff */
[C---:B------:R-:W-:Y:S01]  /*13020*/  ISETP.GT.AND P2, PT, R10.reuse, RZ, PT ;  /* 0x000000ff0a00720c */ /* 0x040fe20003f44270 */
[----:B------:R-:W-:Y:S02]  /*13030*/  VIADD R10, R10, 0xffffffff ;  /* 0xffffffff0a0a7836 */ /* 0x000fe40000000000 */
[C---:B------:R-:W-:Y:S02]  /*13040*/  IMAD R6, R12.reuse, 0x800, R3 ;  /* 0x000008000c067824 */ /* 0x040fe400078e0203 */
[----:B------:R-:W-:-:S02]  /*13050*/  @!P1 IMAD R12, R12, 0x8, R2 ;  /* 0x000000080c0c9824 */ /* 0x000fc400078e0202 */
[C---:B------:R-:W-:Y:S01]  /*13060*/  VIADD R8, R6.reuse, 0x80 ;  /* 0x0000008006087836 */ /* 0x040fe20000000000 */
[----:B------:R-:W-:Y:S01]  /*13070*/  R2UR UR6, R6 ;  /* 0x00000000060672ca */ /* 0x000fe200000e0000 */
[----:B------:R-:W-:-:S05]  /*13080*/  @!P1 VIADD R12, R12, 0x28860 ;  /* 0x000288600c0c9836 */ /* 0x000fca0000000000 */
[----:B------:R-:W-:-:S07]  /*13090*/  @!P1 PRMT R12, RZ, 0x654, R12 ;  /* 0x00000654ff0c9816 */ /* 0x000fce000000000c */
[----:B------:R-:W-:Y:S01]  /*130a0*/  HGMMA.64x128x16.F32 R88, R180, gdesc[UR4].tnspB, R88, gsb0 ;  /* 0x41e00004b4587df0 */ /* 0x000fe20008000858 */
[----:B------:R-:W-:Y:S02]  /*130b0*/  R2UR UR6, R8 ;  /* 0x00000000080672ca */ /* 0x000fe400000e0000 */
[----:B------:R-:W-:Y:S01]  /*130c0*/  R2UR UR7, R9 ;  /* 0x00000000090772ca */ /* 0x000fe200000e0000 */
[----:B------:R-:W-:Y:S01]  /*130d0*/  IMAD.MOV.U32 R9, RZ, RZ, 0x40000040 ;  /* 0x40000040ff097424 */ /* 0x000fe200078e00ff */
[----:B------:R-:W-:Y:S02]  /*130e0*/  FMNMX.FTZ R8, R24, R13, !PT ;  /* 0x0000000d18087209 */ /* 0x000fe40007810000 */
[----:B0-----:R-:W-:Y:S02]  /*130f0*/  SHF.R.U32.HI R192, RZ, 0x7, R192 ;  /* 0x00000007ffc07819 */ /* 0x001fe400000116c0 */
[----:B------:R-:W-:Y:S02]  /*13100*/  FMNMX.FTZ R3, R25, R8, !PT ;  /* 0x0000000819037209 */ /* 0x000fe40007810000 */
[----:B------:R-:W-:-:S02]  /*13110*/  IADD3 R8, R6, 0x100, RZ ;  /* 0x0000010006087810 */ /* 0x000fc40007ffe0ff */
[----:B------:R-:W-:-:S04]  /*13120*/  FMNMX.FTZ R14, R28, R3, !PT ;  /* 0x000000031c0e7209 */ /* 0x000fc80007810000 */
[----:B------:R-:W-:Y:S01]  /*13130*/  FMNMX.FTZ R3, R29, R14, !PT ;  /* 0x0000000e1d037209 */ /* 0x000fe20007810000 */
[----:B------:R-:W-:Y:S02]  /*13140*/  WARPGROUP.DEPBAR.LE gsb0, 0x0 ;  /* 0x00008000000079c5 */ /* 0x000fe40000010000 */
[----:B------:R-:W-:-:S06]  /*13150*/  WARPGROUP.ARRIVE ;  /* 0x00000000000079c5 */ /* 0x000fcc0000000000 */
[----:B------:R-:W-:Y:S01]  /*13160*/  HGMMA.64x128x16.F32 R88, R176, gdesc[UR4].tnspB, R88, gsb0 ;  /* 0x41e00004b0587df0 */ /* 0x000fe20008000858 */
[----:B------:R-:W-:Y:S02]  /*13170*/  R2UR UR6, R8 ;  /* 0x00000000080672ca */ /* 0x000fe400000e0000 */
[----:B------:R-:W-:Y:S01]  /*13180*/  R2UR UR7, R9 ;  /* 0x00000000090772ca */ /* 0x000fe200000e0000 */
[----:B------:R-:W-:Y:S01]  /*13190*/  IMAD.MOV.U32 R9, RZ, RZ, 0x40000040 ;  /* 0x40000040ff097424 */ /* 0x000fe200078e00ff */
        /* <DEDUP_REMOVED lines=22> */
[----:B------:R-:W-:-:S03]  /*13300*/  VIADD R8, R6, 0x180 ;  /* 0x0000018006087836 */ /* 0x000fc60000000000 */
[----:B------:R-:W-:-:S04]  /*13310*/  FMNMX.FTZ R14, R76, R3, !PT ;  /* 0x000000034c0e7209 */ /* 0x000fc80007810000 */
[----:B------:R-:W-:Y:S01]  /*13320*/  FMNMX.FTZ R3, R77, R14, !PT ;  /* 0x0000000e4d037209 */ /* 0x000fe20007810000 */
[----:B------:R-:W-:Y:S02]  /*13330*/  WARPGROUP.DEPBAR.LE gsb0, 0x0 ;  /* 0x00008000000079c5 */ /* 0x000fe40000010000 */
[----:B------:R-:W-:-:S06]  /*13340*/  WARPGROUP.ARRIVE ;  /* 0x00000000000079c5 */ /* 0x000fcc0000000000 */
[----:B------:R-:W-:Y:S01]  /*13350*/  HGMMA.64x128x16.F32 R88, R172, gdesc[UR4].tnspB, R88, gsb0 ;  /* 0x41e00004ac587df0 */ /* 0x000fe20008000858 */
[----:B------:R-:W-:Y:S02]  /*13360*/  R2UR UR6, R8 ;  /* 0x00000000080672ca */ /* 0x000fe400000e0000 */
[----:B------:R-:W-:Y:S02]  /*13370*/  R2UR UR7, R9 ;  /* 0x00000000090772ca */ /* 0x000fe400000e0000 */
[----:B------:R-:W-:Y:S02]  /*13380*/  FMNMX.FTZ R8, R80, R3, !PT ;  /* 0x0000000350087209 */ /* 0x000fe40007810000 */
[----:B------:R-:W-:Y:S02]  /*13390*/  MOV R9, 0x40000040 ;  /* 0x4000004000097802 */ /* 0x000fe40000000f00 */
[----:B------:R-:W-:-:S04]  /*133a0*/  FMNMX.FTZ R3, R81, R8, !PT ;  /* 0x0000000851037209 */ /* 0x000fc80007810000 */
[----:B------:R-:W-:-:S04]  /*133b0*/  FMNMX.FTZ R8, R84, R3, !PT ;  /* 0x0000000354087209 */ /* 0x000fc80007810000 */
[----:B------:R-:W-:-:S05]  /*133c0*/  FMNMX.FTZ R8, R85, R8, !PT ;  /* 0x0000000855087209 */ /* 0x000fca0007810000 */
[----:B------:R-:W0:Y:S02]  /*133d0*/  SHFL.BFLY PT, R3, R8, 0x2, 0x1f ;  /* 0x0c401f0008037f89 */ /* 0x000e2400000e0000 */
[----:B0-----:R-:W-:Y:S01]  /*133e0*/  FMNMX.FTZ R15, R8, R3, !PT ;  /* 0x00000003080f7209 */ /* 0x001fe20007810000 */
[----:B------:R-:W-:Y:S02]  /*133f0*/  VIADD R8, R6, 0x200 ;  /* 0x0000020006087836 */ /* 0x000fe40000000000 */
[----:B------:R-:W-:Y:S02]  /*13400*/  IMAD.U32 R3, RZ, RZ, UR43 ;  /* 0x0000002bff037e24 */ /* 0x000fe4000f8e00ff */
[----:B------:R-:W0:Y:S02]  /*13410*/  SHFL.BFLY PT, R14, R15, 0x1, 0x1f ;  /* 0x0c201f000f0e7f89 */ /* 0x000e2400000e0000 */
[----:B0-----:R-:W-:-:S05]  /*13420*/  FMNMX.FTZ R7, R15, R14, !PT ;  /* 0x0000000e0f077209 */ /* 0x001fca0007810000 */
[----:B------:R-:W-:-:S04]  /*13430*/  FADD.FTZ R14, -R7, R13 ;  /* 0x0000000d070e7221 */ /* 0x000fc80000010100 */
[-C--:B------:R-:W-:Y:S01]  /*13440*/  FMUL.FTZ R13, R14, R3.reuse ;  /* 0x000000030e0d7220 */ /* 0x080fe20000410000 */
        /* <DEDUP_REMOVED lines=27> */
[----:B------:R-:W-:-:S02]  /*13600*/  R2UR UR6, R8 ;  /* 0x00000000080672ca */ /* 0x000fc400000e0000 */
[----:B------:R-:W-:Y:S02]  /*13610*/  R2UR UR7, R9 ;  /* 0x00000000090772ca */ /* 0x000fe400000e0000 */
        /* <DEDUP_REMOVED lines=26> */
[----:B------:R-:W-:Y:S01]  /*137c0*/  FMNMX.FTZ R9, R59, R8, !PT ;  /* 0x000000083b097209 */ /* 0x000fe20007810000 */
[----:B------:R-:W-:-:S03]  /*137d0*/  VIADD R8, R6, 0x280 ;  /* 0x0000028006087836 */ /* 0x000fc60000000000 */
[----:B------:R-:W-:Y:S01]  /*137e0*/  FMNMX.FTZ R20, R62, R9, !PT ;  /* 0x000000093e147209 */ /* 0x000fe20007810000 */
[----:B------:R-:W-:Y:S01]  /*137f0*/  IMAD.MOV.U32 R9, RZ, RZ, 0x40000040 ;  /* 0x40000040ff097424 */ /* 0x000fe200078e00ff */
[----:B------:R-:W-:Y:S02]  /*13800*/  MUFU.EX2 R69, R69 ;  /* 0x0000004500457308 */ /* 0x000fe40000000800 */
[----:B------:R-:W-:Y:S01]  /*13810*/  FMNMX.FTZ R15, R63, R20, !PT ;  /* 0x000000143f0f7209 */ /* 0x000fe20007810000 */
[----:B------:R-:W-:-:S06]  /*13820*/  FFMA.FTZ R20, R72, R3, -R14 ;  /* 0x0000000348147223 */ /* 0x000fcc000001080e */
[----:B------:R-:W-:Y:S01]  /*13830*/  MUFU.EX2 R20, R20 ;  /* 0x0000001400147308 */ /* 0x000fe20000000800 */
[----:B------:R-:W-:Y:S02]  /*13840*/  WARPGROUP.DEPBAR.LE gsb0, 0x0 ;  /* 0x00008000000079c5 */ /* 0x000fe40000010000 */
[----:B------:R-:W-:Y:S01]  /*13850*/  WARPGROUP.ARRIVE ;  /* 0x00000000000079c5 */ /* 0x000fe20000000000 */
[-CC-:B------:R-:W-:Y:S01]  /*13860*/  FFMA.FTZ R168, R48, R3.reuse, -R14.reuse ;  /* 0x0000000330a87223 */ /* 0x180fe2000001080e */
[----:B------:R-:W-:-:S04]  /*13870*/  FFMA.FTZ R170, R52, R3, -R14 ;  /* 0x0000000334aa7223 */ /* 0x000fc8000001080e */
        /* <DEDUP_REMOVED lines=18> */
[----:B0-----:R-:W-:Y:S01]  /*139a0*/  FMNMX.FTZ R15, R8, R9, !PT ;  /* 0x00000009080f7209 */ /* 0x001fe20007810000 */
[----:B------:R-:W-:Y:S02]  /*139b0*/  VIADD R8, R6, 0x300 ;  /* 0x0000030006087836 */ /* 0x000fe40000000000 */
[----:B------:R-:W-:Y:S02]  /*139c0*/  IMAD.MOV.U32 R9, RZ, RZ, 0x40000040 ;  /* 0x40000040ff097424 */ /* 0x000fe400078e00ff */
[----:B------:R-:W0:Y:S01]  /*139d0*/  SHFL.BFLY PT, R32, R15, 0x1, 0x1f ;  /* 0x0c201f000f207f89 */ /* 0x000e2200000e0000 */
[----:B------:R-:W-:Y:S02]  /*139e0*/  WARPGROUP.DEPBAR.LE gsb0, 0x0 ;  /* 0x00008000000079c5 */ /* 0x000fe40000010000 */
[----:B------:R-:W-:Y:S01]  /*139f0*/  WARPGROUP.ARRIVE ;  /* 0x00000000000079c5 */ /* 0x000fe20000000000 */
[-CC-:B------:R-:W-:Y:S01]  /*13a00*/  FFMA.FTZ R153, R33, R3.reuse, -R14.reuse ;  /* 0x0000000321997223 */ /* 0x180fe2000001080e */
[-CC-:B------:R-:W-:Y:S01]  /*13a10*/  FFMA.FTZ R33, R41, R3.reuse, -R14.reuse ;  /* 0x0000000329217223 */ /* 0x180fe2000001080e */
[-CC-:B------:R-:W-:Y:S01]  /*13a20*/  FFMA.FTZ R41, R45, R3.reuse, -R14.reuse ;  /* 0x000000032d297223 */ /* 0x180fe2000001080e */
[-CC-:B------:R-:W-:Y:S01]  /*13a30*/  FFMA.FTZ R45, R53, R3.reuse, -R14.reuse ;  /* 0x00000003352d7223 */ /* 0x180fe2000001080e */
[-CC-:B------:R-:W-:Y:S01]  /*13a40*/  FFMA.FTZ R155, R57, R3.reuse, -R14.reuse ;  /* 0x00000003399b7223 */ /* 0x180fe2000001080e */
[----:B------:R-:W-:Y:S01]  /*13a50*/  HGMMA.64x128x16.F32 R88, R156, gdesc[UR4].tnspB, R88, gsb0 ;  /* 0x41e000049c587df0 */ /* 0x000fe20008000858 */
[----:B------:R-:W-:Y:S01]  /*13a60*/  R2UR UR6, R8 ;  /* 0x00000000080672ca */ /* 0x000fe200000e0000 */
[-CC-:B------:R-:W-:Y:S01]  /*13a70*/  FFMA.FTZ R53, R65, R3.reuse, -R14.reuse ;  /* 0x0000000341357223 */ /* 0x180fe2000001080e */
[----:B------:R-:W-:Y:S01]  /*13a80*/  R2UR UR7, R9 ;  /* 0x00000000090772ca */ /* 0x000fe200000e0000 */
[-CC-:B------:R-:W-:Y:S01]  /*13a90*/  FFMA.FTZ R152, R56, R3.reuse, -R14.reuse ;  /* 0x0000000338987223 */ /* 0x180fe2000001080e */
[----:B0-----:R-:W-:Y:S01]  /*13aa0*/  FMNMX.FTZ R8, R15, R32, !PT ;  /* 0x000000200f087209 */ /* 0x001fe20007810000 */
[-CC-:B------:R-:W-:Y:S01]  /*13ab0*/  FFMA.FTZ R154, R60, R3.reuse, -R14.reuse ;  /* 0x000000033c9a7223 */ /* 0x180fe2000001080e */
[-CC-:B------:R-:W-:Y:S01]  /*13ac0*/  FFMA.FTZ R57, R73, R3.reuse, -R14.reuse ;  /* 0x0000000349397223 */ /* 0x180fe2000001080e */
[-CC-:B------:R-:W-:Y:S01]  /*13ad0*/  FFMA.FTZ R65, R77, R3.reuse, -R14.reuse ;  /* 0x000000034d417223 */ /* 0x180fe2000001080e */
[-CC-:B------:R-:W-:Y:S01]  /*13ae0*/  FFMA.FTZ R9, R84, R3.reuse, -R14.reuse ;  /* 0x0000000354097223 */ /* 0x180fe2000001080e */
[-C--:B------:R-:W-:Y:S01]  /*13af0*/  FFMA.FTZ R32, R85, R3.reuse, -R14 ;  /* 0x0000000355207223 */ /* 0x080fe2000001080e */
[----:B------:R-:W-:Y:S01]  /*13b00*/  MOV R15, 0x40000040 ;  /* 0x40000040000f7802 */ /* 0x000fe20000000f00 */
[-C--:B------:R-:W-:Y:S01]  /*13b10*/  FMUL.FTZ R36, R8, R3.reuse ;  /* 0x0000000308247220 */ /* 0x080fe20000410000 */
[----:B------:R-:W-:Y:S03]  /*13b20*/  MUFU.EX2 R153, R153 ;  /* 0x0000009900997308 */ /* 0x000fe60000000800 */
[-CC-:B------:R-:W-:Y:S01]  /*13b30*/  FFMA.FTZ R26, R26, R3.reuse, -R36.reuse ;  /* 0x000000031a1a7223 */ /* 0x180fe20000010824 */
[-CC-:B------:R-:W-:Y:S01]  /*13b40*/  FFMA.FTZ R181, R27, R3.reuse, -R36.reuse ;  /* 0x000000031bb57223 */ /* 0x180fe20000010824 */
[-CC-:B------:R-:W-:Y:S01]  /*13b50*/  FFMA.FTZ R183, R30, R3.reuse, -R36.reuse ;  /* 0x000000031eb77223 */ /* 0x180fe20000010824 */
[-CC-:B------:R-:W-:Y:S01]  /*13b60*/  FFMA.FTZ R30, R31, R3.reuse, -R36.reuse ;  /* 0x000000031f1e7223 */ /* 0x180fe20000010824 */
[-CC-:B------:R-:W-:Y:S01]  /*13b70*/  FFMA.FTZ R177, R34, R3.reuse, -R36.reuse ;  /* 0x0000000322b17223 */ /* 0x180fe20000010824 */
[----:B------:R-:W-:Y:S01]  /*13b80*/  IADD3 R31, -R192, 0xb, RZ ;  /* 0x0000000bc01f7810 */ /* 0x000fe20007ffe1ff */
        /* <DEDUP_REMOVED lines=19> */
[----:B------:R-:W-:-:S05]  /*13cc0*/  FFMA.FTZ R86, R86, R3, -R36 ;  /* 0x0000000356567223 */ /* 0x000fca0000010824 */
        /* <DEDUP_REMOVED lines=18> */
[-C--:B------:R-:W-:Y:S01]  /*13df0*/  FFMA.FTZ R157, R66, R3.reuse, -R36 ;  /* 0x00000003429d7223 */ /* 0x080fe20000010824 */
[----:B------:R-:W-:Y:S01]  /*13e00*/  HGMMA.64x128x16.F32 R88, R160, gdesc[UR4].tnspB, R88, gsb0 ;  /* 0x41e00004a0587df0 */ /* 0x000fe20008000858 */
[----:B------:R-:W-:Y:S01]  /*13e10*/  FMUL.FTZ R11, R14, R3 ;  /* 0x000000030e0b7220 */ /* 0x000fe20000410000 */
[----:B------:R-:W-:Y:S01]  /*13e20*/  VIADD R14, R6, 0x380 ;  /* 0x00000380060e7836 */ /* 0x000fe20000000000 */
[----:B------:R-:W-:Y:S01]  /*13e30*/  R2UR UR7, R15 ;  /* 0x000000000f0772ca */ /* 0x000fe200000e0000 */
[----:B------:R-:W-:-:S02]  /*13e40*/  @!P1 IMAD R15, R184, 0x8, R2 ;  /* 0x00000008b80f9824 */ /* 0x000fc400078e0202 */
[-CC-:B------:R-:W-:Y:S01]  /*13e50*/  FFMA.FTZ R6, R55, R3.reuse, -R36.reuse ;  /* 0x0000000337067223 */ /* 0x180fe20000010824 */
[----:B------:R-:W-:Y:S01]  /*13e60*/  MUFU.EX2 R171, R171 ;  /* 0x000000ab00ab7308 */ /* 0x000fe20000000800 */
[----:B------:R-:W-:Y:S01]  /*13e70*/  R2UR UR6, R14 ;  /* 0x000000000e0672ca */ /* 0x000fe200000e0000 */
[----:B------:R-:W-:Y:S02]  /*13e80*/  @!P1 VIADD R27, R15, 0x28840 ;  /* 0x000288400f1b9836 */ /* 0x000fe40000000000 */
[-CC-:B------:R-:W-:Y:S01]  /*13e90*/  FFMA.FTZ R14, R58, R3.reuse, -R36.reuse ;  /* 0x000000033a0e7223 */ /* 0x180fe20000010824 */
[-CC-:B------:R-:W-:Y:S01]  /*13ea0*/  FFMA.FTZ R15, R59, R3.reuse, -R36.reuse ;  /* 0x000000033b0f7223 */ /* 0x180fe20000010824 */
[----:B------:R-:W-:Y:S01]  /*13eb0*/  FFMA.FTZ R159, R70, R3, -R36 ;  /* 0x00000003469f7223 */ /* 0x000fe20000010824 */
[----:B------:R-:W-:Y:S01]  /*13ec0*/  @!P1 PRMT R27, RZ, 0x654, R27 ;  /* 0x00000654ff1b9816 */ /* 0x000fe2000000001b */
[----:B------:R-:W0:Y:S08]  /*13ed0*/  MUFU.EX2 R11, R11 ;  /* 0x0000000b000b7308 */ /* 0x000e300000000800 */
[----:B------:R-:W-:Y:S08]  /*13ee0*/  MUFU.EX2 R45, R45 ;  /* 0x0000002d002d7308 */ /* 0x000ff00000000800 */
[----:B------:R-:W-:Y:S01]  /*13ef0*/  MUFU.EX2 R6, R6 ;  /* 0x0000000600067308 */ /* 0x000fe20000000800 */
[----:B0-----:R-:W-:-:S04]  /*13f00*/  FFMA.FTZ R46, R11, R0, R26 ;  /* 0x000000000b2e7223 */ /* 0x001fc8000001001a */
[C---:B------:R-:W-:Y:S01]  /*13f10*/  FADD.FTZ R46, R181.reuse, R46 ;  /* 0x0000002eb52e7221 */ /* 0x040fe20000010000 */
[----:B------:R-:W-:Y:S02]  /*13f20*/  F2FP.F16.F32.PACK_AB R181, R181, R26 ;  /* 0x0000001ab5b5723e */ /* 0x000fe400000000ff */
        /* <DEDUP_REMOVED lines=14> */
[----:B------:R-:W-:Y:S01]  /*14010*/  WARPGROUP.ARRIVE ;  /* 0x00000000000079c5 */ /* 0x000fe20000000000 */
[----:B------:R-:W-:-:S04]  /*14020*/  FFMA.FTZ R161, R74, R3, -R36 ;  /* 0x000000034aa17223 */ /* 0x000fc80000010824 */
[----:B------:R-:W1:Y:S01]  /*14030*/  MUFU.EX2 R65, R65 ;  /* 0x0000004100417308 */ /* 0x000e620000000800 */
[----:B0-----:R-:W-:Y:S01]  /*14040*/  F2FP.F16.F32.PACK_AB R160, R57, R20 ;  /* 0x0000001439a0723e */ /* 0x001fe200000000ff */
[----:B------:R-:W-:Y:S06]  /*14050*/  HGMMA.64x128x16.F32 R88, R164, gdesc[UR4].tnspB, R88, gsb0 ;  /* 0x41e00004a4587df0 */ /* 0x000fec0008000858 */
[----:B------:R-:W-:Y:S08]  /*14060*/  MUFU.EX2 R161, R161 ;  /* 0x000000a100a17308 */ /* 0x000ff00000000800 */
[----:B------:R-:W0:Y:S01]  /*14070*/  MUFU.EX2 R79, R79 ;  /* 0x0000004f004f7308 */ /* 0x000e220000000800 */
[----:B-1----:R-:W-:-:S07]  /*14080*/  F2FP.F16.F32.PACK_AB R162, R65, R24 ;  /* 0x0000001841a2723e */ /* 0x002fce00000000ff */
[----:B------:R-:W-:Y:S08]  /*14090*/  MUFU.EX2 R82, R82 ;  /* 0x0000005200527308 */ /* 0x000ff00000000800 */
[----:B------:R-:W-:Y:S01]  /*140a0*/  MUFU.EX2 R83, R83 ;  /* 0x0000005300537308 */ /* 0x000fe20000000800 */
[----:B0-----:R-:W-:-:S07]  /*140b0*/  F2FP.F16.F32.PACK_AB R163, R79, R78 ;  /* 0x0000004e4fa3723e */ /* 0x001fce00000000ff */
[----:B------:R-:W-:Y:S08]  /*140c0*/  MUFU.EX2 R9, R9 ;  /* 0x0000000900097308 */ /* 0x000ff00000000800 */
[----:B------:R-:W-:Y:S08]  /*140d0*/  MUFU.EX2 R86, R86 ;  /* 0x0000005600567308 */ /* 0x000ff00000000800 */
[----:B------:R-:W-:Y:S01]  /*140e0*/  MUFU.EX2 R32, R32 ;  /* 0x0000002000207308 */ /* 0x000fe20000000800 */
[----:B------:R-:W-:-:S02]  /*140f0*/  WARPGROUP.DEPBAR.LE gsb0, 0x0 ;  /* 0x00008000000079c5 */ /* 0x000fc40000010000 */
[----:B------:R0:W-:Y:S06]  /*14100*/  BAR.ARV R31, 0x100 ;  /* 0x0004001f0000751d */ /* 0x0001ec0000002000 */
[----:B------:R1:W-:Y:S01]  /*14110*/  @!P1 SYNCS.ARRIVE.TRANS64.RED.A1T0 RZ, [R27+URZ], RZ ;  /* 0x000000ff1bff99a7 */ /* 0x0003e2000810043f */
[----:B------:R-:W-:Y:S01]  /*14120*/  FMUL.FTZ R88, R88, R13 ;  /* 0x0000000d58587220 */ /* 0x000fe20000410000 */
[----:B0-----:R-:W-:Y:S01]  /*14130*/  FADD.FTZ R31, R183, R46 ;  /* 0x0000002eb71f7221 */ /* 0x001fe20000010000 */
[----:B------:R-:W-:Y:S01]  /*14140*/  F2FP.F16.F32.PACK_AB R183, R30, R183 ;  /* 0x000000b71eb7723e */ /* 0x000fe200000000ff */
[-C--:B------:R-:W-:Y:S01]  /*14150*/  FMUL.FTZ R89, R89, R13.reuse ;  /* 0x0000000d59597220 */ /* 0x080fe20000410000 */
[-C--:B------:R-:W-:Y:S01]  /*14160*/  FMUL.FTZ R92, R92, R13.reuse ;  /* 0x0000000d5c5c7220 */ /* 0x080fe20000410000 */
[-C--:B------:R-:W-:Y:S01]  /*14170*/  FMUL.FTZ R93, R93, R13.reuse ;  /* 0x0000000d5d5d7220 */ /* 0x080fe20000410000 */
[-C--:B------:R-:W-:Y:S01]  /*14180*/  FMUL.FTZ R96, R96, R13.reuse ;  /* 0x0000000d60607220 */ /* 0x080fe20000410000 */
[----:B-1----:R-:W-:Y:S01]  /*14190*/  FADD.FTZ R27, R21, R4 ;  /* 0x00000004151b7221 */ /* 0x002fe20000010000 */
[----:B------:R0:W-:Y:S01]  /*141a0*/  @!P1 SYNCS.ARRIVE.TRANS64.RED.A1T0 RZ, [R12+URZ], RZ ;  /* 0x000000ff0cff99a7 */ /* 0x0001e2000810043f */
[-C--:B------:R-:W-:Y:S01]  /*141b0*/  FMUL.FTZ R97, R97, R13.reuse ;  /* 0x0000000d61617220 */ /* 0x080fe20000410000 */
[----:B------:R-:W-:Y:S01]  /*141c0*/  FMUL.FTZ R100, R100, R13 ;  /* 0x0000000d64647220 */ /* 0x000fe20000410000 */
[----:B------:R-:W-:Y:S01]  /*141d0*/  FADD.FTZ R4, R182, R27 ;  /* 0x0000001bb6047221 */ /* 0x000fe20000010000 */
[----:B------:R-:W-:Y:S01]  /*141e0*/  F2FP.F16.F32.PACK_AB R182, R25, R182 ;  /* 0x000000b619b6723e */ /* 0x000fe200000000ff */
[----:B------:R-:W-:Y:S01]  /*141f0*/  FFMA.FTZ R27, R63, R3, -R36 ;  /* 0x000000033f1b7223 */ /* 0x000fe20000010824 */
[-C--:B------:R-:W-:Y:S01]  /*14200*/  FMUL.FTZ R101, R101, R13.reuse ;  /* 0x0000000d65657220 */ /* 0x080fe20000410000 */
[----:B------:R-:W-:Y:S01]  /*14210*/  FADD.FTZ R35, R25, R4 ;  /* 0x0000000419237221 */ /* 0x000fe20000010000 */
[----:B------:R-:W-:Y:S01]  /*14220*/  FADD.FTZ R4, R30, R31 ;  /* 0x0000001f1e047221 */ /* 0x000fe20000010000 */
[-C--:B------:R-:W-:Y:S01]  /*14230*/  FMUL.FTZ R104, R104, R13.reuse ;  /* 0x0000000d68687220 */ /* 0x080fe20000410000 */
[----:B------:R-:W-:Y:S01]  /*14240*/  FMUL.FTZ R105, R105, R13 ;  /* 0x0000000d69697220 */ /* 0x000fe20000410000 */
[----:B0-----:R-:W-:Y:S01]  /*14250*/  FADD.FTZ R12, R176, R35 ;  /* 0x00000023b00c7221 */ /* 0x001fe20000010000 */
[----:B------:R-:W-:Y:S01]  /*14260*/  FADD.FTZ R31, R177, R4 ;  /* 0x00000004b11f7221 */ /* 0x000fe20000010000 */
[----:B------:R-:W0:Y:S01]  /*14270*/  MUFU.EX2 R27, R27 ;  /* 0x0000001b001b7308 */ /* 0x000e220000000800 */
[----:B------:R-:W-:Y:S01]  /*14280*/  FFMA.FTZ R4, R67, R3, -R36 ;  /* 0x0000000343047223 */ /* 0x000fe20000010824 */
[----:B------:R-:W-:Y:S01]  /*14290*/  FADD.FTZ R35, R153, R12 ;  /* 0x0000000c99237221 */ /* 0x000fe20000010000 */
[C---:B------:R-:W-:Y:S01]  /*142a0*/  FADD.FTZ R46, R34.reuse, R31 ;  /* 0x0000001f222e7221 */ /* 0x040fe20000010000 */
[----:B------:R-:W-:Y:S01]  /*142b0*/  F2FP.F16.F32.PACK_AB R177, R34, R177 ;  /* 0x000000b122b1723e */ /* 0x000fe200000000ff */
[-C--:B------:R-:W-:Y:S01]  /*142c0*/  FFMA.FTZ R12, R71, R3.reuse, -R36 ;  /* 0x00000003470c7223 */ /* 0x080fe20000010824 */
[----:B------:R-:W-:Y:S01]  /*142d0*/  FADD.FTZ R48, R178, R35 ;  /* 0x00000023b2307221 */ /* 0x000fe20000010000 */
[----:B------:R-:W-:Y:S01]  /*142e0*/  FADD.FTZ R31, R179, R46 ;  /* 0x0000002eb31f7221 */ /* 0x000fe20000010000 */
[----:B------:R-:W1:Y:S01]  /*142f0*/  MUFU.EX2 R4, R4 ;  /* 0x0000000400047308 */ /* 0x000e620000000800 */
[----:B------:R-:W-:Y:S01]  /*14300*/  F2FP.F16.F32.PACK_AB R176, R153, R176 ;  /* 0x000000b099b0723e */ /* 0x000fe200000000ff */
[----:B------:R-:W-:Y:S01]  /*14310*/  FADD.FTZ R35, R29, R48 ;  /* 0x000000301d237221 */ /* 0x000fe20000010000 */
[----:B------:R-:W-:Y:S01]  /*14320*/  FADD.FTZ R46, R38, R31 ;  /* 0x0000001f262e7221 */ /* 0x000fe20000010000 */
[----:B------:R-:W-:Y:S01]  /*14330*/  F2FP.F16.F32.PACK_AB R153, R15, R14 ;  /* 0x0000000e0f99723e */ /* 0x000fe200000000ff */
[----:B------:R-:W-:Y:S01]  /*14340*/  FFMA.FTZ R36, R87, R3, -R36 ;  /* 0x0000000357247223 */ /* 0x000fe20000010824 */
[----:B------:R-:W-:Y:S01]  /*14350*/  FADD.FTZ R48, R172, R35 ;  /* 0x00000023ac307221 */ /* 0x000fe20000010000 */
[----:B------:R-:W-:Y:S01]  /*14360*/  FADD.FTZ R31, R173, R46 ;  /* 0x0000002ead1f7221 */ /* 0x000fe20000010000 */
[----:B------:R-:W2:Y:S01]  /*14370*/  MUFU.EX2 R12, R12 ;  /* 0x0000000c000c7308 */ /* 0x000ea20000000800 */
        /* <DEDUP_REMOVED lines=27> */
[----:B------:R-:W3:Y:S01]  /*14530*/  MUFU.EX2 R26, R75 ;  /* 0x0000004b001a7308 */ /* 0x000ee20000000800 */
[-C--:B------:R-:W-:Y:S01]  /*14540*/  FMUL.FTZ R129, R129, R13.reuse ;  /* 0x0000000d81817220 */ /* 0x080fe20000410000 */
[----:B------:R-:W-:Y:S01]  /*14550*/  FADD.FTZ R30, R152, R25 ;  /* 0x00000019981e7221 */ /* 0x000fe20000010000 */
[----:B------:R-:W-:Y:S01]  /*14560*/  FADD.FTZ R34, R14, R21 ;  /* 0x000000150e227221 */ /* 0x000fe20000010000 */
[C---:B------:R-:W-:Y:S01]  /*14570*/  F2FP.F16.F32.PACK_AB R152, R155.reuse, R152 ;  /* 0x000000989b98723e */ /* 0x040fe200000000ff */
[-C--:B------:R-:W-:Y:S01]  /*14580*/  FMUL.FTZ R132, R132, R13.reuse ;  /* 0x0000000d84847220 */ /* 0x080fe20000410000 */
[----:B------:R-:W-:Y:S01]  /*14590*/  FADD.FTZ R21, R155, R30 ;  /* 0x0000001e9b157221 */ /* 0x000fe20000010000 */
[----:B------:R-:W-:Y:S01]  /*145a0*/  FADD.FTZ R25, R15, R34 ;  /* 0x000000220f197221 */ /* 0x000fe20000010000 */
[----:B0-----:R-:W-:Y:S01]  /*145b0*/  F2FP.F16.F32.PACK_AB R155, R27, R0 ;  /* 0x000000001b9b723e */ /* 0x001fe200000000ff */
        /* <DEDUP_REMOVED lines=11> */
[----:B-1----:R-:W-:Y:S01]  /*14670*/  F2FP.F16.F32.PACK_AB R157, R4, R157 ;  /* 0x0000009d049d723e */ /* 0x002fe200000000ff */
[-C--:B------:R-:W-:Y:S01]  /*14680*/  FMUL.FTZ R144, R144, R13.reuse ;  /* 0x0000000d90907220 */ /* 0x080fe20000410000 */
[----:B------:R-:W-:Y:S01]  /*14690*/  FADD.FTZ R25, R53, R30 ;  /* 0x0000001e35197221 */ /* 0x000fe20000010000 */
[----:B------:R-:W-:Y:S01]  /*146a0*/  FADD.FTZ R30, R4, R21 ;  /* 0x00000015041e7221 */ /* 0x000fe20000010000 */
[-C--:B------:R-:W-:Y:S01]  /*146b0*/  FMUL.FTZ R145, R145, R13.reuse ;  /* 0x0000000d91917220 */ /* 0x080fe20000410000 */
[----:B------:R-:W-:Y:S01]  /*146c0*/  FMUL.FTZ R148, R148, R13 ;  /* 0x0000000d94947220 */ /* 0x000fe20000410000 */
[----:B------:R-:W-:Y:S01]  /*146d0*/  FADD.FTZ R34, R158, R25 ;  /* 0x000000199e227221 */ /* 0x000fe20000010000 */
[----:B------:R-:W-:Y:S01]  /*146e0*/  FADD.FTZ R21, R159, R30 ;  /* 0x0000001e9f157221 */ /* 0x000fe20000010000 */
[C---:B--2---:R-:W-:Y:S01]  /*146f0*/  F2FP.F16.F32.PACK_AB R159, R12.reuse, R159 ;  /* 0x0000009f0c9f723e */ /* 0x044fe200000000ff */
        /* <DEDUP_REMOVED lines=52> */
[----:B------:R-:W-:Y:S01]  /*14a40*/  FADD.FTZ R0, R36, R15 ;  /* 0x0000000f24007221 */ /* 0x000fe20000010000 */
[----:B------:R-:W-:Y:S01]  /*14a50*/  F2FP.F16.F32.PACK_AB R172, R33, R172 ;  /* 0x000000ac21ac723e */ /* 0x000fe200000000ff */
[----:B------:R-:W-:Y:S01]  /*14a60*/  IMAD.MOV.U32 R12, RZ, RZ, R184 ;  /* 0x000000ffff0c7224 */ /* 0x000fe200078e00b8 */
        /* <DEDUP_REMOVED lines=16> */
[----:B------:R-:W-:Y:S01]  /*14b70*/  MOV R14, R186 ;  /* 0x000000ba000e7202 */ /* 0x000fe20000000f00 */
[----:B------:R-:W-:Y:S06]  /*14b80*/  @P2 BRA `(.L_x_2887) ;  /* 0xffffffdc008c2947 */ /* 0x000fec000383ffff */
.L_x_2877:
[----:B------:R-:W-:Y:S05]  /*14b90*/  WARPSYNC.ALL ;  /* 0x0000000000007948 */ /* 0x000fea0003800000 */
[----:B------:R-:W-:Y:S06]  /*14ba0*/  BAR.ARV 0x8, 0x180 ;  /* 0x0206000000007b1d */ /* 0x000fec0000002000 */
[----:B------:R-:W-:Y:S05]  /*14bb0*/  @!P0 BRA `(.L_x_2888) ;  /* 0x0000000000048947 */ /* 0x000fea0003800000 */
[----:B------:R-:W-:Y:S01]  /*14bc0*/  BPT.TRAP 0x1 ;  /* 0x000000040000795c */ /* 0x000fe20000300000 */
.L_x_2888:
[----:B------:R-:W-:Y:S01]  /*14bd0*/  IMAD R12, R184, 0x8, R2 ;  /* 0x00000008b80c7824 */ /* 0x000fe200078e0202 */
[----:B------:R-:W-:-:S04]  /*14be0*/  SHF.L.U32 R5, R186, 0x1f, RZ ;  /* 0x0000001fba057819 */ /* 0x000fc800000006ff */
[----:B------:R0:W1:Y:S01]  /*14bf0*/  SYNCS.PHASECHK.TRANS64.TRYWAIT P2, [R12+URZ+0x28850], R5 ;  /* 0x028850050c0075a7 */ /* 0x000062000804017f */
[----:B------:R-:W-:Y:S05]  /*14c00*/  @!P0 BRA `(.L_x_2889) ;  /* 0x0000000000048947 */ /* 0x000fea0003800000 */
[----:B------:R-:W-:Y:S01]  /*14c10*/  BPT.TRAP 0x1 ;  /* 0x000000040000795c */ /* 0x000fe20000300000 */
.L_x_2889:
[----:B------:R-:W-:-:S05]  /*14c20*/  VIADD R2, R2, 0x400 ;  /* 0x0000040002027836 */ /* 0x000fca0000000000 */
[----:B------:R-:W-:-:S04]  /*14c30*/  SHF.R.U32.HI R2, RZ, 0x4, R2 ;  /* 0x00000004ff027819 */ /* 0x000fc80000011602 */
[----:B------:R-:W-:-:S04]  /*14c40*/  LOP3.LUT R2, R2, 0x3fff, RZ, 0xc0, !PT ;  /* 0x00003fff02027812 */ /* 0x000fc800078ec0ff */
[----:B------:R-:W-:Y:S01]  /*14c50*/  LOP3.LUT R11, R2, 0x4000000, RZ, 0xfc, !PT ;  /* 0x04000000020b7812 */ /* 0x000fe200078efcff */
[----:B-1----:R-:W-:Y:S06]  /*14c60*/  @P2 BRA `(.L_x_2890) ;  /* 0x0000000000082947 */ /* 0x002fec0003800000 */
[----:B------:R-:W1:Y:S02]  /*14c70*/  SYNCS.PHASECHK.TRANS64.TRYWAIT P0, [R12+URZ+0x28850], R5 ;  /* 0x028850050c0075a7 */ /* 0x000e64000800017f */
[----:B-1----:R-:W-:Y:S05]  /*14c80*/  @!P0 BRA `(.L_x_2891) ;  /* 0x000000b400a48947 */ /* 0x002fea0003800000 */
.L_x_2890:
[----:B------:R-:W-:Y:S01]  /*14c90*/  LEA R10, R184, R11, 0xb ;  /* 0x0000000bb80a7211 */ /* 0x000fe200078e58ff */
[----:B------:R-:W-:Y:S01]  /*14ca0*/  IMAD.MOV.U32 R11, RZ, RZ, 0x40000040 ;  /* 0x40000040ff0b7424 */ /* 0x000fe200078e00ff */
[----:B------:R-:W-:Y:S05]  /*14cb0*/  WARPSYNC.ALL ;  /* 0x0000000000007948 */ /* 0x000fea0003800000 */
[C---:B------:R-:W-:Y:S01]  /*14cc0*/  R2UR UR6, R10.reuse ;  /* 0x000000000a0672ca */ /* 0x040fe200000e0000 */
[----:B------:R-:W-:Y:S01]  /*14cd0*/  WARPGROUP.ARRIVE ;  /* 0x00000000000079c5 */ /* 0x000fe20000000000 */
[----:B------:R-:W-:Y:S01]  /*14ce0*/  R2UR UR7, R11 ;  /* 0x000000000b0772ca */ /* 0x000fe200000e0000 */
[----:B------:R-:W-:Y:S01]  /*14cf0*/  VIADD R14, R10, 0x80 ;  /* 0x000000800a0e7836 */ /* 0x000fe20000000000 */
[----:B01----:R-:W0:Y:S01]  /*14d00*/  SHFL.BFLY PT, R5, R4, 0x2, 0x1f ;  /* 0x0c401f0004057f89 */ /* 0x003e2200000e0000 */
[----:B------:R-:W-:-:S02]  /*14d10*/  IMAD.MOV.U32 R15, RZ, RZ, 0x40000040 ;  /* 0x40000040ff0f7424 */ /* 0x000fc400078e00ff */
[----:B------:R-:W-:Y:S01]  /*14d20*/  IMAD.MOV.U32 R11, RZ, RZ, 0x40000040 ;  /* 0x40000040ff0b7424 */ /* 0x000fe200078e00ff */
[----:B------:R-:W1:Y:S01]  /*14d30*/  SHFL.BFLY PT, R9, R0, 0x2, 0x1f ;  /* 0x0c401f0000097f89 */ /* 0x000e6200000e0000 */
[----:B------:R-:W-:Y:S02]  /*14d40*/  VIADD R184, R184, 0x1 ;  /* 0x00000001b8b87836 */ /* 0x000fe40000000000 */
[----:B------:R-:W-:Y:S02]  /*14d50*/  IMAD.MOV.U32 R40, RZ, RZ, -0x800000 ;  /* 0xff800000ff287424 */ /* 0x000fe400078e00ff */
[----:B------:R-:W-:Y:S01]  /*14d60*/  VIADD R214, R214, 0x1 ;  /* 0x00000001d6d67836 */ /* 0x000fe20000000000 */
[----:B------:R-:W-:Y:S01]  /*14d70*/  ISETP.NE.AND P0, PT, R184, 0x2, PT ;  /* 0x00000002b800780c */ /* 0x000fe20003f05270 */
[----:B------:R-:W-:Y:S01]  /*14d80*/  HGMMA.64x128x16.F32 R88, R180, gdesc[UR4].tnspB, R88, gsb0 ;  /* 0x41e00004b4587df0 */ /* 0x000fe20008000858 */
[----:B------:R-:W-:Y:S01]  /*14d90*/  R2UR UR6, R14 ;  /* 0x000000000e0672ca */ /* 0x000fe200000e0000 */
[----:B------:R-:W-:Y:S01]  /*14da0*/  VIADD R14, R10, 0x100 ;  /* 0x000001000a0e7836 */ /* 0x000fe20000000000 */
[----:B------:R-:W-:Y:S01]  /*14db0*/  R2UR UR7, R15 ;  /* 0x000000000f0772ca */ /* 0x000fe200000e0000 */
[----:B------:R-:W-:Y:S01]  /*14dc0*/  IMAD.MOV.U32 R15, RZ, RZ, 0x40000040 ;  /* 0x40000040ff0f7424 */ /* 0x000fe200078e00ff */
[----:B------:R-:W-:Y:S01]  /*14dd0*/  SEL R184, R184, RZ, P0 ;  /* 0x000000ffb8b87207 */ /* 0x000fe20000000000 */
[----:B0-----:R-:W-:Y:S01]  /*14de0*/  FADD.FTZ R5, R5, R4 ;  /* 0x0000000405057221 */ /* 0x001fe20000010000 */
[----:B-1----:R-:W-:-:S04]  /*14df0*/  FADD.FTZ R9, R9, R0 ;  /* 0x0000000009097221 */ /* 0x002fc80000010000 */
[----:B------:R-:W0:Y:S01]  /*14e00*/  SHFL.BFLY PT, R2, R5, 0x1, 0x1f ;  /* 0x0c201f0005027f89 */ /* 0x000e2200000e0000 */
[----:B------:R-:W-:-:S03]  /*14e10*/  IMAD.MOV.U32 R0, RZ, RZ, -0x800000 ;  /* 0xff800000ff007424 */ /* 0x000fc600078e00ff */
[----:B------:R-:W1:Y:S01]  /*14e20*/  SHFL.BFLY PT, R6, R9, 0x1, 0x1f ;  /* 0x0c201f0009067f89 */ /* 0x000e6200000e0000 */
[----:B0-----:R-:W-:Y:S01]  /*14e30*/  FADD.FTZ R13, R5, R2 ;  /* 0x00000002050d7221 */ /* 0x001fe20000010000 */
[----:B------:R-:W-:Y:S01]  /*14e40*/  SEL R5, RZ, 0x1, P0 ;  /* 0x00000001ff057807 */ /* 0x000fe20000000000 */
[----:B------:R-:W-:-:S03]  /*14e50*/  IMAD.MOV.U32 R2, RZ, RZ, RZ ;  /* 0x000000ffff027224 */ /* 0x000fc600078e00ff */
[----:B------:R-:W-:Y:S02]  /*14e60*/  FSETP.NE.FTZ.AND P2, PT, R13, RZ, PT ;  /* 0x000000ff0d00720b */ /* 0x000fe40003f55000 */
[----:B------:R-:W-:Y:S01]  /*14e70*/  LOP3.LUT R186, R186, R5, RZ, 0x3c, !PT ;  /* 0x00000005baba7212 */ /* 0x000fe200078e3cff */
[----:B------:R-:W-:-:S10]  /*14e80*/  IMAD.MOV.U32 R5, RZ, RZ, RZ ;  /* 0x000000ffff057224 */ /* 0x000fd400078e00ff */
[----:B------:R-:W-:Y:S01]  /*14e90*/  @P2 MUFU.RCP R2, R13 ;  /* 0x0000000d00022308 */ /* 0x000fe20000001000 */
[----:B------:R-:W-:Y:S01]  /*14ea0*/  @P2 FMUL.FTZ R4, R3, 0.69314718246459960938 ;  /* 0x3f31721803042820 */ /* 0x000fe20000410000 */
        /* <DEDUP_REMOVED lines=27> */
[C---:B------:R-:W-:Y:S01]  /*15060*/  IADD3 R14, R10.reuse, 0x300, RZ ;  /* 0x000003000a0e7810 */ /* 0x040fe20007ffe0ff */
[----:B------:R-:W-:Y:S01]  /*15070*/  VIADD R10, R10, 0x380 ;  /* 0x000003800a0a7836 */ /* 0x000fe20000000000 */
[----:B------:R-:W-:Y:S02]  /*15080*/  WARPGROUP.DEPBAR.LE gsb0, 0x0 ;  /* 0x00008000000079c5 */ /* 0x000fe40000010000 */
[----:B------:R-:W-:-:S07]  /*15090*/  WARPGROUP.ARRIVE ;  /* 0x00000000000079c5 */ /* 0x000fce0000000000 */
[----:B------:R-:W-:Y:S01]  /*150a0*/  HGMMA.64x128x16.F32 R88, R156, gdesc[UR4].tnspB, R88, gsb0 ;  /* 0x41e000049c587df0 */ /* 0x000fe20008000858 */
[----:B------:R-:W-:Y:S01]  /*150b0*/  R2UR UR6, R14 ;  /* 0x000000000e0672ca */ /* 0x000fe200000e0000 */
[----:B-1----:R-:W-:Y:S01]  /*150c0*/  FADD.FTZ R14, R9, R6 ;  /* 0x00000006090e7221 */ /* 0x002fe20000010000 */
[----:B------:R-:W-:Y:S01]  /*150d0*/  R2UR UR7, R15 ;  /* 0x000000000f0772ca */ /* 0x000fe200000e0000 */
[----:B------:R-:W0:Y:S03]  /*150e0*/  @P2 MUFU.LG2 R6, R13 ;  /* 0x0000000d00062308 */ /* 0x000e260000000c00 */
[----:B------:R-:W-:-:S13]  /*150f0*/  FSETP.NE.FTZ.AND P3, PT, R14, RZ, PT ;  /* 0x000000ff0e00720b */ /* 0x000fda0003f75000 */
[----:B------:R-:W-:Y:S01]  /*15100*/  @P3 MUFU.RCP R5, R14 ;  /* 0x0000000e00053308 */ /* 0x000fe20000001000 */
[----:B------:R-:W-:Y:S02]  /*15110*/  WARPGROUP.DEPBAR.LE gsb0, 0x0 ;  /* 0x00008000000079c5 */ /* 0x000fe40000010000 */
[----:B------:R-:W-:-:S06]  /*15120*/  WARPGROUP.ARRIVE ;  /* 0x00000000000079c5 */ /* 0x000fcc0000000000 */
[----:B------:R-:W-:Y:S01]  /*15130*/  HGMMA.64x128x16.F32 R88, R160, gdesc[UR4].tnspB, R88, gsb0 ;  /* 0x41e00004a0587df0 */ /* 0x000fe20008000858 */
[----:B------:R-:W-:Y:S02]  /*15140*/  R2UR UR6, R10 ;  /* 0x000000000a0672ca */ /* 0x000fe400000e0000 */
[----:B------:R-:W-:Y:S01]  /*15150*/  R2UR UR7, R11 ;  /* 0x000000000b0772ca */ /* 0x000fe200000e0000 */
[----:B------:R-:W1:Y:S01]  /*15160*/  @P3 MUFU.LG2 R10, R14 ;  /* 0x0000000e000a3308 */ /* 0x000e620000000c00 */
[----:B------:R-:W-:Y:S01]  /*15170*/  @!P1 IADD3 R11, R12, 0x28860, RZ ;  /* 0x000288600c0b9810 */ /* 0x000fe20007ffe0ff */
[----:B------:R-:W-:Y:S01]  /*15180*/  @P3 FMUL.FTZ R12, R3, 0.69314718246459960938 ;  /* 0x3f317218030c3820 */ /* 0x000fe20000410000 */
[----:B0-----:R-:W-:Y:S02]  /*15190*/  @P2 FMUL.FTZ R3, R6, 0.69314718246459960938 ;  /* 0x3f31721806032820 */ /* 0x001fe40000410000 */
[----:B------:R-:W-:Y:S02]  /*151a0*/  @!P1 PRMT R11, RZ, 0x654, R11 ;  /* 0x00000654ff0b9816 */ /* 0x000fe4000000000b */
[----:B------:R-:W-:Y:S01]  /*151b0*/  @P2 FFMA.FTZ R40, R4, R7, R3 ;  /* 0x0000000704282223 */ /* 0x000fe20000010003 */
[----:B-1----:R-:W-:-:S04]  /*151c0*/  @P3 FMUL.FTZ R9, R10, 0.69314718246459960938 ;  /* 0x3f3172180a093820 */ /* 0x002fc80000410000 */
[----:B------:R-:W-:Y:S01]  /*151d0*/  @P3 FFMA.FTZ R0, R12, R8, R9 ;  /* 0x000000080c003223 */ /* 0x000fe20000010009 */
[----:B------:R-:W-:Y:S02]  /*151e0*/  WARPGROUP.DEPBAR.LE gsb0, 0x0 ;  /* 0x00008000000079c5 */ /* 0x000fe40000010000 */
[----:B------:R-:W-:-:S06]  /*151f0*/  WARPGROUP.ARRIVE ;  /* 0x00000000000079c5 */ /* 0x000fcc0000000000 */
[----:B------:R-:W-:Y:S03]  /*15200*/  HGMMA.64x128x16.F32 R88, R164, gdesc[UR4].tnspB, R88, gsb0 ;  /* 0x41e00004a4587df0 */ /* 0x000fe60008000858 */
[----:B------:R-:W-:Y:S02]  /*15210*/  WARPGROUP.DEPBAR.LE gsb0, 0x0 ;  /* 0x00008000000079c5 */ /* 0x000fe40000010000 */
        /* <DEDUP_REMOVED lines=33> */
[----:B------:R-:W-:Y:S01]  /*15430*/  PLOP3.LUT P1, PT, PT, PT, PT, 0x8, 0x0 ;  /* 0x000000000000781c */ /* 0x000fe20003f2e170 */
[-C--:B------:R-:W-:Y:S01]  /*15440*/  FMUL.FTZ R90, R90, R5.reuse ;  /* 0x000000055a5a7220 */ /* 0x080fe20000410000 */
[-C--:B------:R-:W-:Y:S01]  /*15450*/  FMUL.FTZ R91, R91, R5.reuse ;  /* 0x000000055b5b7220 */ /* 0x080fe20000410000 */
[-C--:B------:R-:W-:Y:S01]  /*15460*/  FMUL.FTZ R94, R94, R5.reuse ;  /* 0x000000055e5e7220 */ /* 0x080fe20000410000 */
        /* <DEDUP_REMOVED lines=29> */
.L_x_2808:
[----:B------:R-:W-:Y:S05]  /*15640*/  WARPSYNC.ALL ;  /* 0x0000000000007948 */ /* 0x000fea0003800000 */
[----:B------:R-:W0:Y:S08]  /*15650*/  S2UR UR5, SR_CgaCtaId ;  /* 0x00000000000579c3 */ /* 0x000e300000008800 */
[----:B------:R-:W-:Y:S06]  /*15660*/  BAR.SYNC.DEFER_BLOCKING 0x5, 0x180 ;  /* 0x0146000000007b1d */ /* 0x000fec0000010000 */
[----:B------:R-:W-:Y:S01]  /*15670*/  UMOV UR4, 0x400 ;  /* 0x0000040000047882 */ /* 0x000fe20000000000 */
[----:B------:R-:W-:Y:S01]  /*15680*/  BSSY B0, `(.L_x_2892) ;  /* 0x00001f9000007945 */ /* 0x000fe20003800000 */
[----:B0-----:R-:W-:-:S06]  /*15690*/  ULEA UR4, UR5, UR4, 0x18 ;  /* 0x0000000405047291 */ /* 0x001fcc000f8ec03f */
[----:B------:R-:W-:-:S05]  /*156a0*/  IMAD.U32 R2, RZ, RZ, UR4 ;  /* 0x00000004ff027e24 */ /* 0x000fca000f8e00ff */
        /* <DEDUP_REMOVED lines=10> */
[----:B------:R-:W-:Y:S01]  /*15750*/  F2FP.F16.F32.PACK_AB R36, R137, R36 ;  /* 0x000000248924723e */ /* 0x000fe200000000ff */
[----:B------:R-:W3:Y:S01]  /*15760*/  LDC R56, c[0x0][0xbe8] ;  /* 0x0002fa00ff387b82 */ /* 0x000ee20000000800 */
        /* <DEDUP_REMOVED lines=8> */
[----:B------:R-:W-:Y:S02]  /*157f0*/  IADD3.X R5, RZ, R9, RZ, P5, !PT ;  /* 0x00000009ff057210 */ /* 0x000fe40002ffe4ff */
[C---:B------:R-:W-:Y:S02]  /*15800*/  IADD3 R53, P5, R8.reuse, 0x4060, RZ ;  /* 0x0000406008357810 */ /* 0x040fe40007fbe0ff */
[----:B------:R-:W-:Y:S02]  /*15810*/  IADD3 R43, P0, R8, 0x40, RZ ;  /* 0x00000040082b7810 */ /* 0x000fe40007f1e0ff */
[----:B-1----:R-:W-:-:S02]  /*15820*/  LOP3.LUT R28, R53, 0x380, RZ, 0xc0, !PT ;  /* 0x00000380351c7812 */ /* 0x002fc400078ec0ff */
[C---:B------:R-:W-:Y:S01]  /*15830*/  IADD3 R45, P1, R8.reuse, 0x60, RZ ;  /* 0x00000060082d7810 */ /* 0x040fe20007f3e0ff */
[--C-:B------:R-:W-:Y:S01]  /*15840*/  IMAD.X R7, RZ, RZ, R9.reuse, P0 ;  /* 0x000000ffff077224 */ /* 0x100fe200000e0609 */
[----:B------:R-:W-:Y:S02]  /*15850*/  SHF.R.U64 R33, R33, 0x3, RZ ;  /* 0x0000000321217819 */ /* 0x000fe400000012ff */
[----:B------:R-:W-:Y:S01]  /*15860*/  LOP3.LUT R4, R41, 0x380, RZ, 0xc0, !PT ;  /* 0x0000038029047812 */ /* 0x000fe200078ec0ff */
[----:B------:R-:W-:Y:S01]  /*15870*/  IMAD.X R13, RZ, RZ, R9, P1 ;  /* 0x000000ffff0d7224 */ /* 0x000fe200008e0609 */
[----:B------:R-:W-:Y:S02]  /*15880*/  LOP3.LUT R6, R43, 0x380, RZ, 0xc0, !PT ;  /* 0x000003802b067812 */ /* 0x000fe400078ec0ff */
[C---:B------:R-:W-:Y:S02]  /*15890*/  IADD3 R47, P2, R8.reuse, 0x4000, RZ ;  /* 0x00004000082f7810 */ /* 0x040fe40007f5e0ff */
[----:B------:R-:W-:-:S02]  /*158a0*/  IADD3 R49, P3, R8, 0x4020, RZ ;  /* 0x0000402008317810 */ /* 0x000fc40007f7e0ff */
[----:B------:R-:W-:Y:S01]  /*158b0*/  IADD3 R51, P4, R8, 0x4040, RZ ;  /* 0x0000404008337810 */ /* 0x000fe20007f9e0ff */
[--C-:B------:R-:W-:Y:S01]  /*158c0*/  IMAD.X R15, RZ, RZ, R9.reuse, P2 ;  /* 0x000000ffff0f7224 */ /* 0x100fe200010e0609 */
[----:B------:R-:W-:Y:S01]  /*158d0*/  SHF.R.U64 R28, R28, 0x3, RZ ;  /* 0x000000031c1c7819 */ /* 0x000fe200000012ff */
[--C-:B------:R-:W-:Y:S01]  /*158e0*/  IMAD.X R25, RZ, RZ, R9.reuse, P3 ;  /* 0x000000ffff197224 */ /* 0x100fe200018e0609 */
[----:B------:R-:W-:Y:S01]  /*158f0*/  LOP3.LUT R12, R45, 0x380, RZ, 0xc0, !PT ;  /* 0x000003802d0c7812 */ /* 0x000fe200078ec0ff */
[----:B------:R-:W-:Y:S01]  /*15900*/  IMAD.X R27, RZ, RZ, R9, P4 ;  /* 0x000000ffff1b7224 */ /* 0x000fe200020e0609 */
[----:B------:R-:W-:Y:S02]  /*15910*/  LOP3.LUT R8, R33, R8, RZ, 0x3c, !PT ;  /* 0x0000000821087212 */ /* 0x000fe400078e3cff */
[----:B------:R-:W-:Y:S02]  /*15920*/  SHF.R.U64 R4, R4, 0x3, RZ ;  /* 0x0000000304047819 */ /* 0x000fe400000012ff */
[----:B------:R-:W-:-:S02]  /*15930*/  SHF.R.U64 R6, R6, 0x3, RZ ;  /* 0x0000000306067819 */ /* 0x000fc400000012ff */
[----:B------:R-:W-:Y:S02]  /*15940*/  LOP3.LUT R14, R47, 0x380, RZ, 0xc0, !PT ;  /* 0x000003802f0e7812 */ /* 0x000fe400078ec0ff */
[----:B------:R-:W-:Y:S02]  /*15950*/  LOP3.LUT R32, R28, R53, RZ, 0x3c, !PT ;  /* 0x000000351c207212 */ /* 0x000fe400078e3cff */
[----:B------:R-:W-:Y:S02]  /*15960*/  IADD3.X R33, RZ, R9, RZ, P5, !PT ;  /* 0x00000009ff217210 */ /* 0x000fe40002ffe4ff */
[----:B------:R-:W-:Y:S02]  /*15970*/  SHF.R.U64 R12, R12, 0x3, RZ ;  /* 0x000000030c0c7819 */ /* 0x000fe400000012ff */
[----:B------:R-:W-:Y:S02]  /*15980*/  LOP3.LUT R24, R49, 0x380, RZ, 0xc0, !PT ;  /* 0x0000038031187812 */ /* 0x000fe400078ec0ff */
[----:B------:R-:W-:-:S02]  /*15990*/  LOP3.LUT R26, R51, 0x380, RZ, 0xc0, !PT ;  /* 0x00000380331a7812 */ /* 0x000fc400078ec0ff */
[----:B------:R-:W-:Y:S02]  /*159a0*/  MOV R28, R8 ;  /* 0x00000008001c7202 */ /* 0x000fe40000000f00 */
[----:B------:R-:W-:Y:S02]  /*159b0*/  LOP3.LUT R4, R4, R41, RZ, 0x3c, !PT ;  /* 0x0000002904047212 */ /* 0x000fe400078e3cff */
[----:B------:R-:W-:Y:S02]  /*159c0*/  LOP3.LUT R6, R6, R43, RZ, 0x3c, !PT ;  /* 0x0000002b06067212 */ /* 0x000fe400078e3cff */
[----:B------:R-:W-:Y:S02]  /*159d0*/  F2FP.F16.F32.PACK_AB R8, R89, R88 ;  /* 0x000000585908723e */ /* 0x000fe400000000ff */
[----:B------:R-:W-:Y:S02]  /*159e0*/  F2FP.F16.F32.PACK_AB R9, R91, R90 ;  /* 0x0000005a5b09723e */ /* 0x000fe400000000ff */
[----:B------:R-:W-:-:S02]  /*159f0*/  SHF.R.U64 R14, R14, 0x3, RZ ;  /* 0x000000030e0e7819 */ /* 0x000fc400000012ff */
[----:B------:R-:W-:Y:S01]  /*15a00*/  LOP3.LUT R12, R12, R45, RZ, 0x3c, !PT ;  /* 0x0000002d0c0c7212 */ /* 0x000fe200078e3cff */
[----:B------:R1:W-:Y:S01]  /*15a10*/  STSM.16.M88.4 [R28], R8 ;  /* 0x000000081c007844 */ /* 0x0003e20000000200 */
[----:B------:R-:W-:Y:S02]  /*15a20*/  SHF.R.U64 R24, R24, 0x3, RZ ;  /* 0x0000000318187819 */ /* 0x000fe400000012ff */
[----:B------:R-:W-:Y:S02]  /*15a30*/  SHF.R.U64 R26, R26, 0x3, RZ ;  /* 0x000000031a1a7819 */ /* 0x000fe400000012ff */
[----:B------:R-:W-:Y:S02]  /*15a40*/  MOV R46, R4 ;  /* 0x00000004002e7202 */ /* 0x000fe40000000f00 */
[----:B------:R-:W-:Y:S02]  /*15a50*/  MOV R45, R6 ;  /* 0x00000006002d7202 */ /* 0x000fe40000000f00 */
[----:B------:R-:W-:-:S02]  /*15a60*/  F2FP.F16.F32.PACK_AB R4, R97, R96 ;  /* 0x000000606104723e */ /* 0x000fc400000000ff */
[----:B------:R-:W-:Y:S02]  /*15a70*/  F2FP.F16.F32.PACK_AB R5, R99, R98 ;  /* 0x000000626305723e */ /* 0x000fe400000000ff */
[----:B------:R-:W-:Y:S02]  /*15a80*/  F2FP.F16.F32.PACK_AB R6, R101, R100 ;  /* 0x000000646506723e */ /* 0x000fe400000000ff */
[----:B------:R-:W-:Y:S02]  /*15a90*/  F2FP.F16.F32.PACK_AB R7, R103, R102 ;  /* 0x000000666707723e */ /* 0x000fe400000000ff */
[----:B------:R-:W-:Y:S02]  /*15aa0*/  LOP3.LUT R14, R14, R47, RZ, 0x3c, !PT ;  /* 0x0000002f0e0e7212 */ /* 0x000fe400078e3cff */
[----:B-1----:R-:W-:Y:S01]  /*15ab0*/  F2FP.F16.F32.PACK_AB R8, R105, R104 ;  /* 0x000000686908723e */ /* 0x002fe200000000ff */
[----:B------:R-:W-:Y:S01]  /*15ac0*/  STSM.16.M88.4 [R46], R4 ;  /* 0x000000042e007844 */ /* 0x000fe20000000200 */
[----:B------:R-:W-:-:S02]  /*15ad0*/  F2FP.F16.F32.PACK_AB R9, R107, R106 ;  /* 0x0000006a6b09723e */ /* 0x000fc400000000ff */
[----:B------:R-:W-:Y:S02]  /*15ae0*/  F2FP.F16.F32.PACK_AB R10, R109, R108 ;  /* 0x0000006c6d0a723e */ /* 0x000fe400000000ff */
[----:B------:R-:W-:Y:S02]  /*15af0*/  F2FP.F16.F32.PACK_AB R11, R111, R110 ;  /* 0x0000006e6f0b723e */ /* 0x000fe400000000ff */
[----:B------:R-:W-:Y:S02]  /*15b00*/  LOP3.LUT R24, R24, R49, RZ, 0x3c, !PT ;  /* 0x0000003118187212 */ /* 0x000fe400078e3cff */
[----:B------:R-:W-:Y:S01]  /*15b10*/  LOP3.LUT R26, R26, R51, RZ, 0x3c, !PT ;  /* 0x000000331a1a7212 */ /* 0x000fe200078e3cff */
[----:B------:R1:W-:Y:S01]  /*15b20*/  STSM.16.M88.4 [R45], R8 ;  /* 0x000000082d007844 */ /* 0x0003e20000000200 */
[----:B------:R-:W-:Y:S02]  /*15b30*/  MOV R44, R12 ;  /* 0x0000000c002c7202 */ /* 0x000fe40000000f00 */
[----:B------:R-:W-:-:S02]  /*15b40*/  MOV R42, R14 ;  /* 0x0000000e002a7202 */ /* 0x000fc40000000f00 */
[----:B------:R-:W-:Y:S02]  /*15b50*/  MOV R43, R24 ;  /* 0x00000018002b7202 */ /* 0x000fe40000000f00 */
[----:B------:R-:W-:Y:S02]  /*15b60*/  MOV R41, R26 ;  /* 0x0000001a00297202 */ /* 0x000fe40000000f00 */
[----:B------:R-:W-:Y:S02]  /*15b70*/  F2FP.F16.F32.PACK_AB R12, R35, R112 ;  /* 0x00000070230c723e */ /* 0x000fe400000000ff */
[----:B------:R-:W-:Y:S02]  /*15b80*/  F2FP.F16.F32.PACK_AB R13, R115, R114 ;  /* 0x00000072730d723e */ /* 0x000fe400000000ff */
[----:B------:R-:W-:Y:S02]  /*15b90*/  F2FP.F16.F32.PACK_AB R14, R117, R116 ;  /* 0x00000074750e723e */ /* 0x000fe400000000ff */
[----:B------:R-:W-:-:S02]  /*15ba0*/  F2FP.F16.F32.PACK_AB R15, R119, R118 ;  /* 0x00000076770f723e */ /* 0x000fc400000000ff */
[----:B------:R-:W-:Y:S02]  /*15bb0*/  F2FP.F16.F32.PACK_AB R24, R121, R120 ;  /* 0x000000787918723e */ /* 0x000fe400000000ff */
[----:B------:R-:W-:Y:S01]  /*15bc0*/  F2FP.F16.F32.PACK_AB R25, R123, R122 ;  /* 0x0000007a7b19723e */ /* 0x000fe200000000ff */
[----:B------:R-:W-:Y:S01]  /*15bd0*/  STSM.16.M88.4 [R44], R12 ;  /* 0x0000000c2c007844 */ /* 0x000fe20000000200 */
[----:B------:R-:W-:Y:S02]  /*15be0*/  F2FP.F16.F32.PACK_AB R26, R125, R124 ;  /* 0x0000007c7d1a723e */ /* 0x000fe400000000ff */
[----:B------:R-:W-:Y:S02]  /*15bf0*/  F2FP.F16.F32.PACK_AB R27, R127, R126 ;  /* 0x0000007e7f1b723e */ /* 0x000fe400000000ff */
[----:B------:R-:W-:Y:S02]  /*15c00*/  MOV R28, R32 ;  /* 0x00000020001c7202 */ /* 0x000fe40000000f00 */
[----:B------:R-:W-:Y:S01]  /*15c10*/  ISETP.NE.U32.AND P0, PT, RZ, UR4, PT ;  /* 0x00000004ff007c0c */ /* 0x000fe2000bf05070 */
[----:B------:R2:W-:Y:S01]  /*15c20*/  STSM.16.M88.4 [R42], R24 ;  /* 0x000000182a007844 */ /* 0x0005e20000000200 */
[----:B-1----:R-:W-:-:S02]  /*15c30*/  IADD3 R8, P1, R208, UR4, RZ ;  /* 0x00000004d0087c10 */ /* 0x002fc4000ff3e0ff */
[----:B------:R-:W-:Y:S02]  /*15c40*/  F2FP.F16.F32.PACK_AB R32, R3, R128 ;  /* 0x000000800320723e */ /* 0x000fe400000000ff */
[----:B------:R-:W-:Y:S02]  /*15c50*/  F2FP.F16.F32.PACK_AB R33, R131, R130 ;  /* 0x000000828321723e */ /* 0x000fe400000000ff */
[----:B------:R-:W-:Y:S02]  /*15c60*/  F2FP.F16.F32.PACK_AB R35, R135, R134 ;  /* 0x000000868723723e */ /* 0x000fe400000000ff */
[----:B------:R-:W-:Y:S02]  /*15c70*/  F2FP.F16.F32.PACK_AB R4, R145, R144 ;  /* 0x000000909104723e */ /* 0x000fe400000000ff */
[----:B------:R-:W-:Y:S01]  /*15c80*/  F2FP.F16.F32.PACK_AB R5, R147, R146 ;  /* 0x000000929305723e */ /* 0x000fe200000000ff */
[----:B------:R1:W-:Y:S01]  /*15c90*/  STSM.16.M88.4 [R43], R32 ;  /* 0x000000202b007844 */ /* 0x0003e20000000200 */
[----:B------:R-:W-:-:S02]  /*15ca0*/  F2FP.F16.F32.PACK_AB R6, R149, R148 ;  /* 0x000000949506723e */ /* 0x000fc400000000ff */
[----:B------:R-:W-:Y:S01]  /*15cb0*/  F2FP.F16.F32.PACK_AB R7, R151, R150 ;  /* 0x000000969707723e */ /* 0x000fe200000000ff */
[----:B------:R1:W-:Y:S01]  /*15cc0*/  STSM.16.M88.4 [R41], R36 ;  /* 0x0000002429007844 */ /* 0x0003e20000000200 */
[----:B------:R-:W-:Y:S01]  /*15cd0*/  ISETP.NE.AND.EX P0, PT, RZ, UR5, PT, P0 ;  /* 0x00000005ff007c0c */ /* 0x000fe2000bf05300 */
[----:B--2---:R-:W-:Y:S01]  /*15ce0*/  IMAD.MOV.U32 R42, RZ, RZ, RZ ;  /* 0x000000ffff2a7224 */ /* 0x004fe200078e00ff */
[----:B------:R-:W-:Y:S01]  /*15cf0*/  IADD3.X R9, R209, UR5, RZ, P1, !PT ;  /* 0x00000005d1097c10 */ /* 0x000fe20008ffe4ff */
[----:B------:R-:W-:Y:S01]  /*15d00*/  ULDC.64 UR4, c[0x0][0xc08] ;  /* 0x0003020000047ab9 */ /* 0x000fe20000000a00 */
[----:B------:R1:W-:Y:S01]  /*15d10*/  STSM.16.M88.4 [R28], R4 ;  /* 0x000000041c007844 */ /* 0x0003e20000000200 */
[----:B------:R-:W-:Y:S01]  /*15d20*/  BAR.SYNC.DEFER_BLOCKING 0x1, 0x100 ;  /* 0x0044000000007b1d */ /* 0x000fe20000010000 */
[----:B------:R-:W-:-:S04]  /*15d30*/  ISETP.NE.U32.AND P2, PT, RZ, UR4, PT ;  /* 0x00000004ff007c0c */ /* 0x000fc8000bf45070 */
[----:B------:R-:W-:-:S13]  /*15d40*/  ISETP.NE.AND.EX P2, PT, RZ, UR5, PT, P2 ;  /* 0x00000005ff007c0c */ /* 0x000fda000bf45320 */
[----:B------:R-:W-:Y:S01]  /*15d50*/  @P2 IADD3 R208, P3, R208, UR4, RZ ;  /* 0x00000004d0d02c10 */ /* 0x000fe2000ff7e0ff */
[----:B------:R-:W-:Y:S02]  /*15d60*/  ULDC UR4, c[0x0][0xa88] ;  /* 0x0002a20000047ab9 */ /* 0x000fe40000000800 */
[----:B------:R-:W-:Y:S01]  /*15d70*/  IMAD.U32 R3, RZ, RZ, UR4 ;  /* 0x00000004ff037e24 */ /* 0x000fe2000f8e00ff */
[----:B------:R-:W-:Y:S01]  /*15d80*/  @P2 IADD3.X R209, R209, UR5, RZ, P3, !PT ;  /* 0x00000005d1d12c10 */ /* 0x000fe20009ffe4ff */
[----:B------:R1:W5:Y:S01]  /*15d90*/  @P0 LDG.E R42, desc[UR40][R8.64] ;  /* 0x00000028082a0981 */ /* 0x000362000c1e1900 */
[----:B---3--:R-:W-:Y:S01]  /*15da0*/  ISETP.NE.AND P1, PT, R56, 0x1, PT ;  /* 0x000000013800780c */ /* 0x008fe20003f25270 */
[----:B------:R-:W-:Y:S02]  /*15db0*/  IMAD.IADD R15, R204, 0x1, R191 ;  /* 0x00000001cc0f7824 */ /* 0x000fe400078e02bf */
[----:B------:R1:W5:Y:S10]  /*15dc0*/  @P2 LDG.E R3, desc[UR40][R208.64] ;  /* 0x00000028d0032981 */ /* 0x000374000c1e1900 */
[----:B------:R-:W2:Y:S08]  /*15dd0*/  @P1 LDC R10, c[0x0][0xbec] ;  /* 0x0002fb00ff0a1b82 */ /* 0x000eb00000000800 */
[----:B------:R-:W3:Y:S01]  /*15de0*/  @P1 LDC R11, c[0x0][0xbf0] ;  /* 0x0002fc00ff0b1b82 */ /* 0x000ee20000000800 */
[----:B-1----:R-:W-:Y:S05]  /*15df0*/  @P2 BRA `(.L_x_2894) ;  /* 0x0000000000102947 */ /* 0x002fea0003800000 */
[----:B------:R-:W-:Y:S05]  /*15e00*/  @!P0 BRA `(.L_x_2894) ;  /* 0x00000000000c8947 */ /* 0x000fea0003800000 */
[----:B------:R-:W4:Y:S04]  /*15e10*/  LDG.E R4, desc[UR40][R8.64] ;  /* 0x0000002808047981 */ /* 0x000f28000c1e1900 */
[----:B-----5:R-:W4:Y:S02]  /*15e20*/  LDG.E R3, desc[UR40][R8.64+0x4] ;  /* 0x0000042808037981 */ /* 0x020f24000c1e1900 */
[----:B----4-:R-:W-:-:S07]  /*15e30*/  IMAD.IADD R3, R3, 0x1, -R4 ;  /* 0x0000000103037824 */ /* 0x010fce00078e0a04 */
.L_x_2894:
[----:B------:R-:W-:Y:S01]  /*15e40*/  SHF.R.S32.HI R28, RZ, 0x1f, R207 ;  /* 0x0000001fff1c7819 */ /* 0x000fe200000114cf */
[----:B--2---:R-:W-:Y:S01]  /*15e50*/  @P1 IMAD.HI.U32 R4, R15, R10, RZ ;  /* 0x0000000a0f041227 */ /* 0x004fe200078e00ff */
[----:B------:R-:W-:Y:S01]  /*15e60*/  ULDC.64 UR4, c[0x0][0xb90] ;  /* 0x0002e40000047ab9 */ /* 0x000fe20000000a00 */
[----:B-----5:R-:W-:Y:S01]  /*15e70*/  SHF.R.S32.HI R43, RZ, 0x1f, R42 ;  /* 0x0000001fff2b7819 */ /* 0x020fe2000001142a */
[----:B------:R-:W1:Y:S01]  /*15e80*/  @P1 LDC R41, c[0x0][0xbec] ;  /* 0x0002fb00ff291b82 */ /* 0x000e620000000800 */
[----:B------:R-:W-:Y:S01]  /*15e90*/  IMAD R6, R28, UR4, RZ ;  /* 0x000000041c067c24 */ /* 0x000fe2000f8e02ff */
[----:B------:R-:W-:Y:S01]  /*15ea0*/  SEL R217, R217, RZ, !P0 ;  /* 0x000000ffd9d97207 */ /* 0x000fe20004000000 */
[----:B------:R-:W-:Y:S01]  /*15eb0*/  IMAD.MOV.U32 R7, RZ, RZ, R15 ;  /* 0x000000ffff077224 */ /* 0x000fe200078e000f */
[----:B---3--:R-:W-:Y:S01]  /*15ec0*/  @P1 SHF.R.U32.HI R7, RZ, R11, R4 ;  /* 0x0000000bff071219 */ /* 0x008fe20000011604 */
[----:B------:R-:W-:Y:S01]  /*15ed0*/  IMAD.WIDE.U32 R4, R207, UR4, R42 ;  /* 0x00000004cf047c25 */ /* 0x000fe2000f8e002a */
[----:B------:R-:W-:-:S02]  /*15ee0*/  SEL R57, R210, RZ, !P0 ;  /* 0x000000ffd2397207 */ /* 0x000fc40004000000 */
[----:B------:R-:W-:Y:S01]  /*15ef0*/  IADD3 R11, R16, R227, RZ ;  /* 0x000000e3100b7210 */ /* 0x000fe20007ffe0ff */
[----:B------:R-:W-:Y:S01]  /*15f00*/  IMAD R9, R207, UR5, R6 ;  /* 0x00000005cf097c24 */ /* 0x000fe2000f8e0206 */
[----:B------:R-:W-:Y:S01]  /*15f10*/  ULDC.64 UR4, c[0x0][0xb98] ;  /* 0x0002e60000047ab9 */ /* 0x000fe20000000a00 */
[----:B------:R-:W-:Y:S02]  /*15f20*/  IMAD.MOV R13, RZ, RZ, -R7 ;  /* 0x000000ffff0d7224 */ /* 0x000fe400078e0a07 */
[----:B------:R-:W-:Y:S02]  /*15f30*/  IMAD.IADD R5, R5, 0x1, R9 ;  /* 0x0000000105057824 */ /* 0x000fe400078e0209 */
[----:B------:R-:W-:Y:S02]  /*15f40*/  IMAD R9, R56, R13, R15 ;  /* 0x0000000d38097224 */ /* 0x000fe400078e020f */
[----:B------:R-:W-:Y:S02]  /*15f50*/  IMAD R6, R217, UR4, RZ ;  /* 0x00000004d9067c24 */ /* 0x000fe4000f8e02ff */
        /* <DEDUP_REMOVED lines=8> */
[----:B------:R-:W-:Y:S01]  /*15fe0*/  IMAD R58, R3, R56, RZ ;  /* 0x00000038033a7224 */ /* 0x000fe200078e02ff */
[----:B------:R-:W-:Y:S01]  /*15ff0*/  IADD3.X R5, R11, R5, R8, P2, !PT ;  /* 0x000000050b057210 */ /* 0x000fe200017fe408 */
[----:B------:R-:W-:Y:S01]  /*16000*/  IMAD R6, R6, UR4, RZ ;  /* 0x0000000406067c24 */ /* 0x000fe2000f8e02ff */
[----:B------:R-:W-:-:S02]  /*16010*/  LOP3.LUT R8, R7, 0x380, RZ, 0xc0, !PT ;  /* 0x0000038007087812 */ /* 0x000fc400078ec0ff */
[----:B------:R-:W-:Y:S01]  /*16020*/  IADD3 R33, P3, R20, 0x4000, RZ ;  /* 0x0000400014217810 */ /* 0x000fe20007f7e0ff */
[C---:B------:R-:W-:Y:S01]  /*16030*/  IMAD R11, R9.reuse, UR5, R6 ;  /* 0x00000005090b7c24 */ /* 0x040fe2000f8e0206 */
[----:B------:R-:W-:Y:S01]  /*16040*/  SHF.R.U64 R8, R8, 0x3, RZ ;  /* 0x0000000308087819 */ /* 0x000fe200000012ff */
[----:B------:R-:W-:Y:S01]  /*16050*/  IMAD.WIDE.U32 R4, R9, UR4, R4 ;  /* 0x0000000409047c25 */ /* 0x000fe2000f8e0004 */
[----:B------:R-:W-:Y:S01]  /*16060*/  ULDC.64 UR4, c[0x0][0xb50] ;  /* 0x0002d40000047ab9 */ /* 0x000fe20000000a00 */
[----:B------:R-:W-:Y:S02]  /*16070*/  LOP3.LUT R32, R33, 0x380, RZ, 0xc0, !PT ;  /* 0x0000038021207812 */ /* 0x000fe400078ec0ff */
[----:B------:R-:W-:Y:S01]  /*16080*/  IMAD.IADD R5, R5, 0x1, R11 ;  /* 0x0000000105057824 */ /* 0x000fe200078e020b */
[----:B------:R-:W-:Y:S01]  /*16090*/  LEA R6, P2, R4, UR4, 0x2 ;  /* 0x0000000404067c11 */ /* 0x000fe2000f8410ff */
[----:B------:R-:W-:Y:S01]  /*160a0*/  IMAD.X R9, RZ, RZ, R21, P0 ;  /* 0x000000ffff097224 */ /* 0x000fe200000e0615 */
[----:B------:R-:W-:-:S02]  /*160b0*/  LOP3.LUT R8, R8, R7, RZ, 0x3c, !PT ;  /* 0x0000000708087212 */ /* 0x000fc400078e3cff */
[----:B------:R-:W-:Y:S01]  /*160c0*/  LEA.HI.X R7, R4, UR5, R5, 0x2, P2 ;  /* 0x0000000504077c11 */ /* 0x000fe200090f1405 */
[----:B------:R-:W-:Y:S01]  /*160d0*/  IMAD.IADD R5, R225, 0x1, R191 ;  /* 0x00000001e1057824 */ /* 0x000fe200078e02bf */
[----:B------:R-:W-:Y:S01]  /*160e0*/  IADD3 R25, P2, R20, 0x3000, RZ ;  /* 0x0000300014197810 */ /* 0x000fe20007f5e0ff */
[----:B------:R-:W-:Y:S01]  /*160f0*/  SHFL.IDX PT, R52, R6, RZ, 0x1c1f ;  /* 0x001c1fff06347589 */ /* 0x000fe200000e0000 */
[----:B------:R-:W-:Y:S01]  /*16100*/  SHF.R.U64 R32, R32, 0x3, RZ ;  /* 0x0000000320207819 */ /* 0x000fe200000012ff */
[----:B------:R-:W-:Y:S01]  /*16110*/  VIADD R3, R5, 0x8 ;  /* 0x0000000805037836 */ /* 0x000fe20000000000 */
[----:B------:R-:W-:Y:S01]  /*16120*/  LOP3.LUT R24, R25, 0x380, RZ, 0xc0, !PT ;  /* 0x0000038019187812 */ /* 0x000fe200078ec0ff */
[----:B------:R-:W2:Y:S01]  /*16130*/  SHFL.IDX PT, R53, R7, RZ, 0x1c1f ;  /* 0x001c1fff07357589 */ /* 0x000ea200000e0000 */
[----:B------:R-:W-:Y:S01]  /*16140*/  IADD3 R13, P4, R20, 0x2000, RZ ;  /* 0x00002000140d7810 */ /* 0x000fe20007f9e0ff */
[----:B------:R-:W-:Y:S01]  /*16150*/  ULDC.64 UR4, c[0x0][0xaa0] ;  /* 0x0002a80000047ab9 */ /* 0x000fe20000000a00 */
[----:B------:R-:W-:Y:S01]  /*16160*/  SHF.R.U64 R24, R24, 0x3, RZ ;  /* 0x0000000318187819 */ /* 0x000fe200000012ff */
[----:B------:R-:W-:Y:S01]  /*16170*/  SHFL.IDX PT, R54, R6, 0x1, 0x1c1f ;  /* 0x003c1f0006367f89 */ /* 0x000fe200000e0000 */
[----:B------:R-:W-:Y:S01]  /*16180*/  LOP3.LUT R32, R32, R33, RZ, 0x3c, !PT ;  /* 0x0000002120207212 */ /* 0x000fe200078e3cff */
[----:B------:R-:W-:Y:S01]  /*16190*/  IMAD.X R33, RZ, RZ, R21, P3 ;  /* 0x000000ffff217224 */ /* 0x000fe200018e0615 */
[----:B------:R-:W-:Y:S01]  /*161a0*/  LOP3.LUT P0, RZ, R220, 0x3, RZ, 0xc0, !PT ;  /* 0x00000003dcff7812 */ /* 0x000fe2000780c0ff */
[----:B------:R-:W3:Y:S01]  /*161b0*/  SHFL.IDX PT, R55, R7, 0x1, 0x1c1f ;  /* 0x003c1f0007377f89 */ /* 0x000ee200000e0000 */
[----:B------:R-:W-:-:S02]  /*161c0*/  LOP3.LUT R12, R13, 0x380, RZ, 0xc0, !PT ;  /* 0x000003800d0c7812 */ /* 0x000fc400078ec0ff */
[----:B------:R-:W-:Y:S01]  /*161d0*/  LOP3.LUT R24, R24, R25, RZ, 0x3c, !PT ;  /* 0x0000001918187212 */ /* 0x000fe200078e3cff */
[----:B------:R-:W-:Y:S01]  /*161e0*/  IMAD.X R25, RZ, RZ, R21, P2 ;  /* 0x000000ffff197224 */ /* 0x000fe200010e0615 */
[----:B------:R-:W-:Y:S02]  /*161f0*/  IADD3 R4, P3, R20, 0x7000, RZ ;  /* 0x0000700014047810 */ /* 0x000fe40007f7e0ff */
[-C--:B------:R-:W-:Y:S02]  /*16200*/  ISETP.GE.OR P2, PT, R5, R58.reuse, P0 ;  /* 0x0000003a0500720c */ /* 0x080fe40000746670 */
[----:B------:R-:W-:Y:S02]  /*16210*/  ISETP.GE.OR P0, PT, R3, R58, P0 ;  /* 0x0000003a0300720c */ /* 0x000fe40000706670 */
[----:B------:R-:W-:Y:S02]  /*16220*/  SHF.R.U64 R12, R12, 0x3, RZ ;  /* 0x000000030c0c7819 */ /* 0x000fe400000012ff */
[----:B------:R-:W-:-:S02]  /*16230*/  LOP3.LUT R3, R4, 0x380, RZ, 0xc0, !PT ;  /* 0x0000038004037812 */ /* 0x000fc400078ec0ff */
[----:B------:R-:W-:Y:S02]  /*16240*/  LOP3.LUT R12, R12, R13, RZ, 0x3c, !PT ;  /* 0x0000000d0c0c7212 */ /* 0x000fe400078e3cff */
[----:B------:R-:W-:Y:S02]  /*16250*/  SHF.R.U64 R3, R3, 0x3, RZ ;  /* 0x0000000303037819 */ /* 0x000fe400000012ff */
[----:B------:R-:W-:Y:S01]  /*16260*/  IADD3.X R13, RZ, R21, RZ, P4, !PT ;  /* 0x00000015ff0d7210 */ /* 0x000fe200027fe4ff */
[----:B--2---:R-:W-:Y:S01]  /*16270*/  @!P2 ST.E desc[UR40][R52.64], R40 ;  /* 0x000000283400a985 */ /* 0x004fe2000c101928 */
[C---:B------:R-:W-:Y:S02]  /*16280*/  IADD3 R37, P5, R20.reuse, 0x5000, RZ ;  /* 0x0000500014257810 */ /* 0x040fe40007fbe0ff */
[C---:B------:R-:W-:Y:S01]  /*16290*/  IADD3 R45, P4, R20.reuse, 0x6000, RZ ;  /* 0x00006000142d7810 */ /* 0x040fe20007f9e0ff */
[----:B---3--:R2:W-:Y:S01]  /*162a0*/  @!P0 ST.E desc[UR40][R54.64], R0 ;  /* 0x0000000036008985 */ /* 0x0085e2000c101928 */
[----:B------:R-:W-:-:S02]  /*162b0*/  LOP3.LUT R5, R20, 0x380, RZ, 0xc0, !PT ;  /* 0x0000038014057812 */ /* 0x000fc400078ec0ff */
[----:B------:R-:W-:Y:S01]  /*162c0*/  LOP3.LUT R48, R3, R4, RZ, 0x3c, !PT ;  /* 0x0000000403307212 */ /* 0x000fe200078e3cff */
[----:B------:R-:W-:Y:S01]  /*162d0*/  IMAD R3, R43, UR4, RZ ;  /* 0x000000042b037c24 */ /* 0x000fe2000f8e02ff */
[----:B------:R-:W-:Y:S01]  /*162e0*/  LOP3.LUT R36, R37, 0x380, RZ, 0xc0, !PT ;  /* 0x0000038025247812 */ /* 0x000fe200078ec0ff */
[----:B------:R-:W3:Y:S01]  /*162f0*/  @P1 LDC R43, c[0x0][0xbf0] ;  /* 0x0002fc00ff2b1b82 */ /* 0x000ee20000000800 */
[----:B------:R-:W-:Y:S01]  /*16300*/  LOP3.LUT R44, R45, 0x380, RZ, 0xc0, !PT ;  /* 0x000003802d2c7812 */ /* 0x000fe200078ec0ff */
[----:B------:R-:W5:Y:S01]  /*16310*/  LD.E.128 R8, desc[UR40][R8.64] ;  /* 0x0000002808087980 */ /* 0x000f62000c101d00 */
[----:B------:R-:W-:Y:S02]  /*16320*/  SHF.R.U64 R5, R5, 0x3, RZ ;  /* 0x0000000305057819 */ /* 0x000fe400000012ff */
[----:B------:R-:W-:Y:S02]  /*16330*/  SHF.R.U64 R36, R36, 0x3, RZ ;  /* 0x0000000324247819 */ /* 0x000fe400000012ff */
[----:B------:R-:W-:Y:S01]  /*16340*/  IADD3.X R49, RZ, R21, RZ, P3, !PT ;  /* 0x00000015ff317210 */ /* 0x000fe20001ffe4ff */
[----:B--2---:R-:W-:Y:S01]  /*16350*/  IMAD R0, R206, 0x20, R22 ;  /* 0x00000020ce007824 */ /* 0x004fe200078e0216 */
[----:B------:R-:W-:Y:S01]  /*16360*/  SHF.R.U64 R44, R44, 0x3, RZ ;  /* 0x000000032c2c7819 */ /* 0x000fe200000012ff */
[----:B------:R-:W5:Y:S01]  /*16370*/  LD.E.128 R12, desc[UR40][R12.64] ;  /* 0x000000280c0c7980 */ /* 0x000f62000c101d00 */
[----:B------:R-:W-:-:S02]  /*16380*/  LOP3.LUT R20, R5, R20, RZ, 0x3c, !PT ;  /* 0x0000001405147212 */ /* 0x000fc400078e3cff */
[----:B------:R-:W-:Y:S01]  /*16390*/  LOP3.LUT R36, R36, R37, RZ, 0x3c, !PT ;  /* 0x0000002524247212 */ /* 0x000fe200078e3cff */
[--C-:B------:R-:W-:Y:S01]  /*163a0*/  IMAD.X R37, RZ, RZ, R21.reuse, P5 ;  /* 0x000000ffff257224 */ /* 0x100fe200028e0615 */
[----:B------:R-:W-:Y:S01]  /*163b0*/  LOP3.LUT R44, R44, R45, RZ, 0x3c, !PT ;  /* 0x0000002d2c2c7212 */ /* 0x000fe200078e3cff */
[----:B------:R-:W-:Y:S01]  /*163c0*/  IMAD.X R45, RZ, RZ, R21, P4 ;  /* 0x000000ffff2d7224 */ /* 0x000fe200020e0615 */
[----:B------:R2:W5:Y:S01]  /*163d0*/  LD.E.128 R4, desc[UR40][R20.64] ;  /* 0x0000002814047980 */ /* 0x000562000c101d00 */
[C---:B------:R-:W-:Y:S02]  /*163e0*/  IMAD R3, R42.reuse, UR5, R3 ;  /* 0x000000052a037c24 */ /* 0x040fe4000f8e0203 */
[----:B------:R-:W-:Y:S01]  /*163f0*/  IMAD.IADD R40, R191, 0x1, R0 ;  /* 0x00000001bf287824 */ /* 0x000fe200078e0200 */
[----:B------:R-:W5:Y:S04]  /*16400*/  LD.E.128 R24, desc[UR40][R24.64] ;  /* 0x0000002818187980 */ /* 0x000f68000c101d00 */
[----:B------:R-:W5:Y:S01]  /*16410*/  LD.E.128 R32, desc[UR40][R32.64] ;  /* 0x0000002820207980 */ /* 0x000f62000c101d00 */
[----:B--2---:R-:W-:Y:S01]  /*16420*/  IMAD.WIDE.U32 R20, R42, UR4, RZ ;  /* 0x000000042a147c25 */ /* 0x004fe2000f8e00ff */
[----:B------:R-:W-:-:S02]  /*16430*/  ULDC.64 UR4, c[0x0][0xae8] ;  /* 0x0002ba0000047ab9 */ /* 0x000fc40000000a00 */
[----:B------:R-:W5:Y:S01]  /*16440*/  LD.E.128 R36, desc[UR40][R36.64] ;  /* 0x0000002824247980 */ /* 0x000f62000c101d00 */
[----:B------:R-:W-:Y:S02]  /*16450*/  IMAD.IADD R21, R21, 0x1, R3 ;  /* 0x0000000115157824 */ /* 0x000fe400078e0203 */
[----:B------:R-:W-:Y:S01]  /*16460*/  IMAD R28, R28, UR4, RZ ;  /* 0x000000041c1c7c24 */ /* 0x000fe2000f8e02ff */
[----:B------:R-:W5:Y:S01]  /*16470*/  LD.E.128 R44, desc[UR40][R44.64] ;  /* 0x000000282c2c7980 */ /* 0x000f62000c101d00 */
[----:B------:R-:W-:-:S03]  /*16480*/  IMAD.WIDE.U32 R20, R207, UR4, R20 ;  /* 0x00000004cf147c25 */ /* 0x000fc6000f8e0014 */
[----:B------:R-:W5:Y:S01]  /*16490*/  LD.E.128 R48, desc[UR40][R48.64] ;  /* 0x0000002830307980 */ /* 0x000f62000c101d00 */
[----:B------:R-:W-:Y:S01]  /*164a0*/  IMAD R3, R207, UR5, R28 ;  /* 0x00000005cf037c24 */ /* 0x000fe2000f8e021c */
[----:B------:R-:W-:Y:S01]  /*164b0*/  ULDC.64 UR4, c[0x0][0xaf0] ;  /* 0x0002bc0000047ab9 */ /* 0x000fe20000000a00 */
[----:B-1----:R-:W-:Y:S01]  /*164c0*/  @P1 IMAD.HI.U32 R0, R40, R41, RZ ;  /* 0x0000002928001227 */ /* 0x002fe200078e00ff */
[----:B------:R-:W-:Y:S01]  /*164d0*/  @!PT LDS RZ, [RZ] ;  /* 0x00000000fffff984 */ /* 0x000fe20000000800 */
[----:B------:R-:W-:Y:S01]  /*164e0*/  @!PT LDS RZ, [RZ] ;  /* 0x00000000fffff984 */ /* 0x000fe20000000800 */
[----:B------:R-:W-:Y:S01]  /*164f0*/  @!PT LDS RZ, [RZ] ;  /* 0x00000000fffff984 */ /* 0x000fe20000000800 */
[----:B------:R-:W-:Y:S01]  /*16500*/  @!PT LDS RZ, [RZ] ;  /* 0x00000000fffff984 */ /* 0x000fe20000000800 */
[----:B------:R1:W-:Y:S06]  /*16510*/  MEMBAR.ALL.CTA ;  /* 0x0000000000007992 */ /* 0x0003ec0000008000 */
[----:B-1----:R-:W1:Y:S01]  /*16520*/  FENCE.VIEW.ASYNC.S ;  /* 0x00000000000073c6 */ /* 0x002e620000000000 */
[----:B------:R-:W-:-:S02]  /*16530*/  IMAD.IADD R21, R21, 0x1, R3 ;  /* 0x0000000115157824 */ /* 0x000fc400078e0203 */
[----:B------:R-:W-:Y:S01]  /*16540*/  IMAD.MOV.U32 R3, RZ, RZ, R40 ;  /* 0x000000ffff037224 */ /* 0x000fe200078e0028 */
[----:B---3--:R-:W-:Y:S01]  /*16550*/  @P1 SHF.R.U32.HI R3, RZ, R43, R0 ;  /* 0x0000002bff031219 */ /* 0x008fe20000011600 */
[----:B------:R-:W-:Y:S02]  /*16560*/  IMAD R28, R217, UR4, RZ ;  /* 0x00000004d91c7c24 */ /* 0x000fe4000f8e02ff */
[----:B------:R-:W-:Y:S01]  /*16570*/  IMAD.WIDE.U32 R20, R57, UR4, R20 ;  /* 0x0000000439147c25 */ /* 0x000fe2000f8e0014 */
[----:B------:R-:W-:Y:S02]  /*16580*/  SHF.R.S32.HI R0, RZ, 0x1f, R3 ;  /* 0x0000001fff007819 */ /* 0x000fe40000011403 */
[----:B------:R-:W-:Y:S01]  /*16590*/  IADD3 R43, -R3, RZ, RZ ;  /* 0x000000ff032b7210 */ /* 0x000fe20007ffe1ff */
[----:B------:R-:W-:Y:S01]  /*165a0*/  IMAD R41, R57, UR5, R28 ;  /* 0x0000000539297c24 */ /* 0x000fe2000f8e021c */
[----:B------:R-:W-:Y:S02]  /*165b0*/  ULDC.64 UR4, c[0x0][0xae0] ;  /* 0x0002b80000047ab9 */ /* 0x000fe40000000a00 */
[----:B------:R-:W-:-:S02]  /*165c0*/  IMAD R0, R0, UR4, RZ ;  /* 0x0000000400007c24 */ /* 0x000fc4000f8e02ff */
[----:B------:R-:W-:Y:S02]  /*165d0*/  IMAD.IADD R21, R21, 0x1, R41 ;  /* 0x0000000115157824 */ /* 0x000fe400078e0229 */
[----:B------:R-:W-:Y:S02]  /*165e0*/  IMAD R41, R56, R43, R40 ;  /* 0x0000002b38297224 */ /* 0x000fe400078e0228 */
[C---:B------:R-:W-:Y:S02]  /*165f0*/  IMAD R43, R3.reuse, UR5, R0 ;  /* 0x00000005032b7c24 */ /* 0x040fe4000f8e0200 */
[----:B------:R-:W-:Y:S01]  /*16600*/  IMAD.WIDE.U32 R20, R3, UR4, R20 ;  /* 0x0000000403147c25 */ /* 0x000fe2000f8e0014 */
[----:B------:R-:W-:Y:S01]  /*16610*/  SHF.R.S32.HI R0, RZ, 0x1f, R41 ;  /* 0x0000001fff007819 */ /* 0x000fe20000011429 */
[----:B------:R-:W-:Y:S02]  /*16620*/  ULDC.64 UR4, c[0x0][0xad8] ;  /* 0x0002b60000047ab9 */ /* 0x000fe40000000a00 */
[----:B------:R-:W-:-:S02]  /*16630*/  IMAD.IADD R191, R22, 0x1, R191 ;  /* 0x0000000116bf7824 */ /* 0x000fc400078e02bf */
[----:B------:R-:W-:Y:S02]  /*16640*/  IMAD.IADD R21, R21, 0x1, R43 ;  /* 0x0000000115157824 */ /* 0x000fe400078e022b */
[----:B------:R-:W-:Y:S02]  /*16650*/  IMAD R28, R0, UR4, RZ ;  /* 0x00000004001c7c24 */ /* 0x000fe4000f8e02ff */
[----:B------:R-:W-:Y:S02]  /*16660*/  VIADD R0, R191, 0x20 ;  /* 0x00000020bf007836 */ /* 0x000fe40000000000 */
[C---:B------:R-:W-:Y:S02]  /*16670*/  IMAD R43, R41.reuse, UR5, R28 ;  /* 0x00000005292b7c24 */ /* 0x040fe4000f8e021c */
[----:B------:R-:W-:Y:S01]  /*16680*/  IMAD.WIDE.U32 R20, R41, UR4, R20 ;  /* 0x0000000429147c25 */ /* 0x000fe2000f8e0014 */
[-C--:B------:R-:W-:Y:S01]  /*16690*/  ISETP.GE.AND P0, PT, R0, R58.reuse, PT ;  /* 0x0000003a0000720c */ /* 0x080fe20003f06270 */
[----:B------:R-:W-:Y:S01]  /*166a0*/  ULDC.64 UR4, c[0x0][0xa80] ;  /* 0x0002a00000047ab9 */ /* 0x000fe20000000a00 */
[C---:B------:R-:W-:Y:S01]  /*166b0*/  ISETP.GE.AND P2, PT, R191.reuse, R58, PT ;  /* 0x0000003abf00720c */ /* 0x040fe20003f46270 */
[----:B------:R-:W-:Y:S01]  /*166c0*/  VIADD R0, R2, 0x28820 ;  /* 0x0002882002007836 */ /* 0x000fe20000000000 */
[----:B------:R-:W-:Y:S01]  /*166d0*/  IADD3 R3, R191, 0x40, RZ ;  /* 0x00000040bf037810 */ /* 0x000fe20007ffe0ff */
[----:B------:R-:W-:Y:S01]  /*166e0*/  IMAD.IADD R21, R21, 0x1, R43 ;  /* 0x0000000115157824 */ /* 0x000fe200078e022b */
[----:B------:R-:W-:-:S02]  /*166f0*/  LEA R28, P3, R20, UR4, 0x1 ;  /* 0x00000004141c7c11 */ /* 0x000fc4000f8608ff */
[----:B------:R-:W-:Y:S02]  /*16700*/  ISETP.GE.AND P1, PT, R3, R58, PT ;  /* 0x0000003a0300720c */ /* 0x000fe40003f26270 */
[----:B------:R-:W-:Y:S02]  /*16710*/  PRMT R0, RZ, 0x654, R0 ;  /* 0x00000654ff007816 */ /* 0x000fe40000000000 */
[----:B------:R-:W-:Y:S01]  /*16720*/  LEA.HI.X R3, R20, UR5, R21, 0x1, P3 ;  /* 0x0000000514037c11 */ /* 0x000fe200098f0c15 */
[----:B-1----:R1:W2:Y:S01]  /*16730*/  SHFL.IDX PT, R40, R28, RZ, 0x181f ;  /* 0x00181fff1c287589 */ /* 0x0022a200000e0000 */
[----:B------:R3:W-:Y:S01]  /*16740*/  SYNCS.ARRIVE.TRANS64.RED.A1T0 RZ, [R0+URZ], RZ ;  /* 0x000000ff00ff79a7 */ /* 0x0007e2000810043f */
[----:B------:R-:W-:Y:S02]  /*16750*/  BSSY B1, `(.L_x_2895) ;  /* 0x000000c000017945 */ /* 0x000fe40003800000 */
[----:B---3--:R1:W3:Y:S02]  /*16760*/  SHFL.IDX PT, R0, R3, RZ, 0x181f ;  /* 0x00181fff03007589 */ /* 0x0082e400000e0000 */
[----:B------:R-:W-:Y:S05]  /*16770*/  @P2 BRA `(.L_x_2896) ;  /* 0x0000000000242947 */ /* 0x000fea0003800000 */
[----:B------:R-:W-:Y:S02]  /*16780*/  ULDC UR4, c[0x0][0xac8] ;  /* 0x0002b20000047ab9 */ /* 0x000fe40000000800 */
[----:B------:R-:W-:Y:S02]  /*16790*/  ISETP.GE.AND P2, PT, R16, UR4, PT ;  /* 0x0000000410007c0c */ /* 0x000fe4000bf46270 */
[----:B------:R-:W-:-:S11]  /*167a0*/  ISETP.GE.AND P3, PT, R187, UR4, PT ;  /* 0x00000004bb007c0c */ /* 0x000fd6000bf66270 */
[CC--:B--2---:R-:W-:Y:S02]  /*167b0*/  @!P2 LEA R20, P4, R16.reuse, R40.reuse, 0x1 ;  /* 0x000000281014a211 */ /* 0x0c4fe400078808ff */
[C---:B------:R-:W-:Y:S02]  /*167c0*/  @!P3 LEA R40, P5, R187.reuse, R40, 0x1 ;  /* 0x00000028bb28b211 */ /* 0x040fe400078a08ff */
[-C--:B---3--:R-:W-:Y:S02]  /*167d0*/  @!P2 LEA.HI.X R21, R16, R0.reuse, R17, 0x1, P4 ;  /* 0x000000001015a211 */ /* 0x088fe400020f0c11 */
[----:B------:R-:W-:-:S03]  /*167e0*/  @!P3 LEA.HI.X R41, R187, R0, R215, 0x1, P5 ;  /* 0x00000000bb29b211 */ /* 0x000fc600028f0cd7 */
[----:B-----5:R4:W-:Y:S04]  /*167f0*/  @!P2 ST.E.128 desc[UR40][R20.64], R4 ;  /* 0x000000041400a985 */ /* 0x0209e8000c101d28 */
[----:B------:R4:W-:Y:S02]  /*16800*/  @!P3 ST.E.128 desc[UR40][R40.64], R32 ;  /* 0x000000202800b985 */ /* 0x0009e4000c101d28 */
.L_x_2896:
[----:B------:R-:W-:Y:S05]  /*16810*/  BSYNC B1 ;  /* 0x0000000000017941 */ /* 0x000fea0003800000 */
.L_x_2895:
[----:B---3--:R3:W0:Y:S01]  /*16820*/  SHFL.IDX PT, R0, R3, 0x1, 0x181f ;  /* 0x00381f0003007f89 */ /* 0x00862200000e0000 */
[----:B------:R-:W-:Y:S03]  /*16830*/  BSSY B1, `(.L_x_2897) ;  /* 0x000000c000017945 */ /* 0x000fe60003800000 */
[----:B----45:R3:W4:Y:S01]  /*16840*/  SHFL.IDX PT, R6, R28, 0x1, 0x181f ;  /* 0x00381f001c067f89 */ /* 0x03072200000e0000 */
[----:B------:R-:W-:Y:S05]  /*16850*/  @P0 BRA `(.L_x_2898) ;  /* 0x0000000000240947 */ /* 0x000fea0003800000 */
[----:B------:R-:W-:Y:S02]  /*16860*/  ULDC UR4, c[0x0][0xac8] ;  /* 0x0002b20000047ab9 */ /* 0x000fe40000000800 */
[----:B------:R-:W-:Y:S02]  /*16870*/  ISETP.GE.AND P3, PT, R16, UR4, PT ;  /* 0x0000000410007c0c */ /* 0x000fe4000bf66270 */
[----:B------:R-:W-:-:S11]  /*16880*/  ISETP.GE.AND P4, PT, R187, UR4, PT ;  /* 0x00000004bb007c0c */ /* 0x000fd6000bf86270 */
[CC--:B----4-:R-:W-:Y:S02]  /*16890*/  @!P3 LEA R4, P0, R16.reuse, R6.reuse, 0x1 ;  /* 0x000000061004b211 */ /* 0x0d0fe400078008ff */
[C---:B------:R-:W-:Y:S02]  /*168a0*/  @!P4 LEA R6, P2, R187.reuse, R6, 0x1 ;  /* 0x00000006bb06c211 */ /* 0x040fe400078408ff */
[-C--:B0-----:R-:W-:Y:S02]  /*168b0*/  @!P3 LEA.HI.X R5, R16, R0.reuse, R17, 0x1, P0 ;  /* 0x000000001005b211 */ /* 0x081fe400000f0c11 */
[----:B------:R-:W-:-:S03]  /*168c0*/  @!P4 LEA.HI.X R7, R187, R0, R215, 0x1, P2 ;  /* 0x00000000bb07c211 */ /* 0x000fc600010f0cd7 */
[----:B------:R0:W-:Y:S04]  /*168d0*/  @!P3 ST.E.128 desc[UR40][R4.64], R8 ;  /* 0x000000080400b985 */ /* 0x0001e8000c101d28 */
[----:B------:R0:W-:Y:S02]  /*168e0*/  @!P4 ST.E.128 desc[UR40][R6.64], R36 ;  /* 0x000000240600c985 */ /* 0x0001e4000c101d28 */
.L_x_2898:
[----:B------:R-:W-:Y:S05]  /*168f0*/  BSYNC B1 ;  /* 0x0000000000017941 */ /* 0x000fea0003800000 */
.L_x_2897:
[----:B0-----:R0:W0:Y:S01]  /*16900*/  SHFL.IDX PT, R0, R3, 0x2, 0x181f ;  /* 0x00581f0003007f89 */ /* 0x00102200000e0000 */
[----:B------:R-:W-:Y:S03]  /*16910*/  BSSY B1, `(.L_x_2899) ;  /* 0x000000c000017945 */ /* 0x000fe60003800000 */
[----:B----4-:R4:W0:Y:S01]  /*16920*/  SHFL.IDX PT, R6, R28, 0x2, 0x181f ;  /* 0x00581f001c067f89 */ /* 0x01082200000e0000 */
        /* <DEDUP_REMOVED lines=8> */
[----:B------:R0:W-:Y:S04]  /*169b0*/  @!P2 ST.E.128 desc[UR40][R4.64], R12 ;  /* 0x0000000c0400a985 */ /* 0x0001e8000c101d28 */
[----:B------:R0:W-:Y:S02]  /*169c0*/  @!P3 ST.E.128 desc[UR40][R6.64], R44 ;  /* 0x0000002c0600b985 */ /* 0x0001e4000c101d28 */
.L_x_2900:
[----:B------:R-:W-:Y:S05]  /*169d0*/  BSYNC B1 ;  /* 0x0000000000017941 */ /* 0x000fea0003800000 */
.L_x_2899:
[----:B0-----:R-:W-:Y:S01]  /*169e0*/  VIADD R0, R191, 0x60 ;  /* 0x00000060bf007836 */ /* 0x001fe20000000000 */
[----:B------:R0:W0:Y:S04]  /*169f0*/  SHFL.IDX PT, R6, R3, 0x3, 0x181f ;  /* 0x00781f0003067f89 */ /* 0x00002800000e0000 */
[----:B------:R-:W-:Y:S01]  /*16a00*/  ISETP.GE.AND P0, PT, R0, R58, PT ;  /* 0x0000003a0000720c */ /* 0x000fe20003f06270 */
[----:B-1-34-:R-:W3:-:S12]  /*16a10*/  SHFL.IDX PT, R28, R28, 0x3, 0x181f ;  /* 0x00781f001c1c7f89 */ /* 0x01aed800000e0000 */
[----:B------:R-:W-:Y:S05]  /*16a20*/  @P0 BRA `(.L_x_2901) ;  /* 0x0000000800f80947 */ /* 0x000fea0003800000 */
[----:B------:R-:W-:Y:S02]  /*16a30*/  ULDC UR4, c[0x0][0xac8] ;  /* 0x0002b20000047ab9 */ /* 0x000fe40000000800 */
[----:B------:R-:W-:-:S13]  /*16a40*/  ISETP.GE.AND P1, PT, R16, UR4, PT ;  /* 0x0000000410007c0c */ /* 0x000fda000bf26270 */
[----:B---3--:R-:W-:-:S04]  /*16a50*/  @!P1 LEA R4, P0, R16, R28, 0x1 ;  /* 0x0000001c10049211 */ /* 0x008fc800078008ff */
        /* <DEDUP_REMOVED lines=8> */
.L_x_2893:
[----:B------:R-:W-:Y:S01]  /*16ae0*/  ULDC.64 UR4, c[0x0][0xc00] ;  /* 0x0003000000047ab9 */ /* 0x000fe20000000a00 */
[----:B------:R-:W-:Y:S01]  /*16af0*/  IMAD.MOV.U32 R0, RZ, RZ, RZ ;  /* 0x000000ffff007224 */ /* 0x000fe200078e00ff */
[----:B------:R-:W-:Y:S01]  /*16b00*/  ISETP.NE.U32.AND P0, PT, RZ, UR4, PT ;  /* 0x00000004ff007c0c */ /* 0x000fe2000bf05070 */
[----:B------:R-:W2:Y:S01]  /*16b10*/  LDC R25, c[0x0][0xbe8] ;  /* 0x0002fa00ff197b82 */ /* 0x000ea20000000800 */
[----:B------:R-:W-:Y:S02]  /*16b20*/  IADD3 R4, P1, R208, UR4, RZ ;  /* 0x00000004d0047c10 */ /* 0x000fe4000ff3e0ff */
[----:B------:R-:W-:Y:S02]  /*16b30*/  ISETP.NE.AND.EX P0, PT, RZ, UR5, PT, P0 ;  /* 0x00000005ff007c0c */ /* 0x000fe4000bf05300 */
[----:B------:R-:W-:Y:S01]  /*16b40*/  IADD3.X R5, R209, UR5, RZ, P1, !PT ;  /* 0x00000005d1057c10 */ /* 0x000fe20008ffe4ff */
[----:B------:R-:W-:Y:S02]  /*16b50*/  ULDC.64 UR4, c[0x0][0xc08] ;  /* 0x0003020000047ab9 */ /* 0x000fe40000000a00 */
[----:B------:R-:W-:-:S04]  /*16b60*/  ISETP.NE.U32.AND P1, PT, RZ, UR4, PT ;  /* 0x00000004ff007c0c */ /* 0x000fc8000bf25070 */
[----:B------:R-:W-:-:S04]  /*16b70*/  ISETP.NE.AND.EX P1, PT, RZ, UR5, PT, P1 ;  /* 0x00000005ff007c0c */ /* 0x000fc8000bf25310 */
[----:B------:R3:W5:Y:S09]  /*16b80*/  @P0 LDG.E R0, desc[UR40][R4.64] ;  /* 0x0000002804000981 */ /* 0x000772000c1e1900 */
[----:B------:R-:W-:Y:S01]  /*16b90*/  @P1 IADD3 R208, P2, R208, UR4, RZ ;  /* 0x00000004d0d01c10 */ /* 0x000fe2000ff5e0ff */
[----:B------:R-:W-:-:S02]  /*16ba0*/  ULDC UR4, c[0x0][0xa88] ;  /* 0x0002a20000047ab9 */ /* 0x000fc40000000800 */
[----:B------:R-:W-:Y:S01]  /*16bb0*/  IMAD.U32 R8, RZ, RZ, UR4 ;  /* 0x00000004ff087e24 */ /* 0x000fe2000f8e00ff */
[----:B------:R-:W-:-:S05]  /*16bc0*/  @P1 IADD3.X R209, R209, UR5, RZ, P2, !PT ;  /* 0x00000005d1d11c10 */ /* 0x000fca00097fe4ff */
[----:B------:R3:W5:Y:S01]  /*16bd0*/  @P1 LDG.E R8, desc[UR40][R208.64] ;  /* 0x00000028d0081981 */ /* 0x000762000c1e1900 */
[----:B--2---:R-:W-:Y:S02]  /*16be0*/  ISETP.NE.AND P2, PT, R25, 0x1, PT ;  /* 0x000000011900780c */ /* 0x004fe40003f45270 */
[----:B------:R-:W-:-:S11]  /*16bf0*/  ISETP.GE.AND P3, PT, R231, 0x80, PT ;  /* 0x00000080e700780c */ /* 0x000fd60003f66270 */
[----:B------:R-:W2:Y:S01]  /*16c00*/  @P2 LDC R27, c[0x0][0xbec] ;  /* 0x0002fb00ff1b2b82 */ /* 0x000ea20000000800 */
[----:B---3--:R-:W-:Y:S05]  /*16c10*/  @P1 BRA `(.L_x_2902) ;  /* 0x0000000000101947 */ /* 0x008fea0003800000 */
[----:B------:R-:W-:Y:S05]  /*16c20*/  @!P0 BRA `(.L_x_2902) ;  /* 0x00000000000c8947 */ /* 0x000fea0003800000 */
[----:B------:R-:W3:Y:S04]  /*16c30*/  LDG.E R3, desc[UR40][R4.64] ;  /* 0x0000002804037981 */ /* 0x000ee8000c1e1900 */
[----:B-----5:R-:W3:Y:S02]  /*16c40*/  LDG.E R8, desc[UR40][R4.64+0x4] ;  /* 0x0000042804087981 */ /* 0x020ee4000c1e1900 */
[----:B---3--:R-:W-:-:S07]  /*16c50*/  IMAD.IADD R8, R8, 0x1, -R3 ;  /* 0x0000000108087824 */ /* 0x008fce00078e0a03 */
.L_x_2902:
        /* <DEDUP_REMOVED lines=14> */
[----:B------:R-:W-:Y:S01]  /*16d40*/  IMAD.MOV.U32 R4, RZ, RZ, R0 ;  /* 0x000000ffff047224 */ /* 0x000fe200078e0000 */
[----:B------:R-:W-:Y:S01]  /*16d50*/  MOV R3, R12 ;  /* 0x0000000c00037202 */ /* 0x000fe20000000f00 */
[----:B------:R-:W-:Y:S02]  /*16d60*/  IMAD R10, R13, UR4, RZ ;  /* 0x000000040d0a7c24 */ /* 0x000fe4000f8e02ff */
[----:B------:R-:W-:Y:S02]  /*16d70*/  IMAD.MOV.U32 R5, RZ, RZ, R11 ;  /* 0x000000ffff057224 */ /* 0x000fe400078e000b */
[----:B------:R-:W-:-:S05]  /*16d80*/  IMAD.WIDE.U32 R4, R207, UR4, R4 ;  /* 0x00000004cf047c25 */ /* 0x000fca000f8e0004 */
[----:B------:R-:W3:Y:S08]  /*16d90*/  @P0 LDC R7, c[0x0][0xbec] ;  /* 0x0002fb00ff070b82 */ /* 0x000ef00000000800 */
[----:B------:R-:W4:Y:S01]  /*16da0*/  @P0 LDC R21, c[0x0][0xbf0] ;  /* 0x0002fc00ff150b82 */ /* 0x000f220000000800 */
[----:B---3--:R-:W-:-:S04]  /*16db0*/  @P0 IMAD.HI.U32 R6, R12, R7, RZ ;  /* 0x000000070c060227 */ /* 0x008fc800078e00ff */
[----:B------:R-:W-:Y:S01]  /*16dc0*/  IMAD R7, R207, UR5, R10 ;  /* 0x00000005cf077c24 */ /* 0x000fe2000f8e020a */
[----:B------:R-:W-:Y:S01]  /*16dd0*/  ULDC.64 UR4, c[0x0][0xb98] ;  /* 0x0002e60000047ab9 */ /* 0x000fe20000000a00 */
[----:B----4-:R-:W-:Y:S02]  /*16de0*/  @P0 SHF.R.U32.HI R3, RZ, R21, R6 ;  /* 0x00000015ff030219 */ /* 0x010fe40000011606 */
        /* <DEDUP_REMOVED lines=20> */
.L_x_2904:
[----:B------:R-:W-:Y:S05]  /*16f30*/  BSYNC B1 ;  /* 0x0000000000017941 */ /* 0x000fea0003800000 */
.L_x_2903:
[----:B------:R-:W4:Y:S01]  /*16f40*/  @P2 LDC R9, c[0x0][0xbf0] ;  /* 0x0002fc00ff092b82 */ /* 0x000f220000000800 */
[----:B------:R-:W-:Y:S01]  /*16f50*/  ULDC.64 UR4, c[0x0][0xaa0] ;  /* 0x0002a80000047ab9 */ /* 0x000fe20000000a00 */
[----:B---3--:R-:W-:Y:S02]  /*16f60*/  IMAD R6, R206, 0x20, R22 ;  /* 0x00000020ce067824 */ /* 0x008fe400078e0216 */
[----:B------:R-:W-:Y:S02]  /*16f70*/  IMAD R3, R11, UR4, RZ ;  /* 0x000000040b037c24 */ /* 0x000fe4000f8e02ff */
[----:B------:R-:W-:-:S04]  /*16f80*/  IMAD.WIDE.U32 R4, R0, UR4, RZ ;  /* 0x0000000400047c25 */ /* 0x000fc8000f8e00ff */
[----:B------:R-:W-:Y:S01]  /*16f90*/  IMAD R3, R0, UR5, R3 ;  /* 0x0000000500037c24 */ /* 0x000fe2000f8e0203 */
[----:B------:R-:W-:Y:S01]  /*16fa0*/  ULDC.64 UR4, c[0x0][0xae8] ;  /* 0x0002ba0000047ab9 */ /* 0x000fe20000000a00 */
[----:B------:R-:W-:Y:S02]  /*16fb0*/  IMAD.IADD R10, R191, 0x1, R6 ;  /* 0x00000001bf0a7824 */ /* 0x000fe400078e0206 */
[----:B------:R-:W-:Y:S02]  /*16fc0*/  IMAD R0, R13, UR4, RZ ;  /* 0x000000040d007c24 */ /* 0x000fe4000f8e02ff */
[----:B------:R-:W-:Y:S02]  /*16fd0*/  IMAD.IADD R5, R5, 0x1, R3 ;  /* 0x0000000105057824 */ /* 0x000fe400078e0203 */
[----:B------:R-:W-:Y:S02]  /*16fe0*/  IMAD R7, R207, UR5, R0 ;  /* 0x00000005cf077c24 */ /* 0x000fe4000f8e0200 */
[----:B--2---:R-:W-:-:S04]  /*16ff0*/  @P2 IMAD.HI.U32 R0, R10, R27, RZ ;  /* 0x0000001b0a002227 */ /* 0x004fc800078e00ff */
[----:B------:R-:W-:Y:S01]  /*17000*/  IMAD.WIDE.U32 R4, R207, UR4, R4 ;  /* 0x00000004cf047c25 */ /* 0x000fe2000f8e0004 */
[----:B------:R-:W-:-:S03]  /*17010*/  ULDC.64 UR4, c[0x0][0xaf0] ;  /* 0x0002bc0000047ab9 */ /* 0x000fc60000000a00 */
[----:B------:R-:W-:Y:S01]  /*17020*/  IMAD.MOV.U32 R3, RZ, RZ, R10 ;  /* 0x000000ffff037224 */ /* 0x000fe200078e000a */
[----:B----4-:R-:W-:Y:S01]  /*17030*/  @P2 SHF.R.U32.HI R3, RZ, R9, R0 ;  /* 0x00000009ff032219 */ /* 0x010fe20000011600 */
[----:B------:R-:W-:Y:S02]  /*17040*/  IMAD.IADD R5, R5, 0x1, R7 ;  /* 0x0000000105057824 */ /* 0x000fe400078e0207 */
[----:B------:R-:W-:Y:S01]  /*17050*/  IMAD R6, R217, UR4, RZ ;  /* 0x00000004d9067c24 */ /* 0x000fe2000f8e02ff */
[----:B------:R-:W-:Y:S01]  /*17060*/  IADD3 R7, -R3, RZ, RZ ;  /* 0x000000ff03077210 */ /* 0x000fe20007ffe1ff */
[----:B------:R-:W-:Y:S01]  /*17070*/  IMAD.WIDE.U32 R4, R15, UR4, R4 ;  /* 0x000000040f047c25 */ /* 0x000fe2000f8e0004 */
[----:B------:R-:W-:-:S03]  /*17080*/  SHF.R.S32.HI R0, RZ, 0x1f, R3 ;  /* 0x0000001fff007819 */ /* 0x000fc60000011403 */
[----:B------:R-:W-:Y:S01]  /*17090*/  IMAD R9, R15, UR5, R6 ;  /* 0x000000050f097c24 */ /* 0x000fe2000f8e0206 */
[----:B------:R-:W-:Y:S01]  /*170a0*/  ULDC.64 UR4, c[0x0][0xae0] ;  /* 0x0002b80000047ab9 */ /* 0x000fe20000000a00 */
        /* <DEDUP_REMOVED lines=15> */
[----:B------:R-:W-:Y:S02]  /*171a0*/  IMAD.IADD R191, R22, 0x1, R191 ;  /* 0x0000000116bf7824 */ /* 0x000fe400078e02bf */
[----:B------:R-:W-:Y:S01]  /*171b0*/  LEA.HI.X R4, R4, UR5, R5, 0x1, P0 ;  /* 0x0000000504047c11 */ /* 0x000fe200080f0c05 */
[----:B------:R-:W-:Y:S08]  /*171c0*/  BRA.DIV UR4, `(.L_x_2905) ;  /* 0x0000009204687947 */ /* 0x000ff0000b800000 */
[----:B------:R2:W3:Y:S04]  /*171d0*/  SHFL.IDX PT, R0, R4, RZ, 0x181f ;  /* 0x00181fff04007589 */ /* 0x0004e800000e0000 */
[----:B------:R2:W4:Y:S02]  /*171e0*/  SHFL.IDX PT, R14, R3, RZ, 0x181f ;  /* 0x00181fff030e7589 */ /* 0x00052400000e0000 */
.L_x_3126:
[----:B------:R-:W-:Y:S01]  /*171f0*/  IMAD R8, R8, R25, RZ ;  /* 0x0000001908087224 */ /* 0x000fe200078e02ff */
[----:B------:R-:W-:Y:S04]  /*17200*/  BSSY B1, `(.L_x_2906) ;  /* 0x000000c000017945 */ /* 0x000fe80003800000 */
[----:B------:R-:W-:-:S13]  /*17210*/  ISETP.GE.AND P0, PT, R191, R8, PT ;  /* 0x00000008bf00720c */ /* 0x000fda0003f06270 */
[----:B------:R-:W-:Y:S05]  /*17220*/  @P0 BRA `(.L_x_2907) ;  /* 0x0000000000240947 */ /* 0x000fea0003800000 */
[----:B------:R-:W-:Y:S02]  /*17230*/  ULDC UR4, c[0x0][0xac8] ;  /* 0x0002b20000047ab9 */ /* 0x000fe40000000800 */
[----:B------:R-:W-:Y:S02]  /*17240*/  ISETP.GE.AND P2, PT, R16, UR4, PT ;  /* 0x0000000410007c0c */ /* 0x000fe4000bf46270 */
[----:B------:R-:W-:-:S11]  /*17250*/  ISETP.GE.AND P3, PT, R187, UR4, PT ;  /* 0x00000004bb007c0c */ /* 0x000fd6000bf66270 */
[CC--:B----4-:R-:W-:Y:S02]  /*17260*/  @!P2 LEA R6, P0, R16.reuse, R14.reuse, 0x1 ;  /* 0x0000000e1006a211 */ /* 0x0d0fe400078008ff */
[C---:B------:R-:W-:Y:S02]  /*17270*/  @!P3 LEA R14, P1, R187.reuse, R14, 0x1 ;  /* 0x0000000ebb0eb211 */ /* 0x040fe400078208ff */
[-C--:B---3--:R-:W-:Y:S02]  /*17280*/  @!P2 LEA.HI.X R7, R16, R0.reuse, R17, 0x1, P0 ;  /* 0x000000001007a211 */ /* 0x088fe400000f0c11 */
[----:B------:R-:W-:-:S03]  /*17290*/  @!P3 LEA.HI.X R15, R187, R0, R215, 0x1, P1 ;  /* 0x00000000bb0fb211 */ /* 0x000fc600008f0cd7 */
[----:B------:R3:W-:Y:S04]  /*172a0*/  @!P2 ST.E.128 desc[UR40][R6.64], RZ ;  /* 0x000000ff0600a985 */ /* 0x0007e8000c101d28 */
[----:B------:R3:W-:Y:S02]  /*172b0*/  @!P3 ST.E.128 desc[UR40][R14.64], RZ ;  /* 0x000000ff0e00b985 */ /* 0x0007e4000c101d28 */
.L_x_2907:
[----:B------:R-:W-:Y:S05]  /*172c0*/  BSYNC B1 ;  /* 0x0000000000017941 */ /* 0x000fea0003800000 */
.L_x_2906:
[----:B------:R-:W-:-:S03]  /*172d0*/  UMOV UR4, 0xffffffff ;  /* 0xffffffff00047882 */ /* 0x000fc60000000000 */
[----:B------:R-:W-:Y:S05]  /*172e0*/  BRA.DIV UR4, `(.L_x_2908) ;  /* 0x0000009204547947 */ /* 0x000fea000b800000 */
[----:B---3--:R3:W0:Y:S04]  /*172f0*/  SHFL.IDX PT, R0, R4, 0x1, 0x181f ;  /* 0x00381f0004007f89 */ /* 0x00862800000e0000 */
[----:B----4-:R3:W4:Y:S02]  /*17300*/  SHFL.IDX PT, R14, R3, 0x1, 0x181f ;  /* 0x00381f00030e7f89 */ /* 0x01072400000e0000 */
.L_x_3130:
[----:B------:R-:W-:Y:S01]  /*17310*/  VIADD R5, R191, 0x20 ;  /* 0x00000020bf057836 */ /* 0x000fe20000000000 */
        /* <DEDUP_REMOVED lines=10> */
[----:B------:R0:W-:Y:S04]  /*173c0*/  @!P2 ST.E.128 desc[UR40][R6.64], RZ ;  /* 0x000000ff0600a985 */ /* 0x0001e8000c101d28 */
[----:B------:R0:W-:Y:S02]  /*173d0*/  @!P3 ST.E.128 desc[UR40][R14.64], RZ ;  /* 0x000000ff0e00b985 */ /* 0x0001e4000c101d28 */
.L_x_2910:
[----:B------:R-:W-:Y:S05]  /*173e0*/  BSYNC B1 ;  /* 0x0000000000017941 */ /* 0x000fea0003800000 */
.L_x_2909:
[----:B------:R-:W-:-:S03]  /*173f0*/  UMOV UR4, 0xffffffff ;  /* 0xffffffff00047882 */ /* 0x000fc60000000000 */
[----:B------:R-:W-:Y:S05]  /*17400*/  BRA.DIV UR4, `(.L_x_2911) ;  /* 0x0000009204547947 */ /* 0x000fea000b800000 */
[----:B0-----:R0:W0:Y:S04]  /*17410*/  SHFL.IDX PT, R0, R4, 0x2, 0x181f ;  /* 0x00581f0004007f89 */ /* 0x00102800000e0000 */
[----:B----4-:R4:W0:Y:S02]  /*17420*/  SHFL.IDX PT, R14, R3, 0x2, 0x181f ;  /* 0x00581f00030e7f89 */ /* 0x01082400000e0000 */
.L_x_3134:
[----:B------:R-:W-:Y:S01]  /*17430*/  IADD3 R5, R191, 0x40, RZ ;  /* 0x00000040bf057810 */ /* 0x000fe20007ffe0ff */
[----:B------:R-:W-:Y:S03]  /*17440*/  BSSY B1, `(.L_x_2912) ;  /* 0x000000c000017945 */ /* 0x000fe60003800000 */
[----:B------:R-:W-:-:S13]  /*17450*/  ISETP.GE.AND P0, PT, R5, R8, PT ;  /* 0x000000080500720c */ /* 0x000fda0003f06270 */
        /* <DEDUP_REMOVED lines=10> */
.L_x_2913:
[----:B------:R-:W-:Y:S05]  /*17500*/  BSYNC B1 ;  /* 0x0000000000017941 */ /* 0x000fea0003800000 */
.L_x_2912:
[----:B------:R-:W-:-:S03]  /*17510*/  UMOV UR4, 0xffffffff ;  /* 0xffffffff00047882 */ /* 0x000fc60000000000 */
[----:B------:R-:W-:Y:S05]  /*17520*/  BRA.DIV UR4, `(.L_x_2914) ;  /* 0x0000009204547947 */ /* 0x000fea000b800000 */
[----:B0-----:R0:W0:Y:S04]  /*17530*/  SHFL.IDX PT, R0, R4, 0x3, 0x181f ;  /* 0x00781f0004007f89 */ /* 0x00102800000e0000 */
[----:B------:R0:W0:Y:S02]  /*17540*/  SHFL.IDX PT, R14, R3, 0x3, 0x181f ;  /* 0x00781f00030e7f89 */ /* 0x00002400000e0000 */
.L_x_3138:
[----:B0-234-:R-:W-:-:S05]  /*17550*/  VIADD R3, R191, 0x60 ;  /* 0x00000060bf037836 */ /* 0x01dfca0000000000 */
[----:B------:R-:W-:-:S13]  /*17560*/  ISETP.GE.AND P0, PT, R3, R8, PT ;  /* 0x000000080300720c */ /* 0x000fda0003f06270 */
[----:B------:R-:W-:Y:S05]  /*17570*/  @P0 BRA `(.L_x_2901) ;  /* 0x0000000000240947 */ /* 0x000fea0003800000 */
[----:B------:R-:W-:Y:S02]  /*17580*/  ULDC UR4, c[0x0][0xac8] ;  /* 0x0002b20000047ab9 */ /* 0x000fe40000000800 */
[----:B------:R-:W-:Y:S02]  /*17590*/  ISETP.GE.AND P2, PT, R16, UR4, PT ;  /* 0x0000000410007c0c */ /* 0x000fe4000bf46270 */
[----:B------:R-:W-:-:S11]  /*175a0*/  ISETP.GE.AND P3, PT, R187, UR4, PT ;  /* 0x00000004bb007c0c */ /* 0x000fd6000bf66270 */
[CC--:B------:R-:W-:Y:S02]  /*175b0*/  @!P2 LEA R4, P0, R16.reuse, R14.reuse, 0x1 ;  /* 0x0000000e1004a211 */ /* 0x0c0fe400078008ff */
[C---:B------:R-:W-:Y:S02]  /*175c0*/  @!P3 LEA R14, P1, R187.reuse, R14, 0x1 ;  /* 0x0000000ebb0eb211 */ /* 0x040fe400078208ff */
[-C--:B------:R-:W-:Y:S02]  /*175d0*/  @!P2 LEA.HI.X R5, R16, R0.reuse, R17, 0x1, P0 ;  /* 0x000000001005a211 */ /* 0x080fe400000f0c11 */
[----:B------:R-:W-:-:S03]  /*175e0*/  @!P3 LEA.HI.X R15, R187, R0, R215, 0x1, P1 ;  /* 0x00000000bb0fb211 */ /* 0x000fc600008f0cd7 */
[----:B------:R0:W-:Y:S04]  /*175f0*/  @!P2 ST.E.128 desc[UR40][R4.64], RZ ;  /* 0x000000ff0400a985 */ /* 0x0001e8000c101d28 */
[----:B------:R0:W-:Y:S02]  /*17600*/  @!P3 ST.E.128 desc[UR40][R14.64], RZ ;  /* 0x000000ff0e00b985 */ /* 0x0001e4000c101d28 */
.L_x_2901:
[----:B------:R-:W-:Y:S05]  /*17610*/  BSYNC B0 ;  /* 0x0000000000007941 */ /* 0x000fea0003800000 */
.L_x_2892:
[----:B------:R-:W-:Y:S02]  /*17620*/  ULDC UR4, c[0x0][0xc3c] ;  /* 0x00030f0000047ab9 */ /* 0x000fe40000000800 */
[----:B-1----:R-:W-:-:S13]  /*17630*/  ISETP.GE.AND P0, PT, R31, UR4, PT ;  /* 0x000000041f007c0c */ /* 0x002fda000bf06270 */
[----:B------:R-:W-:Y:S05]  /*17640*/  @!P0 BRA `(.L_x_2915) ;  /* 0xfffffe9800c88947 */ /* 0x000fea000383ffff */
[----:B------:R-:W-:Y:S05]  /*17650*/  BRA `(.L_x_2712) ;  /* 0x00000074009c7947 */ /* 0x000fea0003800000 */
.L_x_2710:
        /* <DEDUP_REMOVED lines=18> */
.L_x_2916:
        /* <DEDUP_REMOVED lines=41> */
.L_x_2922:
[----:B------:R-:W-:Y:S01]  /*17a10*/  UIADD3 UR4, UR4, 0x1f, URZ ;  /* 0x0000001f04047890 */ /* 0x000fe2000fffe03f */
[----:B------:R-:W-:-:S05]  /*17a20*/  IMAD.U32 R19, RZ, RZ, UR7 ;  /* 0x00000007ff137e24 */ /* 0x000fca000f8e00ff */
[----:B0-----:R-:W-:-:S13]  /*17a30*/  ISETP.LE.AND P6, PT, R5, UR4, PT ;  /* 0x0000000405007c0c */ /* 0x001fda000bfc3270 */
[----:B------:R-:W-:Y:S05]  /*17a40*/  @P6 BRA `(.L_x_2919) ;  /* 0x0000000400a86947 */ /* 0x000fea0003800000 */
[----:B------:R-:W-:Y:S01]  /*17a50*/  IADD3 R8, R0, UR4, RZ ;  /* 0x0000000400087c10 */ /* 0x000fe2000fffe0ff */
[----:B------:R-:W-:Y:S01]  /*17a60*/  BSSY B0, `(.L_x_2920) ;  /* 0x0000007000007945 */ /* 0x000fe20003800000 */
[----:B------:R-:W-:Y:S02]  /*17a70*/  IMAD.MOV.U32 R6, RZ, RZ, RZ ;  /* 0x000000ffff067224 */ /* 0x000fe400078e00ff */
[----:B------:R-:W-:-:S13]  /*17a80*/  ISETP.GE.OR P6, PT, R8, R5, !P0 ;  /* 0x000000050800720c */ /* 0x000fda00047c6670 */
[----:B------:R-:W-:Y:S05]  /*17a90*/  @P6 BRA `(.L_x_2921) ;  /* 0x00000000000c6947 */ /* 0x000fea0003800000 */
[----:B------:R-:W0:Y:S02]  /*17aa0*/  LDC.64 R2, c[0x0][0xc80] ;  /* 0x00032000ff027b82 */ /* 0x000e240000000a00 */
[----:B0-----:R-:W-:-:S05]  /*17ab0*/  IMAD.WIDE R2, R8, 0x4, R2 ;  /* 0x0000000408027825 */ /* 0x001fca00078e0202 */
[----:B------:R0:W5:Y:S02]  /*17ac0*/  LDG.E R6, desc[UR40][R2.64] ;  /* 0x0000002802067981 */ /* 0x000164000c1e1900 */
.L_x_2921:
[----:B------:R-:W-:Y:S05]  /*17ad0*/  BSYNC B0 ;  /* 0x0000000000007941 */ /* 0x000fea0003800000 */
.L_x_2920:
        /* <DEDUP_REMOVED lines=15> */
[----:B------:R-:W0:Y:S02]  /*17bd0*/  SHFL.IDX PT, R3, R11, 0x1f, 0x1f ;  /* 0x03e01f000b037f89 */ /* 0x000e2400000e0000 */
[----:B0-----:R-:W-:-:S04]  /*17be0*/  IMAD R8, R3, UR5, RZ ;  /* 0x0000000503087c24 */ /* 0x001fc8000f8e02ff */
[----:B------:R-:W-:-:S05]  /*17bf0*/  IMAD.IADD R7, R8, 0x1, R7 ;  /* 0x0000000108077824 */ /* 0x000fca00078e0207 */
[----:B------:R-:W-:-:S13]  /*17c00*/  ISETP.GT.AND P6, PT, R7, UR6, PT ;  /* 0x0000000607007c0c */ /* 0x000fda000bfc4270 */
[----:B------:R-:W-:Y:S05]  /*17c10*/  @!P6 BRA `(.L_x_2922) ;  /* 0xfffffffc007ce947 */ /* 0x000fea000383ffff */
[----:B------:R-:W-:-:S07]  /*17c20*/  IMAD.MOV.U32 R5, RZ, RZ, R11 ;  /* 0x000000ffff057224 */ /* 0x000fce00078e000b */
.L_x_2918:
        /* <DEDUP_REMOVED lines=18> */
[----:B------:R-:W-:-:S06]  /*17d50*/  IADD3 R16, R7, -0x1, RZ ;  /* 0xffffffff07107810 */ /* 0x000fcc0007ffe0ff */
[----:B------:R2:W3:Y:S02]  /*17d60*/  SHFL.IDX PT, R16, R5, R16, 0x1f ;  /* 0x00001f1005107589 */ /* 0x0004e400000e0000 */
.L_x_2923:
        /* <DEDUP_REMOVED lines=21> */
[----:B------:R-:W-:Y:S02]  /*17ec0*/  IMAD R5, R11, R8, RZ ;  /* 0x000000080b057224 */ /* 0x000fe400078e02ff */
[----:B------:R-:W-:Y:S02]  /*17ed0*/  IMAD.MOV R8, RZ, RZ, -R8 ;  /* 0x000000ffff087224 */ /* 0x000fe400078e0a08 */
[----:B------:R-:W-:Y:S02]  /*17ee0*/  IMAD.MOV R10, RZ, RZ, -R5 ;  /* 0x000000ffff0a7224 */ /* 0x000fe400078e0a05 */
[----:B------:R-:W-:-:S03]  /*17ef0*/  IMAD R8, R9, R8, R2 ;  /* 0x0000000809087224 */ /* 0x000fc600078e0202 */
[----:B------:R-:W-:Y:S02]  /*17f00*/  VIADDMNMX R11, R10, UR5, R11, PT ;  /* 0x000000050a0b7c46 */ /* 0x000fe4000b80010b */
[----:B------:R-:W-:Y:S02]  /*17f10*/  IADD3 R5, R8, R5, RZ ;  /* 0x0000000508057210 */ /* 0x000fe40007ffe0ff */
        /* <DEDUP_REMOVED lines=29> */
.L_x_2919:
[----:B------:R-:W-:Y:S02]  /*180f0*/  IMAD.MOV.U32 R17, RZ, RZ, RZ ;  /* 0x000000ffff117224 */ /* 0x000fe400078e00ff */
[----:B------:R-:W-:Y:S02]  /*18100*/  IMAD.U32 R16, RZ, RZ, UR6 ;  /* 0x00000006ff107e24 */ /* 0x000fe4000f8e00ff */
[----:B------:R-:W-:-:S07]  /*18110*/  IMAD.MOV.U32 R18, RZ, RZ, RZ ;  /* 0x000000ffff127224 */ /* 0x000fce00078e00ff */
.L_x_2924:
[----:B------:R-:W-:-:S13]  /*18120*/  ISETP.NE.AND P0, PT, R0, RZ, PT ;  /* 0x000000ff0000720c */ /* 0x000fda0003f05270 */
[----:B------:R-:W1:Y:S01]  /*18130*/  @!P0 S2R R3, SR_CgaCtaId ;  /* 0x0000000000038919 */ /* 0x000e620000008800 */
[----:B------:R-:W-:-:S04]  /*18140*/  @!P0 MOV R0, 0x400 ;  /* 0x0000040000008802 */ /* 0x000fc80000000f00 */
[----:B-1----:R-:W-:-:S05]  /*18150*/  @!P0 LEA R0, R3, R0, 0x18 ;  /* 0x0000000003008211 */ /* 0x002fca00078ec0ff */
[----:B------:R1:W-:Y:S01]  /*18160*/  @!P0 STS.128 [R0+0x288d0], R16 ;  /* 0x0288d01000008388 */ /* 0x0003e20000000c00 */
[----:B------:R-:W-:Y:S06]  /*18170*/  BAR.ARV 0x5, 0x180 ;  /* 0x0146000000007b1d */ /* 0x000fec0000002000 */
.L_x_2917:
[----:B-1----:R-:W-:Y:S01]  /*18180*/  MOV R0, 0x1 ;  /* 0x0000000100007802 */ /* 0x002fe20000000f00 */
        /* <DEDUP_REMOVED lines=23> */
[----:B------:R-:W-:-:S05]  /*18300*/  IMAD.U32 R3, RZ, RZ, UR4 ;  /* 0x00000004ff037e24 */ /* 0x000fca000f8e00ff */
[----:B------:R0:W-:Y:S02]  /*18310*/  STL [R1+0x4], R3 ;  /* 0x0000040301007387 */ /* 0x0001e40000100800 */
[----:B0-----:R-:W-:Y:S01]  /*18320*/  IMAD R3, R2, 0x2, R3 ;  /* 0x0000000202037824 */ /* 0x001fe200078e0203 */
[----:B------:R-:W-:-:S04]  /*18330*/  MOV R2, 0x1 ;  /* 0x0000000100027802 */ /* 0x000fc80000000f00 */
[----:B------:R0:W-:Y:S04]  /*18340*/  STL [R1+0x2c], R3 ;  /* 0x00002c0301007387 */ /* 0x0001e80000100800 */
[----:B------:R0:W-:Y:S04]  /*18350*/  STL [R1+0x8], RZ ;  /* 0x000008ff01007387 */ /* 0x0001e80000100800 */
[----:B------:R0:W-:Y:S04]  /*18360*/  STL [R1+0x14], R2 ;  /* 0x0000140201007387 */ /* 0x0001e80000100800 */
[----:B------:R0:W-:Y:S04]  /*18370*/  STL [R1+0x50], RZ ;  /* 0x000050ff01007387 */ /* 0x0001e80000100800 */
[----:B------:R0:W-:Y:S04]  /*18380*/  STL [R1+0x1c], RZ ;  /* 0x00001cff01007387 */ /* 0x0001e80000100800 */
[----:B------:R0:W-:Y:S02]  /*18390*/  STL [R1+0x20], R2 ;  /* 0x0000200201007387 */ /* 0x0001e40000100800 */
.L_x_3060:
[----:B0-----:R-:W0:Y:S02]  /*183a0*/  LDC.64 R2, c[0x0][0xc88] ;  /* 0x00032200ff027b82 */ /* 0x001e240000000a00 */
        /* <DEDUP_REMOVED lines=9> */
[----:B------:R-:W-:Y:S01]  /*18440*/  ISETP.NE.AND.EX P0, PT, RZ, UR5, PT, P0 ;  /* 0x00000005ff007c0c */ /* 0x000fe2000bf05300 */
[----:B------:R-:W-:Y:S01]  /*18450*/  ULDC.64 UR6, c[0x0][0xa08] ;  /* 0x0002820000067ab9 */ /* 0x000fe20000000a00 */
[----:B--2---:R-:W-:Y:S01]  /*18460*/  SHF.R.S32.HI R5, RZ, 0x1f, R4 ;  /* 0x0000001fff057819 */ /* 0x004fe20000011404 */
[----:B------:R-:W-:-:S10]  /*18470*/  IMAD.SHL.U32 R15, R4, 0x4, RZ ;  /* 0x00000004040f7824 */ /* 0x000fd400078e00ff */
[C---:B------:R-:W-:Y:S01]  /*18480*/  @P0 LEA R2, P1, R4.reuse, UR4, 0x2 ;  /* 0x0000000404020c11 */ /* 0x040fe2000f8210ff */
[----:B------:R0:W-:Y:S03]  /*18490*/  STL [R1+0x30], R4 ;  /* 0x0000300401007387 */ /* 0x0001e60000100800 */
[C-C-:B------:R-:W-:Y:S01]  /*184a0*/  @P0 LEA.HI.X R3, R4.reuse, UR5, R5.reuse, 0x2, P1 ;  /* 0x0000000504030c11 */ /* 0x140fe200088f1405 */
[----:B------:R-:W-:Y:S01]  /*184b0*/  ULDC.64 UR4, c[0x0][0xa00] ;  /* 0x0002800000047ab9 */ /* 0x000fe20000000a00 */
[----:B------:R-:W-:Y:S01]  /*184c0*/  SHF.L.U64.HI R14, R4, 0x2, R5 ;  /* 0x00000002040e7819 */ /* 0x000fe20000010205 */
[----:B-1----:R1:W-:Y:S01]  /*184d0*/  STL [R1+0x40], R5 ;  /* 0x0000400501007387 */ /* 0x0023e20000100800 */
[----:B------:R-:W-:-:S03]  /*184e0*/  ISETP.NE.U32.AND P2, PT, RZ, UR4, PT ;  /* 0x00000004ff007c0c */ /* 0x000fc6000bf45070 */
[----:B-----5:R2:W5:Y:S01]  /*184f0*/  @P0 LDG.E R0, desc[UR40][R2.64] ;  /* 0x0000002802000981 */ /* 0x020562000c1e1900 */
        /* <DEDUP_REMOVED lines=14> */
[----:B-1----:R-:W-:Y:S01]  /*185e0*/  IADD3.X R5, R14, UR9, RZ, P4, !PT ;  /* 0x000000090e057c10 */ /* 0x002fe2000a7fe4ff */
[----:B------:R-:W-:Y:S01]  /*185f0*/  ULDC UR4, c[0x0][0x288] ;  /* 0x0000a20000047ab9 */ /* 0x000fe20000000800 */
[----:B---3--:R-:W-:Y:S01]  /*18600*/  IADD3 R6, P5, R15, UR6, RZ ;  /* 0x000000060f067c10 */ /* 0x008fe2000ffbe0ff */
[----:B------:R-:W-:Y:S01]  /*18610*/  IMAD.U32 R12, RZ, RZ, UR4 ;  /* 0x00000004ff0c7e24 */ /* 0x000fe2000f8e00ff */
[----:B------:R-:W-:-:S02]  /*18620*/  ULDC.64 UR4, c[0x0][0x418] ;  /* 0x0001060000047ab9 */ /* 0x000fc40000000a00 */
[----:B------:R-:W-:-:S05]  /*18630*/  IADD3.X R7, R14, UR7, RZ, P5, !PT ;  /* 0x000000070e077c10 */ /* 0x000fca000affe4ff */
[----:B------:R0:W5:Y:S04]  /*18640*/  @P0 LDG.E R11, desc[UR40][R6.64] ;  /* 0x00000028060b0981 */ /* 0x000168000c1e1900 */
[----:B------:R0:W5:Y:S04]  /*18650*/  @P1 LDG.E R10, desc[UR40][R4.64] ;  /* 0x00000028040a1981 */ /* 0x000168000c1e1900 */
[----:B--2---:R1:W-:Y:S02]  /*18660*/  STL [R1+0x38], R8 ;  /* 0x0000380801007387 */ /* 0x0043e40000100800 */
[----:B-1----:R-:W-:-:S04]  /*18670*/  @P3 IADD3 R8, P4, R15, UR10, RZ ;  /* 0x0000000a0f083c10 */ /* 0x002fc8000ff9e0ff */
[----:B------:R-:W-:-:S05]  /*18680*/  @P3 IADD3.X R9, R14, UR11, RZ, P4, !PT ;  /* 0x0000000b0e093c10 */ /* 0x000fca000a7fe4ff */
[----:B------:R-:W2:Y:S01]  /*18690*/  @P3 LDG.E R12, desc[UR40][R8.64] ;  /* 0x00000028080c3981 */ /* 0x000ea2000c1e1900 */
[----:B------:R-:W-:-:S03]  /*186a0*/  UISETP.NE.U32.AND UP0, UPT, UR4, URZ, UPT ;  /* 0x0000003f0400728c */ /* 0x000fc6000bf05070 */
[----:B------:R-:W-:Y:S01]  /*186b0*/  ULDC UR4, c[0x0][0x424] ;  /* 0x0001090000047ab9 */ /* 0x000fe20000000800 */
[----:B------:R-:W-:-:S03]  /*186c0*/  UISETP.NE.AND.EX UP0, UPT, UR5, URZ, UPT, UP0 ;  /* 0x0000003f0500728c */ /* 0x000fc6000bf05300 */
[----:B------:R-:W-:Y:S01]  /*186d0*/  ULDC UR5, c[0x0][0x2f0] ;  /* 0x0000bc0000057ab9 */ /* 0x000fe20000000800 */
[----:B------:R-:W-:Y:S01]  /*186e0*/  USEL UR4, UR4, 0x1, UP0 ;  /* 0x0000000104047887 */ /* 0x000fe20008000000 */
[----:B--2---:R0:W-:Y:S04]  /*186f0*/  STL [R1+0x3c], R12 ;  /* 0x00003c0c01007387 */ /* 0x0041e80000100800 */
[----:B------:R0:W5:Y:S01]  /*18700*/  LDL R13, [R1+0x3c] ;  /* 0x00003c00010d7983 */ /* 0x0001620000100800 */
[----:B------:R-:W-:-:S03]  /*18710*/  UIMAD UR4, UR4, UR5, URZ ;  /* 0x00000005040472a4 */ /* 0x000fc6000f8e023f */
[----:B------:R-:W-:Y:S02]  /*18720*/  ULDC UR5, c[0x0][0x348] ;  /* 0x0000d20000057ab9 */ /* 0x000fe40000000800 */
[----:B------:R-:W-:Y:S01]  /*18730*/  IMAD.U32 R8, RZ, RZ, UR5 ;  /* 0x00000005ff087e24 */ /* 0x000fe2000f8e00ff */
[----:B------:R-:W-:Y:S01]  /*18740*/  MOV R9, UR4 ;  /* 0x0000000400097c02 */ /* 0x000fe20008000f00 */
[----:B0-----:R-:W-:Y:S06]  /*18750*/  @P3 BRA `(.L_x_2926) ;  /* 0x0000000000143947 */ /* 0x001fec0003800000 */
[----:B------:R-:W-:Y:S05]  /*18760*/  @!P2 BRA `(.L_x_2926) ;  /* 0x000000000010a947 */ /* 0x000fea0003800000 */
[----:B------:R-:W2:Y:S04]  /*18770*/  LDG.E R12, desc[UR40][R2.64] ;  /* 0x00000028020c7981 */ /* 0x000ea8000c1e1900 */
[----:B------:R-:W2:Y:S02]  /*18780*/  LDG.E R2, desc[UR40][R2.64+0x4] ;  /* 0x0000042802027981 */ /* 0x000ea4000c1e1900 */
[----:B--2--5:R-:W-:-:S05]  /*18790*/  IMAD.IADD R13, R2, 0x1, -R12 ;  /* 0x00000001020d7824 */ /* 0x024fca00078e0a0c */
[----:B------:R0:W-:Y:S02]  /*187a0*/  STL [R1+0x3c], R13 ;  /* 0x00003c0d01007387 */ /* 0x0001e40000100800 */
.L_x_2926:
[----:B------:R-:W2:Y:S01]  /*187b0*/  LDL R12, [R1+0x30] ;  /* 0x00003000010c7983 */ /* 0x000ea20000100800 */
[----:B-----5:R-:W-:Y:S01]  /*187c0*/  IMAD.IADD R2, R11, 0x1, R0 ;  /* 0x000000010b027824 */ /* 0x020fe200078e0200 */
[----:B------:R-:W-:Y:S02]  /*187d0*/  ULDC.64 UR4, c[0x0][0xa20] ;  /* 0x0002880000047ab9 */ /* 0x000fe40000000a00 */
[----:B------:R-:W-:Y:S02]  /*187e0*/  ISETP.NE.U32.AND P2, PT, RZ, UR4, PT ;  /* 0x00000004ff007c0c */ /* 0x000fe4000bf45070 */
[----:B------:R1:W-:Y:S02]  /*187f0*/  STL [R1+0x18], R2 ;  /* 0x0000180201007387 */ /* 0x0003e40000100800 */
[----:B------:R-:W-:Y:S02]  /*18800*/  ISETP.NE.AND.EX P2, PT, RZ, UR5, PT, P2 ;  /* 0x00000005ff007c0c */ /* 0x000fe4000bf45320 */
[----:B--2---:R1:W-:Y:S11]  /*18810*/  STL [R1+0x10], R12 ;  /* 0x0000100c01007387 */ /* 0x0043f60000100800 */
[----:B------:R-:W-:Y:S05]  /*18820*/  @!P2 BRA `(.L_x_2927) ;  /* 0x000000000010a947 */ /* 0x000fea0003800000 */
[----:B-1----:R-:W-:-:S04]  /*18830*/  IADD3 R2, P0, R15, UR4, RZ ;  /* 0x000000040f027c10 */ /* 0x002fc8000ff1e0ff */
[----:B------:R-:W-:-:S05]  /*18840*/  IADD3.X R3, R14, UR5, RZ, P0, !PT ;  /* 0x000000050e037c10 */ /* 0x000fca00087fe4ff */
[----:B------:R1:W5:Y:S01]  /*18850*/  LDG.E R9, desc[UR40][R2.64] ;  /* 0x0000002802097981 */ /* 0x000362000c1e1900 */
[----:B------:R-:W-:Y:S05]  /*18860*/  BRA `(.L_x_2928) ;  /* 0x0000000000107947 */ /* 0x000fea0003800000 */
.L_x_2927:
[----:B------:R-:W-:Y:S05]  /*18870*/  @!P0 BRA `(.L_x_2928) ;  /* 0x00000000000c8947 */ /* 0x000fea0003800000 */
[----:B------:R-:W2:Y:S04]  /*18880*/  LDG.E R9, desc[UR40][R6.64] ;  /* 0x0000002806097981 */ /* 0x000ea8000c1e1900 */
[----:B------:R-:W2:Y:S02]  /*18890*/  LDG.E R6, desc[UR40][R6.64+0x4] ;  /* 0x0000042806067981 */ /* 0x000ea4000c1e1900 */
[----:B--2---:R-:W-:-:S07]  /*188a0*/  IMAD.IADD R9, R6, 0x1, -R9 ;  /* 0x0000000106097824 */ /* 0x004fce00078e0a09 */
.L_x_2928:
[----:B-1----:R-:W2:Y:S01]  /*188b0*/  @P1 LDG.E R2, desc[UR40][R4.64] ;  /* 0x0000002804021981 */ /* 0x002ea2000c1e1900 */
[----:B------:R-:W1:Y:S01]  /*188c0*/  LDC R3, c[0x0][0x448] ;  /* 0x00011200ff037b82 */ /* 0x000e620000000800 */
[----:B-----5:R-:W-:Y:S02]  /*188d0*/  IMAD.IADD R0, R9, 0x1, -R0 ;  /* 0x0000000109007824 */ /* 0x020fe400078e0a00 */
[----:B------:R3:W2:Y:S01]  /*188e0*/  @P1 LDG.E R4, desc[UR40][R4.64+0x4] ;  /* 0x0000042804041981 */ /* 0x0006a2000c1e1900 */
[----:B-1----:R-:W-:-:S13]  /*188f0*/  ISETP.NE.AND P0, PT, R3, 0x1, PT ;  /* 0x000000010300780c */ /* 0x002fda0003f05270 */
[----:B---3--:R-:W1:Y:S01]  /*18900*/  @P0 LDC R5, c[0x0][0x450] ;  /* 0x00011400ff050b82 */ /* 0x008e620000000800 */
[----:B------:R-:W-:Y:S01]  /*18910*/  BSSY B0, `(.L_x_2929) ;  /* 0x0000139000007945 */ /* 0x000fe20003800000 */
[----:B--2---:R-:W-:-:S06]  /*18920*/  @P1 IMAD.IADD R8, R4, 0x1, -R2 ;  /* 0x0000000104081824 */ /* 0x004fcc00078e0a02 */
[----:B------:R-:W2:Y:S01]  /*18930*/  @P0 LDC R4, c[0x0][0x44c] ;  /* 0x00011300ff040b82 */ /* 0x000ea20000000800 */
[----:B------:R-:W-:-:S05]  /*18940*/  SHF.L.U32 R2, R17, 0x7, RZ ;  /* 0x0000000711027819 */ /* 0x000fca00000006ff */
[----:B------:R-:W-:-:S04]  /*18950*/  VIADD R2, R2, 0x7f ;  /* 0x0000007f02027836 */ /* 0x000fc80000000000 */
[----:B------:R-:W-:Y:S02]  /*18960*/  IMAD.MOV.U32 R3, RZ, RZ, R2 ;  /* 0x000000ffff037224 */ /* 0x000fe400078e0002 */
[----:B--2---:R-:W-:-:S04]  /*18970*/  @P0 IMAD.HI.U32 R4, R2, R4, RZ ;  /* 0x0000000402040227 */ /* 0x004fc800078e00ff */
[----:B------:R-:W-:Y:S01]  /*18980*/  IMAD.IADD R2, R0, 0x1, R8 ;  /* 0x0000000100027824 */ /* 0x000fe200078e0208 */
[----:B-1----:R-:W-:-:S03]  /*18990*/  @P0 SHF.R.U32.HI R3, RZ, R5, R4 ;  /* 0x00000005ff030219 */ /* 0x002fc60000011604 */
[C---:B------:R-:W-:Y:S01]  /*189a0*/  VIADD R4, R2.reuse, 0x7f ;  /* 0x0000007f02047836 */ /* 0x040fe20000000000 */
[----:B------:R-:W-:-:S05]  /*189b0*/  IADD3 R21, R2, 0x80, -R13 ;  /* 0x0000008002157810 */ /* 0x000fca0007ffe80d */
[----:B------:R-:W-:Y:S01]  /*189c0*/  IMAD.IADD R2, R21, 0x1, R3 ;  /* 0x0000000115027824 */ /* 0x000fe200078e0203 */
[----:B------:R-:W-:-:S04]  /*189d0*/  SHF.R.S32.HI R3, RZ, 0x1f, R4 ;  /* 0x0000001fff037819 */ /* 0x000fc80000011404 */
[----:B------:R-:W-:Y:S02]  /*189e0*/  LEA.HI R20, R3, R4, RZ, 0x7 ;  /* 0x0000000403147211 */ /* 0x000fe400078f38ff */
[----:B------:R-:W-:-:S04]  /*189f0*/  SHF.R.S32.HI R3, RZ, 0x1f, R2 ;  /* 0x0000001fff037819 */ /* 0x000fc80000011402 */
[----:B------:R-:W-:Y:S02]  /*18a00*/  LEA.HI R2, R3, R2, RZ, 0x7 ;  /* 0x0000000203027211 */ /* 0x000fe400078f38ff */
[----:B------:R-:W-:Y:S02]  /*18a10*/  SHF.R.S32.HI R20, RZ, 0x7, R20 ;  /* 0x00000007ff147819 */ /* 0x000fe40000011414 */
[----:B------:R-:W-:-:S04]  /*18a20*/  SHF.R.S32.HI R2, RZ, 0x7, R2 ;  /* 0x00000007ff027819 */ /* 0x000fc80000011402 */
[----:B------:R-:W-:Y:S01]  /*18a30*/  VIMNMX R2, R20, R2, PT ;  /* 0x0000000214027248 */ /* 0x000fe20003fe0100 */
[----:B------:R-:W-:-:S03]  /*18a40*/  IMAD.MOV R3, RZ, RZ, -R0 ;  /* 0x000000ffff037224 */ /* 0x000fc600078e0a00 */
[----:B------:R-:W-:-:S04]  /*18a50*/  LEA R2, R2, -R0, 0x7 ;  /* 0x8000000002027211 */ /* 0x000fc800078e38ff */
[----:B------:R-:W-:Y:S02]  /*18a60*/  VIMNMX R0, R2, R8, PT ;  /* 0x0000000802007248 */ /* 0x000fe40003fe0100 */
[----:B------:R-:W-:-:S04]  /*18a70*/  VIMNMX R2, RZ, R3, !PT ;  /* 0x00000003ff027248 */ /* 0x000fc80007fe0100 */
[----:B------:R-:W-:Y:S02]  /*18a80*/  ISETP.GT.AND P0, PT, R0, R2, PT ;  /* 0x000000020000720c */ /* 0x000fe40003f04270 */
[----:B------:R-:W-:-:S11]  /*18a90*/  SHF.R.U32.HI R2, RZ, 0x7, R2 ;  /* 0x00000007ff027819 */ /* 0x000fd60000011602 */
[----:B------:R-:W-:-:S05]  /*18aa0*/  @P0 VIADD R0, R0, 0x7f ;  /* 0x0000007f00000836 */ /* 0x000fca0000000000 */
[----:B------:R-:W-:Y:S01]  /*18ab0*/  @P0 SHF.R.S32.HI R3, RZ, 0x1f, R0 ;  /* 0x0000001fff030819 */ /* 0x000fe20000011400 */
[----:B------:R-:W-:-:S03]  /*18ac0*/  IMAD.MOV.U32 R7, RZ, RZ, R2 ;  /* 0x000000ffff077224 */ /* 0x000fc600078e0002 */
[----:B------:R-:W-:-:S04]  /*18ad0*/  @P0 LEA.HI R0, R3, R0, RZ, 0x7 ;  /* 0x0000000003000211 */ /* 0x000fc800078f38ff */
[----:B------:R-:W-:-:S04]  /*18ae0*/  @P0 SHF.R.S32.HI R7, RZ, 0x7, R0 ;  /* 0x00000007ff070819 */ /* 0x000fc80000011400 */
[----:B------:R-:W-:Y:S02]  /*18af0*/  ISETP.GT.AND P2, PT, R7, R2, PT ;  /* 0x000000020700720c */ /* 0x000fe40003f44270 */
[----:B------:R-:W-:-:S11]  /*18b00*/  PLOP3.LUT P0, PT, PT, PT, PT, 0x80, 0x0 ;  /* 0x000000000000781c */ /* 0x000fd60003f0f070 */
        /* <DEDUP_REMOVED lines=8> */
.L_x_3141:
[----:B--2---:R-:W-:Y:S02]  /*18b90*/  ISETP.NE.AND P0, PT, R14, RZ, PT ;  /* 0x000000ff0e00720c */ /* 0x004fe40003f05270 */
[----:B------:R-:W-:-:S11]  /*18ba0*/  PLOP3.LUT P6, PT, PT, PT, PT, 0x8, 0x0 ;  /* 0x000000000000781c */ /* 0x000fd60003fce170 */
[----:B------:R-:W-:Y:S05]  /*18bb0*/  @P0 BRA `(.L_x_2932) ;  /* 0x00000000000c0947 */ /* 0x000fea0003800000 */
[----:B------:R-:W-:-:S03]  /*18bc0*/  UMOV UR4, 0xffffffff ;  /* 0xffffffff00047882 */ /* 0x000fc60000000000 */
[----:B------:R-:W-:Y:S05]  /*18bd0*/  BRA.DIV UR4, `(.L_x_2933) ;  /* 0x0000007e04247947 */ /* 0x000fea000b800000 */
[----:B------:R-:W-:-:S13]  /*18be0*/  ELECT P6, URZ, PT ;  /* 0x00000000003f782f */ /* 0x000fda00038c0000 */
.L_x_2932:
[----:B-1----:R-:W2:Y:S04]  /*18bf0*/  LDL R3, [R1+0x50] ;  /* 0x0000500001037983 */ /* 0x002ea80000100800 */
[----:B------:R-:W3:Y:S01]  /*18c00*/  LDL R5, [R1+0x4] ;  /* 0x0000040001057983 */ /* 0x000ee20000100800 */
[----:B------:R-:W-:Y:S01]  /*18c10*/  BSSY B1, `(.L_x_2934) ;  /* 0x0000008000017945 */ /* 0x000fe20003800000 */
[----:B--2---:R-:W-:-:S05]  /*18c20*/  VIADD R3, R3, 0x1 ;  /* 0x0000000103037836 */ /* 0x004fca0000000000 */
[----:B------:R-:W-:-:S04]  /*18c30*/  LEA.HI R4, R3, R3, RZ, 0x1 ;  /* 0x0000000303047211 */ /* 0x000fc800078f08ff */
[----:B------:R-:W-:-:S05]  /*18c40*/  LOP3.LUT R4, R4, 0xfffffffe, RZ, 0xc0, !PT ;  /* 0xfffffffe04047812 */ /* 0x000fca00078ec0ff */
[----:B------:R-:W-:-:S05]  /*18c50*/  IMAD.IADD R3, R3, 0x1, -R4 ;  /* 0x0000000103037824 */ /* 0x000fca00078e0a04 */
[----:B------:R-:W-:-:S04]  /*18c60*/  SHF.L.U32 R3, R3, 0x1f, RZ ;  /* 0x0000001f03037819 */ /* 0x000fc800000006ff */
[----:B---3--:R-:W1:Y:S02]  /*18c70*/  SYNCS.PHASECHK.TRANS64.TRYWAIT P0, [R5+URZ+0x28820], R3 ;  /* 0x02882003050075a7 */ /* 0x008e64000800017f */
[----:B-1----:R-:W-:Y:S05]  /*18c80*/  @!P0 BRA `(.L_x_2935) ;  /* 0x0000007c00188947 */ /* 0x002fea0003800000 */
.L_x_3144:
[----:B------:R-:W-:Y:S05]  /*18c90*/  BSYNC B1 ;  /* 0x0000000000017941 */ /* 0x000fea0003800000 */
.L_x_2934:
[----:B------:R-:W-:Y:S04]  /*18ca0*/  BSSY B1, `(.L_x_2936) ;  /* 0x0000074000017945 */ /* 0x000fe80003800000 */
[----:B------:R-:W-:Y:S05]  /*18cb0*/  @!P6 BRA `(.L_x_2937) ;  /* 0x0000000400c8e947 */ /* 0x000fea0003800000 */
[----:B------:R-:W2:Y:S04]  /*18cc0*/  LDL R8, [R1+0x4] ;  /* 0x0000040001087983 */ /* 0x000ea80000100800 */
[----:B------:R-:W2:Y:S04]  /*18cd0*/  LDL R5, [R1+0x1c] ;  /* 0x00001c0001057983 */ /* 0x000ea80000100800 */
[----:B------:R-:W3:Y:S01]  /*18ce0*/  LDL R6, [R1+0x20] ;  /* 0x0000200001067983 */ /* 0x000ee20000100800 */
[----:B------:R-:W-:Y:S01]  /*18cf0*/  BSSY B2, `(.L_x_2938) ;  /* 0x0000008000027945 */ /* 0x000fe20003800000 */
[----:B-1----:R-:W1:Y:S02]  /*18d00*/  S2R R4, SR_TID.X ;  /* 0x0000000000047919 */ /* 0x002e640000002100 */
[----:B-1----:R-:W-:-:S04]  /*18d10*/  LOP3.LUT R4, R4, 0x7f, RZ, 0xc0, !PT ;  /* 0x0000007f04047812 */ /* 0x002fc800078ec0ff */
[----:B------:R-:W-:Y:S02]  /*18d20*/  ISETP.NE.AND P1, PT, R4, RZ, PT ;  /* 0x000000ff0400720c */ /* 0x000fe40003f25270 */
[----:B--2---:R-:W-:Y:S02]  /*18d30*/  LEA R5, R5, R8, 0x3 ;  /* 0x0000000805057211 */ /* 0x004fe400078e18ff */
[----:B---3--:R-:W-:-:S04]  /*18d40*/  SHF.L.U32 R9, R6, 0x1f, RZ ;  /* 0x0000001f06097819 */ /* 0x008fc800000006ff */
[----:B------:R-:W1:Y:S02]  /*18d50*/  SYNCS.PHASECHK.TRANS64.TRYWAIT P0, [R5+URZ+0x288a0], R9 ;  /* 0x0288a009050075a7 */ /* 0x000e64000800017f */
[----:B-1----:R-:W-:Y:S05]  /*18d60*/  @!P0 BRA `(.L_x_2939) ;  /* 0x0000007800f88947 */ /* 0x002fea0003800000 */
.L_x_3145:
[----:B------:R-:W-:Y:S05]  /*18d70*/  BSYNC B2 ;  /* 0x0000000000027941 */ /* 0x000fea0003800000 */
.L_x_2938:
        /* <DEDUP_REMOVED lines=9> */
.L_x_2941:
[----:B------:R-:W-:Y:S05]  /*18e10*/  BSYNC B2 ;  /* 0x0000000000027941 */ /* 0x000fea0003800000 */
.L_x_2940:
        /* <DEDUP_REMOVED lines=11> */
[C---:B--2---:R-:W-:Y:S01]  /*18ed0*/  IMAD R8, R3.reuse, 0x8000, R6 ;  /* 0x0000800003087824 */ /* 0x044fe200078e0206 */
[----:B------:R-:W-:Y:S01]  /*18ee0*/  SHF.L.U32 R11, R3, 0xe, RZ ;  /* 0x0000000e030b7819 */ /* 0x000fe200000006ff */
[----:B------:R-:W-:-:S02]  /*18ef0*/  VIADD R3, R5, 0x28890 ;  /* 0x0002889005037836 */ /* 0x000fc40000000000 */
[----:B------:R-:W-:-:S07]  /*18f00*/  VIADD R6, R8, 0x18400 ;  /* 0x0001840008067836 */ /* 0x000fce0000000000 */
.L_x_2942:
        /* <DEDUP_REMOVED lines=10> */
[----:B0-----:R-:W-:Y:S01]  /*18fb0*/  IMAD.MOV.U32 R13, RZ, RZ, 0x40 ;  /* 0x00000040ff0d7424 */ /* 0x001fe200078e00ff */
[----:B------:R-:W-:Y:S01]  /*18fc0*/  PLOP3.LUT P0, PT, PT, PT, PT, 0x80, 0x0 ;  /* 0x000000000000781c */ /* 0x000fe20003f0f070 */
[----:B------:R-:W-:Y:S01]  /*18fd0*/  VIADD R6, R8, 0x1c400 ;  /* 0x0001c40008067836 */ /* 0x000fe20000000000 */
[----:B------:R-:W-:Y:S01]  /*18fe0*/  UMOV UR6, 0x0 ;  /* 0x0000000000067882 */ /* 0x000fe20000000000 */
[----:B------:R-:W-:Y:S01]  /*18ff0*/  UMOV UR7, 0x12f00000 ;  /* 0x12f0000000077882 */ /* 0x000fe20000000000 */
[----:B------:R-:W-:-:S15]  /*19000*/  R2UR UR10, R13 ;  /* 0x000000000d0a72ca */ /* 0x000fde00000e0000 */
.L_x_2943:
        /* <DEDUP_REMOVED lines=13> */
.L_x_3146:
[----:B------:R-:W-:Y:S05]  /*190e0*/  BSYNC B2 ;  /* 0x0000000000027941 */ /* 0x000fea0003800000 */
.L_x_2944:
[----:B------:R-:W-:Y:S01]  /*190f0*/  BSSY B2, `(.L_x_2946) ;  /* 0x000000b000027945 */ /* 0x000fe20003800000 */
[----:B------:R-:W-:Y:S01]  /*19100*/  IMAD.MOV.U32 R8, RZ, RZ, 0x0 ;  /* 0x00000000ff087424 */ /* 0x000fe200078e00ff */
[----:B01----:R-:W-:Y:S02]  /*19110*/  MOV R9, 0x12f00000 ;  /* 0x12f0000000097802 */ /* 0x003fe40000000f00 */
[----:B------:R-:W-:Y:S05]  /*19120*/  @P1 BRA `(.L_x_2947) ;  /* 0x00000000001c1947 */ /* 0x000fea0003800000 */
[----:B------:R-:W0:Y:S01]  /*19130*/  S2R R6, SR_TID.X ;  /* 0x0000000000067919 */ /* 0x000e220000002100 */
[----:B------:R-:W-:-:S04]  /*19140*/  IMAD.MOV.U32 R3, RZ, RZ, 0x8000 ;  /* 0x00008000ff037424 */ /* 0x000fc800078e00ff */
[----:B------:R1:W-:Y:S01]  /*19150*/  SYNCS.ARRIVE.TRANS64 RZ, [R5+URZ+0x288b0], R3 ;  /* 0x0288b00305ff79a7 */ /* 0x0003e2000800003f */
[----:B0-----:R-:W-:-:S04]  /*19160*/  LOP3.LUT R6, R6, 0x1f, RZ, 0xc0, !PT ;  /* 0x0000001f06067812 */ /* 0x001fc800078ec0ff */
[----:B------:R-:W-:-:S13]  /*19170*/  ISETP.NE.AND P0, PT, R6, RZ, PT ;  /* 0x000000ff0600720c */ /* 0x000fda0003f05270 */
[----:B-1----:R-:W-:Y:S05]  /*19180*/  @!P0 BRA `(.L_x_2947) ;  /* 0x0000000000048947 */ /* 0x002fea0003800000 */
[----:B------:R-:W-:Y:S01]  /*19190*/  BPT.TRAP 0x1 ;  /* 0x000000040000795c */ /* 0x000fe20000300000 */
.L_x_2947:
[----:B------:R-:W-:Y:S05]  /*191a0*/  BSYNC B2 ;  /* 0x0000000000027941 */ /* 0x000fea0003800000 */
.L_x_2946:
[----:B------:R-:W2:Y:S01]  /*191b0*/  LDL R3, [R1+0x4] ;  /* 0x0000040001037983 */ /* 0x000ea20000100800 */
[----:B------:R-:W-:Y:S01]  /*191c0*/  R2UR UR10, R12 ;  /* 0x000000000c0a72ca */ /* 0x000fe200000e0000 */
[----:B------:R-:W-:Y:S01]  /*191d0*/  UIADD3 UR4, UP0, UR38, 0x670, URZ ;  /* 0x0000067026047890 */ /* 0x000fe2000ff1e03f */
[----:B------:R-:W-:Y:S01]  /*191e0*/  R2UR UR6, R8 ;  /* 0x00000000080672ca */ /* 0x000fe200000e0000 */
[----:B------:R-:W-:Y:S01]  /*191f0*/  VIADD R5, R5, 0x288b0 ;  /* 0x000288b005057836 */ /* 0x000fe20000000000 */
[----:B------:R-:W-:Y:S01]  /*19200*/  R2UR UR7, R9 ;  /* 0x00000000090772ca */ /* 0x000fe200000e0000 */
[----:B------:R-:W-:Y:S01]  /*19210*/  UIADD3.X UR5, URZ, UR39, URZ, UP0, !UPT ;  /* 0x000000273f057290 */ /* 0x000fe200087fe43f */
[----:B------:R-:W-:Y:S01]  /*19220*/  PLOP3.LUT P0, PT, PT, PT, PT, 0x80, 0x0 ;  /* 0x000000000000781c */ /* 0x000fe20003f0f070 */
[----:B--2---:R-:W-:-:S04]  /*19230*/  IMAD R6, R11, 0x2, R3 ;  /* 0x000000020b067824 */ /* 0x004fc800078e0203 */
[----:B------:R-:W-:-:S08]  /*19240*/  VIADD R3, R6, 0x400 ;  /* 0x0000040006037836 */ /* 0x000fd00000000000 */
.L_x_2948:
        /* <DEDUP_REMOVED lines=15> */
.L_x_2949:
        /* <DEDUP_REMOVED lines=10> */
.L_x_2937:
[----:B------:R-:W-:Y:S05]  /*193e0*/  BSYNC B1 ;  /* 0x0000000000017941 */ /* 0x000fea0003800000 */
.L_x_2936:
[----:B------:R-:W1:Y:S04]  /*193f0*/  LDL.LU R8, [R1+0x1c] ;  /* 0x00001c0001087983 */ /* 0x000e680000300800 */
[----:B------:R-:W2:Y:S01]  /*19400*/  LDL.LU R6, [R1+0x20] ;  /* 0x0000200001067983 */ /* 0x000ea20000300800 */
[----:B------:R-:W-:Y:S02]  /*19410*/  PLOP3.LUT P0, PT, PT, PT, PT, 0x8, 0x0 ;  /* 0x000000000000781c */ /* 0x000fe40003f0e170 */
[----:B-1----:R-:W-:Y:S01]  /*19420*/  IADD3 R3, R8, 0x1, RZ ;  /* 0x0000000108037810 */ /* 0x002fe20007ffe0ff */
        /* <DEDUP_REMOVED lines=9> */
.L_x_2964:
[----:B------:R-:W-:Y:S05]  /*194c0*/  YIELD ;  /* 0x0000000000007946 */ /* 0x000fea0003800000 */
[----:B------:R-:W-:Y:S04]  /*194d0*/  BSSY B1, `(.L_x_2950) ;  /* 0x0000070000017945 */ /* 0x000fe80003800000 */
[----:B--2---:R-:W-:Y:S05]  /*194e0*/  @!P6 BRA `(.L_x_2951) ;  /* 0x0000000400b8e947 */ /* 0x004fea0003800000 */
[----:B-1----:R-:W2:Y:S04]  /*194f0*/  LDL R6, [R1+0x4] ;  /* 0x0000040001067983 */ /* 0x002ea80000100800 */
[----:B------:R-:W2:Y:S04]  /*19500*/  LDL R5, [R1+0x1c] ;  /* 0x00001c0001057983 */ /* 0x000ea80000100800 */
[----:B------:R-:W3:Y:S01]  /*19510*/  LDL R4, [R1+0x20] ;  /* 0x0000200001047983 */ /* 0x000ee20000100800 */
[----:B------:R-:W-:Y:S01]  /*19520*/  BSSY B2, `(.L_x_2952) ;  /* 0x0000008000027945 */ /* 0x000fe20003800000 */
[----:B------:R-:W1:Y:S02]  /*19530*/  S2R R3, SR_TID.X ;  /* 0x0000000000037919 */ /* 0x000e640000002100 */
[----:B-1----:R-:W-:-:S04]  /*19540*/  LOP3.LUT R3, R3, 0x7f, RZ, 0xc0, !PT ;  /* 0x0000007f03037812 */ /* 0x002fc800078ec0ff */
[----:B------:R-:W-:Y:S01]  /*19550*/  ISETP.NE.AND P2, PT, R3, RZ, PT ;  /* 0x000000ff0300720c */ /* 0x000fe20003f45270 */
[----:B--2---:R-:W-:Y:S01]  /*19560*/  IMAD R7, R5, 0x8, R6 ;  /* 0x0000000805077824 */ /* 0x004fe200078e0206 */
[----:B---3--:R-:W-:-:S04]  /*19570*/  SHF.L.U32 R6, R4, 0x1f, RZ ;  /* 0x0000001f04067819 */ /* 0x008fc800000006ff */
[----:B------:R-:W1:Y:S02]  /*19580*/  SYNCS.PHASECHK.TRANS64.TRYWAIT P1, [R7+URZ+0x288a0], R6 ;  /* 0x0288a006070075a7 */ /* 0x000e64000802017f */
[----:B-1----:R-:W-:Y:S05]  /*19590*/  @!P1 BRA `(.L_x_2953) ;  /* 0x0000007400149947 */ /* 0x002fea0003800000 */
.L_x_3147:
[----:B------:R-:W-:Y:S05]  /*195a0*/  BSYNC B2 ;  /* 0x0000000000027941 */ /* 0x000fea0003800000 */
.L_x_2952:
        /* <DEDUP_REMOVED lines=9> */
.L_x_2955:
[----:B------:R-:W-:Y:S05]  /*19640*/  BSYNC B2 ;  /* 0x0000000000027941 */ /* 0x000fea0003800000 */
.L_x_2954:
        /* <DEDUP_REMOVED lines=9> */
[----:B--2---:R-:W-:Y:S01]  /*196e0*/  IMAD R5, R3, 0x8000, R4 ;  /* 0x0000800003057824 */ /* 0x004fe200078e0204 */
[----:B------:R-:W-:Y:S01]  /*196f0*/  LEA R4, R8, R10, 0x7 ;  /* 0x0000000a08047211 */ /* 0x000fe200078e38ff */
[----:B------:R-:W-:-:S02]  /*19700*/  VIADD R3, R7, 0x28890 ;  /* 0x0002889007037836 */ /* 0x000fc40000000000 */
[----:B------:R-:W-:-:S09]  /*19710*/  VIADD R9, R5, 0x18400 ;  /* 0x0001840005097836 */ /* 0x000fd20000000000 */
.L_x_2956:
        /* <DEDUP_REMOVED lines=16> */
.L_x_2957:
        /* <DEDUP_REMOVED lines=13> */
.L_x_3148:
[----:B------:R-:W-:Y:S05]  /*198f0*/  BSYNC B2 ;  /* 0x0000000000027941 */ /* 0x000fea0003800000 */
.L_x_2958:
[----:B------:R-:W-:Y:S01]  /*19900*/  BSSY B2, `(.L_x_2960) ;  /* 0x000000b000027945 */ /* 0x000fe20003800000 */
[----:B------:R-:W-:Y:S01]  /*19910*/  IMAD.MOV.U32 R12, RZ, RZ, 0x0 ;  /* 0x00000000ff0c7424 */ /* 0x000fe200078e00ff */
[----:B0-----:R-:W-:Y:S02]  /*19920*/  MOV R13, 0x12f00000 ;  /* 0x12f00000000d7802 */ /* 0x001fe40000000f00 */
[----:B------:R-:W-:Y:S05]  /*19930*/  @P2 BRA `(.L_x_2961) ;  /* 0x00000000001c2947 */ /* 0x000fea0003800000 */
[----:B------:R-:W0:Y:S01]  /*19940*/  S2R R9, SR_TID.X ;  /* 0x0000000000097919 */ /* 0x000e220000002100 */
[----:B------:R-:W-:-:S04]  /*19950*/  IMAD.MOV.U32 R3, RZ, RZ, 0x8000 ;  /* 0x00008000ff037424 */ /* 0x000fc800078e00ff */
[----:B------:R3:W-:Y:S01]  /*19960*/  SYNCS.ARRIVE.TRANS64 RZ, [R7+URZ+0x288b0], R3 ;  /* 0x0288b00307ff79a7 */ /* 0x0007e2000800003f */
[----:B0-----:R-:W-:-:S04]  /*19970*/  LOP3.LUT R9, R9, 0x1f, RZ, 0xc0, !PT ;  /* 0x0000001f09097812 */ /* 0x001fc800078ec0ff */
[----:B------:R-:W-:-:S13]  /*19980*/  ISETP.NE.AND P1, PT, R9, RZ, PT ;  /* 0x000000ff0900720c */ /* 0x000fda0003f25270 */
[----:B---3--:R-:W-:Y:S05]  /*19990*/  @!P1 BRA `(.L_x_2961) ;  /* 0x0000000000049947 */ /* 0x008fea0003800000 */
[----:B------:R-:W-:Y:S01]  /*199a0*/  BPT.TRAP 0x1 ;  /* 0x000000040000795c */ /* 0x000fe20000300000 */
.L_x_2961:
[----:B------:R-:W-:Y:S05]  /*199b0*/  BSYNC B2 ;  /* 0x0000000000027941 */ /* 0x000fea0003800000 */
.L_x_2960:
        /* <DEDUP_REMOVED lines=8> */
.L_x_2962:
        /* <DEDUP_REMOVED lines=15> */
.L_x_2963:
        /* <DEDUP_REMOVED lines=10> */
.L_x_2951:
[----:B------:R-:W-:Y:S05]  /*19bd0*/  BSYNC B1 ;  /* 0x0000000000017941 */ /* 0x000fea0003800000 */
.L_x_2950:
[----:B-1----:R-:W2:Y:S04]  /*19be0*/  LDL.LU R3, [R1+0x1c] ;  /* 0x00001c0001037983 */ /* 0x002ea80000300800 */
[----:B------:R-:W3:Y:S01]  /*19bf0*/  LDL.LU R6, [R1+0x20] ;  /* 0x0000200001067983 */ /* 0x000ee20000300800 */
[C---:B------:R-:W-:Y:S02]  /*19c00*/  ISETP.GT.AND P2, PT, R8.reuse, R2, PT ;  /* 0x000000020800720c */ /* 0x040fe40003f44270 */
[----:B------:R-:W-:Y:S01]  /*19c10*/  IADD3 R8, R8, -0x1, RZ ;  /* 0xffffffff08087810 */ /* 0x000fe20007ffe0ff */
        /* <DEDUP_REMOVED lines=8> */
.L_x_2930:
[----:B------:R-:W-:Y:S05]  /*19ca0*/  BSYNC B0 ;  /* 0x0000000000007941 */ /* 0x000fea0003800000 */
.L_x_2929:
[----:B------:R-:W3:Y:S01]  /*19cb0*/  LDC R0, c[0x0][0x448] ;  /* 0x00011200ff007b82 */ /* 0x000ee20000000800 */
[----:B------:R-:W-:Y:S05]  /*19cc0*/  @!P0 WARPSYNC.ALL ;  /* 0x0000000000008948 */ /* 0x000fea0003800000 */
[----:B------:R-:W-:Y:S02]  /*19cd0*/  BSSY B7, `(.L_x_2965) ;  /* 0x00003fe000077945 */ /* 0x000fe40003800000 */
[----:B------:R-:W-:Y:S01]  /*19ce0*/  @!P0 BAR.SYNC.DEFER_BLOCKING 0xc, 0x180 ;  /* 0x0306000000008b1d */ /* 0x000fe20000010000 */
[----:B---3--:R-:W-:Y:S02]  /*19cf0*/  ISETP.NE.AND P1, PT, R0, 0x1, PT ;  /* 0x000000010000780c */ /* 0x008fe40003f25270 */
[----:B------:R-:W-:-:S11]  /*19d00*/  LEA R0, R17, 0x7f, 0x7 ;  /* 0x0000007f11007811 */ /* 0x000fd600078e38ff */
[----:B------:R-:W3:Y:S08]  /*19d10*/  @P1 LDC R2, c[0x0][0x44c] ;  /* 0x00011300ff021b82 */ /* 0x000ef00000000800 */
[----:B-12---:R-:W1:Y:S01]  /*19d20*/  @P1 LDC R3, c[0x0][0x450] ;  /* 0x00011400ff031b82 */ /* 0x006e620000000800 */
[----:B---3--:R-:W-:-:S05]  /*19d30*/  @P1 IMAD.HI.U32 R2, R0, R2, RZ ;  /* 0x0000000200021227 */ /* 0x008fca00078e00ff */
[----:B-1----:R-:W-:-:S05]  /*19d40*/  @P1 SHF.R.U32.HI R0, RZ, R3, R2 ;  /* 0x00000003ff001219 */ /* 0x002fca0000011602 */
[----:B------:R-:W-:-:S05]  /*19d50*/  IMAD.IADD R0, R21, 0x1, R0 ;  /* 0x0000000115007824 */ /* 0x000fca00078e0200 */
[----:B------:R-:W-:-:S04]  /*19d60*/  SHF.R.S32.HI R2, RZ, 0x1f, R0 ;  /* 0x0000001fff027819 */ /* 0x000fc80000011400 */
[----:B------:R-:W-:-:S04]  /*19d70*/  LEA.HI R0, R2, R0, RZ, 0x7 ;  /* 0x0000000002007211 */ /* 0x000fc800078f38ff */
[----:B------:R-:W-:-:S04]  /*19d80*/  SHF.R.S32.HI R0, RZ, 0x7, R0 ;  /* 0x00000007ff007819 */ /* 0x000fc80000011400 */
[----:B------:R-:W-:-:S04]  /*19d90*/  VIMNMX R4, R20, R0, PT ;  /* 0x0000000014047248 */ /* 0x000fc80003fe0100 */
[----:B------:R-:W-:Y:S01]  /*19da0*/  ISETP.GT.AND P0, PT, R4, RZ, PT ;  /* 0x000000ff0400720c */ /* 0x000fe20003f04270 */
        /* <DEDUP_REMOVED lines=19> */
.L_x_2966:
        /* <DEDUP_REMOVED lines=11> */
[----:B------:R-:W1:Y:S01]  /*19f90*/  LDC.64 R2, c[0x4][R2] ;  /* 0x0100000002027b82 */ /* 0x000e620000000a00 */
        /* <DEDUP_REMOVED lines=9> */
.L_x_2969:
[----:B------:R-:W-:Y:S05]  /*1a030*/  BSYNC B6 ;  /* 0x0000000000067941 */ /* 0x000fea0003800000 */
.L_x_2968:
        /* <DEDUP_REMOVED lines=18> */
[----:B01----:R-:W-:-:S07]  /*1a160*/  IMAD.MOV.U32 R13, RZ, RZ, RZ ;  /* 0x000000ffff0d7224 */ /* 0x003fce00078e00ff */
[----:B------:R-:W-:-:S07]  /*1a170*/  LEPC R20, `(.L_x_2972) ;  /* 0x000000001014794e */ /* 0x000fce0000000000 */
[----:B--2---:R-:W-:Y:S05]  /*1a180*/  CALL.ABS.NOINC R2 ;  /* 0x0000000002007343 */ /* 0x004fea0003c00000 */
.L_x_2972:
[----:B------:R-:W-:Y:S01]  /*1a190*/  MOV R2, 0x0 ;  /* 0x0000000000027802 */ /* 0x000fe20000000f00 */
[----:B------:R-:W-:Y:S01]  /*1a1a0*/  ULDC.64 UR4, c[0x4][0xa0] ;  /* 0x0100280000047ab9 */ /* 0x000fe20000000a00 */
[----:B------:R-:W-:Y:S01]  /*1a1b0*/  ULDC.64 UR6, c[0x4][0xa8] ;  /* 0x01002a0000067ab9 */ /* 0x000fe20000000a00 */
[----:B------:R-:W-:Y:S01]  /*1a1c0*/  ULDC.64 UR8, c[0x4][0x18] ;  /* 0x0100060000087ab9 */ /* 0x000fe20000000a00 */
[----:B------:R-:W-:Y:S01]  /*1a1d0*/  IMAD.U32 R4, RZ, RZ, UR4 ;  /* 0x00000004ff047e24 */ /* 0x000fe2000f8e00ff */
[----:B------:R-:W-:Y:S01]  /*1a1e0*/  MOV R6, UR6 ;  /* 0x0000000600067c02 */ /* 0x000fe20008000f00 */
[----:B------:R-:W0:Y:S01]  /*1a1f0*/  LDC.64 R2, c[0x4][R2] ;  /* 0x0100000002027b82 */ /* 0x000e220000000a00 */
[----:B------:R-:W-:Y:S01]  /*1a200*/  IMAD.U32 R5, RZ, RZ, UR5 ;  /* 0x00000005ff057e24 */ /* 0x000fe2000f8e00ff */
[----:B------:R-:W-:Y:S01]  /*1a210*/  MOV R13, RZ ;  /* 0x000000ff000d7202 */ /* 0x000fe20000000f00 */
[----:B------:R-:W-:Y:S02]  /*1a220*/  IMAD.U32 R7, RZ, RZ, UR7 ;  /* 0x00000007ff077e24 */ /* 0x000fe4000f8e00ff */
[----:B------:R-:W-:-:S02]  /*1a230*/  IMAD.U32 R10, RZ, RZ, UR8 ;  /* 0x00000008ff0a7e24 */ /* 0x000fc4000f8e00ff */
[----:B------:R-:W-:Y:S02]  /*1a240*/  IMAD.U32 R11, RZ, RZ, UR9 ;  /* 0x00000009ff0b7e24 */ /* 0x000fe4000f8e00ff */
[----:B------:R-:W-:Y:S02]  /*1a250*/  IMAD.MOV.U32 R8, RZ, RZ, 0x70 ;  /* 0x00000070ff087424 */ /* 0x000fe400078e00ff */
[----:B------:R-:W-:-:S07]  /*1a260*/  IMAD.MOV.U32 R12, RZ, RZ, 0x1 ;  /* 0x00000001ff0c7424 */ /* 0x000fce00078e00ff */
[----:B------:R-:W-:-:S07]  /*1a270*/  LEPC R20, `(.L_x_2971) ;  /* 0x000000001014794e */ /* 0x000fce0000000000 */
[----:B0-----:R-:W-:Y:S05]  /*1a280*/  CALL.ABS.NOINC R2 ;  /* 0x0000000002007343 */ /* 0x001fea0003c00000 */
.L_x_2971:
[----:B------:R-:W-:Y:S05]  /*1a290*/  BSYNC B6 ;  /* 0x0000000000067941 */ /* 0x000fea0003800000 */
.L_x_2970:
[----:B------:R-:W2:Y:S01]  /*1a2a0*/  LDL.LU R2, [R1] ;  /* 0x0000000001027983 */ /* 0x000ea20000300800 */
[----:B------:R-:W-:-:S03]  /*1a2b0*/  ULDC.64 UR4, c[0x0][0x9f8] ;  /* 0x00027e0000047ab9 */ /* 0x000fc60000000a00 */
[----:B------:R-:W3:Y:S04]  /*1a2c0*/  LDL.LU R4, [R1+0xc] ;  /* 0x00000c0001047983 */ /* 0x000ee80000300800 */
[----:B------:R-:W4:Y:S01]  /*1a2d0*/  LDL R7, [R1+0x10] ;  /* 0x0000100001077983 */ /* 0x000f220000100800 */
[----:B------:R-:W-:-:S03]  /*1a2e0*/  ISETP.NE.U32.AND P0, PT, RZ, UR4, PT ;  /* 0x00000004ff007c0c */ /* 0x000fc6000bf05070 */
[----:B------:R-:W5:Y:S01]  /*1a2f0*/  LDL R0, [R1+0x34] ;  /* 0x0000340001007983 */ /* 0x000f620000100800 */
[----:B------:R-:W-:-:S13]  /*1a300*/  ISETP.NE.AND.EX P0, PT, RZ, UR5, PT, P0 ;  /* 0x00000005ff007c0c */ /* 0x000fda000bf05300 */
[----:B--2---:R-:W-:-:S04]  /*1a310*/  @P0 IADD3 R2, P1, R2, UR4, RZ ;  /* 0x0000000402020c10 */ /* 0x004fc8000ff3e0ff */
[----:B---3--:R-:W-:Y:S01]  /*1a320*/  @P0 IADD3.X R3, R4, UR5, RZ, P1, !PT ;  /* 0x0000000504030c10 */ /* 0x008fe20008ffe4ff */
[----:B------:R-:W-:-:S04]  /*1a330*/  ULDC.64 UR4, c[0x0][0xa08] ;  /* 0x0002820000047ab9 */ /* 0x000fc80000000a00 */
[----:B----4-:R1:W2:Y:S02]  /*1a340*/  @P0 LDG.E R7, desc[UR40][R2.64] ;  /* 0x0000002802070981 */ /* 0x0102a4000c1e1900 */
[----:B-1----:R-:W1:Y:S01]  /*1a350*/  LDC.64 R2, c[0x0][0x418] ;  /* 0x00010600ff027b82 */ /* 0x002e620000000a00 */
[----:B-----5:R-:W-:Y:S01]  /*1a360*/  VIADD R4, R0, 0xffffffff ;  /* 0xffffffff00047836 */ /* 0x020fe20000000000 */
[----:B--2---:R-:W-:Y:S01]  /*1a370*/  SHF.R.S32.HI R8, RZ, 0x1f, R7 ;  /* 0x0000001fff087819 */ /* 0x004fe20000011407 */
[----:B------:R2:W-:Y:S04]  /*1a380*/  @P0 STL [R1+0x10], R7 ;  /* 0x0000100701000387 */ /* 0x0005e80000100800 */
        /* <DEDUP_REMOVED lines=10> */
.L_x_3151:
[----:B-1----:R-:W3:Y:S01]  /*1a430*/  LDL.LU R5, [R1+0x24] ;  /* 0x0000240001057983 */ /* 0x002ee20000300800 */
[----:B------:R-:W-:Y:S02]  /*1a440*/  PLOP3.LUT P1, PT, PT, PT, PT, 0x8, 0x0 ;  /* 0x000000000000781c */ /* 0x000fe40003f2e170 */
[----:B--2---:R-:W-:Y:S01]  /*1a450*/  ISETP.NE.AND P0, PT, R14, RZ, PT ;  /* 0x000000ff0e00720c */ /* 0x004fe20003f05270 */
[----:B------:R1:W-:Y:S04]  /*1a460*/  STL [R1], R0 ;  /* 0x0000000001007387 */ /* 0x0003e80000100800 */
[----:B------:R1:W-:Y:S01]  /*1a470*/  STL [R1+0xc], R4 ;  /* 0x00000c0401007387 */ /* 0x0003e20000100800 */
[----:B---3--:R-:W-:-:S05]  /*1a480*/  LOP3.LUT R5, R5, 0xfffffffe, RZ, 0xc0, !PT ;  /* 0xfffffffe05057812 */ /* 0x008fca00078ec0ff */
[----:B------:R-:W-:-:S05]  /*1a490*/  @P1 LOP3.LUT R5, R5, 0x1, RZ, 0xfc, !PT ;  /* 0x0000000105051812 */ /* 0x000fca00078efcff */
[----:B------:R1:W-:Y:S01]  /*1a4a0*/  STL [R1+0x24], R5 ;  /* 0x0000240501007387 */ /* 0x0003e20000100800 */
[----:B------:R-:W-:Y:S05]  /*1a4b0*/  @P0 BRA `(.L_x_2974) ;  /* 0x0000000400380947 */ /* 0x000fea0003800000 */
[----:B------:R-:W-:-:S03]  /*1a4c0*/  UMOV UR4, 0xffffffff ;  /* 0xffffffff00047882 */ /* 0x000fc60000000000 */
[----:B------:R-:W-:Y:S05]  /*1a4d0*/  BRA.DIV UR4, `(.L_x_2975) ;  /* 0x0000006604a07947 */ /* 0x000fea000b800000 */
[----:B------:R-:W-:-:S13]  /*1a4e0*/  ELECT P6, URZ, PT ;  /* 0x00000000003f782f */ /* 0x000fda00038c0000 */
.L_x_3154:
[----:B------:R-:W-:Y:S05]  /*1a4f0*/  @!P6 BRA `(.L_x_2974) ;  /* 0x000000040028e947 */ /* 0x000fea0003800000 */
[----:B------:R-:W-:-:S04]  /*1a500*/  ISETP.NE.U32.AND P0, PT, R2, RZ, PT ;  /* 0x000000ff0200720c */ /* 0x000fc80003f05070 */
[----:B------:R-:W-:-:S13]  /*1a510*/  ISETP.NE.AND.EX P0, PT, R3, RZ, PT, P0 ;  /* 0x000000ff0300720c */ /* 0x000fda0003f05300 */
[----:B------:R-:W-:Y:S05]  /*1a520*/  @!P0 BRA `(.L_x_2976) ;  /* 0x0000000000548947 */ /* 0x000fea0003800000 */
[----:B------:R-:W2:Y:S01]  /*1a530*/  LDC R6, c[0x0][0x43c] ;  /* 0x00010f00ff067b82 */ /* 0x000ea20000000800 */
[----:B------:R-:W-:Y:S01]  /*1a540*/  IMAD.MOV.U32 R9, RZ, RZ, R4 ;  /* 0x000000ffff097224 */ /* 0x000fe200078e0004 */
[----:B------:R-:W-:-:S03]  /*1a550*/  ULDC.64 UR4, c[0x0][0x428] ;  /* 0x00010a0000047ab9 */ /* 0x000fc60000000a00 */
[----:B-1----:R-:W-:Y:S01]  /*1a560*/  IMAD.MOV.U32 R0, RZ, RZ, R9 ;  /* 0x000000ffff007224 */ /* 0x002fe200078e0009 */
[----:B--2---:R-:W-:-:S13]  /*1a570*/  ISETP.NE.AND P0, PT, R6, 0x1, PT ;  /* 0x000000010600780c */ /* 0x004fda0003f05270 */
[----:B------:R-:W1:Y:S02]  /*1a580*/  @P0 LDC.64 R4, c[0x0][0x440] ;  /* 0x00011000ff040b82 */ /* 0x000e640000000a00 */
[----:B-1----:R-:W-:-:S05]  /*1a590*/  @P0 IMAD.HI.U32 R4, R9, R4, RZ ;  /* 0x0000000409040227 */ /* 0x002fca00078e00ff */
        /* <DEDUP_REMOVED lines=8> */
[----:B------:R-:W-:-:S03]  /*1a620*/  IMAD.WIDE.U32 R4, R7, UR4, R4 ;  /* 0x0000000407047c25 */ /* 0x000fc6000f8e0004 */
[----:B------:R-:W-:Y:S02]  /*1a630*/  LEA R2, P0, R4, R2, 0x2 ;  /* 0x0000000204027211 */ /* 0x000fe400078010ff */
[----:B------:R-:W-:-:S04]  /*1a640*/  IADD3 R0, R5, R0, RZ ;  /* 0x0000000005007210 */ /* 0x000fc80007ffe0ff */
[----:B------:R-:W-:-:S05]  /*1a650*/  LEA.HI.X R3, R4, R3, R0, 0x2, P0 ;  /* 0x0000000304037211 */ /* 0x000fca00000f1400 */
[----:B------:R-:W3:Y:S04]  /*1a660*/  LDG.E R0, desc[UR40][R2.64] ;  /* 0x0000002802007981 */ /* 0x000ee8000c1e1900 */
[----:B---3--:R2:W-:Y:S02]  /*1a670*/  STL [R1], R0 ;  /* 0x0000000001007387 */ /* 0x0085e40000100800 */
.L_x_2976:
[----:B------:R-:W3:Y:S04]  /*1a680*/  LDL R7, [R1+0x4] ;  /* 0x0000040001077983 */ /* 0x000ee80000100800 */
[----:B-12---:R-:W3:Y:S04]  /*1a690*/  LDL R0, [R1+0x8] ;  /* 0x0000080001007983 */ /* 0x006ee80000100800 */
[----:B------:R-:W2:Y:S01]  /*1a6a0*/  LDL R2, [R1+0x14] ;  /* 0x0000140001027983 */ /* 0x000ea20000100800 */
[----:B---3--:R-:W-:Y:S01]  /*1a6b0*/  IMAD R0, R0, 0x8, R7 ;  /* 0x0000000800007824 */ /* 0x008fe200078e0207 */
[----:B--2---:R-:W-:-:S04]  /*1a6c0*/  SHF.L.U32 R2, R2, 0x1f, RZ ;  /* 0x0000001f02027819 */ /* 0x004fc800000006ff */
[----:B------:R-:W1:Y:S02]  /*1a6d0*/  SYNCS.PHASECHK.TRANS64.TRYWAIT P0, [R0+URZ+0x28840], R2 ;  /* 0x02884002000075a7 */ /* 0x000e64000800017f */
[----:B-1----:R-:W-:Y:S05]  /*1a6e0*/  @!P0 BRA `(.L_x_2977) ;  /* 0x00000064003c8947 */ /* 0x002fea0003800000 */
.L_x_3155:
        /* <DEDUP_REMOVED lines=11> */
.L_x_2978:
[----:B------:R-:W2:Y:S04]  /*1a7a0*/  LDL R6, [R1+0x4] ;  /* 0x0000040001067983 */ /* 0x000ea80000100800 */
[----:B------:R-:W2:Y:S04]  /*1a7b0*/  LDL R5, [R1+0x8] ;  /* 0x0000080001057983 */ /* 0x000ea80000100800 */
[----:B------:R-:W3:Y:S04]  /*1a7c0*/  LDL R7, [R1+0xc] ;  /* 0x00000c0001077983 */ /* 0x000ee80000100800 */
[----:B------:R-:W4:Y:S04]  /*1a7d0*/  LDL R4, [R1+0x18] ;  /* 0x0000180001047983 */ /* 0x000f280000100800 */
[----:B------:R-:W5:Y:S04]  /*1a7e0*/  LDL R3, [R1] ;  /* 0x0000000001037983 */ /* 0x000f680000100800 */
[----:B-1----:R-:W5:Y:S01]  /*1a7f0*/  LDL.LU R2, [R1+0x24] ;  /* 0x0000240001027983 */ /* 0x002f620000300800 */
[----:B------:R-:W-:-:S02]  /*1a800*/  R2UR UR9, R0 ;  /* 0x00000000000972ca */ /* 0x000fc400000e0000 */
[----:B------:R-:W-:Y:S01]  /*1a810*/  PLOP3.LUT P0, PT, PT, PT, PT, 0x80, 0x0 ;  /* 0x000000000000781c */ /* 0x000fe20003f0f070 */
[----:B------:R-:W-:Y:S01]  /*1a820*/  UIADD3 UR4, UP0, UR38, 0x370, URZ ;  /* 0x0000037026047890 */ /* 0x000fe2000ff1e03f */
[----:B------:R-:W-:Y:S01]  /*1a830*/  R2UR UR12, R18 ;  /* 0x00000000120c72ca */ /* 0x000fe200000e0000 */
[----:B------:R-:W-:Y:S01]  /*1a840*/  UMOV UR10, URZ ;  /* 0x0000003f000a7c82 */ /* 0x000fe20008000000 */
[----:B------:R-:W-:-:S07]  /*1a850*/  UMOV UR7, 0x14f00000 ;  /* 0x14f0000000077882 */ /* 0x000fce0000000000 */
[----:B------:R-:W-:Y:S01]  /*1a860*/  UIADD3 UR9, UR9, 0x28830, URZ ;  /* 0x0002883009097890 */ /* 0x000fe2000fffe03f */
[----:B------:R-:W-:Y:S01]  /*1a870*/  UMOV UR15, 0x40 ;  /* 0x00000040000f7882 */ /* 0x000fe20000000000 */
[----:B--2---:R-:W-:Y:S01]  /*1a880*/  IMAD R0, R5, 0x8000, R6 ;  /* 0x0000800005007824 */ /* 0x004fe200078e0206 */
[----:B---3--:R-:W-:-:S04]  /*1a890*/  R2UR UR11, R7 ;  /* 0x00000000070b72ca */ /* 0x008fc800000e0000 */
[----:B------:R-:W-:Y:S02]  /*1a8a0*/  R2UR UR6, R0 ;  /* 0x00000000000672ca */ /* 0x000fe400000e0000 */
[----:B----4-:R-:W-:Y:S02]  /*1a8b0*/  R2UR UR5, R4 ;  /* 0x00000000040572ca */ /* 0x010fe400000e0000 */
[----:B-----5:R-:W-:Y:S02]  /*1a8c0*/  R2UR UR13, R3 ;  /* 0x00000000030d72ca */ /* 0x020fe400000e0000 */
[----:B------:R-:W-:-:S07]  /*1a8d0*/  LOP3.LUT R2, R2, 0xfffffffe, RZ, 0xc0, !PT ;  /* 0xfffffffe02027812 */ /* 0x000fce00078ec0ff */
        /* <DEDUP_REMOVED lines=12> */
.L_x_2974:
[----:B--2---:R-:W2:Y:S04]  /*1a9a0*/  LDL R2, [R1+0x4] ;  /* 0x0000040001027983 */ /* 0x004ea80000100800 */
[----:B------:R-:W3:Y:S04]  /*1a9b0*/  LDL.LU R3, [R1+0x38] ;  /* 0x0000380001037983 */ /* 0x000ee80000300800 */
[----:B-1----:R-:W4:Y:S04]  /*1a9c0*/  LDL.LU R5, [R1+0x30] ;  /* 0x0000300001057983 */ /* 0x002f280000300800 */
[----:B------:R-:W5:Y:S01]  /*1a9d0*/  LDL.LU R4, [R1+0x40] ;  /* 0x0000400001047983 */ /* 0x000f620000300800 */
        /* <DEDUP_REMOVED lines=27> */
[----:B------:R-:W-:Y:S01]  /*1ab90*/  MOV R4, UR4 ;  /* 0x0000000400047c02 */ /* 0x000fe20008000f00 */
[----:B------:R-:W-:Y:S01]  /*1aba0*/  IMAD.U32 R5, RZ, RZ, UR5 ;  /* 0x00000005ff057e24 */ /* 0x000fe2000f8e00ff */
[----:B------:R-:W1:Y:S01]  /*1abb0*/  LDC.64 R2, c[0x4][R2] ;  /* 0x0100000002027b82 */ /* 0x000e620000000a00 */
        /* <DEDUP_REMOVED lines=9> */
.L_x_2980:
[----:B------:R-:W-:Y:S05]  /*1ac50*/  BSYNC B6 ;  /* 0x0000000000067941 */ /* 0x000fea0003800000 */
.L_x_2979:
[----:B------:R-:W3:Y:S01]  /*1ac60*/  LDL.LU R6, [R1+0x38] ;  /* 0x0000380001067983 */ /* 0x000ee20000300800 */
[----:B------:R-:W-:Y:S01]  /*1ac70*/  ULDC.64 UR4, c[0x0][0x2d8] ;  /* 0x0000b60000047ab9 */ /* 0x000fe20000000a00 */
[----:B------:R-:W1:Y:S01]  /*1ac80*/  LDC R7, c[0x0][0x448] ;  /* 0x00011200ff077b82 */ /* 0x000e620000000800 */
[----:B------:R-:W-:Y:S01]  /*1ac90*/  ULDC.64 UR6, c[0x0][0x280] ;  /* 0x0000a00000067ab9 */ /* 0x000fe20000000a00 */
[----:B--2---:R-:W3:Y:S04]  /*1aca0*/  LDL.LU.64 R2, [R1+0x48] ;  /* 0x0000480001027983 */ /* 0x004ee80000300a00 */
[----:B------:R-:W2:Y:S04]  /*1acb0*/  LDL.LU R0, [R1+0x40] ;  /* 0x0000400001007983 */ /* 0x000ea80000300800 */
[----:B------:R-:W4:Y:S04]  /*1acc0*/  LDL.LU R4, [R1+0x54] ;  /* 0x0000540001047983 */ /* 0x000f280000300800 */
[----:B------:R-:W4:Y:S01]  /*1acd0*/  LDL.LU R5, [R1+0x30] ;  /* 0x0000300001057983 */ /* 0x000f220000300800 */
[----:B------:R-:W0:Y:S03]  /*1ace0*/  S2R R8, SR_TID.X ;  /* 0x0000000000087919 */ /* 0x000e260000002100 */
[----:B------:R0:W5:Y:S01]  /*1acf0*/  LDL R10, [R1+0x3c] ;  /* 0x00003c00010a7983 */ /* 0x0001620000100800 */
[----:B-1----:R-:W-:Y:S01]  /*1ad00*/  ISETP.NE.AND P0, PT, R7, 0x1, PT ;  /* 0x000000010700780c */ /* 0x002fe20003f05270 */
[----:B0-----:R-:W-:-:S05]  /*1ad10*/  IMAD.SHL.U32 R8, R8, 0x8, RZ ;  /* 0x0000000808087824 */ /* 0x001fca00078e00ff */
[----:B------:R-:W-:-:S04]  /*1ad20*/  LOP3.LUT R8, R8, 0x38, RZ, 0xc0, !PT ;  /* 0x0000003808087812 */ /* 0x000fc800078ec0ff */
        /* <DEDUP_REMOVED lines=9> */
[----:B------:R-:W1:Y:S01]  /*1adc0*/  S2R R4, SR_TID.X ;  /* 0x0000000000047919 */ /* 0x000e620000002100 */
[----:B------:R-:W-:-:S04]  /*1add0*/  IMAD.WIDE.U32 R2, R5, UR4, R2 ;  /* 0x0000000405027c25 */ /* 0x000fc8000f8e0002 */
[----:B------:R-:W-:Y:S01]  /*1ade0*/  IMAD R0, R5, UR5, R0 ;  /* 0x0000000505007c24 */ /* 0x000fe2000f8e0200 */
[----:B------:R-:W-:-:S03]  /*1adf0*/  ULDC.64 UR4, c[0x0][0x2d0] ;  /* 0x0000b40000047ab9 */ /* 0x000fc60000000a00 */
[----:B------:R-:W-:Y:S01]  /*1ae00*/  IMAD.IADD R3, R3, 0x1, R0 ;  /* 0x0000000103037824 */ /* 0x000fe200078e0200 */
[----:B-1----:R-:W-:-:S04]  /*1ae10*/  LOP3.LUT R4, R4, 0x7f, RZ, 0xc0, !PT ;  /* 0x0000007f04047812 */ /* 0x002fc800078ec0ff */
[----:B------:R-:W-:Y:S02]  /*1ae20*/  SHF.R.U32.HI R5, RZ, 0x3, R4 ;  /* 0x00000003ff057819 */ /* 0x000fe40000011604 */
[----:B------:R-:W1:Y:S02]  /*1ae30*/  S2R R4, SR_TID.X ;  /* 0x0000000000047919 */ /* 0x000e640000002100 */
[----:B-1----:R-:W-:-:S04]  /*1ae40*/  SHF.L.U32 R4, R4, 0x4, RZ ;  /* 0x0000000404047819 */ /* 0x002fc800000006ff */
[----:B------:R-:W-:Y:S02]  /*1ae50*/  LOP3.LUT R4, R5, 0x70, R4, 0xf8, !PT ;  /* 0x0000007005047812 */ /* 0x000fe400078ef804 */
[----:B------:R-:W1:Y:S03]  /*1ae60*/  @P0 LDC R5, c[0x0][0x44c] ;  /* 0x00011300ff050b82 */ /* 0x000e660000000800 */
[----:B------:R-:W-:-:S04]  /*1ae70*/  IMAD R4, R17, 0x80, R4 ;  /* 0x0000008011047824 */ /* 0x000fc800078e0204 */
[----:B------:R-:W-:Y:S02]  /*1ae80*/  IMAD.MOV.U32 R0, RZ, RZ, R4 ;  /* 0x000000ffff007224 */ /* 0x000fe400078e0004 */
[----:B-1----:R-:W-:-:S05]  /*1ae90*/  @P0 IMAD.HI.U32 R5, R4, R5, RZ ;  /* 0x0000000504050227 */ /* 0x002fca00078e00ff */
[----:B0-----:R-:W-:-:S05]  /*1aea0*/  @P0 SHF.R.U32.HI R0, RZ, R6, R5 ;  /* 0x00000006ff000219 */ /* 0x001fca0000011605 */
        /* <DEDUP_REMOVED lines=18> */
[----:B------:R-:W-:Y:S02]  /*1afd0*/  LEA.HI.X R2, R4, UR7, R2, 0x1, P2 ;  /* 0x0000000704027c11 */ /* 0x000fe400090f0c02 */
[----:B-1----:R-:W-:-:S04]  /*1afe0*/  SHF.L.U32 R9, R9, 0x3, RZ ;  /* 0x0000000309097819 */ /* 0x002fc800000006ff */
[----:B------:R-:W-:-:S04]  /*1aff0*/  LOP3.LUT R9, R9, 0x38, RZ, 0xc0, !PT ;  /* 0x0000003809097812 */ /* 0x000fc800078ec0ff */
[----:B------:R-:W-:Y:S01]  /*1b000*/  ISETP.GE.AND P0, PT, R9, UR4, PT ;  /* 0x0000000409007c0c */ /* 0x000fe2000bf06270 */
[----:B------:R-:W-:-:S03]  /*1b010*/  UMOV UR4, 0xffffffff ;  /* 0xffffffff00047882 */ /* 0x000fc60000000000 */
[----:B0-----:R-:W-:Y:S09]  /*1b020*/  BRA.DIV UR4, `(.L_x_2981) ;  /* 0x0000005e04007947 */ /* 0x001ff2000b800000 */
[----:B------:R-:W0:Y:S01]  /*1b030*/  S2R R5, SR_TID.X ;  /* 0x0000000000057919 */ /* 0x000e220000002100 */
[----:B-----5:R-:W-:Y:S01]  /*1b040*/  IMAD R0, R10, R7, RZ ;  /* 0x000000070a007224 */ /* 0x020fe200078e02ff */
[----:B------:R-:W-:Y:S04]  /*1b050*/  SHFL.IDX PT, R6, R3, 0x1, 0x181f ;  /* 0x00381f0003067f89 */ /* 0x000fe800000e0000 */
[----:B------:R-:W-:Y:S01]  /*1b060*/  SHFL.IDX PT, R7, R2, 0x1, 0x181f ;  /* 0x00381f0002077f89 */ /* 0x000fe200000e0000 */
[----:B0-----:R-:W-:-:S04]  /*1b070*/  LOP3.LUT R5, R5, 0x7f, RZ, 0xc0, !PT ;  /* 0x0000007f05057812 */ /* 0x001fc800078ec0ff */
[----:B------:R-:W-:-:S05]  /*1b080*/  SHF.R.U32.HI R5, RZ, 0x3, R5 ;  /* 0x00000003ff057819 */ /* 0x000fca0000011605 */
[----:B------:R-:W-:Y:S02]  /*1b090*/  IMAD R17, R17, 0x80, R5 ;  /* 0x0000008011117824 */ /* 0x000fe400078e0205 */
[----:B------:R-:W0:Y:S02]  /*1b0a0*/  SHFL.IDX PT, R5, R3, RZ, 0x181f ;  /* 0x00181fff03057589 */ /* 0x000e2400000e0000 */
[C---:B------:R-:W-:Y:S01]  /*1b0b0*/  VIADD R4, R17.reuse, 0x10 ;  /* 0x0000001011047836 */ /* 0x040fe20000000000 */
[----:B------:R-:W-:-:S04]  /*1b0c0*/  ISETP.GE.AND P4, PT, R17, R0, PT ;  /* 0x000000001100720c */ /* 0x000fc80003f86270 */
[----:B------:R-:W-:Y:S02]  /*1b0d0*/  ISETP.GE.AND P2, PT, R4, R0, PT ;  /* 0x000000000400720c */ /* 0x000fe40003f46270 */
[----:B------:R-:W1:Y:S07]  /*1b0e0*/  SHFL.IDX PT, R4, R2, RZ, 0x181f ;  /* 0x00181fff02047589 */ /* 0x000e6e00000e0000 */
[----:B0-----:R-:W-:-:S05]  /*1b0f0*/  @!P4 LEA R5, P3, R9, R5, 0x1 ;  /* 0x000000050905c211 */ /* 0x001fca00078608ff */
[----:B-1----:R-:W-:-:S05]  /*1b100*/  @!P4 IMAD.X R4, RZ, RZ, R4, P3 ;  /* 0x000000ffff04c224 */ /* 0x002fca00018e0604 */
[----:B------:R-:W-:-:S04]  /*1b110*/  @!P4 LOP3.LUT R5, R5, R4, RZ, 0x3c, !PT ;  /* 0x000000040505c212 */ /* 0x000fc800078e3cff */
[----:B------:R-:W-:-:S04]  /*1b120*/  @!P4 LOP3.LUT R4, R5, R4, RZ, 0x3c, !PT ;  /* 0x000000040504c212 */ /* 0x000fc800078e3cff */
[----:B------:R-:W-:-:S05]  /*1b130*/  @!P4 LOP3.LUT R5, R5, R4, RZ, 0x3c, !PT ;  /* 0x000000040505c212 */ /* 0x000fca00078e3cff */
[----:B------:R-:W-:Y:S04]  /*1b140*/  @!P4 LDGSTS.E.BYPASS.LTC128B.128 [R8+0x10400], desc[UR40][R4.64], !P0 ;  /* 0x104000000408cfae */ /* 0x000fe8000c101d68 */
[----:B------:R0:W-:Y:S02]  /*1b150*/  @!P4 LDGSTS.E.BYPASS.LTC128B.128 [R8+0x14400], desc[UR40][R4.64+0x80], !P1 ;  /* 0x144000800408cfae */ /* 0x0001e4000c901d68 */
[----:B0-----:R-:W-:Y:S02]  /*1b160*/  @!P2 LEA R5, P3, R9, R6, 0x1 ;  /* 0x000000060905a211 */ /* 0x001fe400078608ff */
[----:B------:R-:W-:Y:S03]  /*1b170*/  SHFL.IDX PT, R6, R2, 0x2, 0x181f ;  /* 0x00581f0002067f89 */ /* 0x000fe600000e0000 */
[----:B------:R-:W-:-:S05]  /*1b180*/  @!P2 IMAD.X R4, RZ, RZ, R7, P3 ;  /* 0x000000ffff04a224 */ /* 0x000fca00018e0607 */
[----:B------:R-:W-:-:S04]  /*1b190*/  @!P2 LOP3.LUT R5, R5, R4, RZ, 0x3c, !PT ;  /* 0x000000040505a212 */ /* 0x000fc800078e3cff */
[----:B------:R-:W-:-:S04]  /*1b1a0*/  @!P2 LOP3.LUT R4, R5, R4, RZ, 0x3c, !PT ;  /* 0x000000040504a212 */ /* 0x000fc800078e3cff */
[----:B------:R-:W-:-:S05]  /*1b1b0*/  @!P2 LOP3.LUT R5, R5, R4, RZ, 0x3c, !PT ;  /* 0x000000040505a212 */ /* 0x000fca00078e3cff */
[----:B------:R-:W-:Y:S04]  /*1b1c0*/  @!P2 LDGSTS.E.BYPASS.LTC128B.128 [R8+0x10c00], desc[UR40][R4.64], !P0 ;  /* 0x10c000000408afae */ /* 0x000fe8000c101d68 */
[----:B------:R0:W-:Y:S02]  /*1b1d0*/  @!P2 LDGSTS.E.BYPASS.LTC128B.128 [R8+0x14c00], desc[UR40][R4.64+0x80], !P1 ;  /* 0x14c000800408afae */ /* 0x0001e4000c901d68 */
[----:B0-----:R-:W-:-:S04]  /*1b1e0*/  IADD3 R4, R17, 0x20, RZ ;  /* 0x0000002011047810 */ /* 0x001fc80007ffe0ff */
[----:B------:R-:W-:Y:S02]  /*1b1f0*/  ISETP.GE.AND P2, PT, R4, R0, PT ;  /* 0x000000000400720c */ /* 0x000fe40003f46270 */
[----:B------:R-:W0:Y:S11]  /*1b200*/  SHFL.IDX PT, R4, R3, 0x2, 0x181f ;  /* 0x00581f0003047f89 */ /* 0x000e3600000e0000 */
[----:B0-----:R-:W-:-:S05]  /*1b210*/  @!P2 LEA R5, P3, R9, R4, 0x1 ;  /* 0x000000040905a211 */ /* 0x001fca00078608ff */
[----:B------:R-:W-:Y:S02]  /*1b220*/  @!P2 IMAD.X R4, RZ, RZ, R6, P3 ;  /* 0x000000ffff04a224 */ /* 0x000fe400018e0606 */
[----:B------:R-:W-:Y:S03]  /*1b230*/  SHFL.IDX PT, R6, R2, 0x3, 0x181f ;  /* 0x00781f0002067f89 */ /* 0x000fe600000e0000 */
[----:B------:R-:W-:-:S04]  /*1b240*/  @!P2 LOP3.LUT R5, R5, R4, RZ, 0x3c, !PT ;  /* 0x000000040505a212 */ /* 0x000fc800078e3cff */
[----:B------:R-:W-:-:S04]  /*1b250*/  @!P2 LOP3.LUT R4, R5, R4, RZ, 0x3c, !PT ;  /* 0x000000040504a212 */ /* 0x000fc800078e3cff */
[----:B------:R-:W-:-:S05]  /*1b260*/  @!P2 LOP3.LUT R5, R5, R4, RZ, 0x3c, !PT ;  /* 0x000000040505a212 */ /* 0x000fca00078e3cff */
[----:B------:R-:W-:Y:S04]  /*1b270*/  @!P2 LDGSTS.E.BYPASS.LTC128B.128 [R8+0x11400], desc[UR40][R4.64], !P0 ;  /* 0x114000000408afae */ /* 0x000fe8000c101d68 */
[----:B------:R0:W-:Y:S02]  /*1b280*/  @!P2 LDGSTS.E.BYPASS.LTC128B.128 [R8+0x15400], desc[UR40][R4.64+0x80], !P1 ;  /* 0x154000800408afae */ /* 0x0001e4000c901d68 */
[----:B0-----:R-:W-:-:S05]  /*1b290*/  VIADD R4, R17, 0x30 ;  /* 0x0000003011047836 */ /* 0x001fca0000000000 */
        /* <DEDUP_REMOVED lines=34> */
[----:B------:R-:W0:Y:S04]  /*1b4c0*/  SHFL.IDX PT, R4, R3, 0x6, 0x181f ;  /* 0x00d81f0003047f89 */ /* 0x000e2800000e0000 */
[----:B------:R-:W1:Y:S07]  /*1b4d0*/  SHFL.IDX PT, R3, R3, 0x7, 0x181f ;  /* 0x00f81f0003037f89 */ /* 0x000e6e00000e0000 */
[----:B0-----:R-:W-:-:S05]  /*1b4e0*/  @!P2 LEA R5, P3, R9, R4, 0x1 ;  /* 0x000000040905a211 */ /* 0x001fca00078608ff */
[----:B------:R-:W-:-:S05]  /*1b4f0*/  @!P2 IMAD.X R4, RZ, RZ, R6, P3 ;  /* 0x000000ffff04a224 */ /* 0x000fca00018e0606 */
[----:B------:R-:W-:-:S04]  /*1b500*/  @!P2 LOP3.LUT R5, R5, R4, RZ, 0x3c, !PT ;  /* 0x000000040505a212 */ /* 0x000fc800078e3cff */
[----:B------:R-:W-:-:S04]  /*1b510*/  @!P2 LOP3.LUT R4, R5, R4, RZ, 0x3c, !PT ;  /* 0x000000040504a212 */ /* 0x000fc800078e3cff */
[----:B------:R-:W-:-:S05]  /*1b520*/  @!P2 LOP3.LUT R5, R5, R4, RZ, 0x3c, !PT ;  /* 0x000000040505a212 */ /* 0x000fca00078e3cff */
[----:B------:R-:W-:Y:S04]  /*1b530*/  @!P2 LDGSTS.E.BYPASS.LTC128B.128 [R8+0x13400], desc[UR40][R4.64], !P0 ;  /* 0x134000000408afae */ /* 0x000fe8000c101d68 */
[----:B------:R0:W-:Y:S04]  /*1b540*/  @!P2 LDGSTS.E.BYPASS.LTC128B.128 [R8+0x17400], desc[UR40][R4.64+0x80], !P1 ;  /* 0x174000800408afae */ /* 0x0001e8000c901d68 */
[----:B01----:R0:W2:Y:S02]  /*1b550*/  SHFL.IDX PT, R4, R2, 0x7, 0x181f ;  /* 0x00f81f0002047f89 */ /* 0x0030a400000e0000 */
.L_x_3172:
[----:B------:R-:W-:Y:S01]  /*1b560*/  VIADD R17, R17, 0x70 ;  /* 0x0000007011117836 */ /* 0x000fe20000000000 */
[----:B------:R-:W-:Y:S04]  /*1b570*/  BSSY B0, `(.L_x_2982) ;  /* 0x000000a000007945 */ /* 0x000fe80003800000 */
[----:B------:R-:W-:-:S13]  /*1b580*/  ISETP.GE.AND P2, PT, R17, R0, PT ;  /* 0x000000001100720c */ /* 0x000fda0003f46270 */
[----:B------:R-:W-:Y:S05]  /*1b590*/  @P2 BRA `(.L_x_2983) ;  /* 0x00000000001c2947 */ /* 0x000fea0003800000 */
[----:B0-----:R-:W-:-:S05]  /*1b5a0*/  LEA R2, P2, R9, R3, 0x1 ;  /* 0x0000000309027211 */ /* 0x001fca00078408ff */
[----:B--2---:R-:W-:-:S05]  /*1b5b0*/  IMAD.X R3, RZ, RZ, R4, P2 ;  /* 0x000000ffff037224 */ /* 0x004fca00010e0604 */
[----:B------:R-:W-:Y:S01]  /*1b5c0*/  @!PT LDS RZ, [RZ] ;  /* 0x00000000fffff984 */ /* 0x000fe20000000800 */
[----:B------:R-:W-:Y:S01]  /*1b5d0*/  @!PT LDS RZ, [RZ] ;  /* 0x00000000fffff984 */ /* 0x000fe20000000800 */
[----:B------:R-:W-:Y:S01]  /*1b5e0*/  @!PT LDS RZ, [RZ] ;  /* 0x00000000fffff984 */ /* 0x000fe20000000800 */
[----:B------:R1:W-:Y:S04]  /*1b5f0*/  LDGSTS.E.BYPASS.LTC128B.128 [R8+0x13c00], desc[UR40][R2.64], !P0 ;  /* 0x13c0000002087fae */ /* 0x0003e8000c101d68 */
[----:B------:R1:W-:Y:S02]  /*1b600*/  LDGSTS.E.BYPASS.LTC128B.128 [R8+0x17c00], desc[UR40][R2.64+0x80], !P1 ;  /* 0x17c0008002087fae */ /* 0x0003e4000c901d68 */
.L_x_2983:
[----:B------:R-:W-:Y:S05]  /*1b610*/  BSYNC B0 ;  /* 0x0000000000007941 */ /* 0x000fea0003800000 */
.L_x_2982:
[----:B-1----:R-:W3:Y:S01]  /*1b620*/  LDL R8, [R1+0x4] ;  /* 0x0000040001087983 */ /* 0x002ee20000100800 */
[----:B------:R-:W-:Y:S01]  /*1b630*/  PLOP3.LUT P0, PT, PT, PT, PT, 0x80, 0x0 ;  /* 0x000000000000781c */ /* 0x000fe20003f0f070 */
[----:B------:R-:W-:Y:S01]  /*1b640*/  NOP ;  /* 0x0000000000007918 */ /* 0x000fe20000000000 */
[----:B---3--:R-:W-:-:S11]  /*1b650*/  IADD3 R10, R8, 0x28800, RZ ;  /* 0x00028800080a7810 */ /* 0x008fd60007ffe0ff */
.L_x_2984:
[----:B0-----:R-:W3:Y:S01]  /*1b660*/  LDL R2, [R1+0x4] ;  /* 0x0000040001027983 */ /* 0x001ee20000100800 */
[----:B------:R-:W-:Y:S02]  /*1b670*/  PLOP3.LUT P1, PT, P1, P0, PT, 0xa2, 0x0 ;  /* 0x000000000000781c */ /* 0x000fe40000f21472 */
[----:B---3--:R-:W-:-:S08]  /*1b680*/  @P0 R2UR P1, UR4, R2 ;  /* 0x00000000020402ca */ /* 0x008fd00000020000 */
[----:B------:R-:W-:-:S05]  /*1b690*/  @P0 PLOP3.LUT P0, PT, P1, PT, PT, 0x80, 0x0 ;  /* 0x000000000000081c */ /* 0x000fca0000f0f070 */
[----:B------:R-:W-:Y:S01]  /*1b6a0*/  @!P1 SYNCS.ARRIVE.TRANS64.RED.A0T1 RZ, [UR4+0x28800], RZ ;  /* 0x028800ffffff99a7 */ /* 0x000fe20008200404 */
[----:B------:R-:W-:Y:S07]  /*1b6b0*/  @!P1 ARRIVES.LDGSTSBAR.64.TRANSCNT [UR4+0x28800] ;  /* 0x02880000ff0099b0 */ /* 0x000fee0008000a84 */
[----:B------:R-:W-:Y:S05]  /*1b6c0*/  @P0 BRA.U.ANY `(.L_x_2984) ;  /* 0xfffffffd00e40947 */ /* 0x000fea000393ffff */
[----:B------:R-:W3:Y:S02]  /*1b6d0*/  LDL.LU R3, [R1+0x50] ;  /* 0x0000500001037983 */ /* 0x000ee40000300800 */
        /* <DEDUP_REMOVED lines=11> */
.L_x_3173:
[----:B------:R-:W-:Y:S05]  /*1b790*/  BSYNC B0 ;  /* 0x0000000000007941 */ /* 0x000fea0003800000 */
.L_x_2985:
[----:B0-----:R-:W3:Y:S01]  /*1b7a0*/  LDL R2, [R1+0x34] ;  /* 0x0000340001027983 */ /* 0x001ee20000100800 */
[----:B------:R-:W-:Y:S01]  /*1b7b0*/  BSSY B0, `(.L_x_2987) ;  /* 0x00001f2000007945 */ /* 0x000fe20003800000 */
[----:B---3--:R-:W-:-:S13]  /*1b7c0*/  ISETP.GE.AND P0, PT, R2, 0x2, PT ;  /* 0x000000020200780c */ /* 0x008fda0003f06270 */
[----:B------:R-:W-:Y:S05]  /*1b7d0*/  @!P0 BRA `(.L_x_2988) ;  /* 0x0000001c00bc8947 */ /* 0x000fea0003800000 */
[C---:B------:R-:W-:Y:S01]  /*1b7e0*/  LOP3.LUT R0, R2.reuse, 0x1, RZ, 0xc0, !PT ;  /* 0x0000000102007812 */ /* 0x040fe200078ec0ff */
[----:B------:R-:W-:Y:S01]  /*1b7f0*/  VIADD R2, R2, 0xfffffffe ;  /* 0xfffffffe02027836 */ /* 0x000fe20000000000 */
[----:B------:R-:W-:Y:S02]  /*1b800*/  BSSY B2, `(.L_x_2989) ;  /* 0x00000aa000027945 */ /* 0x000fe40003800000 */
[----:B------:R-:W-:Y:S01]  /*1b810*/  ISETP.NE.U32.AND P0, PT, R0, 0x1, PT ;  /* 0x000000010000780c */ /* 0x000fe20003f05070 */
[----:B------:R-:W-:-:S12]  /*1b820*/  IMAD.MOV.U32 R0, RZ, RZ, R2 ;  /* 0x000000ffff007224 */ /* 0x000fd800078e0002 */
[----:B------:R-:W-:Y:S05]  /*1b830*/  @!P0 BRA `(.L_x_2990) ;  /* 0x0000000800988947 */ /* 0x000fea0003800000 */
        /* <DEDUP_REMOVED lines=14> */
[----:B------:R-:W-:Y:S02]  /*1b920*/  ISETP.NE.AND.EX P0, PT, RZ, UR5, PT, P0 ;  /* 0x00000005ff007c0c */ /* 0x000fe4000bf05300 */
[----:B------:R-:W-:-:S11]  /*1b930*/  MOV R6, R2 ;  /* 0x0000000200067202 */ /* 0x000fd60000000f00 */
        /* <DEDUP_REMOVED lines=11> */
[--C-:B------:R-:W-:Y:S02]  /*1b9f0*/  IMAD.MOV R6, RZ, RZ, -R0.reuse ;  /* 0x000000ffff067224 */ /* 0x100fe400078e0a00 */
[----:B------:R-:W-:Y:S02]  /*1ba00*/  IMAD.MOV.U32 R4, RZ, RZ, R0 ;  /* 0x000000ffff047224 */ /* 0x000fe400078e0000 */
        /* <DEDUP_REMOVED lines=8> */
.L_x_2993:
[----:B------:R-:W2:Y:S01]  /*1ba90*/  LDL R0, [R1+0x4] ;  /* 0x0000040001007983 */ /* 0x000ea20000100800 */
[----:B------:R-:W-:Y:S01]  /*1baa0*/  BSSY B3, `(.L_x_2994) ;  /* 0x0000005000037945 */ /* 0x000fe20003800000 */
[----:B--2---:R-:W-:Y:S01]  /*1bab0*/  IMAD R3, R7, 0x8, R0 ;  /* 0x0000000807037824 */ /* 0x004fe200078e0200 */
[----:B------:R-:W-:-:S04]  /*1bac0*/  SHF.L.U32 R0, R11, 0x1f, RZ ;  /* 0x0000001f0b007819 */ /* 0x000fc800000006ff */
[----:B------:R-:W1:Y:S02]  /*1bad0*/  SYNCS.PHASECHK.TRANS64.TRYWAIT P0, [R3+URZ+0x28840], R0 ;  /* 0x02884000030075a7 */ /* 0x000e64000800017f */
[----:B-1----:R-:W-:Y:S05]  /*1bae0*/  @!P0 BRA `(.L_x_2995) ;  /* 0x0000005c00348947 */ /* 0x002fea0003800000 */
.L_x_3174:
[----:B------:R-:W-:Y:S05]  /*1baf0*/  BSYNC B3 ;  /* 0x0000000000037941 */ /* 0x000fea0003800000 */
.L_x_2994:
[----:B------:R-:W2:Y:S01]  /*1bb00*/  S2R R5, SR_TID.X ;  /* 0x0000000000057919 */ /* 0x000ea20000002100 */
[----:B------:R-:W-:Y:S01]  /*1bb10*/  BSSY B3, `(.L_x_2996) ;  /* 0x000000b000037945 */ /* 0x000fe20003800000 */
[----:B--2---:R-:W-:-:S04]  /*1bb20*/  LOP3.LUT R5, R5, 0x7f, RZ, 0xc0, !PT ;  /* 0x0000007f05057812 */ /* 0x004fc800078ec0ff */
[----:B------:R-:W-:-:S13]  /*1bb30*/  ISETP.NE.AND P1, PT, R5, RZ, PT ;  /* 0x000000ff0500720c */ /* 0x000fda0003f25270 */
[----:B------:R-:W-:Y:S05]  /*1bb40*/  @P1 BRA `(.L_x_2997) ;  /* 0x00000000001c1947 */ /* 0x000fea0003800000 */
[----:B------:R-:W2:Y:S01]  /*1bb50*/  S2R R5, SR_TID.X ;  /* 0x0000000000057919 */ /* 0x000ea20000002100 */
[----:B-1----:R-:W-:-:S04]  /*1bb60*/  MOV R0, 0x8000 ;  /* 0x0000800000007802 */ /* 0x002fc80000000f00 */
[----:B------:R3:W-:Y:S01]  /*1bb70*/  SYNCS.ARRIVE.TRANS64 RZ, [R3+URZ+0x28830], R0 ;  /* 0x0288300003ff79a7 */ /* 0x0007e2000800003f */
[----:B--2---:R-:W-:-:S04]  /*1bb80*/  LOP3.LUT R5, R5, 0x1f, RZ, 0xc0, !PT ;  /* 0x0000001f05057812 */ /* 0x004fc800078ec0ff */
[----:B------:R-:W-:-:S13]  /*1bb90*/  ISETP.NE.AND P0, PT, R5, RZ, PT ;  /* 0x000000ff0500720c */ /* 0x000fda0003f05270 */
[----:B---3--:R-:W-:Y:S05]  /*1bba0*/  @!P0 BRA `(.L_x_2997) ;  /* 0x0000000000048947 */ /* 0x008fea0003800000 */
[----:B------:R-:W-:Y:S01]  /*1bbb0*/  BPT.TRAP 0x1 ;  /* 0x000000040000795c */ /* 0x000fe20000300000 */
.L_x_2997:
[----:B------:R-:W-:Y:S05]  /*1bbc0*/  BSYNC B3 ;  /* 0x0000000000037941 */ /* 0x000fea0003800000 */
.L_x_2996:
[----:B------:R-:W2:Y:S04]  /*1bbd0*/  LDL R5, [R1+0x4] ;  /* 0x0000040001057983 */ /* 0x000ea80000100800 */
[----:B-1----:R-:W3:Y:S01]  /*1bbe0*/  LDL R0, [R1+0x18] ;  /* 0x0000180001007983 */ /* 0x002ee20000100800 */
[----:B0-----:R-:W-:Y:S01]  /*1bbf0*/  IMAD.MOV.U32 R9, RZ, RZ, RZ ;  /* 0x000000ffff097224 */ /* 0x001fe200078e00ff */
        /* <DEDUP_REMOVED lines=10> */
.L_x_2998:
        /* <DEDUP_REMOVED lines=16> */
.L_x_2999:
        /* <DEDUP_REMOVED lines=17> */
.L_x_3175:
[----:B------:R-:W-:Y:S05]  /*1beb0*/  BSYNC B3 ;  /* 0x0000000000037941 */ /* 0x000fea0003800000 */
.L_x_3000:
[----:B------:R1:W5:Y:S04]  /*1bec0*/  LDL R15, [R1+0x4] ;  /* 0x00000400010f7983 */ /* 0x0003680000100800 */
[----:B------:R1:W5:Y:S01]  /*1bed0*/  LDL R8, [R1+0x8] ;  /* 0x0000080001087983 */ /* 0x0003620000100800 */
[----:B------:R-:W-:Y:S01]  /*1bee0*/  BSSY B3, `(.L_x_3002) ;  /* 0x000000c000037945 */ /* 0x000fe20003800000 */
[----:B------:R-:W-:Y:S02]  /*1bef0*/  IMAD.MOV.U32 R12, RZ, RZ, 0x0 ;  /* 0x00000000ff0c7424 */ /* 0x000fe400078e00ff */
[----:B------:R-:W-:Y:S01]  /*1bf00*/  IMAD.MOV.U32 R13, RZ, RZ, 0x14f00000 ;  /* 0x14f00000ff0d7424 */ /* 0x000fe200078e00ff */
[----:B------:R-:W-:Y:S06]  /*1bf10*/  @P1 BRA `(.L_x_3003) ;  /* 0x0000000000201947 */ /* 0x000fec0003800000 */
[----:B------:R-:W2:Y:S01]  /*1bf20*/  S2R R5, SR_TID.X ;  /* 0x0000000000057919 */ /* 0x000ea20000002100 */
[----:B0----5:R-:W-:Y:S01]  /*1bf30*/  IMAD R0, R8, 0x8, R15 ;  /* 0x0000000808007824 */ /* 0x021fe200078e020f */
[----:B------:R-:W-:-:S04]  /*1bf40*/  MOV R3, 0x8000 ;  /* 0x0000800000037802 */ /* 0x000fc80000000f00 */
[----:B------:R3:W-:Y:S01]  /*1bf50*/  SYNCS.ARRIVE.TRANS64 RZ, [R0+URZ+0x28850], R3 ;  /* 0x0288500300ff79a7 */ /* 0x0007e2000800003f */
[----:B--2---:R-:W-:-:S04]  /*1bf60*/  LOP3.LUT R5, R5, 0x1f, RZ, 0xc0, !PT ;  /* 0x0000001f05057812 */ /* 0x004fc800078ec0ff */
[----:B------:R-:W-:-:S13]  /*1bf70*/  ISETP.NE.AND P0, PT, R5, RZ, PT ;  /* 0x000000ff0500720c */ /* 0x000fda0003f05270 */
[----:B---3--:R-:W-:Y:S05]  /*1bf80*/  @!P0 BRA `(.L_x_3003) ;  /* 0x0000000000048947 */ /* 0x008fea0003800000 */
[----:B------:R-:W-:Y:S01]  /*1bf90*/  BPT.TRAP 0x1 ;  /* 0x000000040000795c */ /* 0x000fe20000300000 */
.L_x_3003:
[----:B------:R-:W-:Y:S05]  /*1bfa0*/  BSYNC B3 ;  /* 0x0000000000037941 */ /* 0x000fea0003800000 */
.L_x_3002:
[----:B------:R-:W2:Y:S04]  /*1bfb0*/  LDL R5, [R1+0x18] ;  /* 0x0000180001057983 */ /* 0x000ea80000100800 */
[----:B0-----:R-:W2:Y:S01]  /*1bfc0*/  LDL.LU R3, [R1+0xc] ;  /* 0x00000c0001037983 */ /* 0x001ea20000300800 */
[----:B------:R-:W-:Y:S01]  /*1bfd0*/  R2UR UR10, R9 ;  /* 0x00000000090a72ca */ /* 0x000fe200000e0000 */
[--C-:B-----5:R-:W-:Y:S01]  /*1bfe0*/  IMAD R0, R8, 0x8, R15.reuse ;  /* 0x0000000808007824 */ /* 0x120fe200078e020f */
        /* <DEDUP_REMOVED lines=9> */
.L_x_3004:
        /* <DEDUP_REMOVED lines=16> */
.L_x_3005:
        /* <DEDUP_REMOVED lines=13> */
.L_x_2992:
[----:B------:R-:W-:Y:S05]  /*1c250*/  BSYNC B1 ;  /* 0x0000000000017941 */ /* 0x000fea0003800000 */
.L_x_2991:
[----:B------:R-:W2:Y:S04]  /*1c260*/  LDL.LU R0, [R1+0x34] ;  /* 0x0000340001007983 */ /* 0x000ea80000300800 */
[----:B------:R3:W-:Y:S04]  /*1c270*/  STL [R1+0x8], R7 ;  /* 0x0000080701007387 */ /* 0x0007e80000100800 */
[----:B------:R3:W-:Y:S02]  /*1c280*/  STL [R1+0x14], R11 ;  /* 0x0000140b01007387 */ /* 0x0007e40000100800 */
[----:B--23--:R-:W-:-:S07]  /*1c290*/  VIADD R0, R0, 0xfffffffd ;  /* 0xfffffffd00007836 */ /* 0x00cfce0000000000 */
.L_x_2990:
[----:B------:R-:W-:Y:S05]  /*1c2a0*/  BSYNC B2 ;  /* 0x0000000000027941 */ /* 0x000fea0003800000 */
.L_x_2989:
[----:B------:R-:W-:-:S13]  /*1c2b0*/  ISETP.NE.AND P0, PT, R2, RZ, PT ;  /* 0x000000ff0200720c */ /* 0x000fda0003f05270 */
[----:B------:R-:W-:Y:S05]  /*1c2c0*/  @!P0 BRA `(.L_x_2988) ;  /* 0x0000001400008947 */ /* 0x000fea0003800000 */
[----:B------:R3:W5:Y:S02]  /*1c2d0*/  LDL R7, [R1] ;  /* 0x0000000001077983 */ /* 0x0007640000100800 */
.L_x_3036:
[----:B0-2---:R-:W2:Y:S04]  /*1c2e0*/  LDL R4, [R1+0x24] ;  /* 0x0000240001047983 */ /* 0x005ea80000100800 */
[----:B------:R-:W4:Y:S04]  /*1c2f0*/  LDL R3, [R1+0x8] ;  /* 0x0000080001037983 */ /* 0x000f280000100800 */
[----:B---3--:R-:W3:Y:S01]  /*1c300*/  LDL R2, [R1+0x14] ;  /* 0x0000140001027983 */ /* 0x008ee20000100800 */
[----:B------:R-:W-:Y:S05]  /*1c310*/  YIELD ;  /* 0x0000000000007946 */ /* 0x000fea0003800000 */
[----:B------:R-:W-:Y:S01]  /*1c320*/  BSSY B1, `(.L_x_3006) ;  /* 0x000009a000017945 */ /* 0x000fe20003800000 */
[----:B--2---:R-:W-:Y:S01]  /*1c330*/  LOP3.LUT P1, RZ, R4, 0x1, RZ, 0xc0, !PT ;  /* 0x0000000104ff7812 */ /* 0x004fe2000782c0ff */
[----:B----4-:R-:W-:-:S05]  /*1c340*/  VIADD R4, R3, 0x1 ;  /* 0x0000000103047836 */ /* 0x010fca0000000000 */
[----:B------:R-:W-:-:S04]  /*1c350*/  ISETP.NE.AND P0, PT, R4, 0x2, PT ;  /* 0x000000020400780c */ /* 0x000fc80003f05270 */
[----:B------:R-:W-:Y:S02]  /*1c360*/  SEL R5, RZ, 0x1, P0 ;  /* 0x00000001ff057807 */ /* 0x000fe40000000000 */
[----:B------:R-:W-:Y:S02]  /*1c370*/  SEL R4, R4, RZ, P0 ;  /* 0x000000ff04047207 */ /* 0x000fe40000000000 */
[----:B---3--:R-:W-:Y:S01]  /*1c380*/  LOP3.LUT R5, R2, R5, RZ, 0x3c, !PT ;  /* 0x0000000502057212 */ /* 0x008fe200078e3cff */
        /* <DEDUP_REMOVED lines=20> */
[----:B------:R-:W-:-:S05]  /*1c4d0*/  IMAD.WIDE.U32 R2, R9, UR6, R2 ;  /* 0x0000000609027c25 */ /* 0x000fca000f8e0002 */
[----:B------:R-:W-:Y:S02]  /*1c4e0*/  IADD3 R3, R6, R3, RZ ;  /* 0x0000000306037210 */ /* 0x000fe40007ffe0ff */
[----:B------:R-:W-:-:S04]  /*1c4f0*/  LEA R6, P0, R2, UR4, 0x2 ;  /* 0x0000000402067c11 */ /* 0x000fc8000f8010ff */
[----:B------:R-:W-:-:S06]  /*1c500*/  LEA.HI.X R7, R2, UR5, R3, 0x2, P0 ;  /* 0x0000000502077c11 */ /* 0x000fcc00080f1403 */
[----:B------:R0:W5:Y:S03]  /*1c510*/  LDG.E R7, desc[UR40][R6.64] ;  /* 0x0000002806077981 */ /* 0x000166000c1e1900 */
.L_x_3008:
[----:B------:R-:W2:Y:S01]  /*1c520*/  LDL R2, [R1+0x4] ;  /* 0x0000040001027983 */ /* 0x000ea20000100800 */
[----:B------:R-:W-:Y:S01]  /*1c530*/  BSSY B2, `(.L_x_3009) ;  /* 0x0000005000027945 */ /* 0x000fe20003800000 */
[----:B--2---:R-:W-:Y:S01]  /*1c540*/  IMAD R3, R4, 0x8, R2 ;  /* 0x0000000804037824 */ /* 0x004fe200078e0202 */
[----:B------:R-:W-:-:S04]  /*1c550*/  SHF.L.U32 R2, R5, 0x1f, RZ ;  /* 0x0000001f05027819 */ /* 0x000fc800000006ff */
[----:B------:R-:W2:Y:S02]  /*1c560*/  SYNCS.PHASECHK.TRANS64.TRYWAIT P0, [R3+URZ+0x28840], R2 ;  /* 0x02884002030075a7 */ /* 0x000ea4000800017f */
[----:B--2---:R-:W-:Y:S05]  /*1c570*/  @!P0 BRA `(.L_x_3010) ;  /* 0x0000005000b88947 */ /* 0x004fea0003800000 */
.L_x_3176:
[----:B------:R-:W-:Y:S05]  /*1c580*/  BSYNC B2 ;  /* 0x0000000000027941 */ /* 0x000fea0003800000 */
.L_x_3009:
        /* <DEDUP_REMOVED lines=12> */
.L_x_3012:
[----:B------:R-:W-:Y:S05]  /*1c650*/  BSYNC B2 ;  /* 0x0000000000027941 */ /* 0x000fea0003800000 */
.L_x_3011:
        /* <DEDUP_REMOVED lines=10> */
[----:B--2---:R-:W-:Y:S01]  /*1c700*/  IMAD R2, R4, 0x8000, R2 ;  /* 0x0000800004027824 */ /* 0x004fe200078e0202 */
[----:B---3--:R-:W-:-:S03]  /*1c710*/  LEA R6, R8, R6, 0x7 ;  /* 0x0000000608067211 */ /* 0x008fc600078e38ff */
[----:B------:R-:W-:-:S08]  /*1c720*/  VIADD R9, R2, 0x18400 ;  /* 0x0001840002097836 */ /* 0x000fd00000000000 */
.L_x_3013:
        /* <DEDUP_REMOVED lines=16> */
.L_x_3014:
        /* <DEDUP_REMOVED lines=17> */
.L_x_3177:
[----:B------:R-:W-:Y:S05]  /*1c940*/  BSYNC B2 ;  /* 0x0000000000027941 */ /* 0x000fea0003800000 */
.L_x_3015:
[----:B------:R-:W-:Y:S01]  /*1c950*/  BSSY B2, `(.L_x_3017) ;  /* 0x000000b000027945 */ /* 0x000fe20003800000 */
[----:B------:R-:W-:Y:S01]  /*1c960*/  IMAD.MOV.U32 R12, RZ, RZ, 0x0 ;  /* 0x00000000ff0c7424 */ /* 0x000fe200078e00ff */
[----:B------:R-:W-:Y:S02]  /*1c970*/  MOV R13, 0x14f00000 ;  /* 0x14f00000000d7802 */ /* 0x000fe40000000f00 */
        /* <DEDUP_REMOVED lines=8> */
.L_x_3018:
[----:B------:R-:W-:Y:S05]  /*1ca00*/  BSYNC B2 ;  /* 0x0000000000027941 */ /* 0x000fea0003800000 */
.L_x_3017:
        /* <DEDUP_REMOVED lines=14> */
.L_x_3019:
        /* <DEDUP_REMOVED lines=16> */
.L_x_3020:
        /* <DEDUP_REMOVED lines=13> */
.L_x_3007:
[----:B------:R-:W-:Y:S05]  /*1ccc0*/  BSYNC B1 ;  /* 0x0000000000017941 */ /* 0x000fea0003800000 */
.L_x_3006:
        /* <DEDUP_REMOVED lines=12> */
[----:B------:R-:W-:Y:S01]  /*1cd90*/  VIADD R6, R0, 0xffffffff ;  /* 0xffffffff00067836 */ /* 0x000fe20000000000 */
        /* <DEDUP_REMOVED lines=22> */
.L_x_3023:
[----:B------:R-:W4:Y:S01]  /*1cf00*/  LDL R2, [R1+0x4] ;  /* 0x0000040001027983 */ /* 0x000f220000100800 */
[----:B------:R-:W-:Y:S01]  /*1cf10*/  SHF.L.U32 R3, R11, 0x1f, RZ ;  /* 0x0000001f0b037819 */ /* 0x000fe200000006ff */
[----:B------:R-:W-:Y:S01]  /*1cf20*/  BSSY B2, `(.L_x_3024) ;  /* 0x0000004000027945 */ /* 0x000fe20003800000 */
[----:B----4-:R-:W-:-:S04]  /*1cf30*/  LEA R2, R12, R2, 0x3 ;  /* 0x000000020c027211 */ /* 0x010fc800078e18ff */
[----:B------:R-:W4:Y:S02]  /*1cf40*/  SYNCS.PHASECHK.TRANS64.TRYWAIT P0, [R2+URZ+0x28840], R3 ;  /* 0x02884003020075a7 */ /* 0x000f24000800017f */
[----:B----4-:R-:W-:Y:S05]  /*1cf50*/  @!P0 BRA `(.L_x_3025) ;  /* 0x0000004800688947 */ /* 0x010fea0003800000 */
.L_x_3178:
[----:B------:R-:W-:Y:S05]  /*1cf60*/  BSYNC B2 ;  /* 0x0000000000027941 */ /* 0x000fea0003800000 */
.L_x_3024:
        /* <DEDUP_REMOVED lines=12> */
.L_x_3027:
[----:B------:R-:W-:Y:S05]  /*1d030*/  BSYNC B2 ;  /* 0x0000000000027941 */ /* 0x000fea0003800000 */
.L_x_3026:
[----:B----4-:R-:W3:Y:S04]  /*1d040*/  LDL R2, [R1+0x8] ;  /* 0x0000080001027983 */ /* 0x010ee80000100800 */
[----:B------:R-:W4:Y:S04]  /*1d050*/  LDL R9, [R1+0x4] ;  /* 0x0000040001097983 */ /* 0x000f280000100800 */
        /* <DEDUP_REMOVED lines=8> */
[C---:B---3--:R-:W-:Y:S02]  /*1d0e0*/  IMAD R3, R2.reuse, 0x8, R10 ;  /* 0x0000000802037824 */ /* 0x048fe400078e020a */
[----:B----4-:R-:W-:Y:S02]  /*1d0f0*/  IMAD R2, R2, 0x8000, R9 ;  /* 0x0000800002027824 */ /* 0x010fe400078e0209 */
[----:B------:R-:W-:Y:S01]  /*1d100*/  VIADD R3, R3, 0x30 ;  /* 0x0000003003037836 */ /* 0x000fe20000000000 */
[----:B------:R-:W-:Y:S01]  /*1d110*/  LEA R8, R6, R8, 0x7 ;  /* 0x0000000806087211 */ /* 0x000fe200078e38ff */
[----:B------:R-:W-:-:S07]  /*1d120*/  VIADD R9, R2, 0x18400 ;  /* 0x0001840002097836 */ /* 0x000fce0000000000 */
.L_x_3028:
        /* <DEDUP_REMOVED lines=16> */
.L_x_3029:
        /* <DEDUP_REMOVED lines=15> */
.L_x_3179:
[----:B------:R-:W-:Y:S05]  /*1d320*/  BSYNC B2 ;  /* 0x0000000000027941 */ /* 0x000fea0003800000 */
.L_x_3030:
[----:B------:R-:W-:Y:S01]  /*1d330*/  BSSY B2, `(.L_x_3032) ;  /* 0x000000b000027945 */ /* 0x000fe20003800000 */
[----:B------:R-:W-:Y:S01]  /*1d340*/  IMAD.MOV.U32 R8, RZ, RZ, 0x0 ;  /* 0x00000000ff087424 */ /* 0x000fe200078e00ff */
[----:B------:R-:W-:Y:S02]  /*1d350*/  MOV R9, 0x14f00000 ;  /* 0x14f0000000097802 */ /* 0x000fe40000000f00 */
        /* <DEDUP_REMOVED lines=8> */
.L_x_3033:
[----:B------:R-:W-:Y:S05]  /*1d3e0*/  BSYNC B2 ;  /* 0x0000000000027941 */ /* 0x000fea0003800000 */
.L_x_3032:
        /* <DEDUP_REMOVED lines=13> */
.L_x_3034:
        /* <DEDUP_REMOVED lines=16> */
.L_x_3035:
        /* <DEDUP_REMOVED lines=13> */
.L_x_3022:
[----:B------:R-:W-:Y:S05]  /*1d690*/  BSYNC B1 ;  /* 0x0000000000017941 */ /* 0x000fea0003800000 */
.L_x_3021:
[C---:B------:R-:W-:Y:S01]  /*1d6a0*/  ISETP.GT.AND P0, PT, R0.reuse, 0x1, PT ;  /* 0x000000010000780c */ /* 0x040fe20003f04270 */
[----:B------:R-:W-:-:S12]  /*1d6b0*/  VIADD R0, R0, 0xfffffffe ;  /* 0xfffffffe00007836 */ /* 0x000fd80000000000 */
[----:B------:R-:W-:Y:S05]  /*1d6c0*/  @P0 BRA `(.L_x_3036) ;  /* 0xffffffec00040947 */ /* 0x000fea000383ffff */
.L_x_2988:
[----:B------:R-:W-:Y:S05]  /*1d6d0*/  BSYNC B0 ;  /* 0x0000000000007941 */ /* 0x000fea0003800000 */
.L_x_2987:
[----:B------:R-:W4:Y:S01]  /*1d6e0*/  S2R R3, SR_TID.X ;  /* 0x0000000000037919 */ /* 0x000f220000002100 */
[----:B------:R-:W-:Y:S01]  /*1d6f0*/  BSSY B0, `(.L_x_3037) ;  /* 0x0000010000007945 */ /* 0x000fe20003800000 */
[----:B----4-:R-:W-:-:S04]  /*1d700*/  LOP3.LUT R3, R3, 0x7f, RZ, 0xc0, !PT ;  /* 0x0000007f03037812 */ /* 0x010fc800078ec0ff */
[----:B------:R-:W-:-:S13]  /*1d710*/  ISETP.NE.AND P0, PT, R3, RZ, PT ;  /* 0x000000ff0300720c */ /* 0x000fda0003f05270 */
[----:B------:R-:W-:Y:S05]  /*1d720*/  @P0 BRA `(.L_x_3038) ;  /* 0x0000000000300947 */ /* 0x000fea0003800000 */
[----:B------:R-:W4:Y:S01]  /*1d730*/  S2R R2, SR_LANEID ;  /* 0x0000000000027919 */ /* 0x000f220000000000 */
[----:B------:R-:W-:Y:S01]  /*1d740*/  VOTEU.ANY UR4, UPT, PT ;  /* 0x0000000000047886 */ /* 0x000fe200038e0100 */
[----:B0-2---:R-:W0:Y:S01]  /*1d750*/  LDC.64 R4, c[0x0][0xc60] ;  /* 0x00031800ff047b82 */ /* 0x005e220000000a00 */
[----:B------:R-:W4:Y:S02]  /*1d760*/  FLO.U32 R0, UR4 ;  /* 0x0000000400007d00 */ /* 0x000f2400080e0000 */
[----:B----4-:R-:W-:-:S06]  /*1d770*/  ISETP.EQ.U32.AND P0, PT, R0, R2, PT ;  /* 0x000000020000720c */ /* 0x010fcc0003f02070 */
[----:B------:R-:W0:Y:S07]  /*1d780*/  POPC R2, UR4 ;  /* 0x0000000400027d09 */ /* 0x000e2e0008000000 */
[----:B0-----:R-:W2:Y:S04]  /*1d790*/  @P0 ATOMG.E.ADD.STRONG.GPU PT, R2, desc[UR40][R4.64], R2 ;  /* 0x00000002040209a8 */ /* 0x001ea800081ee1e8 */
[----:B--2---:R0:W2:Y:S02]  /*1d7a0*/  SHFL.IDX PT, R2, R2, R0, 0x1f ;  /* 0x00001f0002027589 */ /* 0x0040a400000e0000 */
[----:B0-----:R-:W0:Y:S02]  /*1d7b0*/  S2R R0, SR_LTMASK ;  /* 0x0000000000007919 */ /* 0x001e240000003900 */
[----:B0-----:R-:W-:-:S06]  /*1d7c0*/  LOP3.LUT R0, R0, UR4, RZ, 0xc0, !PT ;  /* 0x0000000400007c12 */ /* 0x001fcc000f8ec0ff */
[----:B------:R-:W2:Y:S02]  /*1d7d0*/  POPC R0, R0 ;  /* 0x0000000000007309 */ /* 0x000ea40000000000 */
[----:B--2---:R-:W-:-:S07]  /*1d7e0*/  IADD3 R16, R2, UR36, R0 ;  /* 0x0000002402107c10 */ /* 0x004fce000fffe000 */
.L_x_3038:
[----:B------:R-:W-:Y:S05]  /*1d7f0*/  BSYNC B0 ;  /* 0x0000000000007941 */ /* 0x000fea0003800000 */
.L_x_3037:
[----:B------:R-:W4:Y:S01]  /*1d800*/  LDL R0, [R1+0x24] ;  /* 0x0000240001007983 */ /* 0x000f220000100800 */
[----:B------:R-:W-:Y:S01]  /*1d810*/  BSSY B0, `(.L_x_3039) ;  /* 0x0000040000007945 */ /* 0x000fe20003800000 */
[----:B----4-:R-:W-:-:S13]  /*1d820*/  LOP3.LUT P0, RZ, R0, 0x1, RZ, 0xc0, !PT ;  /* 0x0000000100ff7812 */ /* 0x010fda000780c0ff */
[----:B------:R-:W-:Y:S05]  /*1d830*/  @!P0 BRA `(.L_x_3040) ;  /* 0x0000000000f48947 */ /* 0x000fea0003800000 */
[----:B0-2---:R-:W2:Y:S04]  /*1d840*/  LDL R4, [R1+0x4] ;  /* 0x0000040001047983 */ /* 0x005ea80000100800 */
[----:B------:R-:W2:Y:S04]  /*1d850*/  LDL R0, [R1+0x8] ;  /* 0x0000080001007983 */ /* 0x000ea80000100800 */
[----:B------:R-:W4:Y:S01]  /*1d860*/  LDL R2, [R1+0x14] ;  /* 0x0000140001027983 */ /* 0x000f220000100800 */
[----:B------:R-:W-:Y:S01]  /*1d870*/  BSSY B1, `(.L_x_3041) ;  /* 0x0000006000017945 */ /* 0x000fe20003800000 */
[----:B------:R-:W-:Y:S01]  /*1d880*/  ISETP.NE.AND P1, PT, R3, RZ, PT ;  /* 0x000000ff0300720c */ /* 0x000fe20003f25270 */
[----:B--2---:R-:W-:Y:S01]  /*1d890*/  IMAD R0, R0, 0x8, R4 ;  /* 0x0000000800007824 */ /* 0x004fe200078e0204 */
[----:B----4-:R-:W-:-:S04]  /*1d8a0*/  SHF.L.U32 R2, R2, 0x1f, RZ ;  /* 0x0000001f02027819 */ /* 0x010fc800000006ff */
[----:B------:R-:W0:Y:S02]  /*1d8b0*/  SYNCS.PHASECHK.TRANS64.TRYWAIT P0, [R0+URZ+0x28860], R2 ;  /* 0x02886002000075a7 */ /* 0x000e24000800017f */
[----:B0-----:R-:W-:Y:S05]  /*1d8c0*/  @!P0 BRA `(.L_x_3042) ;  /* 0x0000004000348947 */ /* 0x001fea0003800000 */
.L_x_3180:
[----:B------:R-:W-:Y:S05]  /*1d8d0*/  BSYNC B1 ;  /* 0x0000000000017941 */ /* 0x000fea0003800000 */
.L_x_3041:
        /* <DEDUP_REMOVED lines=9> */
.L_x_3044:
[----:B------:R-:W-:Y:S05]  /*1d970*/  BSYNC B1 ;  /* 0x0000000000017941 */ /* 0x000fea0003800000 */
.L_x_3043:
[----:B------:R-:W2:Y:S04]  /*1d980*/  LDL.LU R5, [R1+0x18] ;  /* 0x0000180001057983 */ /* 0x000ea80000300800 */
[----:B------:R-:W2:Y:S04]  /*1d990*/  LDL.LU R3, [R1+0xc] ;  /* 0x00000c0001037983 */ /* 0x000ea80000300800 */
[----:B------:R-:W4:Y:S04]  /*1d9a0*/  LDL R4, [R1+0x4] ;  /* 0x0000040001047983 */ /* 0x000f280000100800 */
[----:B0-----:R-:W4:Y:S01]  /*1d9b0*/  LDL R2, [R1+0x8] ;  /* 0x0000080001027983 */ /* 0x001f220000100800 */
[----:B------:R-:W-:Y:S01]  /*1d9c0*/  UIADD3 UR4, UP0, UR38, 0x470, URZ ;  /* 0x0000047026047890 */ /* 0x000fe2000ff1e03f */
[----:B------:R-:W-:Y:S01]  /*1d9d0*/  PLOP3.LUT P0, PT, PT, PT, PT, 0x80, 0x0 ;  /* 0x000000000000781c */ /* 0x000fe20003f0f070 */
[----:B------:R-:W-:Y:S01]  /*1d9e0*/  UMOV UR6, 0x0 ;  /* 0x0000000000067882 */ /* 0x000fe20000000000 */
[----:B------:R-:W-:Y:S01]  /*1d9f0*/  IADD3 R0, R0, 0x28850, RZ ;  /* 0x0002885000007810 */ /* 0x000fe20007ffe0ff */
[----:B------:R-:W-:Y:S01]  /*1da00*/  UIADD3.X UR5, URZ, UR39, URZ, UP0, !UPT ;  /* 0x000000273f057290 */ /* 0x000fe200087fe43f */
[----:B------:R-:W-:Y:S01]  /*1da10*/  UMOV UR7, 0x14f00000 ;  /* 0x14f0000000077882 */ /* 0x000fe20000000000 */
[----:B------:R-:W-:Y:S01]  /*1da20*/  UMOV UR10, URZ ;  /* 0x0000003f000a7c82 */ /* 0x000fe20008000000 */
[----:B--2---:R-:W-:-:S02]  /*1da30*/  IMAD R3, R3, 0x80, R5 ;  /* 0x0000008003037824 */ /* 0x004fc400078e0205 */
[----:B----4-:R-:W-:-:S04]  /*1da40*/  IMAD R2, R2, 0x8000, R4 ;  /* 0x0000800002027824 */ /* 0x010fc800078e0204 */
[----:B------:R-:W-:-:S07]  /*1da50*/  VIADD R4, R2, 0x400 ;  /* 0x0000040002047836 */ /* 0x000fce0000000000 */
.L_x_3045:
        /* <DEDUP_REMOVED lines=16> */
.L_x_3046:
        /* <DEDUP_REMOVED lines=11> */
.L_x_3040:
[----:B------:R-:W-:Y:S05]  /*1dc10*/  BSYNC B0 ;  /* 0x0000000000007941 */ /* 0x000fea0003800000 */
.L_x_3039:
[----:B------:R-:W4:Y:S04]  /*1dc20*/  LDL.LU R5, [R1+0x8] ;  /* 0x0000080001057983 */ /* 0x000f280000300800 */
[----:B0-2---:R-:W2:Y:S01]  /*1dc30*/  LDL.LU R4, [R1+0x14] ;  /* 0x0000140001047983 */ /* 0x005ea20000300800 */
[----:B----4-:R-:W-:-:S05]  /*1dc40*/  VIADD R0, R5, 0x1 ;  /* 0x0000000105007836 */ /* 0x010fca0000000000 */
[----:B------:R-:W-:-:S04]  /*1dc50*/  ISETP.NE.AND P0, PT, R0, 0x2, PT ;  /* 0x000000020000780c */ /* 0x000fc80003f05270 */
[----:B------:R-:W-:Y:S02]  /*1dc60*/  SEL R2, RZ, 0x1, P0 ;  /* 0x00000001ff027807 */ /* 0x000fe40000000000 */
[----:B------:R-:W-:Y:S02]  /*1dc70*/  SEL R0, R0, RZ, P0 ;  /* 0x000000ff00007207 */ /* 0x000fe40000000000 */
[----:B--2---:R-:W-:-:S03]  /*1dc80*/  LOP3.LUT R4, R4, R2, RZ, 0x3c, !PT ;  /* 0x0000000204047212 */ /* 0x004fc600078e3cff */
[----:B------:R0:W-:Y:S04]  /*1dc90*/  STL [R1+0x8], R0 ;  /* 0x0000080001007387 */ /* 0x0001e80000100800 */
[----:B------:R0:W-:Y:S02]  /*1dca0*/  STL [R1+0x14], R4 ;  /* 0x0000140401007387 */ /* 0x0001e40000100800 */
.L_x_2967:
[----:B------:R-:W-:Y:S05]  /*1dcb0*/  BSYNC B7 ;  /* 0x0000000000077941 */ /* 0x000fea0003800000 */
.L_x_2965:
[----:B0-----:R-:W2:Y:S02]  /*1dcc0*/  LDL R0, [R1+0x24] ;  /* 0x0000240001007983 */ /* 0x001ea40000100800 */
[----:B--2---:R-:W-:-:S13]  /*1dcd0*/  LOP3.LUT P0, RZ, R0, 0x2, RZ, 0xc0, !PT ;  /* 0x0000000200ff7812 */ /* 0x004fda000780c0ff */
[----:B------:R-:W-:Y:S05]  /*1dce0*/  @!P0 BRA `(.L_x_3047) ;  /* 0x0000000000288947 */ /* 0x000fea0003800000 */
[----:B------:R-:W-:Y:S05]  /*1dcf0*/  WARPSYNC.ALL ;  /* 0x0000000000007948 */ /* 0x000fea0003800000 */
[----:B------:R-:W0:Y:S08]  /*1dd00*/  S2UR UR5, SR_CgaCtaId ;  /* 0x00000000000579c3 */ /* 0x000e300000008800 */
[----:B------:R-:W-:Y:S06]  /*1dd10*/  BAR.SYNC.DEFER_BLOCKING 0x5, 0x180 ;  /* 0x0146000000007b1d */ /* 0x000fec0000010000 */
[----:B------:R-:W-:-:S02]  /*1dd20*/  UMOV UR4, 0x400 ;  /* 0x0000040000047882 */ /* 0x000fc40000000000 */
[----:B0-----:R-:W-:-:S06]  /*1dd30*/  ULEA UR4, UR5, UR4, 0x18 ;  /* 0x0000000405047291 */ /* 0x001fcc000f8ec03f */
[----:B------:R-:W-:-:S05]  /*1dd40*/  IMAD.U32 R0, RZ, RZ, UR4 ;  /* 0x00000004ff007e24 */ /* 0x000fca000f8e00ff */
[----:B------:R2:W4:Y:S04]  /*1dd50*/  LDS.128 R16, [R0+0x288d0] ;  /* 0x0288d00000107984 */ /* 0x0005280000000c00 */
[----:B------:R2:W-:Y:S01]  /*1dd60*/  STL [R1+0x4], R0 ;  /* 0x0000040001007387 */ /* 0x0005e20000100800 */
[----:B------:R-:W-:Y:S06]  /*1dd70*/  BAR.ARV 0x4, 0x180 ;  /* 0x0106000000007b1d */ /* 0x000fec0000002000 */
[----:B------:R-:W-:Y:S05]  /*1dd80*/  BRA `(.L_x_3048) ;  /* 0x0000000800d87947 */ /* 0x000fea0003800000 */
.L_x_3047:
[----:B---3--:R-:W0:Y:S01]  /*1dd90*/  S2R R6, SR_TID.X ;  /* 0x0000000000067919 */ /* 0x008e220000002100 */
[----:B------:R-:W-:Y:S01]  /*1dda0*/  UMOV UR4, 0xffffffff ;  /* 0xffffffff00047882 */ /* 0x000fe20000000000 */
[----:B0-----:R-:W-:-:S04]  /*1ddb0*/  LOP3.LUT R6, R6, 0x1f, RZ, 0xc0, !PT ;  /* 0x0000001f06067812 */ /* 0x001fc800078ec0ff */
[----:B------:R-:W-:Y:S01]  /*1ddc0*/  ISETP.NE.AND P0, PT, R6, 0x1f, PT ;  /* 0x0000001f0600780c */ /* 0x000fe20003f05270 */
[----:B------:R-:W-:-:S12]  /*1ddd0*/  BRA.DIV UR4, `(.L_x_3049) ;  /* 0x0000003e04047947 */ /* 0x000fd8000b800000 */
[----:B------:R-:W-:Y:S01]  /*1dde0*/  IMAD.IADD R5, R19, 0x1, R6 ;  /* 0x0000000113057824 */ /* 0x000fe200078e0206 */
[----:B------:R-:W-:-:S04]  /*1ddf0*/  ULDC UR4, c[0x0][0xc3c] ;  /* 0x00030f0000047ab9 */ /* 0x000fc80000000800 */
[----:B------:R-:W-:-:S13]  /*1de00*/  ISETP.GE.OR P1, PT, R5, UR4, !P0 ;  /* 0x0000000405007c0c */ /* 0x000fda000c726670 */
[----:B------:R-:W0:Y:S02]  /*1de10*/  @!P1 LDC.64 R2, c[0x0][0xc80] ;  /* 0x00032000ff029b82 */ /* 0x000e240000000a00 */
[----:B0-----:R-:W-:-:S06]  /*1de20*/  @!P1 IMAD.WIDE R2, R5, 0x4, R2 ;  /* 0x0000000405029825 */ /* 0x001fcc00078e0202 */
[----:B------:R0:W2:Y:S01]  /*1de30*/  @!P1 LDG.E R2, desc[UR40][R2.64] ;  /* 0x0000002802029981 */ /* 0x0000a2000c1e1900 */
[C---:B------:R-:W-:Y:S02]  /*1de40*/  ISETP.GE.U32.AND P2, PT, R6.reuse, 0x2, PT ;  /* 0x000000020600780c */ /* 0x040fe40003f46070 */
[C---:B------:R-:W-:Y:S02]  /*1de50*/  ISETP.GE.U32.AND P3, PT, R6.reuse, 0x4, PT ;  /* 0x000000040600780c */ /* 0x040fe40003f66070 */
[C---:B------:R-:W-:Y:S02]  /*1de60*/  ISETP.GE.U32.AND P4, PT, R6.reuse, 0x8, PT ;  /* 0x000000080600780c */ /* 0x040fe40003f86070 */
[C---:B------:R-:W-:Y:S02]  /*1de70*/  ISETP.GE.U32.AND P5, PT, R6.reuse, 0x10, PT ;  /* 0x000000100600780c */ /* 0x040fe40003fa6070 */
[----:B0-----:R-:W-:Y:S01]  /*1de80*/  MOV R3, RZ ;  /* 0x000000ff00037202 */ /* 0x001fe20000000f00 */
[----:B--2---:R-:W-:Y:S01]  /*1de90*/  @!P1 IMAD.MOV.U32 R3, RZ, RZ, R2 ;  /* 0x000000ffff039224 */ /* 0x004fe200078e0002 */
[----:B------:R-:W-:-:S04]  /*1dea0*/  ISETP.NE.AND P1, PT, R6, RZ, PT ;  /* 0x000000ff0600720c */ /* 0x000fc80003f25270 */
[----:B------:R-:W0:Y:S02]  /*1deb0*/  SHFL.UP PT, R2, R3, 0x1, RZ ;  /* 0x0420000003027989 */ /* 0x000e2400000e00ff */
[----:B0-----:R-:W-:-:S05]  /*1dec0*/  SEL R0, R2, RZ, P1 ;  /* 0x000000ff02007207 */ /* 0x001fca0000800000 */
[----:B------:R-:W-:Y:S02]  /*1ded0*/  IMAD.IADD R2, R3, 0x1, R0 ;  /* 0x0000000103027824 */ /* 0x000fe400078e0200 */
[----:B------:R-:W-:Y:S04]  /*1dee0*/  SHFL.IDX PT, R0, R16, RZ, 0x1f ;  /* 0x00001fff10007589 */ /* 0x000fe800000e0000 */
        /* <DEDUP_REMOVED lines=11> */
[----:B------:R-:W-:Y:S02]  /*1dfa0*/  IADD3 R2, R2, R5, RZ ;  /* 0x0000000502027210 */ /* 0x000fe40007ffe0ff */
[----:B------:R0:W2:Y:S04]  /*1dfb0*/  SHFL.IDX PT, R5, R16, 0x1, 0x1f ;  /* 0x00201f0010057f89 */ /* 0x0000a800000e0000 */
[----:B------:R0:W3:Y:S02]  /*1dfc0*/  SHFL.IDX PT, R16, R2, 0x1f, 0x1f ;  /* 0x03e01f0002107f89 */ /* 0x0000e400000e0000 */
.L_x_3190:
[----:B------:R-:W-:Y:S02]  /*1dfd0*/  ULDC UR4, c[0x0][0xc38] ;  /* 0x00030e0000047ab9 */ /* 0x000fe40000000800 */
[----:B------:R-:W-:-:S04]  /*1dfe0*/  IMAD.U32 R4, RZ, RZ, UR4 ;  /* 0x00000004ff047e24 */ /* 0x000fc8000f8e00ff */
[----:B0--3--:R-:W-:-:S04]  /*1dff0*/  IMAD R16, R16, R4, RZ ;  /* 0x0000000410107224 */ /* 0x009fc800078e02ff */
[----:B--2---:R-:W-:-:S05]  /*1e000*/  IMAD.IADD R5, R5, 0x1, R16 ;  /* 0x0000000105057824 */ /* 0x004fca00078e0210 */
[----:B------:R-:W-:-:S13]  /*1e010*/  ISETP.GT.AND P6, PT, R5, R0, PT ;  /* 0x000000000500720c */ /* 0x000fda0003fc4270 */
[----:B------:R-:W-:Y:S05]  /*1e020*/  @P6 BRA `(.L_x_3050) ;  /* 0x00000000009c6947 */ /* 0x000fea0003800000 */
.L_x_3055:
[----:B0-----:R-:W0:Y:S01]  /*1e030*/  LDC R3, c[0x0][0xc3c] ;  /* 0x00030f00ff037b82 */ /* 0x001e220000000800 */
[----:B------:R-:W-:-:S05]  /*1e040*/  VIADD R19, R19, 0x1f ;  /* 0x0000001f13137836 */ /* 0x000fca0000000000 */
[----:B0-----:R-:W-:-:S13]  /*1e050*/  ISETP.GE.AND P6, PT, R19, R3, PT ;  /* 0x000000031300720c */ /* 0x001fda0003fc6270 */
[----:B------:R-:W-:Y:S05]  /*1e060*/  @P6 BRA `(.L_x_3051) ;  /* 0x0000000400d46947 */ /* 0x000fea0003800000 */
[----:B------:R-:W0:Y:S01]  /*1e070*/  S2R R2, SR_TID.X ;  /* 0x0000000000027919 */ /* 0x000e220000002100 */
[----:B------:R-:W-:Y:S01]  /*1e080*/  BSSY B0, `(.L_x_3052) ;  /* 0x0000009000007945 */ /* 0x000fe20003800000 */
[----:B0-----:R-:W-:-:S05]  /*1e090*/  LOP3.LUT R2, R2, 0x1f, RZ, 0xc0, !PT ;  /* 0x0000001f02027812 */ /* 0x001fca00078ec0ff */
[----:B------:R-:W-:-:S05]  /*1e0a0*/  IMAD.IADD R4, R19, 0x1, R2 ;  /* 0x0000000113047824 */ /* 0x000fca00078e0202 */
[----:B------:R-:W-:Y:S01]  /*1e0b0*/  ISETP.GE.OR P6, PT, R4, R3, !P0 ;  /* 0x000000030400720c */ /* 0x000fe200047c6670 */
[----:B------:R-:W-:-:S12]  /*1e0c0*/  IMAD.MOV.U32 R3, RZ, RZ, RZ ;  /* 0x000000ffff037224 */ /* 0x000fd800078e00ff */
[----:B------:R-:W-:Y:S05]  /*1e0d0*/  @P6 BRA `(.L_x_3053) ;  /* 0x00000000000c6947 */ /* 0x000fea0003800000 */
[----:B------:R-:W0:Y:S02]  /*1e0e0*/  LDC.64 R2, c[0x0][0xc80] ;  /* 0x00032000ff027b82 */ /* 0x000e240000000a00 */
[----:B0-----:R-:W-:-:S06]  /*1e0f0*/  IMAD.WIDE R2, R4, 0x4, R2 ;  /* 0x0000000404027825 */ /* 0x001fcc00078e0202 */
[----:B------:R0:W5:Y:S02]  /*1e100*/  LDG.E R3, desc[UR40][R2.64] ;  /* 0x0000002802037981 */ /* 0x000164000c1e1900 */
.L_x_3053:
[----:B------:R-:W-:Y:S05]  /*1e110*/  BSYNC B0 ;  /* 0x0000000000007941 */ /* 0x000fea0003800000 */
.L_x_3052:
[----:B------:R-:W-:-:S03]  /*1e120*/  UMOV UR4, 0xffffffff ;  /* 0xffffffff00047882 */ /* 0x000fc60000000000 */
[----:B------:R-:W-:Y:S05]  /*1e130*/  BRA.DIV UR4, `(.L_x_3054) ;  /* 0x0000003e04687947 */ /* 0x000fea000b800000 */
[----:B-----5:R-:W0:Y:S02]  /*1e140*/  SHFL.UP PT, R14, R3, 0x1, RZ ;  /* 0x04200000030e7989 */ /* 0x020e2400000e00ff */
        /* <DEDUP_REMOVED lines=14> */
[----:B------:R0:W2:Y:S02]  /*1e230*/  SHFL.IDX PT, R16, R2, 0x1f, 0x1f ;  /* 0x03e01f0002107f89 */ /* 0x0000a400000e0000 */
.L_x_3198:
[----:B------:R-:W-:Y:S02]  /*1e240*/  ULDC UR4, c[0x0][0xc38] ;  /* 0x00030e0000047ab9 */ /* 0x000fe40000000800 */
[----:B------:R-:W-:-:S04]  /*1e250*/  IMAD.U32 R4, RZ, RZ, UR4 ;  /* 0x00000004ff047e24 */ /* 0x000fc8000f8e00ff */
[----:B--2---:R-:W-:-:S05]  /*1e260*/  IMAD R16, R16, R4, RZ ;  /* 0x0000000410107224 */ /* 0x004fca00078e02ff */
[----:B------:R-:W-:-:S04]  /*1e270*/  IADD3 R5, R16, R5, RZ ;  /* 0x0000000510057210 */ /* 0x000fc80007ffe0ff */
[----:B------:R-:W-:-:S13]  /*1e280*/  ISETP.GT.AND P6, PT, R5, R0, PT ;  /* 0x000000000500720c */ /* 0x000fda0003fc4270 */
[----:B------:R-:W-:Y:S05]  /*1e290*/  @!P6 BRA `(.L_x_3055) ;  /* 0xfffffffc0064e947 */ /* 0x000fea000383ffff */
.L_x_3050:
[----:B------:R-:W-:Y:S01]  /*1e2a0*/  IMAD.IADD R16, R5, 0x1, -R16 ;  /* 0x0000000105107824 */ /* 0x000fe200078e0a10 */
[----:B------:R-:W-:-:S03]  /*1e2b0*/  UMOV UR4, 0xffffffff ;  /* 0xffffffff00047882 */ /* 0x000fc60000000000 */
[----:B------:R-:W-:-:S05]  /*1e2c0*/  IMAD R5, R2, R4, R16 ;  /* 0x0000000402057224 */ /* 0x000fca00078e0210 */
[----:B------:R-:W-:Y:S01]  /*1e2d0*/  ISETP.GT.AND P6, PT, R5, R0, PT ;  /* 0x000000000500720c */ /* 0x000fe20003fc4270 */
[----:B------:R-:W-:-:S12]  /*1e2e0*/  BRA.DIV UR4, `(.L_x_3056) ;  /* 0x0000003e04d07947 */ /* 0x000fd8000b800000 */
[----:B------:R-:W-:-:S04]  /*1e2f0*/  VOTE.ANY R5, PT, !P6 ;  /* 0x0000000000057806 */ /* 0x000fc800070e0100 */
[----:B------:R-:W2:Y:S02]  /*1e300*/  POPC R6, R5 ;  /* 0x0000000500067309 */ /* 0x000ea40000000000 */
[----:B--2---:R2:W3:Y:S02]  /*1e310*/  SHFL.IDX PT, R17, R3, R6, 0x1f ;  /* 0x00001f0603117589 */ /* 0x0044e400000e0000 */
.L_x_3202:
[----:B------:R-:W-:Y:S01]  /*1e320*/  ISETP.NE.AND P0, PT, R5, RZ, PT ;  /* 0x000000ff0500720c */ /* 0x000fe20003f05270 */
[----:B------:R-:W-:-:S12]  /*1e330*/  IMAD.MOV.U32 R5, RZ, RZ, RZ ;  /* 0x000000ffff057224 */ /* 0x000fd800078e00ff */
[----:B------:R-:W-:Y:S05]  /*1e340*/  @!P0 BRA `(.L_x_3057) ;  /* 0x0000000000148947 */ /* 0x000fea0003800000 */
[----:B------:R-:W-:Y:S01]  /*1e350*/  UMOV UR4, 0xffffffff ;  /* 0xffffffff00047882 */ /* 0x000fe20000000000 */
[----:B------:R-:W-:Y:S02]  /*1e360*/  VIADD R12, R6, 0xffffffff ;  /* 0xffffffff060c7836 */ /* 0x000fe40000000000 */
[----:B------:R-:W-:Y:S05]  /*1e370*/  BRA.DIV UR4, `(.L_x_3058) ;  /* 0x0000003e04f47947 */ /* 0x000fea000b800000 */
[----:B0-----:R0:W4:Y:S02]  /*1e380*/  SHFL.IDX PT, R2, R2, R12, 0x1f ;  /* 0x00001f0c02027589 */ /* 0x00112400000e0000 */
.L_x_3205:
[----:B----4-:R-:W-:-:S07]  /*1e390*/  IMAD.MOV.U32 R5, RZ, RZ, R2 ;  /* 0x000000ffff057224 */ /* 0x010fce00078e0002 */
.L_x_3057:
[----:B0-2---:R-:W0:Y:S01]  /*1e3a0*/  LDC.64 R2, c[0x0][0xc90] ;  /* 0x00032400ff027b82 */ /* 0x005e220000000a00 */
[----:B------:R-:W-:-:S04]  /*1e3b0*/  IMAD.IADD R19, R6, 0x1, R19 ;  /* 0x0000000106137824 */ /* 0x000fc800078e0213 */
[----:B0-----:R-:W-:-:S05]  /*1e3c0*/  IMAD.WIDE R2, R19, 0x4, R2 ;  /* 0x0000000413027825 */ /* 0x001fca00078e0202 */
[----:B-----5:R-:W3:Y:S01]  /*1e3d0*/  LDG.E R7, desc[UR40][R2.64] ;  /* 0x0000002802077981 */ /* 0x020ee2000c1e1900 */
[----:B------:R-:W-:-:S04]  /*1e3e0*/  IMAD R16, R5, R4, R16 ;  /* 0x0000000405107224 */ /* 0x000fc800078e0210 */
[----:B------:R-:W-:Y:S02]  /*1e3f0*/  IMAD.IADD R0, R0, 0x1, -R16 ;  /* 0x0000000100007824 */ /* 0x000fe400078e0a10 */
[----:B---3--:R-:W-:-:S05]  /*1e400*/  IMAD R6, R17, R7, RZ ;  /* 0x0000000711067224 */ /* 0x008fca00078e02ff */
[----:B------:R-:W-:-:S04]  /*1e410*/  IABS R8, R6 ;  /* 0x0000000600087213 */ /* 0x000fc80000000000 */
[----:B------:R-:W0:Y:S08]  /*1e420*/  I2F.RP R2, R8 ;  /* 0x0000000800027306 */ /* 0x000e300000209400 */
[----:B0-----:R-:W0:Y:S02]  /*1e430*/  MUFU.RCP R2, R2 ;  /* 0x0000000200027308 */ /* 0x001e240000001000 */
[----:B0-----:R-:W-:-:S06]  /*1e440*/  IADD3 R2, R2, 0xffffffe, RZ ;  /* 0x0ffffffe02027810 */ /* 0x001fcc0007ffe0ff */
        /* <DEDUP_REMOVED lines=11> */
[----:B------:R-:W-:Y:S01]  /*1e500*/  @!P1 IMAD.IADD R3, R3, 0x1, -R8 ;  /* 0x0000000103039824 */ /* 0x000fe200078e0a08 */
[----:B------:R-:W-:Y:S02]  /*1e510*/  @!P1 IADD3 R2, R2, 0x1, RZ ;  /* 0x0000000102029810 */ /* 0x000fe40007ffe0ff */
        /* <DEDUP_REMOVED lines=17> */
[----:B0-----:R-:W-:-:S05]  /*1e630*/  IADD3 R2, RZ, -R3, RZ ;  /* 0x80000003ff027210 */ /* 0x001fca0007ffe0ff */
        /* <DEDUP_REMOVED lines=24> */
.L_x_3051:
[----:B------:R-:W-:Y:S01]  /*1e7c0*/  UMOV UR4, URZ ;  /* 0x0000003f00047c82 */ /* 0x000fe20008000000 */
[----:B------:R-:W-:Y:S01]  /*1e7d0*/  UMOV UR5, URZ ;  /* 0x0000003f00057c82 */ /* 0x000fe20008000000 */
[----:B------:R-:W-:Y:S01]  /*1e7e0*/  ULDC UR6, c[0x0][0xc3c] ;  /* 0x00030f0000067ab9 */ /* 0x000fe20000000800 */
[----:B------:R-:W-:Y:S01]  /*1e7f0*/  IMAD.MOV.U32 R16, RZ, RZ, R0 ;  /* 0x000000ffff107224 */ /* 0x000fe200078e0000 */
[----:B------:R-:W-:Y:S01]  /*1e800*/  MOV R18, UR5 ;  /* 0x0000000500127c02 */ /* 0x000fe20008000f00 */
[----:B------:R-:W-:Y:S02]  /*1e810*/  IMAD.U32 R17, RZ, RZ, UR4 ;  /* 0x00000004ff117e24 */ /* 0x000fe4000f8e00ff */
[----:B------:R-:W-:-:S07]  /*1e820*/  IMAD.U32 R19, RZ, RZ, UR6 ;  /* 0x00000006ff137e24 */ /* 0x000fce000f8e00ff */
.L_x_3059:
        /* <DEDUP_REMOVED lines=12> */
.L_x_3048:
[----:B------:R-:W-:Y:S02]  /*1e8f0*/  ULDC UR4, c[0x0][0xc3c] ;  /* 0x00030f0000047ab9 */ /* 0x000fe40000000800 */
[----:B----4-:R-:W-:-:S13]  /*1e900*/  ISETP.GE.AND P0, PT, R19, UR4, PT ;  /* 0x0000000413007c0c */ /* 0x010fda000bf06270 */
[----:B------:R-:W-:Y:S05]  /*1e910*/  @!P0 BRA `(.L_x_3060) ;  /* 0xffffff9800a08947 */ /* 0x000fea000383ffff */
[----:B------:R-:W-:Y:S05]  /*1e920*/  BSYNC B8 ;  /* 0x0000000000087941 */ /* 0x000fea0003800000 */
.L_x_2925:
        /* <DEDUP_REMOVED lines=12> */
.L_x_3206:
[----:B------:R-:W-:Y:S05]  /*1e9f0*/  BSYNC B0 ;  /* 0x0000000000007941 */ /* 0x000fea0003800000 */
.L_x_3061:
[----:B------:R-:W-:-:S03]  /*1ea00*/  UMOV UR4, 0xffffffff ;  /* 0xffffffff00047882 */ /* 0x000fc60000000000 */
[----:B------:R-:W-:Y:S05]  /*1ea10*/  BRA.DIV UR4, `(.L_x_3063) ;  /* 0x0000003a04887947 */ /* 0x000fea000b800000 */
[----:B------:R-:W2:Y:S02]  /*1ea20*/  S2R R2, SR_TID.X ;  /* 0x0000000000027919 */ /* 0x000ea40000002100 */
[----:B--2---:R-:W-:-:S04]  /*1ea30*/  SHF.R.U32.HI R2, RZ, 0x5, R2 ;  /* 0x00000005ff027819 */ /* 0x004fc80000011602 */
[----:B------:R-:W-:-:S05]  /*1ea40*/  LOP3.LUT R2, R2, 0x3, RZ, 0xc0, !PT ;  /* 0x0000000302027812 */ /* 0x000fca00078ec0ff */
[----:B------:R2:W4:Y:S02]  /*1ea50*/  SHFL.IDX PT, R14, R2, RZ, 0x1f ;  /* 0x00001fff020e7589 */ /* 0x00052400000e0000 */
.L_x_3209:
[----:B----4-:R-:W-:-:S13]  /*1ea60*/  ISETP.NE.AND P0, PT, R14, RZ, PT ;  /* 0x000000ff0e00720c */ /* 0x010fda0003f05270 */
[----:B------:R-:W-:Y:S05]  /*1ea70*/  @P0 BRA `(.L_x_2712) ;  /* 0x0000000000940947 */ /* 0x000fea0003800000 */
[----:B------:R-:W-:-:S03]  /*1ea80*/  UMOV UR4, 0xffffffff ;  /* 0xffffffff00047882 */ /* 0x000fc60000000000 */
[----:B------:R-:W-:Y:S05]  /*1ea90*/  BRA.DIV UR4, `(.L_x_3064) ;  /* 0x0000003a049c7947 */ /* 0x000fea000b800000 */
[----:B------:R-:W-:-:S13]  /*1eaa0*/  ELECT P6, URZ, PT ;  /* 0x00000000003f782f */ /* 0x000fda00038c0000 */
.L_x_3212:
[----:B------:R-:W-:Y:S05]  /*1eab0*/  @!P6 BRA `(.L_x_2712) ;  /* 0x000000000084e947 */ /* 0x000fea0003800000 */
[----:B--2---:R-:W2:Y:S02]  /*1eac0*/  LDL.LU R2, [R1+0x58] ;  /* 0x0000580001027983 */ /* 0x004ea40000300800 */
[----:B--2---:R-:W-:-:S04]  /*1ead0*/  LOP3.LUT R2, R2, 0x2, RZ, 0xfc, !PT ;  /* 0x0000000202027812 */ /* 0x004fc800078efcff */
[----:B------:R-:W-:-:S13]  /*1eae0*/  ISETP.NE.AND P2, PT, R2, 0x3, PT ;  /* 0x000000030200780c */ /* 0x000fda0003f45270 */
[----:B------:R-:W-:Y:S05]  /*1eaf0*/  @!P2 BRA `(.L_x_3065) ;  /* 0x000000000004a947 */ /* 0x000fea0003800000 */
[----:B------:R-:W-:Y:S01]  /*1eb00*/  BPT.TRAP 0x1 ;  /* 0x000000040000795c */ /* 0x000fe20000300000 */
.L_x_3065:
[----:B0-----:R-:W2:Y:S04]  /*1eb10*/  LDL R3, [R1+0x8] ;  /* 0x0000080001037983 */ /* 0x001ea80000100800 */
[----:B---3-5:R-:W3:Y:S01]  /*1eb20*/  LDL.LU R7, [R1+0x14] ;  /* 0x0000140001077983 */ /* 0x028ee20000300800 */
[----:B------:R-:W-:-:S04]  /*1eb30*/  VIADD R2, R0, 0x28840 ;  /* 0x0002884000027836 */ /* 0x000fc80000000000 */
[C---:B--2---:R-:W-:Y:S01]  /*1eb40*/  IMAD R6, R3.reuse, 0x8, R2 ;  /* 0x0000000803067824 */ /* 0x044fe200078e0202 */
[----:B------:R-:W-:Y:S02]  /*1eb50*/  IADD3 R3, R3, 0x1, RZ ;  /* 0x0000000103037810 */ /* 0x000fe40007ffe0ff */
[----:B---3--:R-:W-:Y:S02]  /*1eb60*/  SHF.L.U32 R5, R7, 0x1f, RZ ;  /* 0x0000001f07057819 */ /* 0x008fe400000006ff */
[C---:B------:R-:W-:Y:S02]  /*1eb70*/  ISETP.NE.AND P1, PT, R3.reuse, 0x2, PT ;  /* 0x000000020300780c */ /* 0x040fe40003f25270 */
[----:B------:R-:W0:Y:S02]  /*1eb80*/  SYNCS.PHASECHK.TRANS64.TRYWAIT P0, [R6+URZ], R5 ;  /* 0x00000005060075a7 */ /* 0x000e24000800017f */
[----:B------:R-:W-:Y:S02]  /*1eb90*/  SEL R4, RZ, 0x1, P1 ;  /* 0x00000001ff047807 */ /* 0x000fe40000800000 */
[----:B------:R-:W-:-:S02]  /*1eba0*/  SEL R3, R3, RZ, P1 ;  /* 0x000000ff03037207 */ /* 0x000fc40000800000 */
[----:B------:R-:W-:-:S03]  /*1ebb0*/  LOP3.LUT R4, R7, R4, RZ, 0x3c, !PT ;  /* 0x0000000407047212 */ /* 0x000fc600078e3cff */
[----:B------:R-:W-:Y:S01]  /*1ebc0*/  IMAD R7, R3, 0x8, R2 ;  /* 0x0000000803077824 */ /* 0x000fe200078e0202 */
[----:B------:R-:W-:Y:S01]  /*1ebd0*/  SHF.L.U32 R2, R4, 0x1f, RZ ;  /* 0x0000001f04027819 */ /* 0x000fe200000006ff */
[----:B0-----:R-:W-:Y:S06]  /*1ebe0*/  @!P0 BRA `(.L_x_3066) ;  /* 0x0000003800688947 */ /* 0x001fec0003800000 */
.L_x_3213:
[----:B------:R-:W2:Y:S02]  /*1ebf0*/  SYNCS.PHASECHK.TRANS64.TRYWAIT P0, [R7+URZ], R2 ;  /* 0x00000002070075a7 */ /* 0x000ea4000800017f */
[----:B--2---:R-:W-:Y:S05]  /*1ec00*/  @!P0 BRA `(.L_x_3067) ;  /* 0x0000003800748947 */ /* 0x004fea0003800000 */
.L_x_3214:
[----:B------:R-:W-:Y:S05]  /*1ec10*/  @!P2 BRA `(.L_x_3068) ;  /* 0x000000000004a947 */ /* 0x000fea0003800000 */
[----:B------:R-:W-:Y:S01]  /*1ec20*/  BPT.TRAP 0x1 ;  /* 0x000000040000795c */ /* 0x000fe20000300000 */
.L_x_3068:
[----:B------:R-:W3:Y:S01]  /*1ec30*/  LDL.LU R4, [R1+0x8] ;  /* 0x0000080001047983 */ /* 0x000ee20000300800 */
[----:B------:R-:W-:-:S04]  /*1ec40*/  VIADD R0, R0, 0x28860 ;  /* 0x0002886000007836 */ /* 0x000fc80000000000 */
[----:B---3--:R-:W-:-:S04]  /*1ec50*/  IMAD R4, R4, 0x8, R0 ;  /* 0x0000000804047824 */ /* 0x008fc800078e0200 */
[----:B------:R-:W3:Y:S02]  /*1ec60*/  SYNCS.PHASECHK.TRANS64.TRYWAIT P0, [R4+URZ], R5 ;  /* 0x00000005040075a7 */ /* 0x000ee4000800017f */
[----:B---3--:R-:W-:Y:S05]  /*1ec70*/  @!P0 BRA `(.L_x_3069) ;  /* 0x00000038006c8947 */ /* 0x008fea0003800000 */
.L_x_3215:
[----:B------:R-:W-:-:S07]  /*1ec80*/  IMAD R3, R3, 0x8, R0 ;  /* 0x0000000803037824 */ /* 0x000fce00078e0200 */
.L_x_3070:
[----:B----4-:R4:W0:Y:S02]  /*1ec90*/  SYNCS.PHASECHK.TRANS64.TRYWAIT P0, [R3+URZ], R2 ;  /* 0x00000002030075a7 */ /* 0x010824000800017f */
[----:B0-----:R-:W-:Y:S05]  /*1eca0*/  @!P0 NANOSLEEP.SYNCS 0x989680 ;  /* 0x009896800000895d */ /* 0x001fea0003900000 */
[----:B------:R-:W0:Y:S02]  /*1ecb0*/  @!P0 SYNCS.PHASECHK.TRANS64 P0, [R3+URZ], R2 ;  /* 0x00000002030085a7 */ /* 0x000e24000800007f */
[----:B0-----:R-:W-:Y:S05]  /*1ecc0*/  @!P0 BRA `(.L_x_3070) ;  /* 0xfffffffc00f08947 */ /* 0x001fea000383ffff */
.L_x_2712:
[----:B------:R-:W-:Y:S05]  /*1ecd0*/  BSYNC B9 ;  /* 0x0000000000097941 */ /* 0x000fea0003800000 */
.L_x_2709:
[----:B------:R-:W-:Y:S05]  /*1ece0*/  EXIT ;  /* 0x000000000000794d */ /* 0x000fea0003800000 */
.L_x_2734:
[----:B0-----:R0:W1:Y:S02]  /*1ecf0*/  SYNCS.PHASECHK.TRANS64.TRYWAIT P6, [R110+URZ+0x28890], R119 ;  /* 0x028890776e0075a7 */ /* 0x00106400080c017f */
[----:B-1----:R-:W-:Y:S05]  /*1ed00*/  @!P6 NANOSLEEP.SYNCS 0x989680 ;  /* 0x009896800000e95d */ /* 0x002fea0003900000 */
[----:B------:R-:W1:Y:S02]  /*1ed10*/  @!P6 SYNCS.PHASECHK.TRANS64 P6, [R110+URZ+0x28890], R119 ;  /* 0x028890776e00e5a7 */ /* 0x000e6400080c007f */
[----:B-1----:R-:W-:Y:S05]  /*1ed20*/  @!P6 BRA `(.L_x_2734) ;  /* 0xfffffffc00f0e947 */ /* 0x002fea000383ffff */
[----:B------:R-:W-:Y:S05]  /*1ed30*/  BRA `(.L_x_3071) ;  /* 0xfffffe4000ec7947 */ /* 0x000fea000383ffff */
.L_x_2770:
[----:B0-----:R0:W1:Y:S02]  /*1ed40*/  SYNCS.PHASECHK.TRANS64.TRYWAIT P4, [R110+URZ+0x28890], R119 ;  /* 0x028890776e0075a7 */ /* 0x001064000808017f */
[----:B-1----:R-:W-:Y:S05]  /*1ed50*/  @!P4 NANOSLEEP.SYNCS 0x989680 ;  /* 0x009896800000c95d */ /* 0x002fea0003900000 */
[----:B------:R-:W1:Y:S02]  /*1ed60*/  @!P4 SYNCS.PHASECHK.TRANS64 P4, [R110+URZ+0x28890], R119 ;  /* 0x028890776e00c5a7 */ /* 0x000e64000808007f */
[----:B-1----:R-:W-:Y:S05]  /*1ed70*/  @!P4 BRA `(.L_x_2770) ;  /* 0xfffffffc00f0c947 */ /* 0x002fea000383ffff */
[----:B------:R-:W-:Y:S05]  /*1ed80*/  BRA `(.L_x_3072) ;  /* 0xfffffe6800407947 */ /* 0x000fea000383ffff */
.L_x_2787:
[----:B0-----:R0:W1:Y:S02]  /*1ed90*/  SYNCS.PHASECHK.TRANS64.TRYWAIT P3, [R110+URZ+0x28890], R119 ;  /* 0x028890776e0075a7 */ /* 0x001064000806017f */
[----:B-1----:R-:W-:Y:S05]  /*1eda0*/  @!P3 NANOSLEEP.SYNCS 0x989680 ;  /* 0x009896800000b95d */ /* 0x002fea0003900000 */
[----:B------:R-:W1:Y:S02]  /*1edb0*/  @!P3 SYNCS.PHASECHK.TRANS64 P3, [R110+URZ+0x28890], R119 ;  /* 0x028890776e00b5a7 */ /* 0x000e64000806007f */
[----:B-1----:R-:W-:Y:S05]  /*1edc0*/  @!P3 BRA `(.L_x_2787) ;  /* 0xfffffffc00f0b947 */ /* 0x002fea000383ffff */
[----:B------:R-:W-:Y:S05]  /*1edd0*/  BRA `(.L_x_3073) ;  /* 0xfffffe8800647947 */ /* 0x000fea000383ffff */
.L_x_2797:
[----:B--2---:R2:W3:Y:S02]  /*1ede0*/  SYNCS.PHASECHK.TRANS64.TRYWAIT P0, [R110+URZ+0x288b0], R119 ;  /* 0x0288b0776e0075a7 */ /* 0x0044e4000800017f */
[----:B---3--:R-:W-:Y:S05]  /*1edf0*/  @!P0 NANOSLEEP.SYNCS 0x989680 ;  /* 0x009896800000895d */ /* 0x008fea0003900000 */
[----:B------:R-:W3:Y:S02]  /*1ee00*/  @!P0 SYNCS.PHASECHK.TRANS64 P0, [R110+URZ+0x288b0], R119 ;  /* 0x0288b0776e0085a7 */ /* 0x000ee4000800007f */
[----:B---3--:R-:W-:Y:S05]  /*1ee10*/  @!P0 BRA `(.L_x_2797) ;  /* 0xfffffffc00f08947 */ /* 0x008fea000383ffff */
[----:B------:R-:W-:Y:S05]  /*1ee20*/  BRA `(.L_x_3074) ;  /* 0xfffffe9000007947 */ /* 0x000fea000383ffff */
.L_x_2809:
[----:B------:R-:W-:Y:S01]  /*1ee30*/  BSSY B0, `(.L_x_3075) ;  /* 0x0000008000007945 */ /* 0x000fe20003800000 */
[----:B------:R-:W-:Y:S01]  /*1ee40*/  IMAD.MOV.U32 R13, RZ, RZ, R224 ;  /* 0x000000ffff0d7224 */ /* 0x000fe200078e00e0 */
[----:B------:R-:W-:Y:S01]  /*1ee50*/  MOV R12, RZ ;  /* 0x000000ff000c7202 */ /* 0x000fe20000000f00 */
[----:B------:R-:W-:Y:S02]  /*1ee60*/  IMAD.MOV.U32 R11, RZ, RZ, 0x1f ;  /* 0x0000001fff0b7424 */ /* 0x000fe400078e00ff */
[----:B------:R-:W-:-:S07]  /*1ee70*/  IMAD.MOV.U32 R15, RZ, RZ, -0x1 ;  /* 0xffffffffff0f7424 */ /* 0x000fce00078e00ff */
[----:B-----5:R-:W-:Y:S05]  /*1ee80*/  WARPSYNC.COLLECTIVE R15, `(.L_x_3076) ;  /* 0x000000000f087348 */ /* 0x020fea0003c00000 */
[----:B------:R0:W1:Y:S02]  /*1ee90*/  SHFL.IDX P6, R14, R13, R12, R11 ;  /* 0x0000000c0d0e7389 */ /* 0x00006400000c000b */
[----:B01---5:R-:W-:Y:S01]  /*1eea0*/  ENDCOLLECTIVE ;  /* 0x000000000000791b */ /* 0x023fe20003800000 */
.L_x_3076:
[----:B------:R-:W-:Y:S05]  /*1eeb0*/  BSYNC B0 ;  /* 0x0000000000007941 */ /* 0x000fea0003800000 */
.L_x_3075:
[----:B------:R-:W-:Y:S01]  /*1eec0*/  IMAD.MOV.U32 R190, RZ, RZ, R14 ;  /* 0x000000ffffbe7224 */ /* 0x000fe200078e000e */
[----:B------:R-:W-:Y:S06]  /*1eed0*/  BRA `(.L_x_3077) ;  /* 0xfffffe9800607947 */ /* 0x000fec000383ffff */
.L_x_2819:
[----:B------:R-:W-:Y:S01]  /*1eee0*/  BSSY B1, `(.L_x_3078) ;  /* 0x0000008000017945 */ /* 0x000fe20003800000 */
[----:B------:R-:W-:Y:S01]  /*1eef0*/  IMAD.MOV.U32 R13, RZ, RZ, R6 ;  /* 0x000000ffff0d7224 */ /* 0x000fe200078e0006 */
[----:B------:R-:W-:Y:S01]  /*1ef00*/  MOV R11, 0x181f ;  /* 0x0000181f000b7802 */ /* 0x000fe20000000f00 */
[----:B------:R-:W-:Y:S02]  /*1ef10*/  IMAD.MOV.U32 R12, RZ, RZ, RZ ;  /* 0x000000ffff0c7224 */ /* 0x000fe400078e00ff */
[----:B------:R-:W-:-:S07]  /*1ef20*/  IMAD.MOV.U32 R15, RZ, RZ, -0x1 ;  /* 0xffffffffff0f7424 */ /* 0x000fce00078e00ff */
[----:B0-----:R-:W-:Y:S05]  /*1ef30*/  WARPSYNC.COLLECTIVE R15, `(.L_x_3079) ;  /* 0x000000000f087348 */ /* 0x001fea0003c00000 */
[----:B------:R1:W2:Y:S02]  /*1ef40*/  SHFL.IDX P6, R14, R13, R12, R11 ;  /* 0x0000000c0d0e7389 */ /* 0x0002a400000c000b */
[----:B012---:R-:W-:Y:S01]  /*1ef50*/  ENDCOLLECTIVE ;  /* 0x000000000000791b */ /* 0x007fe20003800000 */
.L_x_3079:
[----:B------:R-:W-:Y:S05]  /*1ef60*/  BSYNC B1 ;  /* 0x0000000000017941 */ /* 0x000fea0003800000 */
.L_x_3078:
[----:B------:R-:W-:Y:S01]  /*1ef70*/  IMAD.MOV.U32 R13, RZ, RZ, R5 ;  /* 0x000000ffff0d7224 */ /* 0x000fe200078e0005 */
[----:B------:R-:W-:Y:S01]  /*1ef80*/  MOV R15, 0xffffffff ;  /* 0xffffffff000f7802 */ /* 0x000fe20000000f00 */
[----:B------:R-:W-:Y:S02]  /*1ef90*/  IMAD.MOV.U32 R12, RZ, RZ, RZ ;  /* 0x000000ffff0c7224 */ /* 0x000fe400078e00ff */
[----:B------:R-:W-:Y:S02]  /*1efa0*/  IMAD.MOV.U32 R11, RZ, RZ, 0x181f ;  /* 0x0000181fff0b7424 */ /* 0x000fe400078e00ff */
[----:B------:R-:W-:-:S07]  /*1efb0*/  IMAD.MOV.U32 R0, RZ, RZ, R14 ;  /* 0x000000ffff007224 */ /* 0x000fce00078e000e */
[----:B------:R-:W-:Y:S05]  /*1efc0*/  WARPSYNC.COLLECTIVE R15, `(.L_x_3080) ;  /* 0x000000000f087348 */ /* 0x000fea0003c00000 */
[----:B------:R0:W1:Y:S02]  /*1efd0*/  SHFL.IDX P6, R14, R13, R12, R11 ;  /* 0x0000000c0d0e7389 */ /* 0x00006400000c000b */
[----:B01----:R-:W-:Y:S01]  /*1efe0*/  ENDCOLLECTIVE ;  /* 0x000000000000791b */ /* 0x003fe20003800000 */
.L_x_3080:
[----:B------:R-:W-:Y:S02]  /*1eff0*/  IMAD.MOV.U32 R13, RZ, RZ, R8 ;  /* 0x000000ffff0d7224 */ /* 0x000fe400078e0008 */
[----:B------:R-:W-:-:S07]  /*1f000*/  IMAD.MOV.U32 R3, RZ, RZ, R14 ;  /* 0x000000ffff037224 */ /* 0x000fce00078e000e */
[----:B------:R-:W-:Y:S05]  /*1f010*/  WARPSYNC.COLLECTIVE R15, `(.L_x_3081) ;  /* 0x000000000f087348 */ /* 0x000fea0003c00000 */
[----:B------:R0:W1:Y:S02]  /*1f020*/  SHFL.IDX P6, R14, R13, R12, R11 ;  /* 0x0000000c0d0e7389 */ /* 0x00006400000c000b */
[----:B01----:R-:W-:Y:S01]  /*1f030*/  ENDCOLLECTIVE ;  /* 0x000000000000791b */ /* 0x003fe20003800000 */
.L_x_3081:
[----:B------:R-:W-:Y:S02]  /*1f040*/  IMAD.MOV.U32 R13, RZ, RZ, R7 ;  /* 0x000000ffff0d7224 */ /* 0x000fe400078e0007 */
[----:B------:R-:W-:-:S07]  /*1f050*/  IMAD.MOV.U32 R4, RZ, RZ, R14 ;  /* 0x000000ffff047224 */ /* 0x000fce00078e000e */
[----:B------:R-:W-:Y:S05]  /*1f060*/  WARPSYNC.COLLECTIVE R15, `(.L_x_3082) ;  /* 0x000000000f087348 */ /* 0x000fea0003c00000 */
[----:B------:R0:W1:Y:S02]  /*1f070*/  SHFL.IDX P6, R14, R13, R12, R11 ;  /* 0x0000000c0d0e7389 */ /* 0x00006400000c000b */
[----:B01----:R-:W-:Y:S01]  /*1f080*/  ENDCOLLECTIVE ;  /* 0x000000000000791b */ /* 0x003fe20003800000 */
.L_x_3082:
[----:B------:R-:W-:Y:S05]  /*1f090*/  BRA `(.L_x_3083) ;  /* 0xfffffe9c00ac7947 */ /* 0x000fea000383ffff */
.L_x_2822:
[----:B------:R-:W-:Y:S01]  /*1f0a0*/  BSSY B1, `(.L_x_3084) ;  /* 0x0000008000017945 */ /* 0x000fe20003800000 */
[----:B0-----:R-:W-:Y:S01]  /*1f0b0*/  IMAD.MOV.U32 R13, RZ, RZ, R6 ;  /* 0x000000ffff0d7224 */ /* 0x001fe200078e0006 */
[----:B------:R-:W-:Y:S01]  /*1f0c0*/  MOV R12, 0x1 ;  /* 0x00000001000c7802 */ /* 0x000fe20000000f00 */
[----:B------:R-:W-:Y:S02]  /*1f0d0*/  IMAD.MOV.U32 R11, RZ, RZ, 0x181f ;  /* 0x0000181fff0b7424 */ /* 0x000fe400078e00ff */
[----:B------:R-:W-:-:S07]  /*1f0e0*/  IMAD.MOV.U32 R15, RZ, RZ, -0x1 ;  /* 0xffffffffff0f7424 */ /* 0x000fce00078e00ff */
[----:B-1----:R-:W-:Y:S05]  /*1f0f0*/  WARPSYNC.COLLECTIVE R15, `(.L_x_3085) ;  /* 0x000000000f087348 */ /* 0x002fea0003c00000 */
[----:B------:R0:W2:Y:S02]  /*1f100*/  SHFL.IDX P6, R14, R13, R12, R11 ;  /* 0x0000000c0d0e7389 */ /* 0x0000a400000c000b */
[----:B012---:R-:W-:Y:S01]  /*1f110*/  ENDCOLLECTIVE ;  /* 0x000000000000791b */ /* 0x007fe20003800000 */
.L_x_3085:
[----:B------:R-:W-:Y:S05]  /*1f120*/  BSYNC B1 ;  /* 0x0000000000017941 */ /* 0x000fea0003800000 */
.L_x_3084:
        /* <DEDUP_REMOVED lines=8> */
.L_x_3086:
[----:B------:R-:W-:Y:S02]  /*1f1b0*/  IMAD.MOV.U32 R13, RZ, RZ, R8 ;  /* 0x000000ffff0d7224 */ /* 0x000fe400078e0008 */
[----:B------:R-:W-:-:S07]  /*1f1c0*/  IMAD.MOV.U32 R3, RZ, RZ, R14 ;  /* 0x000000ffff037224 */ /* 0x000fce00078e000e */
[----:B------:R-:W-:Y:S05]  /*1f1d0*/  WARPSYNC.COLLECTIVE R15, `(.L_x_3087) ;  /* 0x000000000f087348 */ /* 0x000fea0003c00000 */
[----:B------:R0:W1:Y:S02]  /*1f1e0*/  SHFL.IDX P6, R14, R13, R12, R11 ;  /* 0x0000000c0d0e7389 */ /* 0x00006400000c000b */
[----:B01----:R-:W-:Y:S01]  /*1f1f0*/  ENDCOLLECTIVE ;  /* 0x000000000000791b */ /* 0x003fe20003800000 */
.L_x_3087:
[----:B------:R-:W-:Y:S02]  /*1f200*/  IMAD.MOV.U32 R13, RZ, RZ, R7 ;  /* 0x000000ffff0d7224 */ /* 0x000fe400078e0007 */
[----:B------:R-:W-:-:S07]  /*1f210*/  IMAD.MOV.U32 R4, RZ, RZ, R14 ;  /* 0x000000ffff047224 */ /* 0x000fce00078e000e */
[----:B------:R-:W-:Y:S05]  /*1f220*/  WARPSYNC.COLLECTIVE R15, `(.L_x_3088) ;  /* 0x000000000f087348 */ /* 0x000fea0003c00000 */
[----:B------:R0:W1:Y:S02]  /*1f230*/  SHFL.IDX P6, R14, R13, R12, R11 ;  /* 0x0000000c0d0e7389 */ /* 0x00006400000c000b */
[----:B01----:R-:W-:Y:S01]  /*1f240*/  ENDCOLLECTIVE ;  /* 0x000000000000791b */ /* 0x003fe20003800000 */
.L_x_3088:
[----:B------:R-:W-:Y:S05]  /*1f250*/  BRA `(.L_x_3089) ;  /* 0xfffffea000187947 */ /* 0x000fea000383ffff */
.L_x_2825:
        /* <DEDUP_REMOVED lines=8> */
.L_x_3091:
[----:B------:R-:W-:Y:S05]  /*1f2e0*/  BSYNC B1 ;  /* 0x0000000000017941 */ /* 0x000fea0003800000 */
.L_x_3090:
        /* <DEDUP_REMOVED lines=8> */
.L_x_3092:
[----:B------:R-:W-:Y:S02]  /*1f370*/  IMAD.MOV.U32 R13, RZ, RZ, R8 ;  /* 0x000000ffff0d7224 */ /* 0x000fe400078e0008 */
[----:B------:R-:W-:-:S07]  /*1f380*/  IMAD.MOV.U32 R3, RZ, RZ, R14 ;  /* 0x000000ffff037224 */ /* 0x000fce00078e000e */
[----:B------:R-:W-:Y:S05]  /*1f390*/  WARPSYNC.COLLECTIVE R15, `(.L_x_3093) ;  /* 0x000000000f087348 */ /* 0x000fea0003c00000 */
[----:B------:R0:W1:Y:S02]  /*1f3a0*/  SHFL.IDX P6, R14, R13, R12, R11 ;  /* 0x0000000c0d0e7389 */ /* 0x00006400000c000b */
[----:B01----:R-:W-:Y:S01]  /*1f3b0*/  ENDCOLLECTIVE ;  /* 0x000000000000791b */ /* 0x003fe20003800000 */
.L_x_3093:
[----:B------:R-:W-:Y:S01]  /*1f3c0*/  MOV R13, R7 ;  /* 0x00000007000d7202 */ /* 0x000fe20000000f00 */
[----:B------:R-:W-:-:S07]  /*1f3d0*/  IMAD.MOV.U32 R4, RZ, RZ, R14 ;  /* 0x000000ffff047224 */ /* 0x000fce00078e000e */
[----:B------:R-:W-:Y:S05]  /*1f3e0*/  WARPSYNC.COLLECTIVE R15, `(.L_x_3094) ;  /* 0x000000000f087348 */ /* 0x000fea0003c00000 */
[----:B------:R0:W1:Y:S02]  /*1f3f0*/  SHFL.IDX P6, R14, R13, R12, R11 ;  /* 0x0000000c0d0e7389 */ /* 0x00006400000c000b */
[----:B01----:R-:W-:Y:S01]  /*1f400*/  ENDCOLLECTIVE ;  /* 0x000000000000791b */ /* 0x003fe20003800000 */
.L_x_3094:
[----:B------:R-:W-:Y:S05]  /*1f410*/  BRA `(.L_x_3095) ;  /* 0xfffffea000747947 */ /* 0x000fea000383ffff */
.L_x_2828:
[----:B------:R-:W-:Y:S01]  /*1f420*/  BSSY B1, `(.L_x_3096) ;  /* 0x0000008000017945 */ /* 0x000fe20003800000 */
[----:B------:R-:W-:Y:S02]  /*1f430*/  IMAD.MOV.U32 R13, RZ, RZ, R6 ;  /* 0x000000ffff0d7224 */ /* 0x000fe400078e0006 */
[----:B------:R-:W-:Y:S02]  /*1f440*/  IMAD.MOV.U32 R12, RZ, RZ, 0x3 ;  /* 0x00000003ff0c7424 */ /* 0x000fe400078e00ff */
[----:B------:R-:W-:Y:S02]  /*1f450*/  IMAD.MOV.U32 R11, RZ, RZ, 0x181f ;  /* 0x0000181fff0b7424 */ /* 0x000fe400078e00ff */
[----:B------:R-:W-:-:S07]  /*1f460*/  IMAD.MOV.U32 R15, RZ, RZ, -0x1 ;  /* 0xffffffffff0f7424 */ /* 0x000fce00078e00ff */
[----:B--2---:R-:W-:Y:S05]  /*1f470*/  WARPSYNC.COLLECTIVE R15, `(.L_x_3097) ;  /* 0x000000000f087348 */ /* 0x004fea0003c00000 */
[----:B------:R0:W1:Y:S02]  /*1f480*/  SHFL.IDX P6, R14, R13, R12, R11 ;  /* 0x0000000c0d0e7389 */ /* 0x00006400000c000b */
[----:B012---:R-:W-:Y:S01]  /*1f490*/  ENDCOLLECTIVE ;  /* 0x000000000000791b */ /* 0x007fe20003800000 */
.L_x_3097:
[----:B------:R-:W-:Y:S05]  /*1f4a0*/  BSYNC B1 ;  /* 0x0000000000017941 */ /* 0x000fea0003800000 */
.L_x_3096:
        /* <DEDUP_REMOVED lines=8> */
.L_x_3098:
[----:B------:R-:W-:Y:S02]  /*1f530*/  IMAD.MOV.U32 R13, RZ, RZ, R8 ;  /* 0x000000ffff0d7224 */ /* 0x000fe400078e0008 */
[----:B------:R-:W-:-:S07]  /*1f540*/  IMAD.MOV.U32 R3, RZ, RZ, R14 ;  /* 0x000000ffff037224 */ /* 0x000fce00078e000e */
[----:B------:R-:W-:Y:S05]  /*1f550*/  WARPSYNC.COLLECTIVE R15, `(.L_x_3099) ;  /* 0x000000000f087348 */ /* 0x000fea0003c00000 */
[----:B------:R0:W1:Y:S02]  /*1f560*/  SHFL.IDX P6, R14, R13, R12, R11 ;  /* 0x0000000c0d0e7389 */ /* 0x00006400000c000b */
[----:B01----:R-:W-:Y:S01]  /*1f570*/  ENDCOLLECTIVE ;  /* 0x000000000000791b */ /* 0x003fe20003800000 */
.L_x_3099:
[----:B------:R-:W-:Y:S01]  /*1f580*/  IMAD.MOV.U32 R13, RZ, RZ, R7 ;  /* 0x000000ffff0d7224 */ /* 0x000fe200078e0007 */
[----:B------:R-:W-:-:S07]  /*1f590*/  MOV R4, R14 ;  /* 0x0000000e00047202 */ /* 0x000fce0000000f00 */
[----:B------:R-:W-:Y:S05]  /*1f5a0*/  WARPSYNC.COLLECTIVE R15, `(.L_x_3100) ;  /* 0x000000000f087348 */ /* 0x000fea0003c00000 */
[----:B------:R0:W1:Y:S02]  /*1f5b0*/  SHFL.IDX P6, R14, R13, R12, R11 ;  /* 0x0000000c0d0e7389 */ /* 0x00006400000c000b */
[----:B01----:R-:W-:Y:S01]  /*1f5c0*/  ENDCOLLECTIVE ;  /* 0x000000000000791b */ /* 0x003fe20003800000 */
.L_x_3100:
[----:B------:R-:W-:Y:S05]  /*1f5d0*/  BRA `(.L_x_3101) ;  /* 0xfffffea000d07947 */ /* 0x000fea000383ffff */
.L_x_2832:
[----:B0-----:R0:W1:Y:S02]  /*1f5e0*/  SYNCS.PHASECHK.TRANS64.TRYWAIT P0, [R2+URZ+0x28800], R5 ;  /* 0x02880005020075a7 */ /* 0x001064000800017f */
[----:B-1----:R-:W-:Y:S05]  /*1f5f0*/  @!P0 NANOSLEEP.SYNCS 0x989680 ;  /* 0x009896800000895d */ /* 0x002fea0003900000 */
[----:B------:R-:W1:Y:S02]  /*1f600*/  @!P0 SYNCS.PHASECHK.TRANS64 P0, [R2+URZ+0x28800], R5 ;  /* 0x02880005020085a7 */ /* 0x000e64000800007f */
[----:B-1----:R-:W-:Y:S05]  /*1f610*/  @!P0 BRA `(.L_x_2832) ;  /* 0xfffffffc00f08947 */ /* 0x002fea000383ffff */
[----:B------:R-:W-:Y:S05]  /*1f620*/  BRA `(.L_x_3102) ;  /* 0xfffffea400887947 */ /* 0x000fea000383ffff */
.L_x_2848:
        /* <DEDUP_REMOVED lines=9> */
.L_x_3104:
[----:B------:R-:W-:Y:S05]  /*1f6c0*/  BSYNC B1 ;  /* 0x0000000000017941 */ /* 0x000fea0003800000 */
.L_x_3103:
[----:B------:R-:W-:Y:S01]  /*1f6d0*/  IMAD.MOV.U32 R13, RZ, RZ, R32 ;  /* 0x000000ffff0d7224 */ /* 0x000fe200078e0020 */
[----:B------:R-:W-:Y:S01]  /*1f6e0*/  MOV R3, R14 ;  /* 0x0000000e00037202 */ /* 0x000fe20000000f00 */
[----:B------:R-:W-:Y:S01]  /*1f6f0*/  IMAD.MOV.U32 R12, RZ, RZ, RZ ;  /* 0x000000ffff0c7224 */ /* 0x000fe200078e00ff */
[----:B------:R-:W-:Y:S01]  /*1f700*/  ISETP.GE.AND P0, PT, R16, R45, PT ;  /* 0x0000002d1000720c */ /* 0x000fe20003f06270 */
[----:B------:R-:W-:Y:S02]  /*1f710*/  IMAD.MOV.U32 R11, RZ, RZ, 0x181f ;  /* 0x0000181fff0b7424 */ /* 0x000fe400078e00ff */
[----:B------:R-:W-:Y:S02]  /*1f720*/  IMAD.MOV.U32 R15, RZ, RZ, -0x1 ;  /* 0xffffffffff0f7424 */ /* 0x000fe400078e00ff */
[----:B------:R-:W-:-:S08]  /*1f730*/  IMAD R0, R192, R5, RZ ;  /* 0x00000005c0007224 */ /* 0x000fd000078e02ff */
[----:B------:R-:W-:Y:S05]  /*1f740*/  WARPSYNC.COLLECTIVE R15, `(.L_x_3105) ;  /* 0x000000000f087348 */ /* 0x000fea0003c00000 */
[----:B------:R0:W1:Y:S02]  /*1f750*/  SHFL.IDX P6, R14, R13, R12, R11 ;  /* 0x0000000c0d0e7389 */ /* 0x00006400000c000b */
[----:B01----:R-:W-:Y:S01]  /*1f760*/  ENDCOLLECTIVE ;  /* 0x000000000000791b */ /* 0x003fe20003800000 */
.L_x_3105:
        /* <DEDUP_REMOVED lines=8> */
.L_x_3106:
[----:B------:R-:W-:-:S05]  /*1f7f0*/  @!P1 IADD3 R4, P2, R4, R7, RZ ;  /* 0x0000000704049210 */ /* 0x000fca0007f5e0ff */
[----:B------:R-:W-:Y:S02]  /*1f800*/  @!P1 IMAD.X R3, R3, 0x1, R6, P2 ;  /* 0x0000000103039824 */ /* 0x000fe400010e0606 */
[----:B------:R-:W-:-:S03]  /*1f810*/  @!P1 IMAD.MOV.U32 R24, RZ, RZ, R4 ;  /* 0x000000ffff189224 */ /* 0x000fc600078e0004 */
[----:B------:R-:W-:Y:S01]  /*1f820*/  @!P1 MOV R25, R3 ;  /* 0x0000000300199202 */ /* 0x000fe20000000f00 */
[----:B------:R-:W-:-:S05]  /*1f830*/  IMAD.MOV.U32 R13, RZ, RZ, R34 ;  /* 0x000000ffff0d7224 */ /* 0x000fca00078e0022 */
[----:B------:R-:W5:Y:S01]  /*1f840*/  @!P1 LD.E.128 R24, desc[UR40][R24.64] ;  /* 0x0000002818189980 */ /* 0x000f62000c101d00 */
[----:B------:R-:W-:-:S07]  /*1f850*/  IMAD.MOV.U32 R5, RZ, RZ, R14 ;  /* 0x000000ffff057224 */ /* 0x000fce00078e000e */
[----:B-----5:R-:W-:Y:S05]  /*1f860*/  WARPSYNC.COLLECTIVE R15, `(.L_x_3107) ;  /* 0x000000000f087348 */ /* 0x020fea0003c00000 */
[----:B------:R0:W1:Y:S02]  /*1f870*/  SHFL.IDX P6, R14, R13, R12, R11 ;  /* 0x0000000c0d0e7389 */ /* 0x00006400000c000b */
[----:B01---5:R-:W-:Y:S01]  /*1f880*/  ENDCOLLECTIVE ;  /* 0x000000000000791b */ /* 0x023fe20003800000 */
.L_x_3107:
        /* <DEDUP_REMOVED lines=9> */
.L_x_3108:
[----:B------:R-:W-:Y:S02]  /*1f920*/  CS2R R46, SRZ ;  /* 0x00000000002e7805 */ /* 0x000fe4000001ff00 */
[----:B------:R-:W-:Y:S02]  /*1f930*/  MOV R13, R32 ;  /* 0x00000020000d7202 */ /* 0x000fe40000000f00 */
        /* <DEDUP_REMOVED lines=10> */
.L_x_3109:
        /* <DEDUP_REMOVED lines=8> */
.L_x_3110:
[----:B------:R-:W-:Y:S02]  /*1fa60*/  IMAD.MOV.U32 R13, RZ, RZ, R34 ;  /* 0x000000ffff0d7224 */ /* 0x000fe400078e0022 */
[----:B------:R-:W-:-:S07]  /*1fa70*/  IMAD.MOV.U32 R9, RZ, RZ, R14 ;  /* 0x000000ffff097224 */ /* 0x000fce00078e000e */
[----:B------:R-:W-:Y:S05]  /*1fa80*/  WARPSYNC.COLLECTIVE R15, `(.L_x_3111) ;  /* 0x000000000f087348 */ /* 0x000fea0003c00000 */
[----:B------:R0:W1:Y:S02]  /*1fa90*/  SHFL.IDX P6, R14, R13, R12, R11 ;  /* 0x0000000c0d0e7389 */ /* 0x00006400000c000b */
[----:B01----:R-:W-:Y:S01]  /*1faa0*/  ENDCOLLECTIVE ;  /* 0x000000000000791b */ /* 0x003fe20003800000 */
.L_x_3111:
[----:B------:R-:W-:Y:S02]  /*1fab0*/  @!P1 IMAD.MOV.U32 R48, RZ, RZ, R26 ;  /* 0x000000ffff309224 */ /* 0x000fe400078e001a */
[----:B------:R-:W-:Y:S02]  /*1fac0*/  @!P1 IMAD.MOV.U32 R49, RZ, RZ, R27 ;  /* 0x000000ffff319224 */ /* 0x000fe400078e001b */
[----:B------:R-:W-:Y:S02]  /*1fad0*/  @!P1 IMAD.MOV.U32 R20, RZ, RZ, R4 ;  /* 0x000000ffff149224 */ /* 0x000fe400078e0004 */
[----:B------:R-:W-:Y:S02]  /*1fae0*/  @!P1 IMAD.MOV.U32 R21, RZ, RZ, R5 ;  /* 0x000000ffff159224 */ /* 0x000fe400078e0005 */
[----:B------:R-:W-:Y:S02]  /*1faf0*/  @!P1 IMAD.MOV.U32 R36, RZ, RZ, R6 ;  /* 0x000000ffff249224 */ /* 0x000fe400078e0006 */
[----:B------:R-:W-:Y:S01]  /*1fb00*/  @!P1 IMAD.MOV.U32 R37, RZ, RZ, R7 ;  /* 0x000000ffff259224 */ /* 0x000fe200078e0007 */
[----:B------:R-:W-:Y:S01]  /*1fb10*/  MOV R25, R49 ;  /* 0x0000003100197202 */ /* 0x000fe20000000f00 */
[----:B------:R-:W-:Y:S01]  /*1fb20*/  IMAD.MOV.U32 R10, RZ, RZ, R48 ;  /* 0x000000ffff0a7224 */ /* 0x000fe200078e0030 */
[----:B------:R-:W-:Y:S01]  /*1fb30*/  MOV R5, R21 ;  /* 0x0000001500057202 */ /* 0x000fe20000000f00 */
[----:B------:R-:W-:-:S02]  /*1fb40*/  IMAD.MOV.U32 R4, RZ, RZ, R20 ;  /* 0x000000ffff047224 */ /* 0x000fc400078e0014 */
[----:B------:R-:W-:Y:S02]  /*1fb50*/  IMAD.MOV.U32 R6, RZ, RZ, R36 ;  /* 0x000000ffff067224 */ /* 0x000fe400078e0024 */
[----:B------:R-:W-:Y:S01]  /*1fb60*/  IMAD.MOV.U32 R7, RZ, RZ, R37 ;  /* 0x000000ffff077224 */ /* 0x000fe200078e0025 */
[----:B------:R-:W-:Y:S02]  /*1fb70*/  PRMT R43, R10, 0x5410, R25 ;  /* 0x000054100a2b7816 */ /* 0x000fe40000000019 */
[----:B------:R-:W-:Y:S02]  /*1fb80*/  CS2R R24, SRZ ;  /* 0x0000000000187805 */ /* 0x000fe4000001ff00 */
[----:B------:R-:W-:Y:S02]  /*1fb90*/  PRMT R65, R6, 0x5410, R4 ;  /* 0x0000541006417816 */ /* 0x000fe40000000004 */
[----:B------:R-:W-:Y:S02]  /*1fba0*/  PRMT R68, R5, 0x7610, R68 ;  /* 0x0000761005447816 */ /* 0x000fe40000000044 */
[----:B------:R-:W-:Y:S01]  /*1fbb0*/  PRMT R64, R64, 0x5410, R7 ;  /* 0x0000541040407816 */ /* 0x000fe20000000007 */
[----:B------:R-:W-:Y:S06]  /*1fbc0*/  BRA `(.L_x_3112) ;  /* 0xfffffebc00447947 */ /* 0x000fec000383ffff */
.L_x_2851:
[----:B------:R-:W-:Y:S01]  /*1fbd0*/  BSSY B1, `(.L_x_3113) ;  /* 0x0000008000017945 */ /* 0x000fe20003800000 */
[----:B------:R-:W-:Y:S01]  /*1fbe0*/  IMAD.MOV.U32 R13, RZ, RZ, R35 ;  /* 0x000000ffff0d7224 */ /* 0x000fe200078e0023 */
[----:B0-----:R-:W-:Y:S01]  /*1fbf0*/  MOV R15, 0xffffffff ;  /* 0xffffffff000f7802 */ /* 0x001fe20000000f00 */
[----:B------:R-:W-:Y:S02]  /*1fc00*/  IMAD.MOV.U32 R12, RZ, RZ, 0x2 ;  /* 0x00000002ff0c7424 */ /* 0x000fe400078e00ff */
[----:B------:R-:W-:-:S07]  /*1fc10*/  IMAD.MOV.U32 R11, RZ, RZ, 0x181f ;  /* 0x0000181fff0b7424 */ /* 0x000fce00078e00ff */
[----:B------:R-:W-:Y:S05]  /*1fc20*/  WARPSYNC.COLLECTIVE R15, `(.L_x_3114) ;  /* 0x000000000f087348 */ /* 0x000fea0003c00000 */
[----:B------:R0:W1:Y:S02]  /*1fc30*/  SHFL.IDX P6, R14, R13, R12, R11 ;  /* 0x0000000c0d0e7389 */ /* 0x00006400000c000b */
[----:B01----:R-:W-:Y:S01]  /*1fc40*/  ENDCOLLECTIVE ;  /* 0x000000000000791b */ /* 0x003fe20003800000 */
.L_x_3114:
[----:B------:R-:W-:Y:S05]  /*1fc50*/  BSYNC B1 ;  /* 0x0000000000017941 */ /* 0x000fea0003800000 */
.L_x_3113:
        /* <DEDUP_REMOVED lines=9> */
.L_x_3115:
[----:B------:R-:W-:Y:S01]  /*1fcf0*/  ISETP.GE.OR P1, PT, R9, R0, P0 ;  /* 0x000000000900720c */ /* 0x000fe20000726670 */
[----:B------:R-:W-:-:S12]  /*1fd00*/  IMAD.MOV.U32 R13, RZ, RZ, R33 ;  /* 0x000000ffff0d7224 */ /* 0x000fd800078e0021 */
[C---:B------:R-:W-:Y:S01]  /*1fd10*/  @!P1 IMAD.SHL.U32 R31, R16.reuse, 0x2, RZ ;  /* 0x00000002101f9824 */ /* 0x040fe200078e00ff */
[----:B------:R-:W-:Y:S02]  /*1fd20*/  @!P1 SHF.L.U64.HI R29, R16, 0x1, R17 ;  /* 0x00000001101d9819 */ /* 0x000fe40000010211 */
[----:B------:R-:W-:-:S07]  /*1fd30*/  MOV R8, R14 ;  /* 0x0000000e00087202 */ /* 0x000fce0000000f00 */
[----:B------:R-:W-:Y:S05]  /*1fd40*/  WARPSYNC.COLLECTIVE R15, `(.L_x_3116) ;  /* 0x000000000f087348 */ /* 0x000fea0003c00000 */
[----:B------:R0:W1:Y:S02]  /*1fd50*/  SHFL.IDX P6, R14, R13, R12, R11 ;  /* 0x0000000c0d0e7389 */ /* 0x00006400000c000b */
[----:B01----:R-:W-:Y:S01]  /*1fd60*/  ENDCOLLECTIVE ;  /* 0x000000000000791b */ /* 0x003fe20003800000 */
.L_x_3116:
[----:B------:R-:W-:-:S04]  /*1fd70*/  @!P1 IADD3 R8, P2, R8, R31, RZ ;  /* 0x0000001f08089210 */ /* 0x000fc80007f5e0ff */
[----:B------:R-:W-:Y:S01]  /*1fd80*/  @!P1 IADD3.X R9, R3, R29, RZ, P2, !PT ;  /* 0x0000001d03099210 */ /* 0x000fe200017fe4ff */
[----:B------:R-:W-:Y:S02]  /*1fd90*/  IMAD.MOV.U32 R13, RZ, RZ, R34 ;  /* 0x000000ffff0d7224 */ /* 0x000fe400078e0022 */
[----:B------:R-:W-:-:S07]  /*1fda0*/  IMAD.MOV.U32 R28, RZ, RZ, R14 ;  /* 0x000000ffff1c7224 */ /* 0x000fce00078e000e */
[----:B------:R-:W-:Y:S05]  /*1fdb0*/  WARPSYNC.COLLECTIVE R15, `(.L_x_3117) ;  /* 0x000000000f087348 */ /* 0x000fea0003c00000 */
[----:B------:R0:W1:Y:S02]  /*1fdc0*/  SHFL.IDX P6, R14, R13, R12, R11 ;  /* 0x0000000c0d0e7389 */ /* 0x00006400000c000b */
[----:B01----:R-:W-:Y:S01]  /*1fdd0*/  ENDCOLLECTIVE ;  /* 0x000000000000791b */ /* 0x003fe20003800000 */
.L_x_3117:
        /* <DEDUP_REMOVED lines=14> */
[----:B------:R-:W-:Y:S01]  /*1fec0*/  @!P1 IMAD.MOV.U32 R53, RZ, RZ, R11 ;  /* 0x000000ffff359224 */ /* 0x000fe200078e000b */
[----:B------:R-:W-:Y:S01]  /*1fed0*/  MOV R12, R51 ;  /* 0x00000033000c7202 */ /* 0x000fe20000000f00 */
[----:B------:R-:W-:Y:S02]  /*1fee0*/  IMAD.MOV.U32 R11, RZ, RZ, 0x181f ;  /* 0x0000181fff0b7424 */ /* 0x000fe400078e00ff */
[----:B------:R-:W-:Y:S01]  /*1fef0*/  @!P1 IMAD.MOV.U32 R52, RZ, RZ, R10 ;  /* 0x000000ffff349224 */ /* 0x000fe200078e000a */
[----:B------:R-:W-:Y:S01]  /*1ff00*/  PRMT R59, R3, 0x5410, R12 ;  /* 0x00005410033b7816 */ /* 0x000fe2000000000c */
[----:B------:R-:W-:-:S02]  /*1ff10*/  IMAD.MOV.U32 R12, RZ, RZ, 0x3 ;  /* 0x00000003ff0c7424 */ /* 0x000fc400078e00ff */
[----:B------:R-:W-:Y:S02]  /*1ff20*/  IMAD.MOV.U32 R8, RZ, RZ, R52 ;  /* 0x000000ffff087224 */ /* 0x000fe400078e0034 */
[----:B------:R-:W-:-:S07]  /*1ff30*/  IMAD.MOV.U32 R9, RZ, RZ, R53 ;  /* 0x000000ffff097224 */ /* 0x000fce00078e0035 */
[----:B-----5:R-:W-:Y:S05]  /*1ff40*/  WARPSYNC.COLLECTIVE R15, `(.L_x_3118) ;  /* 0x000000000f087348 */ /* 0x020fea0003c00000 */
[----:B------:R0:W1:Y:S02]  /*1ff50*/  SHFL.IDX P6, R14, R13, R12, R11 ;  /* 0x0000000c0d0e7389 */ /* 0x00006400000c000b */
[----:B01---5:R-:W-:Y:S01]  /*1ff60*/  ENDCOLLECTIVE ;  /* 0x000000000000791b */ /* 0x023fe20003800000 */
.L_x_3118:
[----:B------:R-:W-:Y:S01]  /*1ff70*/  PRMT R44, R8, 0x5410, R9 ;  /* 0x00005410082c7816 */ /* 0x000fe20000000009 */
[----:B------:R-:W-:Y:S01]  /*1ff80*/  @!P1 IMAD.MOV.U32 R38, RZ, RZ, R28 ;  /* 0x000000ffff269224 */ /* 0x000fe200078e001c */
[----:B------:R-:W-:Y:S01]  /*1ff90*/  @!P1 MOV R40, R30 ;  /* 0x0000001e00289202 */ /* 0x000fe20000000f00 */
[----:B------:R-:W-:Y:S02]  /*1ffa0*/  @!P1 IMAD.MOV.U32 R39, RZ, RZ, R29 ;  /* 0x000000ffff279224 */ /* 0x000fe400078e001d */
[----:B------:R-:W-:Y:S02]  /*1ffb0*/  @!P1 IMAD.MOV.U32 R41, RZ, RZ, R31 ;  /* 0x000000ffff299224 */ /* 0x000fe400078e001f */
[----:B------:R-:W-:Y:S02]  /*1ffc0*/  IMAD.MOV.U32 R8, RZ, RZ, R38 ;  /* 0x000000ffff087224 */ /* 0x000fe400078e0026 */
[----:B------:R-:W-:Y:S02]  /*1ffd0*/  IMAD.MOV.U32 R13, RZ, RZ, R32 ;  /* 0x000000ffff0d7224 */ /* 0x000fe400078e0020 */
[----:B------:R-:W-:-:S02]  /*1ffe0*/  IMAD.MOV.U32 R9, RZ, RZ, R39 ;  /* 0x000000ffff097224 */ /* 0x000fc400078e0027 */
[----:B------:R-:W-:-:S03]  /*1fff0*/  IMAD.MOV.U32 R10, RZ, RZ, R40 ;  /* 0x000000ffff0a7224 */ /* 0x000fc600078e0028 */
[----:B------:R-:W-:Y:S02]  /*20000*/  PRMT R62, R8, 0x5410, R9 ;  /* 0x00005410083e7816 */ /* 0x000fe40000000009 */
[----:B------:R-:W-:Y:S01]  /*20010*/  CS2R R8, SRZ ;  /* 0x0000000000087805 */ /* 0x000fe2000001ff00 */
[----:B------:R-:W-:-:S07]  /*20020*/  IMAD.MOV.U32 R3, RZ, RZ, R14 ;  /* 0x000000ffff037224 */ /* 0x000fce00078e000e */
[----:B------:R-:W-:Y:S05]  /*20030*/  WARPSYNC.COLLECTIVE R15, `(.L_x_3119) ;  /* 0x000000000f087348 */ /* 0x000fea0003c00000 */
[----:B------:R0:W1:Y:S02]  /*20040*/  SHFL.IDX P6, R14, R13, R12, R11 ;  /* 0x0000000c0d0e7389 */ /* 0x00006400000c000b */
[----:B01----:R-:W-:Y:S01]  /*20050*/  ENDCOLLECTIVE ;  /* 0x000000000000791b */ /* 0x003fe20003800000 */
.L_x_3119:
[----:B------:R-:W-:Y:S02]  /*20060*/  IMAD.MOV.U32 R13, RZ, RZ, R33 ;  /* 0x000000ffff0d7224 */ /* 0x000fe400078e0021 */
[----:B------:R-:W-:-:S07]  /*20070*/  IMAD.MOV.U32 R32, RZ, RZ, R14 ;  /* 0x000000ffff207224 */ /* 0x000fce00078e000e */
[----:B------:R-:W-:Y:S05]  /*20080*/  WARPSYNC.COLLECTIVE R15, `(.L_x_3120) ;  /* 0x000000000f087348 */ /* 0x000fea0003c00000 */
[----:B------:R0:W1:Y:S02]  /*20090*/  SHFL.IDX P6, R14, R13, R12, R11 ;  /* 0x0000000c0d0e7389 */ /* 0x00006400000c000b */
[----:B01----:R-:W-:Y:S01]  /*200a0*/  ENDCOLLECTIVE ;  /* 0x000000000000791b */ /* 0x003fe20003800000 */
.L_x_3120:
[----:B------:R-:W-:Y:S01]  /*200b0*/  MOV R13, R34 ;  /* 0x00000022000d7202 */ /* 0x000fe20000000f00 */
[----:B------:R-:W-:-:S07]  /*200c0*/  IMAD.MOV.U32 R33, RZ, RZ, R14 ;  /* 0x000000ffff217224 */ /* 0x000fce00078e000e */
[----:B------:R-:W-:Y:S05]  /*200d0*/  WARPSYNC.COLLECTIVE R15, `(.L_x_3121) ;  /* 0x000000000f087348 */ /* 0x000fea0003c00000 */
[----:B------:R0:W1:Y:S02]  /*200e0*/  SHFL.IDX P6, R14, R13, R12, R11 ;  /* 0x0000000c0d0e7389 */ /* 0x00006400000c000b */
[----:B01----:R-:W-:Y:S01]  /*200f0*/  ENDCOLLECTIVE ;  /* 0x000000000000791b */ /* 0x003fe20003800000 */
.L_x_3121:
[----:B------:R-:W-:-:S05]  /*20100*/  IMAD.MOV.U32 R11, RZ, RZ, R41 ;  /* 0x000000ffff0b7224 */ /* 0x000fca00078e0029 */
[----:B------:R-:W-:Y:S01]  /*20110*/  PRMT R63, R10, 0x5410, R11 ;  /* 0x000054100a3f7816 */ /* 0x000fe2000000000b */
[----:B------:R-:W-:Y:S01]  /*20120*/  IMAD.MOV.U32 R34, RZ, RZ, R14 ;  /* 0x000000ffff227224 */ /* 0x000fe200078e000e */
[----:B------:R-:W-:Y:S06]  /*20130*/  BRA `(.L_x_3122) ;  /* 0xfffffebc00207947 */ /* 0x000fec000383ffff */
.L_x_2855:
[----:B0-----:R0:W1:Y:S02]  /*20140*/  SYNCS.PHASECHK.TRANS64.TRYWAIT P4, [R2+URZ+0x28800], R29 ;  /* 0x0288001d020075a7 */ /* 0x001064000808017f */
[----:B-1----:R-:W-:Y:S05]  /*20150*/  @!P4 NANOSLEEP.SYNCS 0x989680 ;  /* 0x009896800000c95d */ /* 0x002fea0003900000 */
[----:B------:R-:W1:Y:S02]  /*20160*/  @!P4 SYNCS.PHASECHK.TRANS64 P4, [R2+URZ+0x28800], R29 ;  /* 0x0288001d0200c5a7 */ /* 0x000e64000808007f */
[----:B-1----:R-:W-:Y:S05]  /*20170*/  @!P4 BRA `(.L_x_2855) ;  /* 0xfffffffc00f0c947 */ /* 0x002fea000383ffff */
[----:B------:R-:W-:Y:S05]  /*20180*/  BRA `(.L_x_3123) ;  /* 0xfffffebc00b87947 */ /* 0x000fea000383ffff */
.L_x_2865:
[----:B-1----:R1:W2:Y:S02]  /*20190*/  SYNCS.PHASECHK.TRANS64.TRYWAIT P2, [R0+URZ+0x28830], R3 ;  /* 0x02883003000075a7 */ /* 0x0022a4000804017f */
[----:B--2---:R-:W-:Y:S05]  /*201a0*/  @!P2 NANOSLEEP.SYNCS 0x989680 ;  /* 0x009896800000a95d */ /* 0x004fea0003900000 */
[----:B------:R-:W2:Y:S02]  /*201b0*/  @!P2 SYNCS.PHASECHK.TRANS64 P2, [R0+URZ+0x28830], R3 ;  /* 0x028830030000a5a7 */ /* 0x000ea4000804007f */
[----:B--2---:R-:W-:Y:S05]  /*201c0*/  @!P2 BRA `(.L_x_2865) ;  /* 0xfffffffc00f0a947 */ /* 0x004fea000383ffff */
[----:B------:R-:W-:Y:S05]  /*201d0*/  BRA `(.L_x_2864) ;  /* 0xfffffed800147947 */ /* 0x000fea000383ffff */
.L_x_2871:
[----:B-1----:R1:W2:Y:S02]  /*201e0*/  SYNCS.PHASECHK.TRANS64.TRYWAIT P4, [R3+URZ+0x28830], R6 ;  /* 0x02883006030075a7 */ /* 0x0022a4000808017f */
[----:B--2---:R-:W-:Y:S05]  /*201f0*/  @!P4 NANOSLEEP.SYNCS 0x989680 ;  /* 0x009896800000c95d */ /* 0x004fea0003900000 */
[----:B------:R-:W2:Y:S02]  /*20200*/  @!P4 SYNCS.PHASECHK.TRANS64 P4, [R3+URZ+0x28830], R6 ;  /* 0x028830060300c5a7 */ /* 0x000ea4000808007f */
[----:B--2---:R-:W-:Y:S05]  /*20210*/  @!P4 BRA `(.L_x_2871) ;  /* 0xfffffffc00f0c947 */ /* 0x004fea000383ffff */
[----:B------:R-:W-:Y:S05]  /*20220*/  BRA `(.L_x_2870) ;  /* 0xfffffefc00587947 */ /* 0x000fea000383ffff */
.L_x_2875:
[----:B-1----:R1:W2:Y:S02]  /*20230*/  SYNCS.PHASECHK.TRANS64.TRYWAIT P3, [R6+URZ+0x28850], R3 ;  /* 0x02885003060075a7 */ /* 0x0022a4000806017f */
[----:B--2---:R-:W-:Y:S05]  /*20240*/  @!P3 NANOSLEEP.SYNCS 0x989680 ;  /* 0x009896800000b95d */ /* 0x004fea0003900000 */
[----:B------:R-:W2:Y:S02]  /*20250*/  @!P3 SYNCS.PHASECHK.TRANS64 P3, [R6+URZ+0x28850], R3 ;  /* 0x028850030600b5a7 */ /* 0x000ea4000806007f */
[----:B--2---:R-:W-:Y:S05]  /*20260*/  @!P3 BRA `(.L_x_2875) ;  /* 0xfffffffc00f0b947 */ /* 0x004fea000383ffff */
[----:B------:R-:W-:Y:S05]  /*20270*/  BRA `(.L_x_2872) ;  /* 0xffffff0000687947 */ /* 0x000fea000383ffff */
.L_x_2882:
[----:B-1----:R1:W2:Y:S02]  /*20280*/  SYNCS.PHASECHK.TRANS64.TRYWAIT P3, [R3+URZ+0x28830], R6 ;  /* 0x02883006030075a7 */ /* 0x0022a4000806017f */
[----:B--2---:R-:W-:Y:S05]  /*20290*/  @!P3 NANOSLEEP.SYNCS 0x989680 ;  /* 0x009896800000b95d */ /* 0x004fea0003900000 */
[----:B------:R-:W2:Y:S02]  /*202a0*/  @!P3 SYNCS.PHASECHK.TRANS64 P3, [R3+URZ+0x28830], R6 ;  /* 0x028830060300b5a7 */ /* 0x000ea4000806007f */
[----:B--2---:R-:W-:Y:S05]  /*202b0*/  @!P3 BRA `(.L_x_2882) ;  /* 0xfffffffc00f0b947 */ /* 0x004fea000383ffff */
[----:B------:R-:W-:Y:S05]  /*202c0*/  BRA `(.L_x_2881) ;  /* 0xffffff2800087947 */ /* 0x000fea000383ffff */
.L_x_2886:
[----:B-1----:R1:W2:Y:S02]  /*202d0*/  SYNCS.PHASECHK.TRANS64.TRYWAIT P2, [R6+URZ+0x28850], R3 ;  /* 0x02885003060075a7 */ /* 0x0022a4000804017f */
[----:B--2---:R-:W-:Y:S05]  /*202e0*/  @!P2 NANOSLEEP.SYNCS 0x989680 ;  /* 0x009896800000a95d */ /* 0x004fea0003900000 */
[----:B------:R-:W2:Y:S02]  /*202f0*/  @!P2 SYNCS.PHASECHK.TRANS64 P2, [R6+URZ+0x28850], R3 ;  /* 0x028850030600a5a7 */ /* 0x000ea4000804007f */
[----:B--2---:R-:W-:Y:S05]  /*20300*/  @!P2 BRA `(.L_x_2886) ;  /* 0xfffffffc00f0a947 */ /* 0x004fea000383ffff */
[----:B------:R-:W-:Y:S05]  /*20310*/  BRA `(.L_x_2883) ;  /* 0xffffff2c00187947 */ /* 0x000fea000383ffff */
.L_x_2891:
[----:B-1----:R1:W2:Y:S02]  /*20320*/  SYNCS.PHASECHK.TRANS64.TRYWAIT P0, [R12+URZ+0x28850], R5 ;  /* 0x028850050c0075a7 */ /* 0x0022a4000800017f */
[----:B--2---:R-:W-:Y:S05]  /*20330*/  @!P0 NANOSLEEP.SYNCS 0x989680 ;  /* 0x009896800000895d */ /* 0x004fea0003900000 */
[----:B------:R-:W2:Y:S02]  /*20340*/  @!P0 SYNCS.PHASECHK.TRANS64 P0, [R12+URZ+0x28850], R5 ;  /* 0x028850050c0085a7 */ /* 0x000ea4000800007f */
[----:B--2---:R-:W-:Y:S05]  /*20350*/  @!P0 BRA `(.L_x_2891) ;  /* 0xfffffffc00f08947 */ /* 0x004fea000383ffff */
[----:B------:R-:W-:Y:S05]  /*20360*/  BRA `(.L_x_2890) ;  /* 0xffffff4800487947 */ /* 0x000fea000383ffff */
.L_x_2905:
[----:B------:R-:W-:Y:S01]  /*20370*/  MOV R13, R4 ;  /* 0x00000004000d7202 */ /* 0x000fe20000000f00 */
[----:B------:R-:W-:Y:S02]  /*20380*/  IMAD.MOV.U32 R12, RZ, RZ, RZ ;  /* 0x000000ffff0c7224 */ /* 0x000fe400078e00ff */
[----:B------:R-:W-:Y:S02]  /*20390*/  IMAD.MOV.U32 R11, RZ, RZ, 0x181f ;  /* 0x0000181fff0b7424 */ /* 0x000fe400078e00ff */
[----:B------:R-:W-:-:S07]  /*203a0*/  IMAD.MOV.U32 R15, RZ, RZ, -0x1 ;  /* 0xffffffffff0f7424 */ /* 0x000fce00078e00ff */
[----:B01----:R-:W-:Y:S05]  /*203b0*/  WARPSYNC.COLLECTIVE R15, `(.L_x_3124) ;  /* 0x000000000f087348 */ /* 0x003fea0003c00000 */
[----:B------:R2:W3:Y:S02]  /*203c0*/  SHFL.IDX P6, R14, R13, R12, R11 ;  /* 0x0000000c0d0e7389 */ /* 0x0004e400000c000b */
[----:B0123--:R-:W-:Y:S01]  /*203d0*/  ENDCOLLECTIVE ;  /* 0x000000000000791b */ /* 0x00ffe20003800000 */
.L_x_3124:
[----:B------:R-:W-:Y:S02]  /*203e0*/  IMAD.MOV.U32 R13, RZ, RZ, R3 ;  /* 0x000000ffff0d7224 */ /* 0x000fe400078e0003 */
[----:B------:R-:W-:-:S07]  /*203f0*/  IMAD.MOV.U32 R0, RZ, RZ, R14 ;  /* 0x000000ffff007224 */ /* 0x000fce00078e000e */
[----:B------:R-:W-:Y:S05]  /*20400*/  WARPSYNC.COLLECTIVE R15, `(.L_x_3125) ;  /* 0x000000000f087348 */ /* 0x000fea0003c00000 */
[----:B------:R0:W1:Y:S02]  /*20410*/  SHFL.IDX P6, R14, R13, R12, R11 ;  /* 0x0000000c0d0e7389 */ /* 0x00006400000c000b */
[----:B01----:R-:W-:Y:S01]  /*20420*/  ENDCOLLECTIVE ;  /* 0x000000000000791b */ /* 0x003fe20003800000 */
.L_x_3125:
[----:B------:R-:W-:Y:S05]  /*20430*/  BRA `(.L_x_3126) ;  /* 0xffffff6c006c7947 */ /* 0x000fea000383ffff */
.L_x_2908:
[----:B------:R-:W-:Y:S01]  /*20440*/  BSSY B1, `(.L_x_3127) ;  /* 0x0000008000017945 */ /* 0x000fe20003800000 */
[----:B------:R-:W-:Y:S01]  /*20450*/  MOV R13, R4 ;  /* 0x00000004000d7202 */ /* 0x000fe20000000f00 */
[----:B------:R-:W-:Y:S02]  /*20460*/  IMAD.MOV.U32 R12, RZ, RZ, 0x1 ;  /* 0x00000001ff0c7424 */ /* 0x000fe400078e00ff */
[----:B------:R-:W-:Y:S02]  /*20470*/  IMAD.MOV.U32 R11, RZ, RZ, 0x181f ;  /* 0x0000181fff0b7424 */ /* 0x000fe400078e00ff */
[----:B---3--:R-:W-:-:S07]  /*20480*/  IMAD.MOV.U32 R15, RZ, RZ, -0x1 ;  /* 0xffffffffff0f7424 */ /* 0x008fce00078e00ff */
[----:B012-4-:R-:W-:Y:S05]  /*20490*/  WARPSYNC.COLLECTIVE R15, `(.L_x_3128) ;  /* 0x000000000f087348 */ /* 0x017fea0003c00000 */
[----:B----4-:R3:W4:Y:S02]  /*204a0*/  SHFL.IDX P6, R14, R13, R12, R11 ;  /* 0x0000000c0d0e7389 */ /* 0x01072400000c000b */
[----:B01234-:R-:W-:Y:S01]  /*204b0*/  ENDCOLLECTIVE ;  /* 0x000000000000791b */ /* 0x01ffe20003800000 */
.L_x_3128:
[----:B------:R-:W-:Y:S05]  /*204c0*/  BSYNC B1 ;  /* 0x0000000000017941 */ /* 0x000fea0003800000 */
.L_x_3127:
        /* <DEDUP_REMOVED lines=8> */
.L_x_3129:
[----:B------:R-:W-:Y:S05]  /*20550*/  BRA `(.L_x_3130) ;  /* 0xffffff6c006c7947 */ /* 0x000fea000383ffff */
.L_x_2911:
[----:B------:R-:W-:Y:S01]  /*20560*/  BSSY B1, `(.L_x_3131) ;  /* 0x0000008000017945 */ /* 0x000fe20003800000 */
[----:B------:R-:W-:Y:S01]  /*20570*/  IMAD.MOV.U32 R13, RZ, RZ, R4 ;  /* 0x000000ffff0d7224 */ /* 0x000fe200078e0004 */
[----:B0-----:R-:W-:Y:S01]  /*20580*/  MOV R15, 0xffffffff ;  /* 0xffffffff000f7802 */ /* 0x001fe20000000f00 */
[----:B------:R-:W-:Y:S02]  /*20590*/  IMAD.MOV.U32 R12, RZ, RZ, 0x2 ;  /* 0x00000002ff0c7424 */ /* 0x000fe400078e00ff */
[----:B------:R-:W-:-:S07]  /*205a0*/  IMAD.MOV.U32 R11, RZ, RZ, 0x181f ;  /* 0x0000181fff0b7424 */ /* 0x000fce00078e00ff */
[----:B-1234-:R-:W-:Y:S05]  /*205b0*/  WARPSYNC.COLLECTIVE R15, `(.L_x_3132) ;  /* 0x000000000f087348 */ /* 0x01efea0003c00000 */
[----:B----4-:R0:W4:Y:S02]  /*205c0*/  SHFL.IDX P6, R14, R13, R12, R11 ;  /* 0x0000000c0d0e7389 */ /* 0x01012400000c000b */
[----:B01234-:R-:W-:Y:S01]  /*205d0*/  ENDCOLLECTIVE ;  /* 0x000000000000791b */ /* 0x01ffe20003800000 */
.L_x_3132:
[----:B------:R-:W-:Y:S05]  /*205e0*/  BSYNC B1 ;  /* 0x0000000000017941 */ /* 0x000fea0003800000 */
.L_x_3131:
        /* <DEDUP_REMOVED lines=8> */
.L_x_3133:
[----:B------:R-:W-:Y:S05]  /*20670*/  BRA `(.L_x_3134) ;  /* 0xffffff6c006c7947 */ /* 0x000fea000383ffff */
.L_x_2914:
[----:B------:R-:W-:Y:S01]  /*20680*/  BSSY B1, `(.L_x_3135) ;  /* 0x0000008000017945 */ /* 0x000fe20003800000 */
[----:B------:R-:W-:Y:S01]  /*20690*/  MOV R13, R4 ;  /* 0x00000004000d7202 */ /* 0x000fe20000000f00 */
[----:B------:R-:W-:Y:S02]  /*206a0*/  IMAD.MOV.U32 R12, RZ, RZ, 0x3 ;  /* 0x00000003ff0c7424 */ /* 0x000fe400078e00ff */
[----:B------:R-:W-:Y:S02]  /*206b0*/  IMAD.MOV.U32 R11, RZ, RZ, 0x181f ;  /* 0x0000181fff0b7424 */ /* 0x000fe400078e00ff */
[----:B0-----:R-:W-:-:S07]  /*206c0*/  IMAD.MOV.U32 R15, RZ, RZ, -0x1 ;  /* 0xffffffffff0f7424 */ /* 0x001fce00078e00ff */
[----:B-1234-:R-:W-:Y:S05]  /*206d0*/  WARPSYNC.COLLECTIVE R15, `(.L_x_3136) ;  /* 0x000000000f087348 */ /* 0x01efea0003c00000 */
[----:B------:R0:W0:Y:S02]  /*206e0*/  SHFL.IDX P6, R14, R13, R12, R11 ;  /* 0x0000000c0d0e7389 */ /* 0x00002400000c000b */
[----:B01234-:R-:W-:Y:S01]  /*206f0*/  ENDCOLLECTIVE ;  /* 0x000000000000791b */ /* 0x01ffe20003800000 */
.L_x_3136:
[----:B------:R-:W-:Y:S05]  /*20700*/  BSYNC B1 ;  /* 0x0000000000017941 */ /* 0x000fea0003800000 */
.L_x_3135:
        /* <DEDUP_REMOVED lines=8> */
.L_x_3137:
[----:B------:R-:W-:Y:S05]  /*20790*/  BRA `(.L_x_3138) ;  /* 0xffffff6c006c7947 */ /* 0x000fea000383ffff */
.L_x_2931:
[----:B------:R-:W1:Y:S01]  /*207a0*/  S2R R6, SR_TID.X ;  /* 0x0000000000067919 */ /* 0x000e620000002100 */
[----:B------:R-:W-:Y:S01]  /*207b0*/  BSSY B1, `(.L_x_3139) ;  /* 0x000000a000017945 */ /* 0x000fe20003800000 */
[----:B------:R-:W-:Y:S01]  /*207c0*/  IMAD.MOV.U32 R12, RZ, RZ, RZ ;  /* 0x000000ffff0c7224 */ /* 0x000fe200078e00ff */
[----:B------:R-:W-:Y:S01]  /*207d0*/  MOV R15, 0xffffffff ;  /* 0xffffffff000f7802 */ /* 0x000fe20000000f00 */
[----:B------:R-:W-:Y:S01]  /*207e0*/  IMAD.MOV.U32 R11, RZ, RZ, 0x1f ;  /* 0x0000001fff0b7424 */ /* 0x000fe200078e00ff */
[----:B-1----:R-:W-:-:S04]  /*207f0*/  SHF.R.U32.HI R6, RZ, 0x5, R6 ;  /* 0x00000005ff067819 */ /* 0x002fc80000011606 */
[----:B------:R-:W-:-:S05]  /*20800*/  LOP3.LUT R6, R6, 0x3, RZ, 0xc0, !PT ;  /* 0x0000000306067812 */ /* 0x000fca00078ec0ff */
[----:B0-----:R-:W-:-:S07]  /*20810*/  IMAD.MOV.U32 R13, RZ, RZ, R6 ;  /* 0x000000ffff0d7224 */ /* 0x001fce00078e0006 */
[----:B------:R-:W-:Y:S05]  /*20820*/  WARPSYNC.COLLECTIVE R15, `(.L_x_3140) ;  /* 0x000000000f087348 */ /* 0x000fea0003c00000 */
[----:B------:R0:W1:Y:S02]  /*20830*/  SHFL.IDX P6, R14, R13, R12, R11 ;  /* 0x0000000c0d0e7389 */ /* 0x00006400000c000b */
[----:B01----:R-:W-:Y:S01]  /*20840*/  ENDCOLLECTIVE ;  /* 0x000000000000791b */ /* 0x003fe20003800000 */
.L_x_3140:
[----:B------:R-:W-:Y:S05]  /*20850*/  BSYNC B1 ;  /* 0x0000000000017941 */ /* 0x000fea0003800000 */
.L_x_3139:
[----:B------:R-:W-:Y:S05]  /*20860*/  BRA `(.L_x_3141) ;  /* 0xffffff8000c87947 */ /* 0x000fea000383ffff */
.L_x_2933:
[----:B------:R-:W-:Y:S01]  /*20870*/  BSSY B1, `(.L_x_3142) ;  /* 0x0000006000017945 */ /* 0x000fe20003800000 */
[----:B------:R-:W-:-:S07]  /*20880*/  IMAD.MOV.U32 R15, RZ, RZ, -0x1 ;  /* 0xffffffffff0f7424 */ /* 0x000fce00078e00ff */
[----:B01----:R-:W-:Y:S05]  /*20890*/  WARPSYNC.COLLECTIVE R15, `(.L_x_3143) ;  /* 0x000000000f0c7348 */ /* 0x003fea0003c00000 */
[----:B------:R-:W-:Y:S02]  /*208a0*/  ELECT P6, UR62, PT ;  /* 0x00000000003e782f */ /* 0x000fe400038c0000 */
[----:B------:R-:W-:Y:S01]  /*208b0*/  MOV R14, UR62 ;  /* 0x0000003e000e7c02 */ /* 0x000fe20008000f00 */
[----:B01----:R-:W-:Y:S10]  /*208c0*/  ENDCOLLECTIVE ;  /* 0x000000000000791b */ /* 0x003ff40003800000 */
.L_x_3143:
[----:B------:R-:W-:Y:S05]  /*208d0*/  BSYNC B1 ;  /* 0x0000000000017941 */ /* 0x000fea0003800000 */
.L_x_3142:
[----:B------:R-:W-:Y:S05]  /*208e0*/  BRA `(.L_x_2932) ;  /* 0xffffff8000c07947 */ /* 0x000fea000383ffff */
.L_x_2935:
[----:B-1----:R-:W2:Y:S02]  /*208f0*/  LDL R4, [R1+0x4] ;  /* 0x0000040001047983 */ /* 0x002ea40000100800 */
[----:B--2---:R1:W2:Y:S02]  /*20900*/  SYNCS.PHASECHK.TRANS64.TRYWAIT P0, [R4+URZ+0x28820], R3 ;  /* 0x02882003040075a7 */ /* 0x0042a4000800017f */
[----:B--2---:R-:W-:Y:S05]  /*20910*/  @!P0 NANOSLEEP.SYNCS 0x989680 ;  /* 0x009896800000895d */ /* 0x004fea0003900000 */
[----:B------:R-:W2:Y:S02]  /*20920*/  @!P0 SYNCS.PHASECHK.TRANS64 P0, [R4+URZ+0x28820], R3 ;  /* 0x02882003040085a7 */ /* 0x000ea4000800007f */
[----:B--2---:R-:W-:Y:S05]  /*20930*/  @!P0 BRA `(.L_x_2935) ;  /* 0xfffffffc00ec8947 */ /* 0x004fea000383ffff */
[----:B------:R-:W-:Y:S05]  /*20940*/  BRA `(.L_x_3144) ;  /* 0xffffff8000d07947 */ /* 0x000fea000383ffff */
.L_x_2939:
[----:B-1----:R1:W2:Y:S02]  /*20950*/  SYNCS.PHASECHK.TRANS64.TRYWAIT P0, [R5+URZ+0x288a0], R9 ;  /* 0x0288a009050075a7 */ /* 0x0022a4000800017f */
[----:B--2---:R-:W-:Y:S05]  /*20960*/  @!P0 NANOSLEEP.SYNCS 0x989680 ;  /* 0x009896800000895d */ /* 0x004fea0003900000 */
[----:B------:R-:W2:Y:S02]  /*20970*/  @!P0 SYNCS.PHASECHK.TRANS64 P0, [R5+URZ+0x288a0], R9 ;  /* 0x0288a009050085a7 */ /* 0x000ea4000800007f */
[----:B--2---:R-:W-:Y:S05]  /*20980*/  @!P0 BRA `(.L_x_2939) ;  /* 0xfffffffc00f08947 */ /* 0x004fea000383ffff */
[----:B------:R-:W-:Y:S05]  /*20990*/  BRA `(.L_x_3145) ;  /* 0xffffff8000f47947 */ /* 0x000fea000383ffff */
.L_x_2945:
[----:B0-----:R0:W2:Y:S02]  /*209a0*/  SYNCS.PHASECHK.TRANS64.TRYWAIT P0, [R5+URZ+0x288c0], R9 ;  /* 0x0288c009050075a7 */ /* 0x0010a4000800017f */
[----:B--2---:R-:W-:Y:S05]  /*209b0*/  @!P0 NANOSLEEP.SYNCS 0x989680 ;  /* 0x009896800000895d */ /* 0x004fea0003900000 */
[----:B------:R-:W2:Y:S02]  /*209c0*/  @!P0 SYNCS.PHASECHK.TRANS64 P0, [R5+URZ+0x288c0], R9 ;  /* 0x0288c009050085a7 */ /* 0x000ea4000800007f */
[----:B--2---:R-:W-:Y:S05]  /*209d0*/  @!P0 BRA `(.L_x_2945) ;  /* 0xfffffffc00f08947 */ /* 0x004fea000383ffff */
[----:B------:R-:W-:Y:S05]  /*209e0*/  BRA `(.L_x_3146) ;  /* 0xffffff8400bc7947 */ /* 0x000fea000383ffff */
.L_x_2953:
[----:B-1----:R1:W2:Y:S02]  /*209f0*/  SYNCS.PHASECHK.TRANS64.TRYWAIT P1, [R7+URZ+0x288a0], R6 ;  /* 0x0288a006070075a7 */ /* 0x0022a4000802017f */
[----:B--2---:R-:W-:Y:S05]  /*20a00*/  @!P1 NANOSLEEP.SYNCS 0x989680 ;  /* 0x009896800000995d */ /* 0x004fea0003900000 */
[----:B------:R-:W2:Y:S02]  /*20a10*/  @!P1 SYNCS.PHASECHK.TRANS64 P1, [R7+URZ+0x288a0], R6 ;  /* 0x0288a006070095a7 */ /* 0x000ea4000802007f */
[----:B--2---:R-:W-:Y:S05]  /*20a20*/  @!P1 BRA `(.L_x_2953) ;  /* 0xfffffffc00f09947 */ /* 0x004fea000383ffff */
[----:B------:R-:W-:Y:S05]  /*20a30*/  BRA `(.L_x_3147) ;  /* 0xffffff8800d87947 */ /* 0x000fea000383ffff */
.L_x_2959:
[----:B--2---:R2:W3:Y:S02]  /*20a40*/  SYNCS.PHASECHK.TRANS64.TRYWAIT P1, [R7+URZ+0x288c0], R6 ;  /* 0x0288c006070075a7 */ /* 0x0044e4000802017f */
[----:B---3--:R-:W-:Y:S05]  /*20a50*/  @!P1 NANOSLEEP.SYNCS 0x989680 ;  /* 0x009896800000995d */ /* 0x008fea0003900000 */
[----:B------:R-:W3:Y:S02]  /*20a60*/  @!P1 SYNCS.PHASECHK.TRANS64 P1, [R7+URZ+0x288c0], R6 ;  /* 0x0288c006070095a7 */ /* 0x000ee4000802007f */
[----:B---3--:R-:W-:Y:S05]  /*20a70*/  @!P1 BRA `(.L_x_2959) ;  /* 0xfffffffc00f09947 */ /* 0x008fea000383ffff */
[----:B------:R-:W-:Y:S05]  /*20a80*/  BRA `(.L_x_3148) ;  /* 0xffffff8c00987947 */ /* 0x000fea000383ffff */
.L_x_2973:
[----:B------:R-:W1:Y:S01]  /*20a90*/  S2R R5, SR_TID.X ;  /* 0x0000000000057919 */ /* 0x000e620000002100 */
[----:B------:R-:W-:Y:S01]  /*20aa0*/  BSSY B0, `(.L_x_3149) ;  /* 0x000000a000007945 */ /* 0x000fe20003800000 */
[----:B------:R-:W-:Y:S02]  /*20ab0*/  IMAD.MOV.U32 R12, RZ, RZ, RZ ;  /* 0x000000ffff0c7224 */ /* 0x000fe400078e00ff */
[----:B------:R-:W-:Y:S02]  /*20ac0*/  IMAD.MOV.U32 R11, RZ, RZ, 0x1f ;  /* 0x0000001fff0b7424 */ /* 0x000fe400078e00ff */
[----:B------:R-:W-:Y:S01]  /*20ad0*/  IMAD.MOV.U32 R15, RZ, RZ, -0x1 ;  /* 0xffffffffff0f7424 */ /* 0x000fe200078e00ff */
[----:B-1----:R-:W-:-:S04]  /*20ae0*/  SHF.R.U32.HI R5, RZ, 0x5, R5 ;  /* 0x00000005ff057819 */ /* 0x002fc80000011605 */
[----:B------:R-:W-:-:S05]  /*20af0*/  LOP3.LUT R5, R5, 0x3, RZ, 0xc0, !PT ;  /* 0x0000000305057812 */ /* 0x000fca00078ec0ff */
[----:B0-----:R-:W-:-:S07]  /*20b00*/  IMAD.MOV.U32 R13, RZ, RZ, R5 ;  /* 0x000000ffff0d7224 */ /* 0x001fce00078e0005 */
[----:B------:R-:W-:Y:S05]  /*20b10*/  WARPSYNC.COLLECTIVE R15, `(.L_x_3150) ;  /* 0x000000000f087348 */ /* 0x000fea0003c00000 */
[----:B------:R0:W1:Y:S02]  /*20b20*/  SHFL.IDX P6, R14, R13, R12, R11 ;  /* 0x0000000c0d0e7389 */ /* 0x00006400000c000b */
[----:B01----:R-:W-:Y:S01]  /*20b30*/  ENDCOLLECTIVE ;  /* 0x000000000000791b */ /* 0x003fe20003800000 */
.L_x_3150:
[----:B------:R-:W-:Y:S05]  /*20b40*/  BSYNC B0 ;  /* 0x0000000000007941 */ /* 0x000fea0003800000 */
.L_x_3149:
[----:B------:R-:W-:Y:S05]  /*20b50*/  BRA `(.L_x_3151) ;  /* 0xffffff9800347947 */ /* 0x000fea000383ffff */
.L_x_2975:
[----:B------:R-:W-:Y:S01]  /*20b60*/  BSSY B0, `(.L_x_3152) ;  /* 0x0000006000007945 */ /* 0x000fe20003800000 */
[----:B------:R-:W-:-:S07]  /*20b70*/  MOV R15, 0xffffffff ;  /* 0xffffffff000f7802 */ /* 0x000fce0000000f00 */
[----:B01----:R-:W-:Y:S05]  /*20b80*/  WARPSYNC.COLLECTIVE R15, `(.L_x_3153) ;  /* 0x000000000f0c7348 */ /* 0x003fea0003c00000 */
[----:B------:R-:W-:Y:S02]  /*20b90*/  ELECT P6, UR62, PT ;  /* 0x00000000003e782f */ /* 0x000fe400038c0000 */
[----:B------:R-:W-:Y:S01]  /*20ba0*/  MOV R14, UR62 ;  /* 0x0000003e000e7c02 */ /* 0x000fe20008000f00 */
[----:B01----:R-:W-:Y:S10]  /*20bb0*/  ENDCOLLECTIVE ;  /* 0x000000000000791b */ /* 0x003ff40003800000 */
.L_x_3153:
[----:B------:R-:W-:Y:S05]  /*20bc0*/  BSYNC B0 ;  /* 0x0000000000007941 */ /* 0x000fea0003800000 */
.L_x_3152:
[----:B------:R-:W-:Y:S05]  /*20bd0*/  BRA `(.L_x_3154) ;  /* 0xffffff9800447947 */ /* 0x000fea000383ffff */
.L_x_2977:
[----:B-1----:R1:W2:Y:S02]  /*20be0*/  SYNCS.PHASECHK.TRANS64.TRYWAIT P0, [R0+URZ+0x28840], R2 ;  /* 0x02884002000075a7 */ /* 0x0022a4000800017f */
[----:B--2---:R-:W-:Y:S05]  /*20bf0*/  @!P0 NANOSLEEP.SYNCS 0x989680 ;  /* 0x009896800000895d */ /* 0x004fea0003900000 */
[----:B------:R-:W2:Y:S02]  /*20c00*/  @!P0 SYNCS.PHASECHK.TRANS64 P0, [R0+URZ+0x28840], R2 ;  /* 0x02884002000085a7 */ /* 0x000ea4000800007f */
[----:B--2---:R-:W-:Y:S05]  /*20c10*/  @!P0 BRA `(.L_x_2977) ;  /* 0xfffffffc00f08947 */ /* 0x004fea000383ffff */
[----:B------:R-:W-:Y:S05]  /*20c20*/  BRA `(.L_x_3155) ;  /* 0xffffff9800b07947 */ /* 0x000fea000383ffff */
.L_x_2981:
        /* <DEDUP_REMOVED lines=9> */
.L_x_3156:
[----:B------:R-:W-:Y:S02]  /*20cc0*/  MOV R13, R3 ;  /* 0x00000003000d7202 */ /* 0x000fe40000000f00 */
[----:B------:R-:W-:Y:S01]  /*20cd0*/  LOP3.LUT R6, R6, 0x7f, RZ, 0xc0, !PT ;  /* 0x0000007f06067812 */ /* 0x000fe200078ec0ff */
[----:B------:R-:W-:-:S07]  /*20ce0*/  IMAD.MOV.U32 R4, RZ, RZ, R14 ;  /* 0x000000ffff047224 */ /* 0x000fce00078e000e */
[----:B------:R-:W-:Y:S05]  /*20cf0*/  WARPSYNC.COLLECTIVE R15, `(.L_x_3157) ;  /* 0x000000000f087348 */ /* 0x000fea0003c00000 */
[----:B------:R0:W1:Y:S02]  /*20d00*/  SHFL.IDX P6, R14, R13, R12, R11 ;  /* 0x0000000c0d0e7389 */ /* 0x00006400000c000b */
[----:B01----:R-:W-:Y:S01]  /*20d10*/  ENDCOLLECTIVE ;  /* 0x000000000000791b */ /* 0x003fe20003800000 */
.L_x_3157:
[----:B------:R-:W-:-:S05]  /*20d20*/  SHF.R.U32.HI R6, RZ, 0x3, R6 ;  /* 0x00000003ff067819 */ /* 0x000fca0000011606 */
[----:B------:R-:W-:-:S05]  /*20d30*/  IMAD R17, R17, 0x80, R6 ;  /* 0x0000008011117824 */ /* 0x000fca00078e0206 */
[----:B------:R-:W-:Y:S01]  /*20d40*/  ISETP.GE.AND P2, PT, R17, R0, PT ;  /* 0x000000001100720c */ /* 0x000fe20003f46270 */
[----:B------:R-:W-:Y:S01]  /*20d50*/  IMAD.MOV.U32 R13, RZ, RZ, R2 ;  /* 0x000000ffff0d7224 */ /* 0x000fe200078e0002 */
[----:B------:R-:W-:Y:S01]  /*20d60*/  MOV R12, 0x1 ;  /* 0x00000001000c7802 */ /* 0x000fe20000000f00 */
[----:B------:R-:W-:-:S10]  /*20d70*/  IMAD.MOV.U32 R5, RZ, RZ, R14 ;  /* 0x000000ffff057224 */ /* 0x000fd400078e000e */
[----:B------:R-:W-:Y:S05]  /*20d80*/  WARPSYNC.COLLECTIVE R15, `(.L_x_3158) ;  /* 0x000000000f087348 */ /* 0x000fea0003c00000 */
[----:B------:R0:W1:Y:S02]  /*20d90*/  SHFL.IDX P6, R14, R13, R12, R11 ;  /* 0x0000000c0d0e7389 */ /* 0x00006400000c000b */
[----:B01----:R-:W-:Y:S01]  /*20da0*/  ENDCOLLECTIVE ;  /* 0x000000000000791b */ /* 0x003fe20003800000 */
.L_x_3158:
        /* <DEDUP_REMOVED lines=10> */
.L_x_3159:
[----:B------:R-:W-:Y:S01]  /*20e50*/  @!PT LDS RZ, [RZ] ;  /* 0x00000000fffff984 */ /* 0x000fe20000000800 */
[----:B------:R-:W-:Y:S01]  /*20e60*/  @!PT LDS RZ, [RZ] ;  /* 0x00000000fffff984 */ /* 0x000fe20000000800 */
[----:B------:R-:W-:Y:S01]  /*20e70*/  @!PT LDS RZ, [RZ] ;  /* 0x00000000fffff984 */ /* 0x000fe20000000800 */
[----:B------:R-:W-:Y:S04]  /*20e80*/  @!P2 LDGSTS.E.BYPASS.LTC128B.128 [R8+0x10400], desc[UR40][R4.64], !P0 ;  /* 0x104000000408afae */ /* 0x000fe8000c101d68 */
[----:B------:R0:W-:Y:S01]  /*20e90*/  @!P2 LDGSTS.E.BYPASS.LTC128B.128 [R8+0x14400], desc[UR40][R4.64+0x80], !P1 ;  /* 0x144000800408afae */ /* 0x0001e2000c901d68 */
[----:B------:R-:W-:Y:S01]  /*20ea0*/  MOV R13, R2 ;  /* 0x00000002000d7202 */ /* 0x000fe20000000f00 */
[----:B------:R-:W-:Y:S02]  /*20eb0*/  IMAD.MOV.U32 R12, RZ, RZ, 0x2 ;  /* 0x00000002ff0c7424 */ /* 0x000fe400078e00ff */
[----:B0-----:R-:W-:Y:S02]  /*20ec0*/  VIADD R4, R17, 0x10 ;  /* 0x0000001011047836 */ /* 0x001fe40000000000 */
[----:B------:R-:W-:-:S03]  /*20ed0*/  IMAD.MOV.U32 R6, RZ, RZ, R14 ;  /* 0x000000ffff067224 */ /* 0x000fc600078e000e */
[----:B------:R-:W-:-:S13]  /*20ee0*/  ISETP.GE.AND P2, PT, R4, R0, PT ;  /* 0x000000000400720c */ /* 0x000fda0003f46270 */
[----:B------:R-:W-:Y:S05]  /*20ef0*/  WARPSYNC.COLLECTIVE R15, `(.L_x_3160) ;  /* 0x000000000f087348 */ /* 0x000fea0003c00000 */
[----:B------:R0:W1:Y:S02]  /*20f00*/  SHFL.IDX P6, R14, R13, R12, R11 ;  /* 0x0000000c0d0e7389 */ /* 0x00006400000c000b */
[----:B01----:R-:W-:Y:S01]  /*20f10*/  ENDCOLLECTIVE ;  /* 0x000000000000791b */ /* 0x003fe20003800000 */
.L_x_3160:
[----:B------:R-:W-:Y:S01]  /*20f20*/  @!P2 LEA R5, P3, R9, R6, 0x1 ;  /* 0x000000060905a211 */ /* 0x000fe200078608ff */
[----:B------:R-:W-:-:S04]  /*20f30*/  IMAD.MOV.U32 R13, RZ, RZ, R3 ;  /* 0x000000ffff0d7224 */ /* 0x000fc800078e0003 */
[----:B------:R-:W-:-:S05]  /*20f40*/  @!P2 IMAD.X R4, RZ, RZ, R7, P3 ;  /* 0x000000ffff04a224 */ /* 0x000fca00018e0607 */
[----:B------:R-:W-:Y:S01]  /*20f50*/  @!P2 LOP3.LUT R5, R5, R4, RZ, 0x3c, !PT ;  /* 0x000000040505a212 */ /* 0x000fe200078e3cff */
[----:B------:R-:W-:-:S07]  /*20f60*/  IMAD.MOV.U32 R6, RZ, RZ, R14 ;  /* 0x000000ffff067224 */ /* 0x000fce00078e000e */
[----:B------:R-:W-:Y:S05]  /*20f70*/  WARPSYNC.COLLECTIVE R15, `(.L_x_3161) ;  /* 0x000000000f087348 */ /* 0x000fea0003c00000 */
[----:B------:R0:W1:Y:S02]  /*20f80*/  SHFL.IDX P6, R14, R13, R12, R11 ;  /* 0x0000000c0d0e7389 */ /* 0x00006400000c000b */
[----:B01----:R-:W-:Y:S01]  /*20f90*/  ENDCOLLECTIVE ;  /* 0x000000000000791b */ /* 0x003fe20003800000 */
.L_x_3161:
[----:B------:R-:W-:-:S04]  /*20fa0*/  @!P2 LOP3.LUT R4, R5, R4, RZ, 0x3c, !PT ;  /* 0x000000040504a212 */ /* 0x000fc800078e3cff */
[----:B------:R-:W-:-:S05]  /*20fb0*/  @!P2 LOP3.LUT R5, R5, R4, RZ, 0x3c, !PT ;  /* 0x000000040505a212 */ /* 0x000fca00078e3cff */
[----:B------:R-:W-:Y:S01]  /*20fc0*/  @!PT LDS RZ, [RZ] ;  /* 0x00000000fffff984 */ /* 0x000fe20000000800 */
[----:B------:R-:W-:Y:S01]  /*20fd0*/  @!PT LDS RZ, [RZ] ;  /* 0x00000000fffff984 */ /* 0x000fe20000000800 */
[----:B------:R-:W-:Y:S01]  /*20fe0*/  @!PT LDS RZ, [RZ] ;  /* 0x00000000fffff984 */ /* 0x000fe20000000800 */
[----:B------:R-:W-:Y:S04]  /*20ff0*/  @!P2 LDGSTS.E.BYPASS.LTC128B.128 [R8+0x10c00], desc[UR40][R4.64], !P0 ;  /* 0x10c000000408afae */ /* 0x000fe8000c101d68 */
[----:B------:R0:W-:Y:S01]  /*21000*/  @!P2 LDGSTS.E.BYPASS.LTC128B.128 [R8+0x14c00], desc[UR40][R4.64+0x80], !P1 ;  /* 0x14c000800408afae */ /* 0x0001e2000c901d68 */
[----:B------:R-:W-:Y:S02]  /*21010*/  IMAD.MOV.U32 R13, RZ, RZ, R2 ;  /* 0x000000ffff0d7224 */ /* 0x000fe400078e0002 */
[----:B------:R-:W-:Y:S02]  /*21020*/  IMAD.MOV.U32 R12, RZ, RZ, 0x3 ;  /* 0x00000003ff0c7424 */ /* 0x000fe400078e00ff */
[----:B0-----:R-:W-:-:S05]  /*21030*/  VIADD R4, R17, 0x20 ;  /* 0x0000002011047836 */ /* 0x001fca0000000000 */
[----:B------:R-:W-:Y:S01]  /*21040*/  ISETP.GE.AND P2, PT, R4, R0, PT ;  /* 0x000000000400720c */ /* 0x000fe20003f46270 */
[----:B------:R-:W-:-:S12]  /*21050*/  IMAD.MOV.U32 R4, RZ, RZ, R14 ;  /* 0x000000ffff047224 */ /* 0x000fd800078e000e */
[----:B------:R-:W-:Y:S05]  /*21060*/  WARPSYNC.COLLECTIVE R15, `(.L_x_3162) ;  /* 0x000000000f087348 */ /* 0x000fea0003c00000 */
[----:B------:R0:W1:Y:S02]  /*21070*/  SHFL.IDX P6, R14, R13, R12, R11 ;  /* 0x0000000c0d0e7389 */ /* 0x00006400000c000b */
[----:B01----:R-:W-:Y:S01]  /*21080*/  ENDCOLLECTIVE ;  /* 0x000000000000791b */ /* 0x003fe20003800000 */
.L_x_3162:
[----:B------:R-:W-:Y:S01]  /*21090*/  @!P2 LEA R5, P3, R9, R4, 0x1 ;  /* 0x000000040905a211 */ /* 0x000fe200078608ff */
[----:B------:R-:W-:-:S04]  /*210a0*/  IMAD.MOV.U32 R13, RZ, RZ, R3 ;  /* 0x000000ffff0d7224 */ /* 0x000fc800078e0003 */
[----:B------:R-:W-:-:S05]  /*210b0*/  @!P2 IMAD.X R4, RZ, RZ, R6, P3 ;  /* 0x000000ffff04a224 */ /* 0x000fca00018e0606 */
[----:B------:R-:W-:Y:S01]  /*210c0*/  @!P2 LOP3.LUT R5, R5, R4, RZ, 0x3c, !PT ;  /* 0x000000040505a212 */ /* 0x000fe200078e3cff */
[----:B------:R-:W-:-:S03]  /*210d0*/  IMAD.MOV.U32 R6, RZ, RZ, R14 ;  /* 0x000000ffff067224 */ /* 0x000fc600078e000e */
[----:B------:R-:W-:-:S07]  /*210e0*/  @!P2 LOP3.LUT R4, R5, R4, RZ, 0x3c, !PT ;  /* 0x000000040504a212 */ /* 0x000fce00078e3cff */
[----:B------:R-:W-:Y:S05]  /*210f0*/  WARPSYNC.COLLECTIVE R15, `(.L_x_3163) ;  /* 0x000000000f087348 */ /* 0x000fea0003c00000 */
[----:B------:R0:W1:Y:S02]  /*21100*/  SHFL.IDX P6, R14, R13, R12, R11 ;  /* 0x0000000c0d0e7389 */ /* 0x00006400000c000b */
[----:B01----:R-:W-:Y:S01]  /*21110*/  ENDCOLLECTIVE ;  /* 0x000000000000791b */ /* 0x003fe20003800000 */
.L_x_3163:
[----:B------:R-:W-:-:S05]  /*21120*/  @!P2 LOP3.LUT R5, R5, R4, RZ, 0x3c, !PT ;  /* 0x000000040505a212 */ /* 0x000fca00078e3cff */
[----:B------:R-:W-:Y:S01]  /*21130*/  @!PT LDS RZ, [RZ] ;  /* 0x00000000fffff984 */ /* 0x000fe20000000800 */
[----:B------:R-:W-:Y:S01]  /*21140*/  @!PT LDS RZ, [RZ] ;  /* 0x00000000fffff984 */ /* 0x000fe20000000800 */
[----:B------:R-:W-:Y:S01]  /*21150*/  @!PT LDS RZ, [RZ] ;  /* 0x00000000fffff984 */ /* 0x000fe20000000800 */
[----:B------:R-:W-:Y:S04]  /*21160*/  @!P2 LDGSTS.E.BYPASS.LTC128B.128 [R8+0x11400], desc[UR40][R4.64], !P0 ;  /* 0x114000000408afae */ /* 0x000fe8000c101d68 */
[----:B------:R0:W-:Y:S01]  /*21170*/  @!P2 LDGSTS.E.BYPASS.LTC128B.128 [R8+0x15400], desc[UR40][R4.64+0x80], !P1 ;  /* 0x154000800408afae */ /* 0x0001e2000c901d68 */
[----:B------:R-:W-:Y:S02]  /*21180*/  IMAD.MOV.U32 R13, RZ, RZ, R2 ;  /* 0x000000ffff0d7224 */ /* 0x000fe400078e0002 */
[----:B------:R-:W-:Y:S01]  /*21190*/  IMAD.MOV.U32 R12, RZ, RZ, 0x4 ;  /* 0x00000004ff0c7424 */ /* 0x000fe200078e00ff */
[----:B0-----:R-:W-:-:S04]  /*211a0*/  IADD3 R4, R17, 0x30, RZ ;  /* 0x0000003011047810 */ /* 0x001fc80007ffe0ff */
[----:B------:R-:W-:Y:S01]  /*211b0*/  ISETP.GE.AND P2, PT, R4, R0, PT ;  /* 0x000000000400720c */ /* 0x000fe20003f46270 */
[----:B------:R-:W-:-:S12]  /*211c0*/  IMAD.MOV.U32 R4, RZ, RZ, R14 ;  /* 0x000000ffff047224 */ /* 0x000fd800078e000e */
[----:B------:R-:W-:Y:S05]  /*211d0*/  WARPSYNC.COLLECTIVE R15, `(.L_x_3164) ;  /* 0x000000000f087348 */ /* 0x000fea0003c00000 */
[----:B------:R0:W1:Y:S02]  /*211e0*/  SHFL.IDX P6, R14, R13, R12, R11 ;  /* 0x0000000c0d0e7389 */ /* 0x00006400000c000b */
[----:B01----:R-:W-:Y:S01]  /*211f0*/  ENDCOLLECTIVE ;  /* 0x000000000000791b */ /* 0x003fe20003800000 */
.L_x_3164:
[----:B------:R-:W-:Y:S01]  /*21200*/  @!P2 LEA R5, P3, R9, R4, 0x1 ;  /* 0x000000040905a211 */ /* 0x000fe200078608ff */
[----:B------:R-:W-:-:S03]  /*21210*/  IMAD.MOV.U32 R13, RZ, RZ, R3 ;  /* 0x000000ffff0d7224 */ /* 0x000fc600078e0003 */
[----:B------:R-:W-:-:S04]  /*21220*/  @!P2 IADD3.X R4, RZ, R6, RZ, P3, !PT ;  /* 0x00000006ff04a210 */ /* 0x000fc80001ffe4ff */
[----:B------:R-:W-:-:S04]  /*21230*/  @!P2 LOP3.LUT R5, R5, R4, RZ, 0x3c, !PT ;  /* 0x000000040505a212 */ /* 0x000fc800078e3cff */
[----:B------:R-:W-:Y:S01]  /*21240*/  @!P2 LOP3.LUT R4, R5, R4, RZ, 0x3c, !PT ;  /* 0x000000040504a212 */ /* 0x000fe200078e3cff */
[----:B------:R-:W-:-:S07]  /*21250*/  IMAD.MOV.U32 R6, RZ, RZ, R14 ;  /* 0x000000ffff067224 */ /* 0x000fce00078e000e */
[----:B------:R-:W-:Y:S05]  /*21260*/  WARPSYNC.COLLECTIVE R15, `(.L_x_3165) ;  /* 0x000000000f087348 */ /* 0x000fea0003c00000 */
[----:B------:R0:W1:Y:S02]  /*21270*/  SHFL.IDX P6, R14, R13, R12, R11 ;  /* 0x0000000c0d0e7389 */ /* 0x00006400000c000b */
[----:B01----:R-:W-:Y:S01]  /*21280*/  ENDCOLLECTIVE ;  /* 0x000000000000791b */ /* 0x003fe20003800000 */
.L_x_3165:
        /* <DEDUP_REMOVED lines=9> */
[----:B------:R-:W-:Y:S02]  /*21320*/  ISETP.GE.AND P2, PT, R4, R0, PT ;  /* 0x000000000400720c */ /* 0x000fe40003f46270 */
[----:B------:R-:W-:-:S11]  /*21330*/  MOV R4, R14 ;  /* 0x0000000e00047202 */ /* 0x000fd60000000f00 */
[----:B------:R-:W-:Y:S05]  /*21340*/  WARPSYNC.COLLECTIVE R15, `(.L_x_3166) ;  /* 0x000000000f087348 */ /* 0x000fea0003c00000 */
[----:B------:R0:W1:Y:S02]  /*21350*/  SHFL.IDX P6, R14, R13, R12, R11 ;  /* 0x0000000c0d0e7389 */ /* 0x00006400000c000b */
[----:B01----:R-:W-:Y:S01]  /*21360*/  ENDCOLLECTIVE ;  /* 0x000000000000791b */ /* 0x003fe20003800000 */
.L_x_3166:
[----:B------:R-:W-:Y:S02]  /*21370*/  @!P2 LEA R5, P3, R9, R4, 0x1 ;  /* 0x000000040905a211 */ /* 0x000fe400078608ff */
[----:B------:R-:W-:-:S03]  /*21380*/  MOV R13, R3 ;  /* 0x00000003000d7202 */ /* 0x000fc60000000f00 */
[----:B------:R-:W-:-:S05]  /*21390*/  @!P2 IMAD.X R4, RZ, RZ, R6, P3 ;  /* 0x000000ffff04a224 */ /* 0x000fca00018e0606 */
[----:B------:R-:W-:Y:S01]  /*213a0*/  @!P2 LOP3.LUT R5, R5, R4, RZ, 0x3c, !PT ;  /* 0x000000040505a212 */ /* 0x000fe200078e3cff */
[----:B------:R-:W-:-:S03]  /*213b0*/  IMAD.MOV.U32 R6, RZ, RZ, R14 ;  /* 0x000000ffff067224 */ /* 0x000fc600078e000e */
[----:B------:R-:W-:-:S07]  /*213c0*/  @!P2 LOP3.LUT R4, R5, R4, RZ, 0x3c, !PT ;  /* 0x000000040504a212 */ /* 0x000fce00078e3cff */
[----:B------:R-:W-:Y:S05]  /*213d0*/  WARPSYNC.COLLECTIVE R15, `(.L_x_3167) ;  /* 0x000000000f087348 */ /* 0x000fea0003c00000 */
[----:B------:R0:W1:Y:S02]  /*213e0*/  SHFL.IDX P6, R14, R13, R12, R11 ;  /* 0x0000000c0d0e7389 */ /* 0x00006400000c000b */
[----:B01----:R-:W-:Y:S01]  /*213f0*/  ENDCOLLECTIVE ;  /* 0x000000000000791b */ /* 0x003fe20003800000 */
.L_x_3167:
        /* <DEDUP_REMOVED lines=14> */
.L_x_3168:
        /* <DEDUP_REMOVED lines=9> */
.L_x_3169:
        /* <DEDUP_REMOVED lines=9> */
[----:B------:R-:W-:-:S07]  /*21600*/  IMAD.MOV.U32 R4, RZ, RZ, R14 ;  /* 0x000000ffff047224 */ /* 0x000fce00078e000e */
[----:B------:R-:W-:Y:S05]  /*21610*/  WARPSYNC.COLLECTIVE R15, `(.L_x_3170) ;  /* 0x000000000f087348 */ /* 0x000fea0003c00000 */
[----:B------:R0:W1:Y:S02]  /*21620*/  SHFL.IDX P6, R14, R13, R12, R11 ;  /* 0x0000000c0d0e7389 */ /* 0x00006400000c000b */
[----:B01----:R-:W-:Y:S01]  /*21630*/  ENDCOLLECTIVE ;  /* 0x000000000000791b */ /* 0x003fe20003800000 */
.L_x_3170:
[----:B------:R-:W-:-:S13]  /*21640*/  ISETP.GE.AND P2, PT, R5, R0, PT ;  /* 0x000000000500720c */ /* 0x000fda0003f46270 */
[----:B------:R-:W-:Y:S01]  /*21650*/  @!P2 LEA R5, P3, R9, R4, 0x1 ;  /* 0x000000040905a211 */ /* 0x000fe200078608ff */
[----:B------:R-:W-:-:S04]  /*21660*/  IMAD.MOV.U32 R13, RZ, RZ, R3 ;  /* 0x000000ffff0d7224 */ /* 0x000fc800078e0003 */
[----:B------:R-:W-:-:S05]  /*21670*/  @!P2 IMAD.X R4, RZ, RZ, R6, P3 ;  /* 0x000000ffff04a224 */ /* 0x000fca00018e0606 */
        /* <DEDUP_REMOVED lines=8> */
[----:B0-----:R-:W-:-:S07]  /*21700*/  MOV R4, R14 ;  /* 0x0000000e00047202 */ /* 0x001fce0000000f00 */
[----:B------:R-:W-:Y:S05]  /*21710*/  WARPSYNC.COLLECTIVE R15, `(.L_x_3171) ;  /* 0x000000000f087348 */ /* 0x000fea0003c00000 */
[----:B------:R0:W1:Y:S02]  /*21720*/  SHFL.IDX P6, R14, R13, R12, R11 ;  /* 0x0000000c0d0e7389 */ /* 0x00006400000c000b */
[----:B01----:R-:W-:Y:S01]  /*21730*/  ENDCOLLECTIVE ;  /* 0x000000000000791b */ /* 0x003fe20003800000 */
.L_x_3171:
[----:B------:R-:W-:Y:S01]  /*21740*/  IMAD.MOV.U32 R3, RZ, RZ, R14 ;  /* 0x000000ffff037224 */ /* 0x000fe200078e000e */
[----:B------:R-:W-:Y:S06]  /*21750*/  BRA `(.L_x_3172) ;  /* 0xffffff9c00807947 */ /* 0x000fec000383ffff */
.L_x_2986:
[----:B0-----:R-:W3:Y:S02]  /*21760*/  LDL R2, [R1+0x4] ;  /* 0x0000040001027983 */ /* 0x001ee40000100800 */
[----:B---3--:R0:W1:Y:S02]  /*21770*/  SYNCS.PHASECHK.TRANS64.TRYWAIT P0, [R2+URZ+0x28820], R0 ;  /* 0x02882000020075a7 */ /* 0x008064000800017f */
[----:B-1----:R-:W-:Y:S05]  /*21780*/  @!P0 NANOSLEEP.SYNCS 0x989680 ;  /* 0x009896800000895d */ /* 0x002fea0003900000 */
[----:B------:R-:W1:Y:S02]  /*21790*/  @!P0 SYNCS.PHASECHK.TRANS64 P0, [R2+URZ+0x28820], R0 ;  /* 0x02882000020085a7 */ /* 0x000e64000800007f */
[----:B-1----:R-:W-:Y:S05]  /*217a0*/  @!P0 BRA `(.L_x_2986) ;  /* 0xfffffffc00ec8947 */ /* 0x002fea000383ffff */
[----:B------:R-:W-:Y:S05]  /*217b0*/  BRA `(.L_x_3173) ;  /* 0xffffff9c00f47947 */ /* 0x000fea000383ffff */
.L_x_2995:
[----:B-1----:R1:W2:Y:S02]  /*217c0*/  SYNCS.PHASECHK.TRANS64.TRYWAIT P0, [R3+URZ+0x28840], R0 ;  /* 0x02884000030075a7 */ /* 0x0022a4000800017f */
[----:B--2---:R-:W-:Y:S05]  /*217d0*/  @!P0 NANOSLEEP.SYNCS 0x989680 ;  /* 0x009896800000895d */ /* 0x004fea0003900000 */
[----:B------:R-:W2:Y:S02]  /*217e0*/  @!P0 SYNCS.PHASECHK.TRANS64 P0, [R3+URZ+0x28840], R0 ;  /* 0x02884000030085a7 */ /* 0x000ea4000800007f */
[----:B--2---:R-:W-:Y:S05]  /*217f0*/  @!P0 BRA `(.L_x_2995) ;  /* 0xfffffffc00f08947 */ /* 0x004fea000383ffff */
[----:B------:R-:W-:Y:S05]  /*21800*/  BRA `(.L_x_3174) ;  /* 0xffffffa000b87947 */ /* 0x000fea000383ffff */
.L_x_3001:
[----:B0-----:R0:W1:Y:S02]  /*21810*/  SYNCS.PHASECHK.TRANS64.TRYWAIT P0, [R3+URZ+0x60], R0 ;  /* 0x00006000030075a7 */ /* 0x001064000800017f */
[----:B-1----:R-:W-:Y:S05]  /*21820*/  @!P0 NANOSLEEP.SYNCS 0x989680 ;  /* 0x009896800000895d */ /* 0x002fea0003900000 */
[----:B------:R-:W1:Y:S02]  /*21830*/  @!P0 SYNCS.PHASECHK.TRANS64 P0, [R3+URZ+0x60], R0 ;  /* 0x00006000030085a7 */ /* 0x000e64000800007f */
[----:B-1----:R-:W-:Y:S05]  /*21840*/  @!P0 BRA `(.L_x_3001) ;  /* 0xfffffffc00f08947 */ /* 0x002fea000383ffff */
[----:B------:R-:W-:Y:S05]  /*21850*/  BRA `(.L_x_3175) ;  /* 0xffffffa400947947 */ /* 0x000fea000383ffff */
.L_x_3010:
[----:B--2---:R2:W3:Y:S02]  /*21860*/  SYNCS.PHASECHK.TRANS64.TRYWAIT P0, [R3+URZ+0x28840], R2 ;  /* 0x02884002030075a7 */ /* 0x0044e4000800017f */
[----:B---3--:R-:W-:Y:S05]  /*21870*/  @!P0 NANOSLEEP.SYNCS 0x989680 ;  /* 0x009896800000895d */ /* 0x008fea0003900000 */
[----:B------:R-:W3:Y:S02]  /*21880*/  @!P0 SYNCS.PHASECHK.TRANS64 P0, [R3+URZ+0x28840], R2 ;  /* 0x02884002030085a7 */ /* 0x000ee4000800007f */
[----:B---3--:R-:W-:Y:S05]  /*21890*/  @!P0 BRA `(.L_x_3010) ;  /* 0xfffffffc00f08947 */ /* 0x008fea000383ffff */
[----:B------:R-:W-:Y:S05]  /*218a0*/  BRA `(.L_x_3176) ;  /* 0xffffffac00347947 */ /* 0x000fea000383ffff */
.L_x_3016:
[----:B0-----:R0:W2:Y:S02]  /*218b0*/  SYNCS.PHASECHK.TRANS64.TRYWAIT P0, [R2+URZ+0x60], R3 ;  /* 0x00006003020075a7 */ /* 0x0010a4000800017f */
[----:B--2---:R-:W-:Y:S05]  /*218c0*/  @!P0 NANOSLEEP.SYNCS 0x989680 ;  /* 0x009896800000895d */ /* 0x004fea0003900000 */
[----:B------:R-:W2:Y:S02]  /*218d0*/  @!P0 SYNCS.PHASECHK.TRANS64 P0, [R2+URZ+0x60], R3 ;  /* 0x00006003020085a7 */ /* 0x000ea4000800007f */
[----:B--2---:R-:W-:Y:S05]  /*218e0*/  @!P0 BRA `(.L_x_3016) ;  /* 0xfffffffc00f08947 */ /* 0x004fea000383ffff */
[----:B------:R-:W-:Y:S05]  /*218f0*/  BRA `(.L_x_3177) ;  /* 0xffffffb000107947 */ /* 0x000fea000383ffff */
.L_x_3025:
[----:B----4-:R4:W0:Y:S02]  /*21900*/  SYNCS.PHASECHK.TRANS64.TRYWAIT P0, [R2+URZ+0x28840], R3 ;  /* 0x02884003020075a7 */ /* 0x010824000800017f */
[----:B0-----:R-:W-:Y:S05]  /*21910*/  @!P0 NANOSLEEP.SYNCS 0x989680 ;  /* 0x009896800000895d */ /* 0x001fea0003900000 */
[----:B------:R-:W0:Y:S02]  /*21920*/  @!P0 SYNCS.PHASECHK.TRANS64 P0, [R2+URZ+0x28840], R3 ;  /* 0x02884003020085a7 */ /* 0x000e24000800007f */
[----:B0-----:R-:W-:Y:S05]  /*21930*/  @!P0 BRA `(.L_x_3025) ;  /* 0xfffffffc00f08947 */ /* 0x001fea000383ffff */
[----:B------:R-:W-:Y:S05]  /*21940*/  BRA `(.L_x_3178) ;  /* 0xffffffb400847947 */ /* 0x000fea000383ffff */
.L_x_3031:
[----:B0-----:R0:W2:Y:S02]  /*21950*/  SYNCS.PHASECHK.TRANS64.TRYWAIT P0, [R2+URZ+0x60], R5 ;  /* 0x00006005020075a7 */ /* 0x0010a4000800017f */
[----:B--2---:R-:W-:Y:S05]  /*21960*/  @!P0 NANOSLEEP.SYNCS 0x989680 ;  /* 0x009896800000895d */ /* 0x004fea0003900000 */
[----:B------:R-:W2:Y:S02]  /*21970*/  @!P0 SYNCS.PHASECHK.TRANS64 P0, [R2+URZ+0x60], R5 ;  /* 0x00006005020085a7 */ /* 0x000ea4000800007f */
[----:B--2---:R-:W-:Y:S05]  /*21980*/  @!P0 BRA `(.L_x_3031) ;  /* 0xfffffffc00f08947 */ /* 0x004fea000383ffff */
[----:B------:R-:W-:Y:S05]  /*21990*/  BRA `(.L_x_3179) ;  /* 0xffffffb800607947 */ /* 0x000fea000383ffff */
.L_x_3042:
[----:B0-----:R0:W2:Y:S02]  /*219a0*/  SYNCS.PHASECHK.TRANS64.TRYWAIT P0, [R0+URZ+0x28860], R2 ;  /* 0x02886002000075a7 */ /* 0x0010a4000800017f */
[----:B--2---:R-:W-:Y:S05]  /*219b0*/  @!P0 NANOSLEEP.SYNCS 0x989680 ;  /* 0x009896800000895d */ /* 0x004fea0003900000 */
[----:B------:R-:W2:Y:S02]  /*219c0*/  @!P0 SYNCS.PHASECHK.TRANS64 P0, [R0+URZ+0x28860], R2 ;  /* 0x02886002000085a7 */ /* 0x000ea4000800007f */
[----:B--2---:R-:W-:Y:S05]  /*219d0*/  @!P0 BRA `(.L_x_3042) ;  /* 0xfffffffc00f08947 */ /* 0x004fea000383ffff */
[----:B------:R-:W-:Y:S05]  /*219e0*/  BRA `(.L_x_3180) ;  /* 0xffffffbc00b87947 */ /* 0x000fea000383ffff */
.L_x_3049:
[----:B------:R-:W-:Y:S01]  /*219f0*/  BSSY B0, `(.L_x_3181) ;  /* 0x0000008000007945 */ /* 0x000fe20003800000 */
[----:B------:R-:W-:Y:S01]  /*21a00*/  IMAD.MOV.U32 R13, RZ, RZ, R16 ;  /* 0x000000ffff0d7224 */ /* 0x000fe200078e0010 */
[----:B------:R-:W-:Y:S01]  /*21a10*/  MOV R15, 0xffffffff ;  /* 0xffffffff000f7802 */ /* 0x000fe20000000f00 */
[----:B------:R-:W-:Y:S02]  /*21a20*/  IMAD.MOV.U32 R12, RZ, RZ, RZ ;  /* 0x000000ffff0c7224 */ /* 0x000fe400078e00ff */
[----:B------:R-:W-:-:S07]  /*21a30*/  IMAD.MOV.U32 R11, RZ, RZ, 0x1f ;  /* 0x0000001fff0b7424 */ /* 0x000fce00078e00ff */
[----:B-1---5:R-:W-:Y:S05]  /*21a40*/  WARPSYNC.COLLECTIVE R15, `(.L_x_3182) ;  /* 0x000000000f087348 */ /* 0x022fea0003c00000 */
[----:B------:R0:W2:Y:S02]  /*21a50*/  SHFL.IDX P6, R14, R13, R12, R11 ;  /* 0x0000000c0d0e7389 */ /* 0x0000a400000c000b */
[----:B012--5:R-:W-:Y:S01]  /*21a60*/  ENDCOLLECTIVE ;  /* 0x000000000000791b */ /* 0x027fe20003800000 */
.L_x_3182:
[----:B------:R-:W-:Y:S05]  /*21a70*/  BSYNC B0 ;  /* 0x0000000000007941 */ /* 0x000fea0003800000 */
.L_x_3181:
        /* <DEDUP_REMOVED lines=9> */
.L_x_3183:
[----:B------:R-:W-:Y:S02]  /*21b10*/  ULDC UR4, c[0x0][0xc3c] ;  /* 0x00030f0000047ab9 */ /* 0x000fe40000000800 */
[----:B------:R-:W-:-:S13]  /*21b20*/  ISETP.GE.OR P1, PT, R4, UR4, !P0 ;  /* 0x0000000404007c0c */ /* 0x000fda000c726670 */
[----:B------:R-:W0:Y:S01]  /*21b30*/  @!P1 LDC.64 R2, c[0x0][0xc80] ;  /* 0x00032000ff029b82 */ /* 0x000e220000000a00 */
[----:B------:R-:W-:Y:S01]  /*21b40*/  IMAD.MOV.U32 R11, RZ, RZ, RZ ;  /* 0x000000ffff0b7224 */ /* 0x000fe200078e00ff */
[----:B------:R-:W-:Y:S01]  /*21b50*/  MOV R5, R14 ;  /* 0x0000000e00057202 */ /* 0x000fe20000000f00 */
        /* <DEDUP_REMOVED lines=13> */
.L_x_3184:
        /* <DEDUP_REMOVED lines=8> */
.L_x_3185:
        /* <DEDUP_REMOVED lines=8> */
.L_x_3186:
        /* <DEDUP_REMOVED lines=8> */
.L_x_3187:
        /* <DEDUP_REMOVED lines=8> */
.L_x_3188:
        /* <DEDUP_REMOVED lines=9> */
.L_x_3189:
[----:B------:R-:W-:Y:S01]  /*21ec0*/  IMAD.MOV.U32 R16, RZ, RZ, R14 ;  /* 0x000000ffff107224 */ /* 0x000fe200078e000e */
[----:B------:R-:W-:Y:S06]  /*21ed0*/  BRA `(.L_x_3190) ;  /* 0xffffffc0003c7947 */ /* 0x000fec000383ffff */
.L_x_3054:
[----:B------:R-:W-:Y:S01]  /*21ee0*/  BSSY B0, `(.L_x_3191) ;  /* 0x0000008000007945 */ /* 0x000fe20003800000 */
[----:B-----5:R-:W-:Y:S01]  /*21ef0*/  IMAD.MOV.U32 R13, RZ, RZ, R3 ;  /* 0x000000ffff0d7224 */ /* 0x020fe200078e0003 */
[----:B------:R-:W-:Y:S01]  /*21f00*/  MOV R11, RZ ;  /* 0x000000ff000b7202 */ /* 0x000fe20000000f00 */
[----:B------:R-:W-:Y:S02]  /*21f10*/  IMAD.MOV.U32 R12, RZ, RZ, 0x1 ;  /* 0x00000001ff0c7424 */ /* 0x000fe400078e00ff */
[----:B------:R-:W-:-:S07]  /*21f20*/  IMAD.MOV.U32 R15, RZ, RZ, -0x1 ;  /* 0xffffffffff0f7424 */ /* 0x000fce00078e00ff */
[----:B01----:R-:W-:Y:S05]  /*21f30*/  WARPSYNC.COLLECTIVE R15, `(.L_x_3192) ;  /* 0x000000000f087348 */ /* 0x003fea0003c00000 */
[----:B------:R2:W3:Y:S02]  /*21f40*/  SHFL.UP P6, R14, R13, R12, R11 ;  /* 0x0400000c0d0e7389 */ /* 0x0004e400000c000b */
[----:B0123--:R-:W-:Y:S01]  /*21f50*/  ENDCOLLECTIVE ;  /* 0x000000000000791b */ /* 0x00ffe20003800000 */
.L_x_3192:
[----:B------:R-:W-:Y:S05]  /*21f60*/  BSYNC B0 ;  /* 0x0000000000007941 */ /* 0x000fea0003800000 */
.L_x_3191:
[----:B------:R-:W-:Y:S01]  /*21f70*/  SEL R2, R14, RZ, P1 ;  /* 0x000000ff0e027207 */ /* 0x000fe20000800000 */
[----:B------:R-:W-:Y:S01]  /*21f80*/  IMAD.MOV.U32 R12, RZ, RZ, 0x2 ;  /* 0x00000002ff0c7424 */ /* 0x000fe200078e00ff */
[----:B------:R-:W-:Y:S01]  /*21f90*/  MOV R15, 0xffffffff ;  /* 0xffffffff000f7802 */ /* 0x000fe20000000f00 */
[----:B------:R-:W-:Y:S02]  /*21fa0*/  IMAD.MOV.U32 R11, RZ, RZ, RZ ;  /* 0x000000ffff0b7224 */ /* 0x000fe400078e00ff */
[----:B------:R-:W-:-:S04]  /*21fb0*/  IMAD.IADD R2, R3, 0x1, R2 ;  /* 0x0000000103027824 */ /* 0x000fc800078e0202 */
[----:B------:R-:W-:-:S07]  /*21fc0*/  IMAD.MOV.U32 R13, RZ, RZ, R2 ;  /* 0x000000ffff0d7224 */ /* 0x000fce00078e0002 */
[----:B------:R-:W-:Y:S05]  /*21fd0*/  WARPSYNC.COLLECTIVE R15, `(.L_x_3193) ;  /* 0x000000000f087348 */ /* 0x000fea0003c00000 */
[----:B------:R0:W1:Y:S02]  /*21fe0*/  SHFL.UP P6, R14, R13, R12, R11 ;  /* 0x0400000c0d0e7389 */ /* 0x00006400000c000b */
[----:B01----:R-:W-:Y:S01]  /*21ff0*/  ENDCOLLECTIVE ;  /* 0x000000000000791b */ /* 0x003fe20003800000 */
.L_x_3193:
        /* <DEDUP_REMOVED lines=8> */
.L_x_3194:
        /* <DEDUP_REMOVED lines=8> */
.L_x_3195:
        /* <DEDUP_REMOVED lines=8> */
.L_x_3196:
        /* <DEDUP_REMOVED lines=9> */
.L_x_3197:
[----:B------:R-:W-:Y:S01]  /*22210*/  MOV R16, R14 ;  /* 0x0000000e00107202 */ /* 0x000fe20000000f00 */
[----:B------:R-:W-:Y:S06]  /*22220*/  BRA `(.L_x_3198) ;  /* 0xffffffc000047947 */ /* 0x000fec000383ffff */
.L_x_3056:
[----:B------:R-:W-:Y:S01]  /*22230*/  BSSY B0, `(.L_x_3199) ;  /* 0x0000006000007945 */ /* 0x000fe20003800000 */
[----:B------:R-:W-:Y:S01]  /*22240*/  PLOP3.LUT P6, PT, P6, PT, PT, 0x8, 0x0 ;  /* 0x000000000000781c */ /* 0x000fe200037ce170 */
[----:B------:R-:W-:-:S12]  /*22250*/  IMAD.MOV.U32 R15, RZ, RZ, -0x1 ;  /* 0xffffffffff0f7424 */ /* 0x000fd800078e00ff */
[----:B01---5:R-:W-:Y:S05]  /*22260*/  WARPSYNC.COLLECTIVE R15, `(.L_x_3200) ;  /* 0x000000000f087348 */ /* 0x023fea0003c00000 */
[----:B------:R-:W-:Y:S01]  /*22270*/  VOTE.ANY R14, PT, P6 ;  /* 0x00000000000e7806 */ /* 0x000fe200030e0100 */
[----:B01---5:R-:W-:Y:S06]  /*22280*/  ENDCOLLECTIVE ;  /* 0x000000000000791b */ /* 0x023fec0003800000 */
.L_x_3200:
[----:B------:R-:W-:Y:S05]  /*22290*/  BSYNC B0 ;  /* 0x0000000000007941 */ /* 0x000fea0003800000 */
.L_x_3199:
[----:B------:R-:W-:Y:S01]  /*222a0*/  IMAD.MOV.U32 R5, RZ, RZ, R14 ;  /* 0x000000ffff057224 */ /* 0x000fe200078e000e */
[----:B------:R-:W-:Y:S01]  /*222b0*/  MOV R15, 0xffffffff ;  /* 0xffffffff000f7802 */ /* 0x000fe20000000f00 */
[----:B------:R-:W-:Y:S02]  /*222c0*/  IMAD.MOV.U32 R13, RZ, RZ, R3 ;  /* 0x000000ffff0d7224 */ /* 0x000fe400078e0003 */
[----:B------:R-:W0:Y:S01]  /*222d0*/  POPC R6, R5 ;  /* 0x0000000500067309 */ /* 0x000e220000000000 */
[----:B------:R-:W-:Y:S02]  /*222e0*/  IMAD.MOV.U32 R11, RZ, RZ, 0x1f ;  /* 0x0000001fff0b7424 */ /* 0x000fe400078e00ff */
[----:B0-----:R-:W-:-:S07]  /*222f0*/  IMAD.MOV.U32 R12, RZ, RZ, R6 ;  /* 0x000000ffff0c7224 */ /* 0x001fce00078e0006 */
[----:B------:R-:W-:Y:S05]  /*22300*/  WARPSYNC.COLLECTIVE R15, `(.L_x_3201) ;  /* 0x000000000f087348 */ /* 0x000fea0003c00000 */
[----:B------:R0:W1:Y:S02]  /*22310*/  SHFL.IDX P6, R14, R13, R12, R11 ;  /* 0x0000000c0d0e7389 */ /* 0x00006400000c000b */
[----:B01----:R-:W-:Y:S01]  /*22320*/  ENDCOLLECTIVE ;  /* 0x000000000000791b */ /* 0x003fe20003800000 */
.L_x_3201:
[----:B------:R-:W-:Y:S01]  /*22330*/  IMAD.MOV.U32 R17, RZ, RZ, R14 ;  /* 0x000000ffff117224 */ /* 0x000fe200078e000e */
[----:B------:R-:W-:Y:S06]  /*22340*/  BRA `(.L_x_3202) ;  /* 0xffffffbc00f47947 */ /* 0x000fec000383ffff */
.L_x_3058:
[----:B------:R-:W-:Y:S01]  /*22350*/  BSSY B0, `(.L_x_3203) ;  /* 0x0000007000007945 */ /* 0x000fe20003800000 */
[----:B------:R-:W-:Y:S02]  /*22360*/  IMAD.MOV.U32 R13, RZ, RZ, R2 ;  /* 0x000000ffff0d7224 */ /* 0x000fe400078e0002 */
[----:B------:R-:W-:Y:S02]  /*22370*/  IMAD.MOV.U32 R11, RZ, RZ, 0x1f ;  /* 0x0000001fff0b7424 */ /* 0x000fe400078e00ff */
[----:B------:R-:W-:-:S07]  /*22380*/  IMAD.MOV.U32 R15, RZ, RZ, -0x1 ;  /* 0xffffffffff0f7424 */ /* 0x000fce00078e00ff */
[----:B0123-5:R-:W-:Y:S05]  /*22390*/  WARPSYNC.COLLECTIVE R15, `(.L_x_3204) ;  /* 0x000000000f087348 */ /* 0x02ffea0003c00000 */
[----:B------:R4:W0:Y:S02]  /*223a0*/  SHFL.IDX P6, R14, R13, R12, R11 ;  /* 0x0000000c0d0e7389 */ /* 0x00082400000c000b */
[----:B012345:R-:W-:Y:S01]  /*223b0*/  ENDCOLLECTIVE ;  /* 0x000000000000791b */ /* 0x03ffe20003800000 */
.L_x_3204:
[----:B------:R-:W-:Y:S05]  /*223c0*/  BSYNC B0 ;  /* 0x0000000000007941 */ /* 0x000fea0003800000 */
.L_x_3203:
[----:B------:R-:W-:Y:S01]  /*223d0*/  IMAD.MOV.U32 R2, RZ, RZ, R14 ;  /* 0x000000ffff027224 */ /* 0x000fe200078e000e */
[----:B------:R-:W-:Y:S06]  /*223e0*/  BRA `(.L_x_3205) ;  /* 0xffffffbc00e87947 */ /* 0x000fec000383ffff */
.L_x_3062:
[----:B0-----:R0:W2:Y:S02]  /*223f0*/  SYNCS.PHASECHK.TRANS64.TRYWAIT P0, [R0+URZ+0x28820], R3 ;  /* 0x02882003000075a7 */ /* 0x0010a4000800017f */
[----:B--2---:R-:W-:Y:S05]  /*22400*/  @!P0 NANOSLEEP.SYNCS 0x989680 ;  /* 0x009896800000895d */ /* 0x004fea0003900000 */
[----:B------:R-:W2:Y:S02]  /*22410*/  @!P0 SYNCS.PHASECHK.TRANS64 P0, [R0+URZ+0x28820], R3 ;  /* 0x02882003000085a7 */ /* 0x000ea4000800007f */
[----:B--2---:R-:W-:Y:S05]  /*22420*/  @!P0 BRA `(.L_x_3062) ;  /* 0xfffffffc00f08947 */ /* 0x004fea000383ffff */
[----:B------:R-:W-:Y:S05]  /*22430*/  BRA `(.L_x_3206) ;  /* 0xffffffc4006c7947 */ /* 0x000fea000383ffff */
.L_x_3063:
[----:B------:R-:W2:Y:S01]  /*22440*/  S2R R2, SR_TID.X ;  /* 0x0000000000027919 */ /* 0x000ea20000002100 */
[----:B------:R-:W-:Y:S01]  /*22450*/  BSSY B0, `(.L_x_3207) ;  /* 0x000000a000007945 */ /* 0x000fe20003800000 */
[----:B------:R-:W-:Y:S02]  /*22460*/  IMAD.MOV.U32 R12, RZ, RZ, RZ ;  /* 0x000000ffff0c7224 */ /* 0x000fe400078e00ff */
[----:B------:R-:W-:Y:S02]  /*22470*/  IMAD.MOV.U32 R11, RZ, RZ, 0x1f ;  /* 0x0000001fff0b7424 */ /* 0x000fe400078e00ff */
[----:B------:R-:W-:Y:S01]  /*22480*/  IMAD.MOV.U32 R15, RZ, RZ, -0x1 ;  /* 0xffffffffff0f7424 */ /* 0x000fe200078e00ff */
[----:B--2---:R-:W-:-:S04]  /*22490*/  SHF.R.U32.HI R2, RZ, 0x5, R2 ;  /* 0x00000005ff027819 */ /* 0x004fc80000011602 */
[----:B------:R-:W-:-:S04]  /*224a0*/  LOP3.LUT R2, R2, 0x3, RZ, 0xc0, !PT ;  /* 0x0000000302027812 */ /* 0x000fc800078ec0ff */
[----:B------:R-:W-:-:S07]  /*224b0*/  MOV R13, R2 ;  /* 0x00000002000d7202 */ /* 0x000fce0000000f00 */
[----:B01-3-5:R-:W-:Y:S05]  /*224c0*/  WARPSYNC.COLLECTIVE R15, `(.L_x_3208) ;  /* 0x000000000f087348 */ /* 0x02bfea0003c00000 */
[----:B------:R2:W4:Y:S02]  /*224d0*/  SHFL.IDX P6, R14, R13, R12, R11 ;  /* 0x0000000c0d0e7389 */ /* 0x00052400000c000b */
[----:B012345:R-:W-:Y:S01]  /*224e0*/  ENDCOLLECTIVE ;  /* 0x000000000000791b */ /* 0x03ffe20003800000 */
.L_x_3208:
[----:B------:R-:W-:Y:S05]  /*224f0*/  BSYNC B0 ;  /* 0x0000000000007941 */ /* 0x000fea0003800000 */
.L_x_3207:
[----:B------:R-:W-:Y:S05]  /*22500*/  BRA `(.L_x_3209) ;  /* 0xffffffc400547947 */ /* 0x000fea000383ffff */
.L_x_3064:
[----:B------:R-:W-:Y:S01]  /*22510*/  BSSY B0, `(.L_x_3210) ;  /* 0x0000006000007945 */ /* 0x000fe20003800000 */
[----:B------:R-:W-:-:S07]  /*22520*/  IMAD.MOV.U32 R15, RZ, RZ, -0x1 ;  /* 0xffffffffff0f7424 */ /* 0x000fce00078e00ff */
[----:B0123-5:R-:W-:Y:S05]  /*22530*/  WARPSYNC.COLLECTIVE R15, `(.L_x_3211) ;  /* 0x000000000f0c7348 */ /* 0x02ffea0003c00000 */
[----:B------:R-:W-:Y:S02]  /*22540*/  ELECT P6, UR62, PT ;  /* 0x00000000003e782f */ /* 0x000fe400038c0000 */
[----:B------:R-:W-:Y:S01]  /*22550*/  MOV R14, UR62 ;  /* 0x0000003e000e7c02 */ /* 0x000fe20008000f00 */
[----:B0123-5:R-:W-:Y:S10]  /*22560*/  ENDCOLLECTIVE ;  /* 0x000000000000791b */ /* 0x02fff40003800000 */
.L_x_3211:
[----:B------:R-:W-:Y:S05]  /*22570*/  BSYNC B0 ;  /* 0x0000000000007941 */ /* 0x000fea0003800000 */
.L_x_3210:
[----:B------:R-:W-:Y:S05]  /*22580*/  BRA `(.L_x_3212) ;  /* 0xffffffc400487947 */ /* 0x000fea000383ffff */
.L_x_3066:
[----:B0-----:R0:W2:Y:S02]  /*22590*/  SYNCS.PHASECHK.TRANS64.TRYWAIT P0, [R6+URZ], R5 ;  /* 0x00000005060075a7 */ /* 0x0010a4000800017f */
[----:B--2---:R-:W-:Y:S05]  /*225a0*/  @!P0 NANOSLEEP.SYNCS 0x989680 ;  /* 0x009896800000895d */ /* 0x004fea0003900000 */
[----:B------:R-:W2:Y:S02]  /*225b0*/  @!P0 SYNCS.PHASECHK.TRANS64 P0, [R6+URZ], R5 ;  /* 0x00000005060085a7 */ /* 0x000ea4000800007f */
[----:B--2---:R-:W-:Y:S05]  /*225c0*/  @!P0 BRA `(.L_x_3066) ;  /* 0xfffffffc00f08947 */ /* 0x004fea000383ffff */
[----:B------:R-:W-:Y:S05]  /*225d0*/  BRA `(.L_x_3213) ;  /* 0xffffffc400847947 */ /* 0x000fea000383ffff */
.L_x_3067:
[----:B--2---:R2:W3:Y:S02]  /*225e0*/  SYNCS.PHASECHK.TRANS64.TRYWAIT P0, [R7+URZ], R2 ;  /* 0x00000002070075a7 */ /* 0x0044e4000800017f */
[----:B---3--:R-:W-:Y:S05]  /*225f0*/  @!P0 NANOSLEEP.SYNCS 0x989680 ;  /* 0x009896800000895d */ /* 0x008fea0003900000 */
[----:B------:R-:W3:Y:S02]  /*22600*/  @!P0 SYNCS.PHASECHK.TRANS64 P0, [R7+URZ], R2 ;  /* 0x00000002070085a7 */ /* 0x000ee4000800007f */
[----:B---3--:R-:W-:Y:S05]  /*22610*/  @!P0 BRA `(.L_x_3067) ;  /* 0xfffffffc00f08947 */ /* 0x008fea000383ffff */
[----:B------:R-:W-:Y:S05]  /*22620*/  BRA `(.L_x_3214) ;  /* 0xffffffc400787947 */ /* 0x000fea000383ffff */
.L_x_3069:
[----:B---3--:R3:W4:Y:S02]  /*22630*/  SYNCS.PHASECHK.TRANS64.TRYWAIT P0, [R4+URZ], R5 ;  /* 0x00000005040075a7 */ /* 0x008724000800017f */
[----:B----4-:R-:W-:Y:S05]  /*22640*/  @!P0 NANOSLEEP.SYNCS 0x989680 ;  /* 0x009896800000895d */ /* 0x010fea0003900000 */
[----:B------:R-:W4:Y:S02]  /*22650*/  @!P0 SYNCS.PHASECHK.TRANS64 P0, [R4+URZ], R5 ;  /* 0x00000005040085a7 */ /* 0x000f24000800007f */
[----:B----4-:R-:W-:Y:S05]  /*22660*/  @!P0 BRA `(.L_x_3069) ;  /* 0xfffffffc00f08947 */ /* 0x010fea000383ffff */
[----:B------:R-:W-:Y:S05]  /*22670*/  BRA `(.L_x_3215) ;  /* 0xffffffc400807947 */ /* 0x000fea000383ffff */
.L_x_3216:
        /* <DEDUP_REMOVED lines=16> */
.L_x_3226:


//--------------------- .nv.global.init           --------------------------
	.section	.nv.global.init,"aw",@progbits
.nv.global.init:
	.type		$str$23,@object
	.size		$str$23,($str$24 - $str$23)
$str$23:
        /*0000*/ 	.byte	0x28, 0x61, 0x64, 0x64, 0x72, 0x65, 0x73, 0x73, 0x20, 0x26, 0x20, 0x6d, 0x61, 0x73, 0x6b, 0x29
        /*0010*/ 	.byte	0x20, 0x3d, 0x3d, 0x20, 0x30, 0x00
	.type		$str$24,@object
	.size		$str$24,(__unnamed_4 - $str$24)
$str$24:
        /*0016*/ 	.byte	0x2f, 0x74, 0x6d, 0x70, 0x2f, 0x6f, 0x73, 0x73, 0x5f, 0x6b, 0x65, 0x72, 0x6e, 0x65, 0x6c, 0x73
        /*0026*/ 	.byte	0x5f, 0x73, 0x72, 0x63, 0x2f, 0x66, 0x6c, 0x61, 0x73, 0x68, 0x5f, 0x61, 0x74, 0x74, 0x65, 0x6e
        /*0036*/ 	.byte	0x74, 0x69, 0x6f, 0x6e, 0x2f, 0x63, 0x73, 0x72, 0x63, 0x2f, 0x63, 0x75, 0x74, 0x6c, 0x61, 0x73
        /*0046*/ 	.byte	0x73, 0x2f, 0x69, 0x6e, 0x63, 0x6c, 0x75, 0x64, 0x65, 0x2f, 0x63, 0x75, 0x74, 0x65, 0x2f, 0x70
        /*0056*/ 	.byte	0x6f, 0x69, 0x6e, 0x74, 0x65, 0x72, 0x5f, 0x66, 0x6c, 0x61, 0x67, 0x67, 0x65, 0x64, 0x2e, 0x68
        /*0066*/ 	.byte	0x70, 0x70, 0x00
	.type		__unnamed_4,@object
	.size		__unnamed_4,(__unnamed_8 - __unnamed_4)
__unnamed_4:
        /* <DEDUP_REMOVED lines=24> */
	.type		__unnamed_8,@object
	.size		__unnamed_8,(__unnamed_3 - __unnamed_8)
__unnamed_8:
        /* <DEDUP_REMOVED lines=24> */
        /*0369*/ 	.byte	0x00
	.type		__unnamed_3,@object
	.size		__unnamed_3,(__unnamed_2 - __unnamed_3)
__unnamed_3:
        /* <DEDUP_REMOVED lines=29> */
	.type		__unnamed_2,@object
	.size		__unnamed_2,(__unnamed_7 - __unnamed_2)
__unnamed_2:
        /* <DEDUP_REMOVED lines=29> */
	.type		__unnamed_7,@object
	.size		__unnamed_7,(__unnamed_6 - __unnamed_7)
__unnamed_7:
        /* <DEDUP_REMOVED lines=28> */
        /*08c2*/ 	.byte	0x3c, 0x32, 0x32, 0x35, 0x32, 0x38, 0x3e, 0x3e, 0x3e, 0x3e, 0x3e, 0x5d, 0x00
	.type		__unnamed_6,@object
	.size		__unnamed_6,(__unnamed_1 - __unnamed_6)
__unnamed_6:
        /* <DEDUP_REMOVED lines=29> */
	.type		__unnamed_1,@object
	.size		__unnamed_1,(__unnamed_5 - __unnamed_1)
__unnamed_1:
        /* <DEDUP_REMOVED lines=28> */
        /*0c5c*/ 	.byte	0x31, 0x36, 0x33, 0x38, 0x34, 0x3e, 0x3e, 0x3e, 0x3e, 0x3e, 0x20, 0x26, 0x5d, 0x00
	.type		__unnamed_5,@object
	.size		__unnamed_5,(.L_4 - __unnamed_5)
__unnamed_5:
        /* <DEDUP_REMOVED lines=28> */
        /*0e2a*/ 	.byte	0x3c, 0x32, 0x32, 0x35, 0x32, 0x38, 0x3e, 0x3e, 0x3e, 0x3e, 0x3e, 0x20, 0x26, 0x5d, 0x00
.L_4:


//--------------------- .nv.shared._ZN7cutlass13device_kernelIN5flash11enable_sm90INS1_16FlashAttnFwdSm90INS1_25CollectiveMainloopFwdSm90ILi2EN4cute5tupleIJNS5_1CILi1EEES8_S8_EEENS6_IJNS7_ILi128EEENS7_ILi176EEESA_EEELi128ENS_6half_tEfNS_4arch4Sm90ELb0ELb0ELb0ELb0ELb0ELb0ELb0ELb1ELb1ELb1ELb0ELb0EEENS1_21CollectiveEpilogueFwdINS6_IJSA_SA_SB_EEES9_SD_SF_Li256ELb0ELb1ELb0ELb0EEENS1_29StaticPersistentTileSchedulerILb0EEEEEEEEEvNT_6ParamsE --------------------------
	.section	.nv.shared._ZN7cutlass13device_kernelIN5flash11enable_sm90INS1_16FlashAttnFwdSm90INS1_25CollectiveMainloopFwdSm90ILi2EN4cute5tupleIJNS5_1CILi1EEES8_S8_EEENS6_IJNS7_ILi128EEENS7_ILi176EEESA_EEELi128ENS_6half_tEfNS_4arch4Sm90ELb0ELb0ELb0ELb0ELb0ELb0ELb0ELb1ELb1ELb1ELb0ELb0EEENS1_21CollectiveEpilogueFwdINS6_IJSA_SA_SB_EEES9_SD_SF_Li256ELb0ELb1ELb0ELb0EEENS1_29StaticPersistentTileSchedulerILb0EEEEEEEEEvNT_6ParamsE,"aw",@nobits
	.sectionflags	@""
	.align	16
	.zero		1024


//--------------------- .nv.shared.reserved.0     --------------------------
	.section	.nv.shared.reserved.0,"aw",@nobits
	.weak		__nv_reservedSMEM_offset_0_alias
	.size		__nv_reservedSMEM_offset_0_alias, 0, 0
	.other		__nv_reservedSMEM_offset_0_alias,@"STO_CUDA_RESERVED_SHARED STV_DEFAULT"
__nv_reservedSMEM_offset_0_alias:
	.zero		0


//--------------------- .nv.global                --------------------------
	.section	.nv.global,"aw",@nobits
.nv.global:
	.type		_ZN74_INTERNAL_7ba13ced_38_flash_fwd_hdim128_fp16_packgqa_sm90_cu_ceb34e2a_31014cute1_E,@object
	.size		_ZN74_INTERNAL_7ba13ced_38_flash_fwd_hdim128_fp16_packgqa_sm90_cu_ceb34e2a_31014cute1_E,(_ZN74_INTERNAL_7ba13ced_38_flash_fwd_hdim128_fp16_packgqa_sm90_cu_ceb34e2a_31014cuda3std3__45__cpo6cbeginE - _ZN74_INTERNAL_7ba13ced_38_flash_fwd_hdim128_fp16_packgqa_sm90_cu_ceb34e2a_31014cute1_E)
_ZN74_INTERNAL_7ba13ced_38_flash_fwd_hdim128_fp16_packgqa_sm90_cu_ceb34e2a_31014cute1_E:
	.zero		1
	.type		_ZN74_INTERNAL_7ba13ced_38_flash_fwd_hdim128_fp16_packgqa_sm90_cu_ceb34e2a_31014cuda3std3__45__cpo6cbeginE,@object
	.size		_ZN74_INTERNAL_7ba13ced_38_flash_fwd_hdim128_fp16_packgqa_sm90_cu_ceb34e2a_31014cuda3std3__45__cpo6cbeginE,(_ZN74_INTERNAL_7ba13ced_38_flash_fwd_hdim128_fp16_packgqa_sm90_cu_ceb34e2a_31014cuda3std3__48in_placeE - _ZN74_INTERNAL_7ba13ced_38_flash_fwd_hdim128_fp16_packgqa_sm90_cu_ceb34e2a_31014cuda3std3__45__cpo6cbeginE)
_ZN74_INTERNAL_7ba13ced_38_flash_fwd_hdim128_fp16_packgqa_sm90_cu_ceb34e2a_31014cuda3std3__45__cpo6cbeginE:
	.zero		1
	.type		_ZN74_INTERNAL_7ba13ced_38_flash_fwd_hdim128_fp16_packgqa_sm90_cu_ceb34e2a_31014cuda3std3__48in_placeE,@object
	.size		_ZN74_INTERNAL_7ba13ced_38_flash_fwd_hdim128_fp16_packgqa_sm90_cu_ceb34e2a_31014cuda3std3__48in_placeE,(_ZN74_INTERNAL_7ba13ced_38_flash_fwd_hdim128_fp16_packgqa_sm90_cu_ceb34e2a_31014cuda3std6ranges3__45__cpo9iter_moveE - _ZN74_INTERNAL_7ba13ced_38_flash_fwd_hdim128_fp16_packgqa_sm90_cu_ceb34e2a_31014cuda3std3__48in_placeE)
_ZN74_INTERNAL_7ba13ced_38_flash_fwd_hdim128_fp16_packgqa_sm90_cu_ceb34e2a_31014cuda3std3__48in_placeE:
	.zero		1
	.type		_ZN74_INTERNAL_7ba13ced_38_flash_fwd_hdim128_fp16_packgqa_sm90_cu_ceb34e2a_31014cuda3std6ranges3__45__cpo9iter_moveE,@object
	.size		_ZN74_INTERNAL_7ba13ced_38_flash_fwd_hdim128_fp16_packgqa_sm90_cu_ceb34e2a_31014cuda3std6ranges3__45__cpo9iter_moveE,(_ZN74_INTERNAL_7ba13ced_38_flash_fwd_hdim128_fp16_packgqa_sm90_cu_ceb34e2a_31014cuda3std3__45__cpo5beginE - _ZN74_INTERNAL_7ba13ced_38_flash_fwd_hdim128_fp16_packgqa_sm90_cu_ceb34e2a_31014cuda3std6ranges3__45__cpo9iter_moveE)
_ZN74_INTERNAL_7ba13ced_38_flash_fwd_hdim128_fp16_packgqa_sm90_cu_ceb34e2a_31014cuda3std6ranges3__45__cpo9iter_moveE:
	.zero		1
	.type		_ZN74_INTERNAL_7ba13ced_38_flash_fwd_hdim128_fp16_packgqa_sm90_cu_ceb34e2a_31014cuda3std3__45__cpo5beginE,@object
	.size		_ZN74_INTERNAL_7ba13ced_38_flash_fwd_hdim128_fp16_packgqa_sm90_cu_ceb34e2a_31014cuda3std3__45__cpo5beginE,(_ZN74_INTERNAL_7ba13ced_38_flash_fwd_hdim128_fp16_packgqa_sm90_cu_ceb34e2a_31014cuda3std3__476_GLOBAL__N__7ba13ced_38_flash_fwd_hdim128_fp16_packgqa_sm90_cu_ceb34e2a_31016ignoreE - _ZN74_INTERNAL_7ba13ced_38_flash_fwd_hdim128_fp16_packgqa_sm90_cu_ceb34e2a_31014cuda3std3__45__cpo5beginE)
_ZN74_INTERNAL_7ba13ced_38_flash_fwd_hdim128_fp16_packgqa_sm90_cu_ceb34e2a_31014cuda3std3__45__cpo5beginE:
	.zero		1
	.type		_ZN74_INTERNAL_7ba13ced_38_flash_fwd_hdim128_fp16_packgqa_sm90_cu_ceb34e2a_31014cuda3std3__476_GLOBAL__N__7ba13ced_38_flash_fwd_hdim128_fp16_packgqa_sm90_cu_ceb34e2a_31016ignoreE,@object
	.size		_ZN74_INTERNAL_7ba13ced_38_flash_fwd_hdim128_fp16_packgqa_sm90_cu_ceb34e2a_31014cuda3std3__476_GLOBAL__N__7ba13ced_38_flash_fwd_hdim128_fp16_packgqa_sm90_cu_ceb34e2a_31016ignoreE,(_ZN74_INTERNAL_7ba13ced_38_flash_fwd_hdim128_fp16_packgqa_sm90_cu_ceb34e2a_31014cute7productE - _ZN74_INTERNAL_7ba13ced_38_flash_fwd_hdim128_fp16_packgqa_sm90_cu_ceb34e2a_31014cuda3std3__476_GLOBAL__N__7ba13ced_38_flash_fwd_hdim128_fp16_packgqa_sm90_cu_ceb34e2a_31016ignoreE)
_ZN74_INTERNAL_7ba13ced_38_flash_fwd_hdim128_fp16_packgqa_sm90_cu_ceb34e2a_31014cuda3std3__476_GLOBAL__N__7ba13ced_38_flash_fwd_hdim128_fp16_packgqa_sm90_cu_ceb34e2a_31016ignoreE:
	.zero		1
	.type		_ZN74_INTERNAL_7ba13ced_38_flash_fwd_hdim128_fp16_packgqa_sm90_cu_ceb34e2a_31014cute7productE,@object
	.size		_ZN74_INTERNAL_7ba13ced_38_flash_fwd_hdim128_fp16_packgqa_sm90_cu_ceb34e2a_31014cute7productE,(_ZN74_INTERNAL_7ba13ced_38_flash_fwd_hdim128_fp16_packgqa_sm90_cu_ceb34e2a_31014cuda3std3__45__cpo3endE - _ZN74_INTERNAL_7ba13ced_38_flash_fwd_hdim128_fp16_packgqa_sm90_cu_ceb34e2a_31014cute7productE)
_ZN74_INTERNAL_7ba13ced_38_flash_fwd_hdim128_fp16_packgqa_sm90_cu_ceb34e2a_31014cute7productE:
	.zero		1
	.type		_ZN74_INTERNAL_7ba13ced_38_flash_fwd_hdim128_fp16_packgqa_sm90_cu_ceb34e2a_31014cuda3std3__45__cpo3endE,@object
	.size		_ZN74_INTERNAL_7ba13ced_38_flash_fwd_hdim128_fp16_packgqa_sm90_cu_ceb34e2a_31014cuda3std3__45__cpo3endE,(_ZN74_INTERNAL_7ba13ced_38_flash_fwd_hdim128_fp16_packgqa_sm90_cu_ceb34e2a_31014cuda3std3__419piecewise_constructE - _ZN74_INTERNAL_7ba13ced_38_flash_fwd_hdim128_fp16_packgqa_sm90_cu_ceb34e2a_31014cuda3std3__45__cpo3endE)
_ZN74_INTERNAL_7ba13ced_38_flash_fwd_hdim128_fp16_packgqa_sm90_cu_ceb34e2a_31014cuda3std3__45__cpo3endE:
	.zero		1
	.type		_ZN74_INTERNAL_7ba13ced_38_flash_fwd_hdim128_fp16_packgqa_sm90_cu_ceb34e2a_31014cuda3std3__419piecewise_constructE,@object
	.size		_ZN74_INTERNAL_7ba13ced_38_flash_fwd_hdim128_fp16_packgqa_sm90_cu_ceb34e2a_31014cuda3std3__419piecewise_constructE,(_ZN74_INTERNAL_7ba13ced_38_flash_fwd_hdim128_fp16_packgqa_sm90_cu_ceb34e2a_31014cuda3std3__45__cpo4cendE - _ZN74_INTERNAL_7ba13ced_38_flash_fwd_hdim128_fp16_packgqa_sm90_cu_ceb34e2a_31014cuda3std3__419piecewise_constructE)
_ZN74_INTERNAL_7ba13ced_38_flash_fwd_hdim128_fp16_packgqa_sm90_cu_ceb34e2a_31014cuda3std3__419piecewise_constructE:
	.zero		1
	.type		_ZN74_INTERNAL_7ba13ced_38_flash_fwd_hdim128_fp16_packgqa_sm90_cu_ceb34e2a_31014cuda3std3__45__cpo4cendE,@object
	.size		_ZN74_INTERNAL_7ba13ced_38_flash_fwd_hdim128_fp16_packgqa_sm90_cu_ceb34e2a_31014cuda3std3__45__cpo4cendE,(_ZN74_INTERNAL_7ba13ced_38_flash_fwd_hdim128_fp16_packgqa_sm90_cu_ceb34e2a_31014cuda3std6ranges3__45__cpo4swapE - _ZN74_INTERNAL_7ba13ced_38_flash_fwd_hdim128_fp16_packgqa_sm90_cu_ceb34e2a_31014cuda3std3__45__cpo4cendE)
_ZN74_INTERNAL_7ba13ced_38_flash_fwd_hdim128_fp16_packgqa_sm90_cu_ceb34e2a_31014cuda3std3__45__cpo4cendE:
	.zero		1
	.type		_ZN74_INTERNAL_7ba13ced_38_flash_fwd_hdim128_fp16_packgqa_sm90_cu_ceb34e2a_31014cuda3std6ranges3__45__cpo4swapE,@object
	.size		_ZN74_INTERNAL_7ba13ced_38_flash_fwd_hdim128_fp16_packgqa_sm90_cu_ceb34e2a_31014cuda3std6ranges3__45__cpo4swapE,(.L_15 - _ZN74_INTERNAL_7ba13ced_38_flash_fwd_hdim128_fp16_packgqa_sm90_cu_ceb34e2a_31014cuda3std6ranges3__45__cpo4swapE)
_ZN74_INTERNAL_7ba13ced_38_flash_fwd_hdim128_fp16_packgqa_sm90_cu_ceb34e2a_31014cuda3std6ranges3__45__cpo4swapE:
	.zero		1
.L_15:


//--------------------- .nv.shared._ZN7cutlass13device_kernelIN5flash11enable_sm90INS1_16FlashAttnFwdSm90INS1_25CollectiveMainloopFwdSm90ILi2EN4cute5tupleIJNS5_1CILi2EEENS7_ILi1EEES9_EEENS6_IJNS7_ILi128EEENS7_ILi176EEESB_EEELi128ENS_6half_tEfNS_4arch4Sm90ELb0ELb0ELb0ELb0ELb0ELb0ELb0ELb1ELb1ELb1ELb0ELb0EEENS1_21CollectiveEpilogueFwdINS6_IJSB_SB_SC_EEESA_SE_SG_Li256ELb0ELb1ELb0ELb0EEENS1_29StaticPersistentTileSchedulerILb0EEEEEEEEEvNT_6ParamsE --------------------------
	.section	.nv.shared._ZN7cutlass13device_kernelIN5flash11enable_sm90INS1_16FlashAttnFwdSm90INS1_25CollectiveMainloopFwdSm90ILi2EN4cute5tupleIJNS5_1CILi2EEENS7_ILi1EEES9_EEENS6_IJNS7_ILi128EEENS7_ILi176EEESB_EEELi128ENS_6half_tEfNS_4arch4Sm90ELb0ELb0ELb0ELb0ELb0ELb0ELb0ELb1ELb1ELb1ELb0ELb0EEENS1_21CollectiveEpilogueFwdINS6_IJSB_SB_SC_EEESA_SE_SG_Li256ELb0ELb1ELb0ELb0EEENS1_29StaticPersistentTileSchedulerILb0EEEEEEEEEvNT_6ParamsE,"aw",@nobits
	.sectionflags	@""
	.align	16
	.zero		1024


//--------------------- .nv.shared._ZN7cutlass13device_kernelIN5flash11enable_sm90INS1_16FlashAttnFwdSm90INS1_25CollectiveMainloopFwdSm90ILi2EN4cute5tupleIJNS5_1CILi1EEES8_S8_EEENS6_IJNS7_ILi128EEENS7_ILi176EEESA_EEELi128ENS_6half_tEfNS_4arch4Sm90ELb0ELb0ELb0ELb1ELb0ELb0ELb0ELb1ELb1ELb1ELb0ELb0EEENS1_21CollectiveEpilogueFwdINS6_IJSA_SA_SB_EEES9_SD_SF_Li256ELb1ELb1ELb0ELb0EEENS1_36VarlenDynamicPersistentTileSchedulerILi128ELi176ELi256ELi128ELb0ELb1ELb1ELb0ELb1ELb1EEEEEEEEEvNT_6ParamsE --------------------------
	.section	.nv.shared._ZN7cutlass13device_kernelIN5flash11enable_sm90INS1_16FlashAttnFwdSm90INS1_25CollectiveMainloopFwdSm90ILi2EN4cute5tupleIJNS5_1CILi1EEES8_S8_EEENS6_IJNS7_ILi128EEENS7_ILi176EEESA_EEELi128ENS_6half_tEfNS_4arch4Sm90ELb0ELb0ELb0ELb1ELb0ELb0ELb0ELb1ELb1ELb1ELb0ELb0EEENS1_21CollectiveEpilogueFwdINS6_IJSA_SA_SB_EEES9_SD_SF_Li256ELb1ELb1ELb0ELb0EEENS1_36VarlenDynamicPersistentTileSchedulerILi128ELi176ELi256ELi128ELb0ELb1ELb1ELb0ELb1ELb1EEEEEEEEEvNT_6ParamsE,"aw",@nobits
	.sectionflags	@""
	.align	16
	.zero		1024


//--------------------- .nv.shared._ZN7cutlass13device_kernelIN5flash11enable_sm90INS1_16FlashAttnFwdSm90INS1_25CollectiveMainloopFwdSm90ILi2EN4cute5tupleIJNS5_1CILi1EEES8_S8_EEENS6_IJNS7_ILi128EEENS7_ILi176EEESA_EEELi128ENS_6half_tEfNS_4arch4Sm90ELb0ELb0ELb0ELb1ELb0ELb1ELb0ELb1ELb1ELb1ELb0ELb0EEENS1_21CollectiveEpilogueFwdINS6_IJSA_SA_SB_EEES9_SD_SF_Li256ELb1ELb1ELb0ELb0EEENS1_36VarlenDynamicPersistentTileSchedulerILi128ELi176ELi256ELi128ELb0ELb1ELb1ELb0ELb1ELb1EEEEEEEEEvNT_6ParamsE --------------------------
	.section	.nv.shared._ZN7cutlass13device_kernelIN5flash11enable_sm90INS1_16FlashAttnFwdSm90INS1_25CollectiveMainloopFwdSm90ILi2EN4cute5tupleIJNS5_1CILi1EEES8_S8_EEENS6_IJNS7_ILi128EEENS7_ILi176EEESA_EEELi128ENS_6half_tEfNS_4arch4Sm90ELb0ELb0ELb0ELb1ELb0ELb1ELb0ELb1ELb1ELb1ELb0ELb0EEENS1_21CollectiveEpilogueFwdINS6_IJSA_SA_SB_EEES9_SD_SF_Li256ELb1ELb1ELb0ELb0EEENS1_36VarlenDynamicPersistentTileSchedulerILi128ELi176ELi256ELi128ELb0ELb1ELb1ELb0ELb1ELb1EEEEEEEEEvNT_6ParamsE,"aw",@nobits
	.sectionflags	@""
	.align	16
	.zero		1024


//--------------------- .nv.shared._ZN7cutlass13device_kernelIN5flash11enable_sm90INS1_16FlashAttnFwdSm90INS1_25CollectiveMainloopFwdSm90ILi2EN4cute5tupleIJNS5_1CILi1EEES8_S8_EEENS6_IJNS7_ILi128EEESA_SA_EEELi128ENS_6half_tEfNS_4arch4Sm90ELb0ELb1ELb0ELb0ELb0ELb0ELb0ELb1ELb1ELb1ELb0ELb0EEENS1_21CollectiveEpilogueFwdISB_S9_SC_SE_Li256ELb0ELb1ELb0ELb0EEENS1_30DynamicPersistentTileSchedulerILi256ELi128ELb0ELb1ELb1EEEEEEEEEvNT_6ParamsE --------------------------
	.section	.nv.shared._ZN7cutlass13device_kernelIN5flash11enable_sm90INS1_16FlashAttnFwdSm90INS1_25CollectiveMainloopFwdSm90ILi2EN4cute5tupleIJNS5_1CILi1EEES8_S8_EEENS6_IJNS7_ILi128EEESA_SA_EEELi128ENS_6half_tEfNS_4arch4Sm90ELb0ELb1ELb0ELb0ELb0ELb0ELb0ELb1ELb1ELb1ELb0ELb0EEENS1_21CollectiveEpilogueFwdISB_S9_SC_SE_Li256ELb0ELb1ELb0ELb0EEENS1_30DynamicPersistentTileSchedulerILi256ELi128ELb0ELb1ELb1EEEEEEEEEvNT_6ParamsE,"aw",@nobits
	.sectionflags	@""
	.align	16
	.zero		1024


//--------------------- .nv.shared._ZN7cutlass13device_kernelIN5flash11enable_sm90INS1_16FlashAttnFwdSm90INS1_25CollectiveMainloopFwdSm90ILi2EN4cute5tupleIJNS5_1CILi1EEES8_S8_EEENS6_IJNS7_ILi128EEESA_SA_EEELi128ENS_6half_tEfNS_4arch4Sm90ELb0ELb1ELb0ELb1ELb0ELb0ELb0ELb1ELb1ELb1ELb0ELb0EEENS1_21CollectiveEpilogueFwdISB_S9_SC_SE_Li256ELb1ELb1ELb0ELb0EEENS1_36VarlenDynamicPersistentTileSchedulerILi128ELi128ELi256ELi128ELb0ELb1ELb1ELb1ELb0ELb1EEEEEEEEEvNT_6ParamsE --------------------------
	.section	.nv.shared._ZN7cutlass13device_kernelIN5flash11enable_sm90INS1_16FlashAttnFwdSm90INS1_25CollectiveMainloopFwdSm90ILi2EN4cute5tupleIJNS5_1CILi1EEES8_S8_EEENS6_IJNS7_ILi128EEESA_SA_EEELi128ENS_6half_tEfNS_4arch4Sm90ELb0ELb1ELb0ELb1ELb0ELb0ELb0ELb1ELb1ELb1ELb0ELb0EEENS1_21CollectiveEpilogueFwdISB_S9_SC_SE_Li256ELb1ELb1ELb0ELb0EEENS1_36VarlenDynamicPersistentTileSchedulerILi128ELi128ELi256ELi128ELb0ELb1ELb1ELb1ELb0ELb1EEEEEEEEEvNT_6ParamsE,"aw",@nobits
	.sectionflags	@""
	.align	16
	.zero		1024


//--------------------- .nv.shared._ZN7cutlass13device_kernelIN5flash11enable_sm90INS1_16FlashAttnFwdSm90INS1_25CollectiveMainloopFwdSm90ILi2EN4cute5tupleIJNS5_1CILi1EEES8_S8_EEENS6_IJNS7_ILi128EEESA_SA_EEELi128ENS_6half_tEfNS_4arch4Sm90ELb0ELb1ELb0ELb1ELb0ELb1ELb0ELb1ELb1ELb1ELb0ELb0EEENS1_21CollectiveEpilogueFwdISB_S9_SC_SE_Li256ELb1ELb1ELb0ELb0EEENS1_36VarlenDynamicPersistentTileSchedulerILi128ELi128ELi256ELi128ELb0ELb1ELb1ELb1ELb0ELb1EEEEEEEEEvNT_6ParamsE --------------------------
	.section	.nv.shared._ZN7cutlass13device_kernelIN5flash11enable_sm90INS1_16FlashAttnFwdSm90INS1_25CollectiveMainloopFwdSm90ILi2EN4cute5tupleIJNS5_1CILi1EEES8_S8_EEENS6_IJNS7_ILi128EEESA_SA_EEELi128ENS_6half_tEfNS_4arch4Sm90ELb0ELb1ELb0ELb1ELb0ELb1ELb0ELb1ELb1ELb1ELb0ELb0EEENS1_21CollectiveEpilogueFwdISB_S9_SC_SE_Li256ELb1ELb1ELb0ELb0EEENS1_36VarlenDynamicPersistentTileSchedulerILi128ELi128ELi256ELi128ELb0ELb1ELb1ELb1ELb0ELb1EEEEEEEEEvNT_6ParamsE,"aw",@nobits
	.sectionflags	@""
	.align	16
	.zero		1024


//--------------------- .nv.shared._ZN7cutlass13device_kernelIN5flash11enable_sm90INS1_16FlashAttnFwdSm90INS1_25CollectiveMainloopFwdSm90ILi2EN4cute5tupleIJNS5_1CILi1EEES8_S8_EEENS6_IJNS7_ILi128EEESA_SA_EEELi128ENS_6half_tEfNS_4arch4Sm90ELb1ELb0ELb0ELb0ELb0ELb0ELb0ELb1ELb1ELb1ELb0ELb0EEENS1_21CollectiveEpilogueFwdISB_S9_SC_SE_Li256ELb0ELb1ELb0ELb0EEENS1_30DynamicPersistentTileSchedulerILi256ELi128ELb0ELb1ELb1EEEEEEEEEvNT_6ParamsE --------------------------
	.section	.nv.shared._ZN7cutlass13device_kernelIN5flash11enable_sm90INS1_16FlashAttnFwdSm90INS1_25CollectiveMainloopFwdSm90ILi2EN4cute5tupleIJNS5_1CILi1EEES8_S8_EEENS6_IJNS7_ILi128EEESA_SA_EEELi128ENS_6half_tEfNS_4arch4Sm90ELb1ELb0ELb0ELb0ELb0ELb0ELb0ELb1ELb1ELb1ELb0ELb0EEENS1_21CollectiveEpilogueFwdISB_S9_SC_SE_Li256ELb0ELb1ELb0ELb0EEENS1_30DynamicPersistentTileSchedulerILi256ELi128ELb0ELb1ELb1EEEEEEEEEvNT_6ParamsE,"aw",@nobits
	.sectionflags	@""
	.align	16
	.zero		1024


//--------------------- .nv.shared._ZN7cutlass13device_kernelIN5flash11enable_sm90INS1_16FlashAttnFwdSm90INS1_25CollectiveMainloopFwdSm90ILi2EN4cute5tupleIJNS5_1CILi1EEES8_S8_EEENS6_IJNS7_ILi128EEESA_SA_EEELi128ENS_6half_tEfNS_4arch4Sm90ELb1ELb0ELb0ELb1ELb0ELb0ELb0ELb1ELb1ELb1ELb0ELb0EEENS1_21CollectiveEpilogueFwdISB_S9_SC_SE_Li256ELb1ELb1ELb0ELb0EEENS1_36VarlenDynamicPersistentTileSchedulerILi128ELi128ELi256ELi128ELb0ELb1ELb1ELb1ELb1ELb1EEEEEEEEEvNT_6ParamsE --------------------------
	.section	.nv.shared._ZN7cutlass13device_kernelIN5flash11enable_sm90INS1_16FlashAttnFwdSm90INS1_25CollectiveMainloopFwdSm90ILi2EN4cute5tupleIJNS5_1CILi1EEES8_S8_EEENS6_IJNS7_ILi128EEESA_SA_EEELi128ENS_6half_tEfNS_4arch4Sm90ELb1ELb0ELb0ELb1ELb0ELb0ELb0ELb1ELb1ELb1ELb0ELb0EEENS1_21CollectiveEpilogueFwdISB_S9_SC_SE_Li256ELb1ELb1ELb0ELb0EEENS1_36VarlenDynamicPersistentTileSchedulerILi128ELi128ELi256ELi128ELb0ELb1ELb1ELb1ELb1ELb1EEEEEEEEEvNT_6ParamsE,"aw",@nobits
	.sectionflags	@""
	.align	16
	.zero		1024


//--------------------- .nv.shared._ZN7cutlass13device_kernelIN5flash11enable_sm90INS1_16FlashAttnFwdSm90INS1_25CollectiveMainloopFwdSm90ILi2EN4cute5tupleIJNS5_1CILi1EEES8_S8_EEENS6_IJNS7_ILi128EEESA_SA_EEELi128ENS_6half_tEfNS_4arch4Sm90ELb1ELb0ELb0ELb1ELb0ELb1ELb0ELb1ELb1ELb1ELb0ELb0EEENS1_21CollectiveEpilogueFwdISB_S9_SC_SE_Li256ELb1ELb1ELb0ELb0EEENS1_36VarlenDynamicPersistentTileSchedulerILi128ELi128ELi256ELi128ELb0ELb1ELb1ELb1ELb1ELb1EEEEEEEEEvNT_6ParamsE --------------------------
	.section	.nv.shared._ZN7cutlass13device_kernelIN5flash11enable_sm90INS1_16FlashAttnFwdSm90INS1_25CollectiveMainloopFwdSm90ILi2EN4cute5tupleIJNS5_1CILi1EEES8_S8_EEENS6_IJNS7_ILi128EEESA_SA_EEELi128ENS_6half_tEfNS_4arch4Sm90ELb1ELb0ELb0ELb1ELb0ELb1ELb0ELb1ELb1ELb1ELb0ELb0EEENS1_21CollectiveEpilogueFwdISB_S9_SC_SE_Li256ELb1ELb1ELb0ELb0EEENS1_36VarlenDynamicPersistentTileSchedulerILi128ELi128ELi256ELi128ELb0ELb1ELb1ELb1ELb1ELb1EEEEEEEEEvNT_6ParamsE,"aw",@nobits
	.sectionflags	@""
	.align	16
	.zero		1024


//--------------------- .nv.constant0._ZN7cutlass13device_kernelIN5flash11enable_sm90INS1_16FlashAttnFwdSm90INS1_25CollectiveMainloopFwdSm90ILi2EN4cute5tupleIJNS5_1CILi1EEES8_S8_EEENS6_IJNS7_ILi128EEENS7_ILi176EEESA_EEELi128ENS_6half_tEfNS_4arch4Sm90ELb0ELb0ELb0ELb0ELb0ELb0ELb0ELb1ELb1ELb1ELb0ELb0EEENS1_21CollectiveEpilogueFwdINS6_IJSA_SA_SB_EEES9_SD_SF_Li256ELb0ELb1ELb0ELb0EEENS1_29StaticPersistentTileSchedulerILb0EEEEEEEEEvNT_6ParamsE --------------------------
	.section	.nv.constant0._ZN7cutlass13device_kernelIN5flash11enable_sm90INS1_16FlashAttnFwdSm90INS1_25CollectiveMainloopFwdSm90ILi2EN4cute5tupleIJNS5_1CILi1EEES8_S8_EEENS6_IJNS7_ILi128EEENS7_ILi176EEESA_EEELi128ENS_6half_tEfNS_4arch4Sm90ELb0ELb0ELb0ELb0ELb0ELb0ELb0ELb1ELb1ELb1ELb0ELb0EEENS1_21CollectiveEpilogueFwdINS6_IJSA_SA_SB_EEES9_SD_SF_Li256ELb0ELb1ELb0ELb0EEENS1_29StaticPersistentTileSchedulerILb0EEEEEEEEEvNT_6ParamsE,"a",@progbits
	.sectionflags	@""
	.align	4
.nv.constant0._ZN7cutlass13device_kernelIN5flash11enable_sm90INS1_16FlashAttnFwdSm90INS1_25CollectiveMainloopFwdSm90ILi2EN4cute5tupleIJNS5_1CILi1EEES8_S8_EEENS6_IJNS7_ILi128EEENS7_ILi176EEESA_EEELi128ENS_6half_tEfNS_4arch4Sm90ELb0ELb0ELb0ELb0ELb0ELb0ELb0ELb1ELb1ELb1ELb0ELb0EEENS1_21CollectiveEpilogueFwdINS6_IJSA_SA_SB_EEES9_SD_SF_Li256ELb0ELb1ELb0ELb0EEENS1_29StaticPersistentTileSchedulerILb0EEEEEEEEEvNT_6ParamsE:
	.zero		3200


//--------------------- .nv.constant0._ZN7cutlass13device_kernelIN5flash11enable_sm90INS1_16FlashAttnFwdSm90INS1_25CollectiveMainloopFwdSm90ILi2EN4cute5tupleIJNS5_1CILi2EEENS7_ILi1EEES9_EEENS6_IJNS7_ILi128EEENS7_ILi176EEESB_EEELi128ENS_6half_tEfNS_4arch4Sm90ELb0ELb0ELb0ELb0ELb0ELb0ELb0ELb1ELb1ELb1ELb0ELb0EEENS1_21CollectiveEpilogueFwdINS6_IJSB_SB_SC_EEESA_SE_SG_Li256ELb0ELb1ELb0ELb0EEENS1_29StaticPersistentTileSchedulerILb0EEEEEEEEEvNT_6ParamsE --------------------------
	.section	.nv.constant0._ZN7cutlass13device_kernelIN5flash11enable_sm90INS1_16FlashAttnFwdSm90INS1_25CollectiveMainloopFwdSm90ILi2EN4cute5tupleIJNS5_1CILi2EEENS7_ILi1EEES9_EEENS6_IJNS7_ILi128EEENS7_ILi176EEESB_EEELi128ENS_6half_tEfNS_4arch4Sm90ELb0ELb0ELb0ELb0ELb0ELb0ELb0ELb1ELb1ELb1ELb0ELb0EEENS1_21CollectiveEpilogueFwdINS6_IJSB_SB_SC_EEESA_SE_SG_Li256ELb0ELb1ELb0ELb0EEENS1_29StaticPersistentTileSchedulerILb0EEEEEEEEEvNT_6ParamsE,"a",@progbits
	.sectionflags	@""
	.align	4
.nv.constant0._ZN7cutlass13device_kernelIN5flash11enable_sm90INS1_16FlashAttnFwdSm90INS1_25CollectiveMainloopFwdSm90ILi2EN4cute5tupleIJNS5_1CILi2EEENS7_ILi1EEES9_EEENS6_IJNS7_ILi128EEENS7_ILi176EEESB_EEELi128ENS_6half_tEfNS_4arch4Sm90ELb0ELb0ELb0ELb0ELb0ELb0ELb0ELb1ELb1ELb1ELb0ELb0EEENS1_21CollectiveEpilogueFwdINS6_IJSB_SB_SC_EEESA_SE_SG_Li256ELb0ELb1ELb0ELb0EEENS1_29StaticPersistentTileSchedulerILb0EEEEEEEEEvNT_6ParamsE:
	.zero		3200


//--------------------- .nv.constant0._ZN7cutlass13device_kernelIN5flash11enable_sm90INS1_16FlashAttnFwdSm90INS1_25CollectiveMainloopFwdSm90ILi2EN4cute5tupleIJNS5_1CILi1EEES8_S8_EEENS6_IJNS7_ILi128EEENS7_ILi176EEESA_EEELi128ENS_6half_tEfNS_4arch4Sm90ELb0ELb0ELb0ELb1ELb0ELb0ELb0ELb1ELb1ELb1ELb0ELb0EEENS1_21CollectiveEpilogueFwdINS6_IJSA_SA_SB_EEES9_SD_SF_Li256ELb1ELb1ELb0ELb0EEENS1_36VarlenDynamicPersistentTileSchedulerILi128ELi176ELi256ELi128ELb0ELb1ELb1ELb0ELb1ELb1EEEEEEEEEvNT_6ParamsE --------------------------
	.section	.nv.constant0._ZN7cutlass13device_kernelIN5flash11enable_sm90INS1_16FlashAttnFwdSm90INS1_25CollectiveMainloopFwdSm90ILi2EN4cute5tupleIJNS5_1CILi1EEES8_S8_EEENS6_IJNS7_ILi128EEENS7_ILi176EEESA_EEELi128ENS_6half_tEfNS_4arch4Sm90ELb0ELb0ELb0ELb1ELb0ELb0ELb0ELb1ELb1ELb1ELb0ELb0EEENS1_21CollectiveEpilogueFwdINS6_IJSA_SA_SB_EEES9_SD_SF_Li256ELb1ELb1ELb0ELb0EEENS1_36VarlenDynamicPersistentTileSchedulerILi128ELi176ELi256ELi128ELb0ELb1ELb1ELb0ELb1ELb1EEEEEEEEEvNT_6ParamsE,"a",@progbits
	.sectionflags	@""
	.align	4
.nv.constant0._ZN7cutlass13device_kernelIN5flash11enable_sm90INS1_16FlashAttnFwdSm90INS1_25CollectiveMainloopFwdSm90ILi2EN4cute5tupleIJNS5_1CILi1EEES8_S8_EEENS6_IJNS7_ILi128EEENS7_ILi176EEESA_EEELi128ENS_6half_tEfNS_4arch4Sm90ELb0ELb0ELb0ELb1ELb0ELb0ELb0ELb1ELb1ELb1ELb0ELb0EEENS1_21CollectiveEpilogueFwdINS6_IJSA_SA_SB_EEES9_SD_SF_Li256ELb1ELb1ELb0ELb0EEENS1_36VarlenDynamicPersistentTileSchedulerILi128ELi176ELi256ELi128ELb0ELb1ELb1ELb0ELb1ELb1EEEEEEEEEvNT_6ParamsE:
	.zero		3328


//--------------------- .nv.constant0._ZN7cutlass13device_kernelIN5flash11enable_sm90INS1_16FlashAttnFwdSm90INS1_25CollectiveMainloopFwdSm90ILi2EN4cute5tupleIJNS5_1CILi1EEES8_S8_EEENS6_IJNS7_ILi128EEENS7_ILi176EEESA_EEELi128ENS_6half_tEfNS_4arch4Sm90ELb0ELb0ELb0ELb1ELb0ELb1ELb0ELb1ELb1ELb1ELb0ELb0EEENS1_21CollectiveEpilogueFwdINS6_IJSA_SA_SB_EEES9_SD_SF_Li256ELb1ELb1ELb0ELb0EEENS1_36VarlenDynamicPersistentTileSchedulerILi128ELi176ELi256ELi128ELb0ELb1ELb1ELb0ELb1ELb1EEEEEEEEEvNT_6ParamsE --------------------------
	.section	.nv.constant0._ZN7cutlass13device_kernelIN5flash11enable_sm90INS1_16FlashAttnFwdSm90INS1_25CollectiveMainloopFwdSm90ILi2EN4cute5tupleIJNS5_1CILi1EEES8_S8_EEENS6_IJNS7_ILi128EEENS7_ILi176EEESA_EEELi128ENS_6half_tEfNS_4arch4Sm90ELb0ELb0ELb0ELb1ELb0ELb1ELb0ELb1ELb1ELb1ELb0ELb0EEENS1_21CollectiveEpilogueFwdINS6_IJSA_SA_SB_EEES9_SD_SF_Li256ELb1ELb1ELb0ELb0EEENS1_36VarlenDynamicPersistentTileSchedulerILi128ELi176ELi256ELi128ELb0ELb1ELb1ELb0ELb1ELb1EEEEEEEEEvNT_6ParamsE,"a",@progbits
	.sectionflags	@""
	.align	4
.nv.constant0._ZN7cutlass13device_kernelIN5flash11enable_sm90INS1_16FlashAttnFwdSm90INS1_25CollectiveMainloopFwdSm90ILi2EN4cute5tupleIJNS5_1CILi1EEES8_S8_EEENS6_IJNS7_ILi128EEENS7_ILi176EEESA_EEELi128ENS_6half_tEfNS_4arch4Sm90ELb0ELb0ELb0ELb1ELb0ELb1ELb0ELb1ELb1ELb1ELb0ELb0EEENS1_21CollectiveEpilogueFwdINS6_IJSA_SA_SB_EEES9_SD_SF_Li256ELb1ELb1ELb0ELb0EEENS1_36VarlenDynamicPersistentTileSchedulerILi128ELi176ELi256ELi128ELb0ELb1ELb1ELb0ELb1ELb1EEEEEEEEEvNT_6ParamsE:
	.zero		3328


//--------------------- .nv.constant0._ZN7cutlass13device_kernelIN5flash11enable_sm90INS1_16FlashAttnFwdSm90INS1_25CollectiveMainloopFwdSm90ILi2EN4cute5tupleIJNS5_1CILi1EEES8_S8_EEENS6_IJNS7_ILi128EEESA_SA_EEELi128ENS_6half_tEfNS_4arch4Sm90ELb0ELb1ELb0ELb0ELb0ELb0ELb0ELb1ELb1ELb1ELb0ELb0EEENS1_21CollectiveEpilogueFwdISB_S9_SC_SE_Li256ELb0ELb1ELb0ELb0EEENS1_30DynamicPersistentTileSchedulerILi256ELi128ELb0ELb1ELb1EEEEEEEEEvNT_6ParamsE --------------------------
	.section	.nv.constant0._ZN7cutlass13device_kernelIN5flash11enable_sm90INS1_16FlashAttnFwdSm90INS1_25CollectiveMainloopFwdSm90ILi2EN4cute5tupleIJNS5_1CILi1EEES8_S8_EEENS6_IJNS7_ILi128EEESA_SA_EEELi128ENS_6half_tEfNS_4arch4Sm90ELb0ELb1ELb0ELb0ELb0ELb0ELb0ELb1ELb1ELb1ELb0ELb0EEENS1_21CollectiveEpilogueFwdISB_S9_SC_SE_Li256ELb0ELb1ELb0ELb0EEENS1_30DynamicPersistentTileSchedulerILi256ELi128ELb0ELb1ELb1EEEEEEEEEvNT_6ParamsE,"a",@progbits
	.sectionflags	@""
	.align	4
.nv.constant0._ZN7cutlass13device_kernelIN5flash11enable_sm90INS1_16FlashAttnFwdSm90INS1_25CollectiveMainloopFwdSm90ILi2EN4cute5tupleIJNS5_1CILi1EEES8_S8_EEENS6_IJNS7_ILi128EEESA_SA_EEELi128ENS_6half_tEfNS_4arch4Sm90ELb0ELb1ELb0ELb0ELb0ELb0ELb0ELb1ELb1ELb1ELb0ELb0EEENS1_21CollectiveEpilogueFwdISB_S9_SC_SE_Li256ELb0ELb1ELb0ELb0EEENS1_30DynamicPersistentTileSchedulerILi256ELi128ELb0ELb1ELb1EEEEEEEEEvNT_6ParamsE:
	.zero		3328


//--------------------- .nv.constant0._ZN7cutlass13device_kernelIN5flash11enable_sm90INS1_16FlashAttnFwdSm90INS1_25CollectiveMainloopFwdSm90ILi2EN4cute5tupleIJNS5_1CILi1EEES8_S8_EEENS6_IJNS7_ILi128EEESA_SA_EEELi128ENS_6half_tEfNS_4arch4Sm90ELb0ELb1ELb0ELb1ELb0ELb0ELb0ELb1ELb1ELb1ELb0ELb0EEENS1_21CollectiveEpilogueFwdISB_S9_SC_SE_Li256ELb1ELb1ELb0ELb0EEENS1_36VarlenDynamicPersistentTileSchedulerILi128ELi128ELi256ELi128ELb0ELb1ELb1ELb1ELb0ELb1EEEEEEEEEvNT_6ParamsE --------------------------
	.section	.nv.constant0._ZN7cutlass13device_kernelIN5flash11enable_sm90INS1_16FlashAttnFwdSm90INS1_25CollectiveMainloopFwdSm90ILi2EN4cute5tupleIJNS5_1CILi1EEES8_S8_EEENS6_IJNS7_ILi128EEESA_SA_EEELi128ENS_6half_tEfNS_4arch4Sm90ELb0ELb1ELb0ELb1ELb0ELb0ELb0ELb1ELb1ELb1ELb0ELb0EEENS1_21CollectiveEpilogueFwdISB_S9_SC_SE_Li256ELb1ELb1ELb0ELb0EEENS1_36VarlenDynamicPersistentTileSchedulerILi128ELi128ELi256ELi128ELb0ELb1ELb1ELb1ELb0ELb1EEEEEEEEEvNT_6ParamsE,"a",@progbits
	.sectionflags	@""
	.align	4
.nv.constant0._ZN7cutlass13device_kernelIN5flash11enable_sm90INS1_16FlashAttnFwdSm90INS1_25CollectiveMainloopFwdSm90ILi2EN4cute5tupleIJNS5_1CILi1EEES8_S8_EEENS6_IJNS7_ILi128EEESA_SA_EEELi128ENS_6half_tEfNS_4arch4Sm90ELb0ELb1ELb0ELb1ELb0ELb0ELb0ELb1ELb1ELb1ELb0ELb0EEENS1_21CollectiveEpilogueFwdISB_S9_SC_SE_Li256ELb1ELb1ELb0ELb0EEENS1_36VarlenDynamicPersistentTileSchedulerILi128ELi128ELi256ELi128ELb0ELb1ELb1ELb1ELb0ELb1EEEEEEEEEvNT_6ParamsE:
	.zero		3328


//--------------------- .nv.constant0._ZN7cutlass13device_kernelIN5flash11enable_sm90INS1_16FlashAttnFwdSm90INS1_25CollectiveMainloopFwdSm90ILi2EN4cute5tupleIJNS5_1CILi1EEES8_S8_EEENS6_IJNS7_ILi128EEESA_SA_EEELi128ENS_6half_tEfNS_4arch4Sm90ELb0ELb1ELb0ELb1ELb0ELb1ELb0ELb1ELb1ELb1ELb0ELb0EEENS1_21CollectiveEpilogueFwdISB_S9_SC_SE_Li256ELb1ELb1ELb0ELb0EEENS1_36VarlenDynamicPersistentTileSchedulerILi128ELi128ELi256ELi128ELb0ELb1ELb1ELb1ELb0ELb1EEEEEEEEEvNT_6ParamsE --------------------------
	.section	.nv.constant0._ZN7cutlass13device_kernelIN5flash11enable_sm90INS1_16FlashAttnFwdSm90INS1_25CollectiveMainloopFwdSm90ILi2EN4cute5tupleIJNS5_1CILi1EEES8_S8_EEENS6_IJNS7_ILi128EEESA_SA_EEELi128ENS_6half_tEfNS_4arch4Sm90ELb0ELb1ELb0ELb1ELb0ELb1ELb0ELb1ELb1ELb1ELb0ELb0EEENS1_21CollectiveEpilogueFwdISB_S9_SC_SE_Li256ELb1ELb1ELb0ELb0EEENS1_36VarlenDynamicPersistentTileSchedulerILi128ELi128ELi256ELi128ELb0ELb1ELb1ELb1ELb0ELb1EEEEEEEEEvNT_6ParamsE,"a",@progbits
	.sectionflags	@""
	.align	4
.nv.constant0._ZN7cutlass13device_kernelIN5flash11enable_sm90INS1_16FlashAttnFwdSm90INS1_25CollectiveMainloopFwdSm90ILi2EN4cute5tupleIJNS5_1CILi1EEES8_S8_EEENS6_IJNS7_ILi128EEESA_SA_EEELi128ENS_6half_tEfNS_4arch4Sm90ELb0ELb1ELb0ELb1ELb0ELb1ELb0ELb1ELb1ELb1ELb0ELb0EEENS1_21CollectiveEpilogueFwdISB_S9_SC_SE_Li256ELb1ELb1ELb0ELb0EEENS1_36VarlenDynamicPersistentTileSchedulerILi128ELi128ELi256ELi128ELb0ELb1ELb1ELb1ELb0ELb1EEEEEEEEEvNT_6ParamsE:
	.zero		3328


//--------------------- .nv.constant0._ZN7cutlass13device_kernelIN5flash11enable_sm90INS1_16FlashAttnFwdSm90INS1_25CollectiveMainloopFwdSm90ILi2EN4cute5tupleIJNS5_1CILi1EEES8_S8_EEENS6_IJNS7_ILi128EEESA_SA_EEELi128ENS_6half_tEfNS_4arch4Sm90ELb1ELb0ELb0ELb0ELb0ELb0ELb0ELb1ELb1ELb1ELb0ELb0EEENS1_21CollectiveEpilogueFwdISB_S9_SC_SE_Li256ELb0ELb1ELb0ELb0EEENS1_30DynamicPersistentTileSchedulerILi256ELi128ELb0ELb1ELb1EEEEEEEEEvNT_6ParamsE --------------------------
	.section	.nv.constant0._ZN7cutlass13device_kernelIN5flash11enable_sm90INS1_16FlashAttnFwdSm90INS1_25CollectiveMainloopFwdSm90ILi2EN4cute5tupleIJNS5_1CILi1EEES8_S8_EEENS6_IJNS7_ILi128EEESA_SA_EEELi128ENS_6half_tEfNS_4arch4Sm90ELb1ELb0ELb0ELb0ELb0ELb0ELb0ELb1ELb1ELb1ELb0ELb0EEENS1_21CollectiveEpilogueFwdISB_S9_SC_SE_Li256ELb0ELb1ELb0ELb0EEENS1_30DynamicPersistentTileSchedulerILi256ELi128ELb0ELb1ELb1EEEEEEEEEvNT_6ParamsE,"a",@progbits
	.sectionflags	@""
	.align	4
.nv.constant0._ZN7cutlass13device_kernelIN5flash11enable_sm90INS1_16FlashAttnFwdSm90INS1_25CollectiveMainloopFwdSm90ILi2EN4cute5tupleIJNS5_1CILi1EEES8_S8_EEENS6_IJNS7_ILi128EEESA_SA_EEELi128ENS_6half_tEfNS_4arch4Sm90ELb1ELb0ELb0ELb0ELb0ELb0ELb0ELb1ELb1ELb1ELb0ELb0EEENS1_21CollectiveEpilogueFwdISB_S9_SC_SE_Li256ELb0ELb1ELb0ELb0EEENS1_30DynamicPersistentTileSchedulerILi256ELi128ELb0ELb1ELb1EEEEEEEEEvNT_6ParamsE:
	.zero		3328


//--------------------- .nv.constant0._ZN7cutlass13device_kernelIN5flash11enable_sm90INS1_16FlashAttnFwdSm90INS1_25CollectiveMainloopFwdSm90ILi2EN4cute5tupleIJNS5_1CILi1EEES8_S8_EEENS6_IJNS7_ILi128EEESA_SA_EEELi128ENS_6half_tEfNS_4arch4Sm90ELb1ELb0ELb0ELb1ELb0ELb0ELb0ELb1ELb1ELb1ELb0ELb0EEENS1_21CollectiveEpilogueFwdISB_S9_SC_SE_Li256ELb1ELb1ELb0ELb0EEENS1_36VarlenDynamicPersistentTileSchedulerILi128ELi128ELi256ELi128ELb0ELb1ELb1ELb1ELb1ELb1EEEEEEEEEvNT_6ParamsE --------------------------
	.section	.nv.constant0._ZN7cutlass13device_kernelIN5flash11enable_sm90INS1_16FlashAttnFwdSm90INS1_25CollectiveMainloopFwdSm90ILi2EN4cute5tupleIJNS5_1CILi1EEES8_S8_EEENS6_IJNS7_ILi128EEESA_SA_EEELi128ENS_6half_tEfNS_4arch4Sm90ELb1ELb0ELb0ELb1ELb0ELb0ELb0ELb1ELb1ELb1ELb0ELb0EEENS1_21CollectiveEpilogueFwdISB_S9_SC_SE_Li256ELb1ELb1ELb0ELb0EEENS1_36VarlenDynamicPersistentTileSchedulerILi128ELi128ELi256ELi128ELb0ELb1ELb1ELb1ELb1ELb1EEEEEEEEEvNT_6ParamsE,"a",@progbits
	.sectionflags	@""
	.align	4
.nv.constant0._ZN7cutlass13device_kernelIN5flash11enable_sm90INS1_16FlashAttnFwdSm90INS1_25CollectiveMainloopFwdSm90ILi2EN4cute5tupleIJNS5_1CILi1EEES8_S8_EEENS6_IJNS7_ILi128EEESA_SA_EEELi128ENS_6half_tEfNS_4arch4Sm90ELb1ELb0ELb0ELb1ELb0ELb0ELb0ELb1ELb1ELb1ELb0ELb0EEENS1_21CollectiveEpilogueFwdISB_S9_SC_SE_Li256ELb1ELb1ELb0ELb0EEENS1_36VarlenDynamicPersistentTileSchedulerILi128ELi128ELi256ELi128ELb0ELb1ELb1ELb1ELb1ELb1EEEEEEEEEvNT_6ParamsE:
	.zero		3328


//--------------------- .nv.constant0._ZN7cutlass13device_kernelIN5flash11enable_sm90INS1_16FlashAttnFwdSm90INS1_25CollectiveMainloopFwdSm90ILi2EN4cute5tupleIJNS5_1CILi1EEES8_S8_EEENS6_IJNS7_ILi128EEESA_SA_EEELi128ENS_6half_tEfNS_4arch4Sm90ELb1ELb0ELb0ELb1ELb0ELb1ELb0ELb1ELb1ELb1ELb0ELb0EEENS1_21CollectiveEpilogueFwdISB_S9_SC_SE_Li256ELb1ELb1ELb0ELb0EEENS1_36VarlenDynamicPersistentTileSchedulerILi128ELi128ELi256ELi128ELb0ELb1ELb1ELb1ELb1ELb1EEEEEEEEEvNT_6ParamsE --------------------------
	.section	.nv.constant0._ZN7cutlass13device_kernelIN5flash11enable_sm90INS1_16FlashAttnFwdSm90INS1_25CollectiveMainloopFwdSm90ILi2EN4cute5tupleIJNS5_1CILi1EEES8_S8_EEENS6_IJNS7_ILi128EEESA_SA_EEELi128ENS_6half_tEfNS_4arch4Sm90ELb1ELb0ELb0ELb1ELb0ELb1ELb0ELb1ELb1ELb1ELb0ELb0EEENS1_21CollectiveEpilogueFwdISB_S9_SC_SE_Li256ELb1ELb1ELb0ELb0EEENS1_36VarlenDynamicPersistentTileSchedulerILi128ELi128ELi256ELi128ELb0ELb1ELb1ELb1ELb1ELb1EEEEEEEEEvNT_6ParamsE,"a",@progbits
	.sectionflags	@""
	.align	4
.nv.constant0._ZN7cutlass13device_kernelIN5flash11enable_sm90INS1_16FlashAttnFwdSm90INS1_25CollectiveMainloopFwdSm90ILi2EN4cute5tupleIJNS5_1CILi1EEES8_S8_EEENS6_IJNS7_ILi128EEESA_SA_EEELi128ENS_6half_tEfNS_4arch4Sm90ELb1ELb0ELb0ELb1ELb0ELb1ELb0ELb1ELb1ELb1ELb0ELb0EEENS1_21CollectiveEpilogueFwdISB_S9_SC_SE_Li256ELb1ELb1ELb0ELb0EEENS1_36VarlenDynamicPersistentTileSchedulerILi128ELi128ELi256ELi128ELb0ELb1ELb1ELb1ELb1ELb1EEEEEEEEEvNT_6ParamsE:
	.zero		3328


//--------------------- SYMBOLS --------------------------

	.type		.nv.reservedSmem.offset0,@object
	.size		.nv.reservedSmem.offset0,0x4
	.type		__assertfail,@function
